//
// Generated by NVIDIA NVVM Compiler
//
// Compiler Build ID: CL-36424714
// Cuda compilation tools, release 13.0, V13.0.88
// Based on NVVM 20.0.0
//

.version 9.0
.target sm_100
.address_size 64

	// .globl	ringtail_sign_kernel
.global .align 4 .b8 precalc_xorwow_matrix[102400];
.global .align 4 .b8 precalc_xorwow_offset_matrix[102400];
.global .align 4 .b8 mrg32k3aM1[2304];
.global .align 4 .b8 mrg32k3aM2[2304];
.global .align 4 .b8 mrg32k3aM1SubSeq[2016];
.global .align 4 .b8 mrg32k3aM2SubSeq[2016];
.global .align 4 .b8 mrg32k3aM1Seq[2304];
.global .align 4 .b8 mrg32k3aM2Seq[2304];
.const .align 8 .b8 __cr_lgamma_table[72];
.const .align 4 .b8 _ZN3lux4cuda8ringtail10d_twiddlesE[1024];
.const .align 4 .b8 _ZN3lux4cuda8ringtail14d_twiddles_invE[1024];
.const .align 4 .u32 _ZN3lux4cuda8ringtail8d_gamma1E = 131072;
.const .align 4 .u32 _ZN3lux4cuda8ringtail8d_gamma2E = 95232;
.const .align 4 .u32 _ZN3lux4cuda8ringtail6d_betaE = 78;
.extern .shared .align 16 .b8 shmem[];
.extern .shared .align 16 .b8 _ZN3lux4cuda8ringtail5shmemE[];

.visible .entry ringtail_sign_kernel(
	.param .u64 .ptr .align 1 ringtail_sign_kernel_param_0,
	.param .u64 .ptr .align 1 ringtail_sign_kernel_param_1,
	.param .u64 .ptr .align 1 ringtail_sign_kernel_param_2,
	.param .u64 .ptr .align 1 ringtail_sign_kernel_param_3,
	.param .u64 .ptr .align 1 ringtail_sign_kernel_param_4,
	.param .u64 .ptr .align 1 ringtail_sign_kernel_param_5
)
{
	.local .align 16 .b8 	__local_depot0[20480];
	.reg .b64 	%SP;
	.reg .b64 	%SPL;
	.reg .pred 	%p<1252>;
	.reg .b16 	%rs<78>;
	.reg .b32 	%r<9017>;
	.reg .b64 	%rd<2307>;

	mov.u64 	%SPL, __local_depot0;
	ld.param.u64 	%rd21, [ringtail_sign_kernel_param_1];
	ld.param.u64 	%rd22, [ringtail_sign_kernel_param_2];
	ld.param.u64 	%rd23, [ringtail_sign_kernel_param_3];
	ld.param.u64 	%rd24, [ringtail_sign_kernel_param_4];
	ld.param.u64 	%rd25, [ringtail_sign_kernel_param_5];
	cvta.to.global.u64 	%rd1, %rd24;
	cvta.to.global.u64 	%rd2, %rd25;
	add.u64 	%rd3, %SPL, 0;
	add.u64 	%rd4, %SPL, 4096;
	add.u64 	%rd5, %SPL, 8192;
	add.u64 	%rd6, %SPL, 12288;
	add.u64 	%rd7, %SPL, 13312;
	add.u64 	%rd8, %SPL, 17408;
	add.u64 	%rd9, %SPL, 18432;
	add.u64 	%rd10, %SPL, 19456;
	mov.u32 	%r1033, %tid.x;
	setp.ne.s32 	%p1, %r1033, 0;
	@%p1 bra 	$L__BB0_651;
	cvta.to.global.u64 	%rd11, %rd23;
	cvta.to.global.u64 	%rd12, %rd22;
	mov.b16 	%rs4, 0;
	st.global.u8 	[%rd2], %rs4;
	mov.b32 	%r8644, 0;
	st.global.u32 	[%rd1], %r8644;
	cvt.u32.u64 	%r1, %rd23;
	ld.const.u32 	%r2, [_ZN3lux4cuda8ringtail10d_twiddlesE+4];
	cvta.to.global.u64 	%rd13, %rd21;
	bra.uni 	$L__BB0_3;
$L__BB0_2:
	setp.eq.s32 	%p1251, %r8644, 1000;
	@%p1251 bra 	$L__BB0_650;
$L__BB0_3:
	mov.u32 	%r3, %r8644;
	add.s32 	%r8644, %r3, 1;
	xor.b32  	%r1038, %r3, %r1;
	xor.b32  	%r1039, %r1038, -1429050551;
	mul.lo.s32 	%r1040, %r1039, 1099087573;
	add.s32 	%r8653, %r1040, 5783321;
	xor.b32  	%r8656, %r1040, 362436069;
	add.s32 	%r8658, %r1040, 123456789;
	add.s32 	%r8657, %r1040, -638133224;
	mov.b32 	%r8655, -123459836;
	mov.b32 	%r8654, -589760388;
	mov.b32 	%r8645, 0;
$L__BB0_4:
	shr.u32 	%r1041, %r8658, 2;
	xor.b32  	%r1042, %r1041, %r8658;
	shl.b32 	%r1043, %r8653, 4;
	shl.b32 	%r1044, %r1042, 1;
	xor.b32  	%r1045, %r1044, %r1043;
	xor.b32  	%r1046, %r1045, %r1042;
	xor.b32  	%r1047, %r1046, %r8653;
	add.s32 	%r1048, %r8657, %r1047;
	add.s32 	%r1049, %r1048, 362437;
	mul.hi.u32 	%r1050, %r1049, -16383;
	shr.u32 	%r1051, %r1050, 18;
	mul.lo.s32 	%r1052, %r1051, 262145;
	sub.s32 	%r1053, %r1049, %r1052;
	add.s32 	%r1054, %r1053, -131072;
	mul.wide.u32 	%rd34, %r8645, 4;
	add.s64 	%rd35, %rd3, %rd34;
	st.local.u32 	[%rd35], %r1054;
	shr.u32 	%r1055, %r8656, 2;
	xor.b32  	%r1056, %r1055, %r8656;
	shl.b32 	%r1057, %r1047, 4;
	shl.b32 	%r1058, %r1056, 1;
	xor.b32  	%r1059, %r1058, %r1057;
	xor.b32  	%r1060, %r1059, %r1056;
	xor.b32  	%r1061, %r1060, %r1047;
	add.s32 	%r1062, %r8657, %r1061;
	add.s32 	%r1063, %r1062, 724874;
	mul.hi.u32 	%r1064, %r1063, -16383;
	shr.u32 	%r1065, %r1064, 18;
	mul.lo.s32 	%r1066, %r1065, 262145;
	sub.s32 	%r1067, %r1063, %r1066;
	add.s32 	%r1068, %r1067, -131072;
	st.local.u32 	[%rd35+4], %r1068;
	shr.u32 	%r1069, %r8655, 2;
	xor.b32  	%r1070, %r1069, %r8655;
	shl.b32 	%r1071, %r1061, 4;
	shl.b32 	%r1072, %r1070, 1;
	xor.b32  	%r1073, %r1072, %r1071;
	xor.b32  	%r1074, %r1073, %r1070;
	xor.b32  	%r1075, %r1074, %r1061;
	add.s32 	%r1076, %r8657, %r1075;
	add.s32 	%r1077, %r1076, 1087311;
	mul.hi.u32 	%r1078, %r1077, -16383;
	shr.u32 	%r1079, %r1078, 18;
	mul.lo.s32 	%r1080, %r1079, 262145;
	sub.s32 	%r1081, %r1077, %r1080;
	add.s32 	%r1082, %r1081, -131072;
	st.local.u32 	[%rd35+8], %r1082;
	shr.u32 	%r1083, %r8654, 2;
	xor.b32  	%r1084, %r1083, %r8654;
	shl.b32 	%r1085, %r1075, 4;
	shl.b32 	%r1086, %r1084, 1;
	xor.b32  	%r1087, %r1086, %r1085;
	xor.b32  	%r1088, %r1087, %r1084;
	xor.b32  	%r8658, %r1088, %r1075;
	add.s32 	%r1089, %r8657, %r8658;
	add.s32 	%r1090, %r1089, 1449748;
	mul.hi.u32 	%r1091, %r1090, -16383;
	shr.u32 	%r1092, %r1091, 18;
	mul.lo.s32 	%r1093, %r1092, 262145;
	sub.s32 	%r1094, %r1090, %r1093;
	add.s32 	%r1095, %r1094, -131072;
	st.local.u32 	[%rd35+12], %r1095;
	shr.u32 	%r1096, %r8653, 2;
	xor.b32  	%r1097, %r1096, %r8653;
	shl.b32 	%r1098, %r8658, 4;
	shl.b32 	%r1099, %r1097, 1;
	xor.b32  	%r1100, %r1099, %r1098;
	xor.b32  	%r1101, %r1100, %r1097;
	xor.b32  	%r8656, %r1101, %r8658;
	add.s32 	%r1102, %r8657, %r8656;
	add.s32 	%r1103, %r1102, 1812185;
	mul.hi.u32 	%r1104, %r1103, -16383;
	shr.u32 	%r1105, %r1104, 18;
	mul.lo.s32 	%r1106, %r1105, 262145;
	sub.s32 	%r1107, %r1103, %r1106;
	add.s32 	%r1108, %r1107, -131072;
	st.local.u32 	[%rd35+16], %r1108;
	shr.u32 	%r1109, %r1047, 2;
	xor.b32  	%r1110, %r1109, %r1047;
	shl.b32 	%r1111, %r8656, 4;
	shl.b32 	%r1112, %r1110, 1;
	xor.b32  	%r1113, %r1112, %r1111;
	xor.b32  	%r1114, %r1113, %r1110;
	xor.b32  	%r8655, %r1114, %r8656;
	add.s32 	%r1115, %r8657, %r8655;
	add.s32 	%r1116, %r1115, 2174622;
	mul.hi.u32 	%r1117, %r1116, -16383;
	shr.u32 	%r1118, %r1117, 18;
	mul.lo.s32 	%r1119, %r1118, 262145;
	sub.s32 	%r1120, %r1116, %r1119;
	add.s32 	%r1121, %r1120, -131072;
	st.local.u32 	[%rd35+20], %r1121;
	shr.u32 	%r1122, %r1061, 2;
	xor.b32  	%r1123, %r1122, %r1061;
	shl.b32 	%r1124, %r8655, 4;
	shl.b32 	%r1125, %r1123, 1;
	xor.b32  	%r1126, %r1125, %r1124;
	xor.b32  	%r1127, %r1126, %r1123;
	xor.b32  	%r8654, %r1127, %r8655;
	add.s32 	%r1128, %r8657, %r8654;
	add.s32 	%r1129, %r1128, 2537059;
	mul.hi.u32 	%r1130, %r1129, -16383;
	shr.u32 	%r1131, %r1130, 18;
	mul.lo.s32 	%r1132, %r1131, 262145;
	sub.s32 	%r1133, %r1129, %r1132;
	add.s32 	%r1134, %r1133, -131072;
	st.local.u32 	[%rd35+24], %r1134;
	shr.u32 	%r1135, %r1075, 2;
	xor.b32  	%r1136, %r1135, %r1075;
	shl.b32 	%r1137, %r8654, 4;
	shl.b32 	%r1138, %r1136, 1;
	xor.b32  	%r1139, %r1138, %r1137;
	xor.b32  	%r1140, %r1139, %r1136;
	xor.b32  	%r8653, %r1140, %r8654;
	add.s32 	%r8657, %r8657, 2899496;
	add.s32 	%r1141, %r8653, %r8657;
	mul.hi.u32 	%r1142, %r1141, -16383;
	shr.u32 	%r1143, %r1142, 18;
	mul.lo.s32 	%r1144, %r1143, 262145;
	sub.s32 	%r1145, %r1141, %r1144;
	add.s32 	%r1146, %r1145, -131072;
	st.local.u32 	[%rd35+28], %r1146;
	add.s32 	%r8645, %r8645, 8;
	setp.ne.s32 	%p2, %r8645, 256;
	@%p2 bra 	$L__BB0_4;
	mov.b32 	%r8652, 0;
$L__BB0_6:
	shr.u32 	%r1148, %r8658, 2;
	xor.b32  	%r1149, %r1148, %r8658;
	shl.b32 	%r1150, %r8653, 4;
	shl.b32 	%r1151, %r1149, 1;
	xor.b32  	%r1152, %r1151, %r1150;
	xor.b32  	%r1153, %r1152, %r1149;
	xor.b32  	%r1154, %r1153, %r8653;
	add.s32 	%r1155, %r8657, %r1154;
	add.s32 	%r1156, %r1155, 362437;
	mul.hi.u32 	%r1157, %r1156, -16383;
	shr.u32 	%r1158, %r1157, 18;
	mul.lo.s32 	%r1159, %r1158, 262145;
	sub.s32 	%r1160, %r1156, %r1159;
	add.s32 	%r1161, %r1160, -131072;
	mul.wide.u32 	%rd36, %r8652, 4;
	add.s64 	%rd37, %rd3, %rd36;
	st.local.u32 	[%rd37+1024], %r1161;
	shr.u32 	%r1162, %r8656, 2;
	xor.b32  	%r1163, %r1162, %r8656;
	shl.b32 	%r1164, %r1154, 4;
	shl.b32 	%r1165, %r1163, 1;
	xor.b32  	%r1166, %r1165, %r1164;
	xor.b32  	%r1167, %r1166, %r1163;
	xor.b32  	%r1168, %r1167, %r1154;
	add.s32 	%r1169, %r8657, %r1168;
	add.s32 	%r1170, %r1169, 724874;
	mul.hi.u32 	%r1171, %r1170, -16383;
	shr.u32 	%r1172, %r1171, 18;
	mul.lo.s32 	%r1173, %r1172, 262145;
	sub.s32 	%r1174, %r1170, %r1173;
	add.s32 	%r1175, %r1174, -131072;
	st.local.u32 	[%rd37+1028], %r1175;
	shr.u32 	%r1176, %r8655, 2;
	xor.b32  	%r1177, %r1176, %r8655;
	shl.b32 	%r1178, %r1168, 4;
	shl.b32 	%r1179, %r1177, 1;
	xor.b32  	%r1180, %r1179, %r1178;
	xor.b32  	%r1181, %r1180, %r1177;
	xor.b32  	%r1182, %r1181, %r1168;
	add.s32 	%r1183, %r8657, %r1182;
	add.s32 	%r1184, %r1183, 1087311;
	mul.hi.u32 	%r1185, %r1184, -16383;
	shr.u32 	%r1186, %r1185, 18;
	mul.lo.s32 	%r1187, %r1186, 262145;
	sub.s32 	%r1188, %r1184, %r1187;
	add.s32 	%r1189, %r1188, -131072;
	st.local.u32 	[%rd37+1032], %r1189;
	shr.u32 	%r1190, %r8654, 2;
	xor.b32  	%r1191, %r1190, %r8654;
	shl.b32 	%r1192, %r1182, 4;
	shl.b32 	%r1193, %r1191, 1;
	xor.b32  	%r1194, %r1193, %r1192;
	xor.b32  	%r1195, %r1194, %r1191;
	xor.b32  	%r8658, %r1195, %r1182;
	add.s32 	%r1196, %r8657, %r8658;
	add.s32 	%r1197, %r1196, 1449748;
	mul.hi.u32 	%r1198, %r1197, -16383;
	shr.u32 	%r1199, %r1198, 18;
	mul.lo.s32 	%r1200, %r1199, 262145;
	sub.s32 	%r1201, %r1197, %r1200;
	add.s32 	%r1202, %r1201, -131072;
	st.local.u32 	[%rd37+1036], %r1202;
	shr.u32 	%r1203, %r8653, 2;
	xor.b32  	%r1204, %r1203, %r8653;
	shl.b32 	%r1205, %r8658, 4;
	shl.b32 	%r1206, %r1204, 1;
	xor.b32  	%r1207, %r1206, %r1205;
	xor.b32  	%r1208, %r1207, %r1204;
	xor.b32  	%r8656, %r1208, %r8658;
	add.s32 	%r1209, %r8657, %r8656;
	add.s32 	%r1210, %r1209, 1812185;
	mul.hi.u32 	%r1211, %r1210, -16383;
	shr.u32 	%r1212, %r1211, 18;
	mul.lo.s32 	%r1213, %r1212, 262145;
	sub.s32 	%r1214, %r1210, %r1213;
	add.s32 	%r1215, %r1214, -131072;
	st.local.u32 	[%rd37+1040], %r1215;
	shr.u32 	%r1216, %r1154, 2;
	xor.b32  	%r1217, %r1216, %r1154;
	shl.b32 	%r1218, %r8656, 4;
	shl.b32 	%r1219, %r1217, 1;
	xor.b32  	%r1220, %r1219, %r1218;
	xor.b32  	%r1221, %r1220, %r1217;
	xor.b32  	%r8655, %r1221, %r8656;
	add.s32 	%r1222, %r8657, %r8655;
	add.s32 	%r1223, %r1222, 2174622;
	mul.hi.u32 	%r1224, %r1223, -16383;
	shr.u32 	%r1225, %r1224, 18;
	mul.lo.s32 	%r1226, %r1225, 262145;
	sub.s32 	%r1227, %r1223, %r1226;
	add.s32 	%r1228, %r1227, -131072;
	st.local.u32 	[%rd37+1044], %r1228;
	shr.u32 	%r1229, %r1168, 2;
	xor.b32  	%r1230, %r1229, %r1168;
	shl.b32 	%r1231, %r8655, 4;
	shl.b32 	%r1232, %r1230, 1;
	xor.b32  	%r1233, %r1232, %r1231;
	xor.b32  	%r1234, %r1233, %r1230;
	xor.b32  	%r8654, %r1234, %r8655;
	add.s32 	%r1235, %r8657, %r8654;
	add.s32 	%r1236, %r1235, 2537059;
	mul.hi.u32 	%r1237, %r1236, -16383;
	shr.u32 	%r1238, %r1237, 18;
	mul.lo.s32 	%r1239, %r1238, 262145;
	sub.s32 	%r1240, %r1236, %r1239;
	add.s32 	%r1241, %r1240, -131072;
	st.local.u32 	[%rd37+1048], %r1241;
	shr.u32 	%r1242, %r1182, 2;
	xor.b32  	%r1243, %r1242, %r1182;
	shl.b32 	%r1244, %r8654, 4;
	shl.b32 	%r1245, %r1243, 1;
	xor.b32  	%r1246, %r1245, %r1244;
	xor.b32  	%r1247, %r1246, %r1243;
	xor.b32  	%r8653, %r1247, %r8654;
	add.s32 	%r8657, %r8657, 2899496;
	add.s32 	%r1248, %r8653, %r8657;
	mul.hi.u32 	%r1249, %r1248, -16383;
	shr.u32 	%r1250, %r1249, 18;
	mul.lo.s32 	%r1251, %r1250, 262145;
	sub.s32 	%r1252, %r1248, %r1251;
	add.s32 	%r1253, %r1252, -131072;
	st.local.u32 	[%rd37+1052], %r1253;
	add.s32 	%r8652, %r8652, 8;
	setp.ne.s32 	%p3, %r8652, 256;
	@%p3 bra 	$L__BB0_6;
	mov.b32 	%r8659, 0;
$L__BB0_8:
	shr.u32 	%r1255, %r8658, 2;
	xor.b32  	%r1256, %r1255, %r8658;
	shl.b32 	%r1257, %r8653, 4;
	shl.b32 	%r1258, %r1256, 1;
	xor.b32  	%r1259, %r1258, %r1257;
	xor.b32  	%r1260, %r1259, %r1256;
	xor.b32  	%r1261, %r1260, %r8653;
	add.s32 	%r1262, %r8657, %r1261;
	add.s32 	%r1263, %r1262, 362437;
	mul.hi.u32 	%r1264, %r1263, -16383;
	shr.u32 	%r1265, %r1264, 18;
	mul.lo.s32 	%r1266, %r1265, 262145;
	sub.s32 	%r1267, %r1263, %r1266;
	add.s32 	%r1268, %r1267, -131072;
	mul.wide.u32 	%rd38, %r8659, 4;
	add.s64 	%rd39, %rd3, %rd38;
	st.local.u32 	[%rd39+2048], %r1268;
	shr.u32 	%r1269, %r8656, 2;
	xor.b32  	%r1270, %r1269, %r8656;
	shl.b32 	%r1271, %r1261, 4;
	shl.b32 	%r1272, %r1270, 1;
	xor.b32  	%r1273, %r1272, %r1271;
	xor.b32  	%r1274, %r1273, %r1270;
	xor.b32  	%r1275, %r1274, %r1261;
	add.s32 	%r1276, %r8657, %r1275;
	add.s32 	%r1277, %r1276, 724874;
	mul.hi.u32 	%r1278, %r1277, -16383;
	shr.u32 	%r1279, %r1278, 18;
	mul.lo.s32 	%r1280, %r1279, 262145;
	sub.s32 	%r1281, %r1277, %r1280;
	add.s32 	%r1282, %r1281, -131072;
	st.local.u32 	[%rd39+2052], %r1282;
	shr.u32 	%r1283, %r8655, 2;
	xor.b32  	%r1284, %r1283, %r8655;
	shl.b32 	%r1285, %r1275, 4;
	shl.b32 	%r1286, %r1284, 1;
	xor.b32  	%r1287, %r1286, %r1285;
	xor.b32  	%r1288, %r1287, %r1284;
	xor.b32  	%r1289, %r1288, %r1275;
	add.s32 	%r1290, %r8657, %r1289;
	add.s32 	%r1291, %r1290, 1087311;
	mul.hi.u32 	%r1292, %r1291, -16383;
	shr.u32 	%r1293, %r1292, 18;
	mul.lo.s32 	%r1294, %r1293, 262145;
	sub.s32 	%r1295, %r1291, %r1294;
	add.s32 	%r1296, %r1295, -131072;
	st.local.u32 	[%rd39+2056], %r1296;
	shr.u32 	%r1297, %r8654, 2;
	xor.b32  	%r1298, %r1297, %r8654;
	shl.b32 	%r1299, %r1289, 4;
	shl.b32 	%r1300, %r1298, 1;
	xor.b32  	%r1301, %r1300, %r1299;
	xor.b32  	%r1302, %r1301, %r1298;
	xor.b32  	%r8658, %r1302, %r1289;
	add.s32 	%r1303, %r8657, %r8658;
	add.s32 	%r1304, %r1303, 1449748;
	mul.hi.u32 	%r1305, %r1304, -16383;
	shr.u32 	%r1306, %r1305, 18;
	mul.lo.s32 	%r1307, %r1306, 262145;
	sub.s32 	%r1308, %r1304, %r1307;
	add.s32 	%r1309, %r1308, -131072;
	st.local.u32 	[%rd39+2060], %r1309;
	shr.u32 	%r1310, %r8653, 2;
	xor.b32  	%r1311, %r1310, %r8653;
	shl.b32 	%r1312, %r8658, 4;
	shl.b32 	%r1313, %r1311, 1;
	xor.b32  	%r1314, %r1313, %r1312;
	xor.b32  	%r1315, %r1314, %r1311;
	xor.b32  	%r8656, %r1315, %r8658;
	add.s32 	%r1316, %r8657, %r8656;
	add.s32 	%r1317, %r1316, 1812185;
	mul.hi.u32 	%r1318, %r1317, -16383;
	shr.u32 	%r1319, %r1318, 18;
	mul.lo.s32 	%r1320, %r1319, 262145;
	sub.s32 	%r1321, %r1317, %r1320;
	add.s32 	%r1322, %r1321, -131072;
	st.local.u32 	[%rd39+2064], %r1322;
	shr.u32 	%r1323, %r1261, 2;
	xor.b32  	%r1324, %r1323, %r1261;
	shl.b32 	%r1325, %r8656, 4;
	shl.b32 	%r1326, %r1324, 1;
	xor.b32  	%r1327, %r1326, %r1325;
	xor.b32  	%r1328, %r1327, %r1324;
	xor.b32  	%r8655, %r1328, %r8656;
	add.s32 	%r1329, %r8657, %r8655;
	add.s32 	%r1330, %r1329, 2174622;
	mul.hi.u32 	%r1331, %r1330, -16383;
	shr.u32 	%r1332, %r1331, 18;
	mul.lo.s32 	%r1333, %r1332, 262145;
	sub.s32 	%r1334, %r1330, %r1333;
	add.s32 	%r1335, %r1334, -131072;
	st.local.u32 	[%rd39+2068], %r1335;
	shr.u32 	%r1336, %r1275, 2;
	xor.b32  	%r1337, %r1336, %r1275;
	shl.b32 	%r1338, %r8655, 4;
	shl.b32 	%r1339, %r1337, 1;
	xor.b32  	%r1340, %r1339, %r1338;
	xor.b32  	%r1341, %r1340, %r1337;
	xor.b32  	%r8654, %r1341, %r8655;
	add.s32 	%r1342, %r8657, %r8654;
	add.s32 	%r1343, %r1342, 2537059;
	mul.hi.u32 	%r1344, %r1343, -16383;
	shr.u32 	%r1345, %r1344, 18;
	mul.lo.s32 	%r1346, %r1345, 262145;
	sub.s32 	%r1347, %r1343, %r1346;
	add.s32 	%r1348, %r1347, -131072;
	st.local.u32 	[%rd39+2072], %r1348;
	shr.u32 	%r1349, %r1289, 2;
	xor.b32  	%r1350, %r1349, %r1289;
	shl.b32 	%r1351, %r8654, 4;
	shl.b32 	%r1352, %r1350, 1;
	xor.b32  	%r1353, %r1352, %r1351;
	xor.b32  	%r1354, %r1353, %r1350;
	xor.b32  	%r8653, %r1354, %r8654;
	add.s32 	%r8657, %r8657, 2899496;
	add.s32 	%r1355, %r8653, %r8657;
	mul.hi.u32 	%r1356, %r1355, -16383;
	shr.u32 	%r1357, %r1356, 18;
	mul.lo.s32 	%r1358, %r1357, 262145;
	sub.s32 	%r1359, %r1355, %r1358;
	add.s32 	%r1360, %r1359, -131072;
	st.local.u32 	[%rd39+2076], %r1360;
	add.s32 	%r8659, %r8659, 8;
	setp.ne.s32 	%p4, %r8659, 256;
	@%p4 bra 	$L__BB0_8;
	mov.b32 	%r8666, 0;
$L__BB0_10:
	shr.u32 	%r1362, %r8658, 2;
	xor.b32  	%r1363, %r1362, %r8658;
	shl.b32 	%r1364, %r8653, 4;
	shl.b32 	%r1365, %r1363, 1;
	xor.b32  	%r1366, %r1365, %r1364;
	xor.b32  	%r1367, %r1366, %r1363;
	xor.b32  	%r1368, %r1367, %r8653;
	add.s32 	%r1369, %r8657, %r1368;
	add.s32 	%r1370, %r1369, 362437;
	mul.hi.u32 	%r1371, %r1370, -16383;
	shr.u32 	%r1372, %r1371, 18;
	mul.lo.s32 	%r1373, %r1372, 262145;
	sub.s32 	%r1374, %r1370, %r1373;
	add.s32 	%r1375, %r1374, -131072;
	mul.wide.u32 	%rd40, %r8666, 4;
	add.s64 	%rd41, %rd3, %rd40;
	st.local.u32 	[%rd41+3072], %r1375;
	shr.u32 	%r1376, %r8656, 2;
	xor.b32  	%r1377, %r1376, %r8656;
	shl.b32 	%r1378, %r1368, 4;
	shl.b32 	%r1379, %r1377, 1;
	xor.b32  	%r1380, %r1379, %r1378;
	xor.b32  	%r1381, %r1380, %r1377;
	xor.b32  	%r1382, %r1381, %r1368;
	add.s32 	%r1383, %r8657, %r1382;
	add.s32 	%r1384, %r1383, 724874;
	mul.hi.u32 	%r1385, %r1384, -16383;
	shr.u32 	%r1386, %r1385, 18;
	mul.lo.s32 	%r1387, %r1386, 262145;
	sub.s32 	%r1388, %r1384, %r1387;
	add.s32 	%r1389, %r1388, -131072;
	st.local.u32 	[%rd41+3076], %r1389;
	shr.u32 	%r1390, %r8655, 2;
	xor.b32  	%r1391, %r1390, %r8655;
	shl.b32 	%r1392, %r1382, 4;
	shl.b32 	%r1393, %r1391, 1;
	xor.b32  	%r1394, %r1393, %r1392;
	xor.b32  	%r1395, %r1394, %r1391;
	xor.b32  	%r1396, %r1395, %r1382;
	add.s32 	%r1397, %r8657, %r1396;
	add.s32 	%r1398, %r1397, 1087311;
	mul.hi.u32 	%r1399, %r1398, -16383;
	shr.u32 	%r1400, %r1399, 18;
	mul.lo.s32 	%r1401, %r1400, 262145;
	sub.s32 	%r1402, %r1398, %r1401;
	add.s32 	%r1403, %r1402, -131072;
	st.local.u32 	[%rd41+3080], %r1403;
	shr.u32 	%r1404, %r8654, 2;
	xor.b32  	%r1405, %r1404, %r8654;
	shl.b32 	%r1406, %r1396, 4;
	shl.b32 	%r1407, %r1405, 1;
	xor.b32  	%r1408, %r1407, %r1406;
	xor.b32  	%r1409, %r1408, %r1405;
	xor.b32  	%r8658, %r1409, %r1396;
	add.s32 	%r1410, %r8657, %r8658;
	add.s32 	%r1411, %r1410, 1449748;
	mul.hi.u32 	%r1412, %r1411, -16383;
	shr.u32 	%r1413, %r1412, 18;
	mul.lo.s32 	%r1414, %r1413, 262145;
	sub.s32 	%r1415, %r1411, %r1414;
	add.s32 	%r1416, %r1415, -131072;
	st.local.u32 	[%rd41+3084], %r1416;
	shr.u32 	%r1417, %r8653, 2;
	xor.b32  	%r1418, %r1417, %r8653;
	shl.b32 	%r1419, %r8658, 4;
	shl.b32 	%r1420, %r1418, 1;
	xor.b32  	%r1421, %r1420, %r1419;
	xor.b32  	%r1422, %r1421, %r1418;
	xor.b32  	%r8656, %r1422, %r8658;
	add.s32 	%r1423, %r8657, %r8656;
	add.s32 	%r1424, %r1423, 1812185;
	mul.hi.u32 	%r1425, %r1424, -16383;
	shr.u32 	%r1426, %r1425, 18;
	mul.lo.s32 	%r1427, %r1426, 262145;
	sub.s32 	%r1428, %r1424, %r1427;
	add.s32 	%r1429, %r1428, -131072;
	st.local.u32 	[%rd41+3088], %r1429;
	shr.u32 	%r1430, %r1368, 2;
	xor.b32  	%r1431, %r1430, %r1368;
	shl.b32 	%r1432, %r8656, 4;
	shl.b32 	%r1433, %r1431, 1;
	xor.b32  	%r1434, %r1433, %r1432;
	xor.b32  	%r1435, %r1434, %r1431;
	xor.b32  	%r8655, %r1435, %r8656;
	add.s32 	%r1436, %r8657, %r8655;
	add.s32 	%r1437, %r1436, 2174622;
	mul.hi.u32 	%r1438, %r1437, -16383;
	shr.u32 	%r1439, %r1438, 18;
	mul.lo.s32 	%r1440, %r1439, 262145;
	sub.s32 	%r1441, %r1437, %r1440;
	add.s32 	%r1442, %r1441, -131072;
	st.local.u32 	[%rd41+3092], %r1442;
	shr.u32 	%r1443, %r1382, 2;
	xor.b32  	%r1444, %r1443, %r1382;
	shl.b32 	%r1445, %r8655, 4;
	shl.b32 	%r1446, %r1444, 1;
	xor.b32  	%r1447, %r1446, %r1445;
	xor.b32  	%r1448, %r1447, %r1444;
	xor.b32  	%r8654, %r1448, %r8655;
	add.s32 	%r1449, %r8657, %r8654;
	add.s32 	%r1450, %r1449, 2537059;
	mul.hi.u32 	%r1451, %r1450, -16383;
	shr.u32 	%r1452, %r1451, 18;
	mul.lo.s32 	%r1453, %r1452, 262145;
	sub.s32 	%r1454, %r1450, %r1453;
	add.s32 	%r1455, %r1454, -131072;
	st.local.u32 	[%rd41+3096], %r1455;
	shr.u32 	%r1456, %r1396, 2;
	xor.b32  	%r1457, %r1456, %r1396;
	shl.b32 	%r1458, %r8654, 4;
	shl.b32 	%r1459, %r1457, 1;
	xor.b32  	%r1460, %r1459, %r1458;
	xor.b32  	%r1461, %r1460, %r1457;
	xor.b32  	%r8653, %r1461, %r8654;
	add.s32 	%r8657, %r8657, 2899496;
	add.s32 	%r1462, %r8653, %r8657;
	mul.hi.u32 	%r1463, %r1462, -16383;
	shr.u32 	%r1464, %r1463, 18;
	mul.lo.s32 	%r1465, %r1464, 262145;
	sub.s32 	%r1466, %r1462, %r1465;
	add.s32 	%r1467, %r1466, -131072;
	st.local.u32 	[%rd41+3100], %r1467;
	add.s32 	%r8666, %r8666, 8;
	setp.ne.s32 	%p5, %r8666, 256;
	@%p5 bra 	$L__BB0_10;
	mov.b32 	%r8673, 0;
$L__BB0_12:
	mov.b32 	%r8674, 0;
	st.shared.v4.u32 	[shmem], {%r8674, %r8674, %r8674, %r8674};
	st.shared.v4.u32 	[shmem+16], {%r8674, %r8674, %r8674, %r8674};
	st.shared.v4.u32 	[shmem+32], {%r8674, %r8674, %r8674, %r8674};
	st.shared.v4.u32 	[shmem+48], {%r8674, %r8674, %r8674, %r8674};
	st.shared.v4.u32 	[shmem+64], {%r8674, %r8674, %r8674, %r8674};
	st.shared.v4.u32 	[shmem+80], {%r8674, %r8674, %r8674, %r8674};
	st.shared.v4.u32 	[shmem+96], {%r8674, %r8674, %r8674, %r8674};
	st.shared.v4.u32 	[shmem+112], {%r8674, %r8674, %r8674, %r8674};
	st.shared.v4.u32 	[shmem+128], {%r8674, %r8674, %r8674, %r8674};
	st.shared.v4.u32 	[shmem+144], {%r8674, %r8674, %r8674, %r8674};
	st.shared.v4.u32 	[shmem+160], {%r8674, %r8674, %r8674, %r8674};
	st.shared.v4.u32 	[shmem+176], {%r8674, %r8674, %r8674, %r8674};
	st.shared.v4.u32 	[shmem+192], {%r8674, %r8674, %r8674, %r8674};
	st.shared.v4.u32 	[shmem+208], {%r8674, %r8674, %r8674, %r8674};
	st.shared.v4.u32 	[shmem+224], {%r8674, %r8674, %r8674, %r8674};
	st.shared.v4.u32 	[shmem+240], {%r8674, %r8674, %r8674, %r8674};
	st.shared.v4.u32 	[shmem+256], {%r8674, %r8674, %r8674, %r8674};
	st.shared.v4.u32 	[shmem+272], {%r8674, %r8674, %r8674, %r8674};
	st.shared.v4.u32 	[shmem+288], {%r8674, %r8674, %r8674, %r8674};
	st.shared.v4.u32 	[shmem+304], {%r8674, %r8674, %r8674, %r8674};
	st.shared.v4.u32 	[shmem+320], {%r8674, %r8674, %r8674, %r8674};
	st.shared.v4.u32 	[shmem+336], {%r8674, %r8674, %r8674, %r8674};
	st.shared.v4.u32 	[shmem+352], {%r8674, %r8674, %r8674, %r8674};
	st.shared.v4.u32 	[shmem+368], {%r8674, %r8674, %r8674, %r8674};
	st.shared.v4.u32 	[shmem+384], {%r8674, %r8674, %r8674, %r8674};
	st.shared.v4.u32 	[shmem+400], {%r8674, %r8674, %r8674, %r8674};
	st.shared.v4.u32 	[shmem+416], {%r8674, %r8674, %r8674, %r8674};
	st.shared.v4.u32 	[shmem+432], {%r8674, %r8674, %r8674, %r8674};
	st.shared.v4.u32 	[shmem+448], {%r8674, %r8674, %r8674, %r8674};
	st.shared.v4.u32 	[shmem+464], {%r8674, %r8674, %r8674, %r8674};
	st.shared.v4.u32 	[shmem+480], {%r8674, %r8674, %r8674, %r8674};
	st.shared.v4.u32 	[shmem+496], {%r8674, %r8674, %r8674, %r8674};
	st.shared.v4.u32 	[shmem+512], {%r8674, %r8674, %r8674, %r8674};
	st.shared.v4.u32 	[shmem+528], {%r8674, %r8674, %r8674, %r8674};
	st.shared.v4.u32 	[shmem+544], {%r8674, %r8674, %r8674, %r8674};
	st.shared.v4.u32 	[shmem+560], {%r8674, %r8674, %r8674, %r8674};
	st.shared.v4.u32 	[shmem+576], {%r8674, %r8674, %r8674, %r8674};
	st.shared.v4.u32 	[shmem+592], {%r8674, %r8674, %r8674, %r8674};
	st.shared.v4.u32 	[shmem+608], {%r8674, %r8674, %r8674, %r8674};
	st.shared.v4.u32 	[shmem+624], {%r8674, %r8674, %r8674, %r8674};
	st.shared.v4.u32 	[shmem+640], {%r8674, %r8674, %r8674, %r8674};
	st.shared.v4.u32 	[shmem+656], {%r8674, %r8674, %r8674, %r8674};
	st.shared.v4.u32 	[shmem+672], {%r8674, %r8674, %r8674, %r8674};
	st.shared.v4.u32 	[shmem+688], {%r8674, %r8674, %r8674, %r8674};
	st.shared.v4.u32 	[shmem+704], {%r8674, %r8674, %r8674, %r8674};
	st.shared.v4.u32 	[shmem+720], {%r8674, %r8674, %r8674, %r8674};
	st.shared.v4.u32 	[shmem+736], {%r8674, %r8674, %r8674, %r8674};
	st.shared.v4.u32 	[shmem+752], {%r8674, %r8674, %r8674, %r8674};
	st.shared.v4.u32 	[shmem+768], {%r8674, %r8674, %r8674, %r8674};
	st.shared.v4.u32 	[shmem+784], {%r8674, %r8674, %r8674, %r8674};
	st.shared.v4.u32 	[shmem+800], {%r8674, %r8674, %r8674, %r8674};
	st.shared.v4.u32 	[shmem+816], {%r8674, %r8674, %r8674, %r8674};
	st.shared.v4.u32 	[shmem+832], {%r8674, %r8674, %r8674, %r8674};
	st.shared.v4.u32 	[shmem+848], {%r8674, %r8674, %r8674, %r8674};
	st.shared.v4.u32 	[shmem+864], {%r8674, %r8674, %r8674, %r8674};
	st.shared.v4.u32 	[shmem+880], {%r8674, %r8674, %r8674, %r8674};
	st.shared.v4.u32 	[shmem+896], {%r8674, %r8674, %r8674, %r8674};
	st.shared.v4.u32 	[shmem+912], {%r8674, %r8674, %r8674, %r8674};
	st.shared.v4.u32 	[shmem+928], {%r8674, %r8674, %r8674, %r8674};
	st.shared.v4.u32 	[shmem+944], {%r8674, %r8674, %r8674, %r8674};
	st.shared.v4.u32 	[shmem+960], {%r8674, %r8674, %r8674, %r8674};
	st.shared.v4.u32 	[shmem+976], {%r8674, %r8674, %r8674, %r8674};
	st.shared.v4.u32 	[shmem+992], {%r8674, %r8674, %r8674, %r8674};
	st.shared.v4.u32 	[shmem+1008], {%r8674, %r8674, %r8674, %r8674};
	mul.wide.u32 	%rd42, %r8673, 4096;
	add.s64 	%rd14, %rd13, %rd42;
$L__BB0_13:
	mul.wide.u32 	%rd43, %r8674, 1024;
	add.s64 	%rd44, %rd3, %rd43;
	ld.local.u32 	%r1472, [%rd44];
	ld.local.u32 	%r1473, [%rd44+4];
	ld.local.u32 	%r1474, [%rd44+8];
	ld.local.u32 	%r1475, [%rd44+12];
	st.local.v4.u32 	[%rd9], {%r1472, %r1473, %r1474, %r1475};
	ld.local.u32 	%r1476, [%rd44+16];
	ld.local.u32 	%r1477, [%rd44+20];
	ld.local.u32 	%r1478, [%rd44+24];
	ld.local.u32 	%r1479, [%rd44+28];
	st.local.v4.u32 	[%rd9+16], {%r1476, %r1477, %r1478, %r1479};
	ld.local.u32 	%r1480, [%rd44+32];
	ld.local.u32 	%r1481, [%rd44+36];
	ld.local.u32 	%r1482, [%rd44+40];
	ld.local.u32 	%r1483, [%rd44+44];
	st.local.v4.u32 	[%rd9+32], {%r1480, %r1481, %r1482, %r1483};
	ld.local.u32 	%r1484, [%rd44+48];
	ld.local.u32 	%r1485, [%rd44+52];
	ld.local.u32 	%r1486, [%rd44+56];
	ld.local.u32 	%r1487, [%rd44+60];
	st.local.v4.u32 	[%rd9+48], {%r1484, %r1485, %r1486, %r1487};
	ld.local.u32 	%r1488, [%rd44+64];
	ld.local.u32 	%r1489, [%rd44+68];
	ld.local.u32 	%r1490, [%rd44+72];
	ld.local.u32 	%r1491, [%rd44+76];
	st.local.v4.u32 	[%rd9+64], {%r1488, %r1489, %r1490, %r1491};
	ld.local.u32 	%r1492, [%rd44+80];
	ld.local.u32 	%r1493, [%rd44+84];
	ld.local.u32 	%r1494, [%rd44+88];
	ld.local.u32 	%r1495, [%rd44+92];
	st.local.v4.u32 	[%rd9+80], {%r1492, %r1493, %r1494, %r1495};
	ld.local.u32 	%r1496, [%rd44+96];
	ld.local.u32 	%r1497, [%rd44+100];
	ld.local.u32 	%r1498, [%rd44+104];
	ld.local.u32 	%r1499, [%rd44+108];
	st.local.v4.u32 	[%rd9+96], {%r1496, %r1497, %r1498, %r1499};
	ld.local.u32 	%r1500, [%rd44+112];
	ld.local.u32 	%r1501, [%rd44+116];
	ld.local.u32 	%r1502, [%rd44+120];
	ld.local.u32 	%r1503, [%rd44+124];
	st.local.v4.u32 	[%rd9+112], {%r1500, %r1501, %r1502, %r1503};
	ld.local.u32 	%r1504, [%rd44+128];
	ld.local.u32 	%r1505, [%rd44+132];
	ld.local.u32 	%r1506, [%rd44+136];
	ld.local.u32 	%r1507, [%rd44+140];
	st.local.v4.u32 	[%rd9+128], {%r1504, %r1505, %r1506, %r1507};
	ld.local.u32 	%r1508, [%rd44+144];
	ld.local.u32 	%r1509, [%rd44+148];
	ld.local.u32 	%r1510, [%rd44+152];
	ld.local.u32 	%r1511, [%rd44+156];
	st.local.v4.u32 	[%rd9+144], {%r1508, %r1509, %r1510, %r1511};
	ld.local.u32 	%r1512, [%rd44+160];
	ld.local.u32 	%r1513, [%rd44+164];
	ld.local.u32 	%r1514, [%rd44+168];
	ld.local.u32 	%r1515, [%rd44+172];
	st.local.v4.u32 	[%rd9+160], {%r1512, %r1513, %r1514, %r1515};
	ld.local.u32 	%r1516, [%rd44+176];
	ld.local.u32 	%r1517, [%rd44+180];
	ld.local.u32 	%r1518, [%rd44+184];
	ld.local.u32 	%r1519, [%rd44+188];
	st.local.v4.u32 	[%rd9+176], {%r1516, %r1517, %r1518, %r1519};
	ld.local.u32 	%r1520, [%rd44+192];
	ld.local.u32 	%r1521, [%rd44+196];
	ld.local.u32 	%r1522, [%rd44+200];
	ld.local.u32 	%r1523, [%rd44+204];
	st.local.v4.u32 	[%rd9+192], {%r1520, %r1521, %r1522, %r1523};
	ld.local.u32 	%r1524, [%rd44+208];
	ld.local.u32 	%r1525, [%rd44+212];
	ld.local.u32 	%r1526, [%rd44+216];
	ld.local.u32 	%r1527, [%rd44+220];
	st.local.v4.u32 	[%rd9+208], {%r1524, %r1525, %r1526, %r1527};
	ld.local.u32 	%r1528, [%rd44+224];
	ld.local.u32 	%r1529, [%rd44+228];
	ld.local.u32 	%r1530, [%rd44+232];
	ld.local.u32 	%r1531, [%rd44+236];
	st.local.v4.u32 	[%rd9+224], {%r1528, %r1529, %r1530, %r1531};
	ld.local.u32 	%r1532, [%rd44+240];
	ld.local.u32 	%r1533, [%rd44+244];
	ld.local.u32 	%r1534, [%rd44+248];
	ld.local.u32 	%r1535, [%rd44+252];
	st.local.v4.u32 	[%rd9+240], {%r1532, %r1533, %r1534, %r1535};
	ld.local.u32 	%r1536, [%rd44+256];
	ld.local.u32 	%r1537, [%rd44+260];
	ld.local.u32 	%r1538, [%rd44+264];
	ld.local.u32 	%r1539, [%rd44+268];
	st.local.v4.u32 	[%rd9+256], {%r1536, %r1537, %r1538, %r1539};
	ld.local.u32 	%r1540, [%rd44+272];
	ld.local.u32 	%r1541, [%rd44+276];
	ld.local.u32 	%r1542, [%rd44+280];
	ld.local.u32 	%r1543, [%rd44+284];
	st.local.v4.u32 	[%rd9+272], {%r1540, %r1541, %r1542, %r1543};
	ld.local.u32 	%r1544, [%rd44+288];
	ld.local.u32 	%r1545, [%rd44+292];
	ld.local.u32 	%r1546, [%rd44+296];
	ld.local.u32 	%r1547, [%rd44+300];
	st.local.v4.u32 	[%rd9+288], {%r1544, %r1545, %r1546, %r1547};
	ld.local.u32 	%r1548, [%rd44+304];
	ld.local.u32 	%r1549, [%rd44+308];
	ld.local.u32 	%r1550, [%rd44+312];
	ld.local.u32 	%r1551, [%rd44+316];
	st.local.v4.u32 	[%rd9+304], {%r1548, %r1549, %r1550, %r1551};
	ld.local.u32 	%r1552, [%rd44+320];
	ld.local.u32 	%r1553, [%rd44+324];
	ld.local.u32 	%r1554, [%rd44+328];
	ld.local.u32 	%r1555, [%rd44+332];
	st.local.v4.u32 	[%rd9+320], {%r1552, %r1553, %r1554, %r1555};
	ld.local.u32 	%r1556, [%rd44+336];
	ld.local.u32 	%r1557, [%rd44+340];
	ld.local.u32 	%r1558, [%rd44+344];
	ld.local.u32 	%r1559, [%rd44+348];
	st.local.v4.u32 	[%rd9+336], {%r1556, %r1557, %r1558, %r1559};
	ld.local.u32 	%r1560, [%rd44+352];
	ld.local.u32 	%r1561, [%rd44+356];
	ld.local.u32 	%r1562, [%rd44+360];
	ld.local.u32 	%r1563, [%rd44+364];
	st.local.v4.u32 	[%rd9+352], {%r1560, %r1561, %r1562, %r1563};
	ld.local.u32 	%r1564, [%rd44+368];
	ld.local.u32 	%r1565, [%rd44+372];
	ld.local.u32 	%r1566, [%rd44+376];
	ld.local.u32 	%r1567, [%rd44+380];
	st.local.v4.u32 	[%rd9+368], {%r1564, %r1565, %r1566, %r1567};
	ld.local.u32 	%r1568, [%rd44+384];
	ld.local.u32 	%r1569, [%rd44+388];
	ld.local.u32 	%r1570, [%rd44+392];
	ld.local.u32 	%r1571, [%rd44+396];
	st.local.v4.u32 	[%rd9+384], {%r1568, %r1569, %r1570, %r1571};
	ld.local.u32 	%r1572, [%rd44+400];
	ld.local.u32 	%r1573, [%rd44+404];
	ld.local.u32 	%r1574, [%rd44+408];
	ld.local.u32 	%r1575, [%rd44+412];
	st.local.v4.u32 	[%rd9+400], {%r1572, %r1573, %r1574, %r1575};
	ld.local.u32 	%r1576, [%rd44+416];
	ld.local.u32 	%r1577, [%rd44+420];
	ld.local.u32 	%r1578, [%rd44+424];
	ld.local.u32 	%r1579, [%rd44+428];
	st.local.v4.u32 	[%rd9+416], {%r1576, %r1577, %r1578, %r1579};
	ld.local.u32 	%r1580, [%rd44+432];
	ld.local.u32 	%r1581, [%rd44+436];
	ld.local.u32 	%r1582, [%rd44+440];
	ld.local.u32 	%r1583, [%rd44+444];
	st.local.v4.u32 	[%rd9+432], {%r1580, %r1581, %r1582, %r1583};
	ld.local.u32 	%r1584, [%rd44+448];
	ld.local.u32 	%r1585, [%rd44+452];
	ld.local.u32 	%r1586, [%rd44+456];
	ld.local.u32 	%r1587, [%rd44+460];
	st.local.v4.u32 	[%rd9+448], {%r1584, %r1585, %r1586, %r1587};
	ld.local.u32 	%r1588, [%rd44+464];
	ld.local.u32 	%r1589, [%rd44+468];
	ld.local.u32 	%r1590, [%rd44+472];
	ld.local.u32 	%r1591, [%rd44+476];
	st.local.v4.u32 	[%rd9+464], {%r1588, %r1589, %r1590, %r1591};
	ld.local.u32 	%r1592, [%rd44+480];
	ld.local.u32 	%r1593, [%rd44+484];
	ld.local.u32 	%r1594, [%rd44+488];
	ld.local.u32 	%r1595, [%rd44+492];
	st.local.v4.u32 	[%rd9+480], {%r1592, %r1593, %r1594, %r1595};
	ld.local.u32 	%r1596, [%rd44+496];
	ld.local.u32 	%r1597, [%rd44+500];
	ld.local.u32 	%r1598, [%rd44+504];
	ld.local.u32 	%r1599, [%rd44+508];
	st.local.v4.u32 	[%rd9+496], {%r1596, %r1597, %r1598, %r1599};
	ld.local.u32 	%r1600, [%rd44+512];
	ld.local.u32 	%r1601, [%rd44+516];
	ld.local.u32 	%r1602, [%rd44+520];
	ld.local.u32 	%r1603, [%rd44+524];
	st.local.v4.u32 	[%rd9+512], {%r1600, %r1601, %r1602, %r1603};
	ld.local.u32 	%r1604, [%rd44+528];
	ld.local.u32 	%r1605, [%rd44+532];
	ld.local.u32 	%r1606, [%rd44+536];
	ld.local.u32 	%r1607, [%rd44+540];
	st.local.v4.u32 	[%rd9+528], {%r1604, %r1605, %r1606, %r1607};
	ld.local.u32 	%r1608, [%rd44+544];
	ld.local.u32 	%r1609, [%rd44+548];
	ld.local.u32 	%r1610, [%rd44+552];
	ld.local.u32 	%r1611, [%rd44+556];
	st.local.v4.u32 	[%rd9+544], {%r1608, %r1609, %r1610, %r1611};
	ld.local.u32 	%r1612, [%rd44+560];
	ld.local.u32 	%r1613, [%rd44+564];
	ld.local.u32 	%r1614, [%rd44+568];
	ld.local.u32 	%r1615, [%rd44+572];
	st.local.v4.u32 	[%rd9+560], {%r1612, %r1613, %r1614, %r1615};
	ld.local.u32 	%r1616, [%rd44+576];
	ld.local.u32 	%r1617, [%rd44+580];
	ld.local.u32 	%r1618, [%rd44+584];
	ld.local.u32 	%r1619, [%rd44+588];
	st.local.v4.u32 	[%rd9+576], {%r1616, %r1617, %r1618, %r1619};
	ld.local.u32 	%r1620, [%rd44+592];
	ld.local.u32 	%r1621, [%rd44+596];
	ld.local.u32 	%r1622, [%rd44+600];
	ld.local.u32 	%r1623, [%rd44+604];
	st.local.v4.u32 	[%rd9+592], {%r1620, %r1621, %r1622, %r1623};
	ld.local.u32 	%r1624, [%rd44+608];
	ld.local.u32 	%r1625, [%rd44+612];
	ld.local.u32 	%r1626, [%rd44+616];
	ld.local.u32 	%r1627, [%rd44+620];
	st.local.v4.u32 	[%rd9+608], {%r1624, %r1625, %r1626, %r1627};
	ld.local.u32 	%r1628, [%rd44+624];
	ld.local.u32 	%r1629, [%rd44+628];
	ld.local.u32 	%r1630, [%rd44+632];
	ld.local.u32 	%r1631, [%rd44+636];
	st.local.v4.u32 	[%rd9+624], {%r1628, %r1629, %r1630, %r1631};
	ld.local.u32 	%r1632, [%rd44+640];
	ld.local.u32 	%r1633, [%rd44+644];
	ld.local.u32 	%r1634, [%rd44+648];
	ld.local.u32 	%r1635, [%rd44+652];
	st.local.v4.u32 	[%rd9+640], {%r1632, %r1633, %r1634, %r1635};
	ld.local.u32 	%r1636, [%rd44+656];
	ld.local.u32 	%r1637, [%rd44+660];
	ld.local.u32 	%r1638, [%rd44+664];
	ld.local.u32 	%r1639, [%rd44+668];
	st.local.v4.u32 	[%rd9+656], {%r1636, %r1637, %r1638, %r1639};
	ld.local.u32 	%r1640, [%rd44+672];
	ld.local.u32 	%r1641, [%rd44+676];
	ld.local.u32 	%r1642, [%rd44+680];
	ld.local.u32 	%r1643, [%rd44+684];
	st.local.v4.u32 	[%rd9+672], {%r1640, %r1641, %r1642, %r1643};
	ld.local.u32 	%r1644, [%rd44+688];
	ld.local.u32 	%r1645, [%rd44+692];
	ld.local.u32 	%r1646, [%rd44+696];
	ld.local.u32 	%r1647, [%rd44+700];
	st.local.v4.u32 	[%rd9+688], {%r1644, %r1645, %r1646, %r1647};
	ld.local.u32 	%r1648, [%rd44+704];
	ld.local.u32 	%r1649, [%rd44+708];
	ld.local.u32 	%r1650, [%rd44+712];
	ld.local.u32 	%r1651, [%rd44+716];
	st.local.v4.u32 	[%rd9+704], {%r1648, %r1649, %r1650, %r1651};
	ld.local.u32 	%r1652, [%rd44+720];
	ld.local.u32 	%r1653, [%rd44+724];
	ld.local.u32 	%r1654, [%rd44+728];
	ld.local.u32 	%r1655, [%rd44+732];
	st.local.v4.u32 	[%rd9+720], {%r1652, %r1653, %r1654, %r1655};
	ld.local.u32 	%r1656, [%rd44+736];
	ld.local.u32 	%r1657, [%rd44+740];
	ld.local.u32 	%r1658, [%rd44+744];
	ld.local.u32 	%r1659, [%rd44+748];
	st.local.v4.u32 	[%rd9+736], {%r1656, %r1657, %r1658, %r1659};
	ld.local.u32 	%r1660, [%rd44+752];
	ld.local.u32 	%r1661, [%rd44+756];
	ld.local.u32 	%r1662, [%rd44+760];
	ld.local.u32 	%r1663, [%rd44+764];
	st.local.v4.u32 	[%rd9+752], {%r1660, %r1661, %r1662, %r1663};
	ld.local.u32 	%r1664, [%rd44+768];
	ld.local.u32 	%r1665, [%rd44+772];
	ld.local.u32 	%r1666, [%rd44+776];
	ld.local.u32 	%r1667, [%rd44+780];
	st.local.v4.u32 	[%rd9+768], {%r1664, %r1665, %r1666, %r1667};
	ld.local.u32 	%r1668, [%rd44+784];
	ld.local.u32 	%r1669, [%rd44+788];
	ld.local.u32 	%r1670, [%rd44+792];
	ld.local.u32 	%r1671, [%rd44+796];
	st.local.v4.u32 	[%rd9+784], {%r1668, %r1669, %r1670, %r1671};
	ld.local.u32 	%r1672, [%rd44+800];
	ld.local.u32 	%r1673, [%rd44+804];
	ld.local.u32 	%r1674, [%rd44+808];
	ld.local.u32 	%r1675, [%rd44+812];
	st.local.v4.u32 	[%rd9+800], {%r1672, %r1673, %r1674, %r1675};
	ld.local.u32 	%r1676, [%rd44+816];
	ld.local.u32 	%r1677, [%rd44+820];
	ld.local.u32 	%r1678, [%rd44+824];
	ld.local.u32 	%r1679, [%rd44+828];
	st.local.v4.u32 	[%rd9+816], {%r1676, %r1677, %r1678, %r1679};
	ld.local.u32 	%r1680, [%rd44+832];
	ld.local.u32 	%r1681, [%rd44+836];
	ld.local.u32 	%r1682, [%rd44+840];
	ld.local.u32 	%r1683, [%rd44+844];
	st.local.v4.u32 	[%rd9+832], {%r1680, %r1681, %r1682, %r1683};
	ld.local.u32 	%r1684, [%rd44+848];
	ld.local.u32 	%r1685, [%rd44+852];
	ld.local.u32 	%r1686, [%rd44+856];
	ld.local.u32 	%r1687, [%rd44+860];
	st.local.v4.u32 	[%rd9+848], {%r1684, %r1685, %r1686, %r1687};
	ld.local.u32 	%r1688, [%rd44+864];
	ld.local.u32 	%r1689, [%rd44+868];
	ld.local.u32 	%r1690, [%rd44+872];
	ld.local.u32 	%r1691, [%rd44+876];
	st.local.v4.u32 	[%rd9+864], {%r1688, %r1689, %r1690, %r1691};
	ld.local.u32 	%r1692, [%rd44+880];
	ld.local.u32 	%r1693, [%rd44+884];
	ld.local.u32 	%r1694, [%rd44+888];
	ld.local.u32 	%r1695, [%rd44+892];
	st.local.v4.u32 	[%rd9+880], {%r1692, %r1693, %r1694, %r1695};
	ld.local.u32 	%r1696, [%rd44+896];
	ld.local.u32 	%r1697, [%rd44+900];
	ld.local.u32 	%r1698, [%rd44+904];
	ld.local.u32 	%r1699, [%rd44+908];
	st.local.v4.u32 	[%rd9+896], {%r1696, %r1697, %r1698, %r1699};
	ld.local.u32 	%r1700, [%rd44+912];
	ld.local.u32 	%r1701, [%rd44+916];
	ld.local.u32 	%r1702, [%rd44+920];
	ld.local.u32 	%r1703, [%rd44+924];
	st.local.v4.u32 	[%rd9+912], {%r1700, %r1701, %r1702, %r1703};
	ld.local.u32 	%r1704, [%rd44+928];
	ld.local.u32 	%r1705, [%rd44+932];
	ld.local.u32 	%r1706, [%rd44+936];
	ld.local.u32 	%r1707, [%rd44+940];
	st.local.v4.u32 	[%rd9+928], {%r1704, %r1705, %r1706, %r1707};
	ld.local.u32 	%r1708, [%rd44+944];
	ld.local.u32 	%r1709, [%rd44+948];
	ld.local.u32 	%r1710, [%rd44+952];
	ld.local.u32 	%r1711, [%rd44+956];
	st.local.v4.u32 	[%rd9+944], {%r1708, %r1709, %r1710, %r1711};
	ld.local.u32 	%r1712, [%rd44+960];
	ld.local.u32 	%r1713, [%rd44+964];
	ld.local.u32 	%r1714, [%rd44+968];
	ld.local.u32 	%r1715, [%rd44+972];
	st.local.v4.u32 	[%rd9+960], {%r1712, %r1713, %r1714, %r1715};
	ld.local.u32 	%r1716, [%rd44+976];
	ld.local.u32 	%r1717, [%rd44+980];
	ld.local.u32 	%r1718, [%rd44+984];
	ld.local.u32 	%r1719, [%rd44+988];
	st.local.v4.u32 	[%rd9+976], {%r1716, %r1717, %r1718, %r1719};
	ld.local.u32 	%r1720, [%rd44+992];
	ld.local.u32 	%r1721, [%rd44+996];
	ld.local.u32 	%r1722, [%rd44+1000];
	ld.local.u32 	%r1723, [%rd44+1004];
	st.local.v4.u32 	[%rd9+992], {%r1720, %r1721, %r1722, %r1723};
	ld.local.u32 	%r1724, [%rd44+1008];
	ld.local.u32 	%r1725, [%rd44+1012];
	ld.local.u32 	%r1726, [%rd44+1016];
	ld.local.u32 	%r1727, [%rd44+1020];
	st.local.v4.u32 	[%rd9+1008], {%r1724, %r1725, %r1726, %r1727};
	mov.b32 	%r8676, 128;
	mov.b32 	%r8677, 0;
$L__BB0_14:
	shl.b32 	%r69, %r8676, 1;
	add.s32 	%r1729, %r69, -1;
	not.b32 	%r1730, %r69;
	and.b32  	%r1731, %r1730, %r1729;
	popc.b32 	%r1732, %r1731;
	mov.b32 	%r1733, 255;
	shr.u32 	%r1734, %r1733, %r1732;
	add.s32 	%r1735, %r8677, %r1734;
	add.s32 	%r70, %r1735, 1;
	add.s32 	%r71, %r8676, -1;
	and.b32  	%r72, %r8676, 3;
	and.b32  	%r73, %r8676, 252;
	and.b32  	%r74, %r8676, 1;
	mov.b32 	%r8678, 0;
$L__BB0_15:
	mov.u32 	%r75, %r8677;
	setp.lt.u32 	%p6, %r71, 3;
	add.s32 	%r8677, %r75, 1;
	mul.wide.s32 	%rd45, %r75, 4;
	mov.u64 	%rd46, _ZN3lux4cuda8ringtail10d_twiddlesE;
	add.s64 	%rd47, %rd46, %rd45;
	ld.const.u32 	%r78, [%rd47+4];
	mov.u32 	%r8681, %r8678;
	@%p6 bra 	$L__BB0_18;
	mov.b32 	%r8680, 0;
	mov.u32 	%r8681, %r8678;
$L__BB0_17:
	.pragma "nounroll";
	mul.wide.u32 	%rd48, %r8681, 4;
	add.s64 	%rd49, %rd9, %rd48;
	add.s32 	%r1737, %r8681, %r8676;
	mul.wide.u32 	%rd50, %r1737, 4;
	add.s64 	%rd51, %rd9, %rd50;
	ld.local.u32 	%r1738, [%rd51];
	mul.wide.s32 	%rd52, %r1738, %r78;
	mul.lo.s64 	%rd53, %rd52, 252236767799803904;
	shr.s64 	%rd54, %rd53, 32;
	mad.lo.s64 	%rd55, %rd54, -8380417, %rd52;
	{ .reg .b32 tmp; mov.b64 {tmp, %r1739}, %rd55; }
	ld.local.u32 	%r1740, [%rd49];
	sub.s32 	%r1741, %r1740, %r1739;
	setp.lt.s32 	%p7, %r1741, 0;
	add.s32 	%r1742, %r1741, 8380417;
	selp.b32 	%r1743, %r1742, %r1741, %p7;
	st.local.u32 	[%rd51], %r1743;
	add.s32 	%r1744, %r1740, %r1739;
	setp.gt.s32 	%p8, %r1744, 8380416;
	add.s32 	%r1745, %r1744, -8380417;
	selp.b32 	%r1746, %r1745, %r1744, %p8;
	setp.lt.s32 	%p9, %r1746, 0;
	add.s32 	%r1747, %r1746, 8380417;
	selp.b32 	%r1748, %r1747, %r1746, %p9;
	st.local.u32 	[%rd49], %r1748;
	ld.local.u32 	%r1749, [%rd51+4];
	mul.wide.s32 	%rd56, %r1749, %r78;
	mul.lo.s64 	%rd57, %rd56, 252236767799803904;
	shr.s64 	%rd58, %rd57, 32;
	mad.lo.s64 	%rd59, %rd58, -8380417, %rd56;
	{ .reg .b32 tmp; mov.b64 {tmp, %r1750}, %rd59; }
	ld.local.u32 	%r1751, [%rd49+4];
	sub.s32 	%r1752, %r1751, %r1750;
	setp.lt.s32 	%p10, %r1752, 0;
	add.s32 	%r1753, %r1752, 8380417;
	selp.b32 	%r1754, %r1753, %r1752, %p10;
	st.local.u32 	[%rd51+4], %r1754;
	add.s32 	%r1755, %r1751, %r1750;
	setp.gt.s32 	%p11, %r1755, 8380416;
	add.s32 	%r1756, %r1755, -8380417;
	selp.b32 	%r1757, %r1756, %r1755, %p11;
	setp.lt.s32 	%p12, %r1757, 0;
	add.s32 	%r1758, %r1757, 8380417;
	selp.b32 	%r1759, %r1758, %r1757, %p12;
	st.local.u32 	[%rd49+4], %r1759;
	ld.local.u32 	%r1760, [%rd51+8];
	mul.wide.s32 	%rd60, %r1760, %r78;
	mul.lo.s64 	%rd61, %rd60, 252236767799803904;
	shr.s64 	%rd62, %rd61, 32;
	mad.lo.s64 	%rd63, %rd62, -8380417, %rd60;
	{ .reg .b32 tmp; mov.b64 {tmp, %r1761}, %rd63; }
	ld.local.u32 	%r1762, [%rd49+8];
	sub.s32 	%r1763, %r1762, %r1761;
	setp.lt.s32 	%p13, %r1763, 0;
	add.s32 	%r1764, %r1763, 8380417;
	selp.b32 	%r1765, %r1764, %r1763, %p13;
	st.local.u32 	[%rd51+8], %r1765;
	add.s32 	%r1766, %r1762, %r1761;
	setp.gt.s32 	%p14, %r1766, 8380416;
	add.s32 	%r1767, %r1766, -8380417;
	selp.b32 	%r1768, %r1767, %r1766, %p14;
	setp.lt.s32 	%p15, %r1768, 0;
	add.s32 	%r1769, %r1768, 8380417;
	selp.b32 	%r1770, %r1769, %r1768, %p15;
	st.local.u32 	[%rd49+8], %r1770;
	ld.local.u32 	%r1771, [%rd51+12];
	mul.wide.s32 	%rd64, %r1771, %r78;
	mul.lo.s64 	%rd65, %rd64, 252236767799803904;
	shr.s64 	%rd66, %rd65, 32;
	mad.lo.s64 	%rd67, %rd66, -8380417, %rd64;
	{ .reg .b32 tmp; mov.b64 {tmp, %r1772}, %rd67; }
	ld.local.u32 	%r1773, [%rd49+12];
	sub.s32 	%r1774, %r1773, %r1772;
	setp.lt.s32 	%p16, %r1774, 0;
	add.s32 	%r1775, %r1774, 8380417;
	selp.b32 	%r1776, %r1775, %r1774, %p16;
	st.local.u32 	[%rd51+12], %r1776;
	add.s32 	%r1777, %r1773, %r1772;
	setp.gt.s32 	%p17, %r1777, 8380416;
	add.s32 	%r1778, %r1777, -8380417;
	selp.b32 	%r1779, %r1778, %r1777, %p17;
	setp.lt.s32 	%p18, %r1779, 0;
	add.s32 	%r1780, %r1779, 8380417;
	selp.b32 	%r1781, %r1780, %r1779, %p18;
	st.local.u32 	[%rd49+12], %r1781;
	add.s32 	%r8681, %r8681, 4;
	add.s32 	%r8680, %r8680, 4;
	setp.ne.s32 	%p19, %r8680, %r73;
	@%p19 bra 	$L__BB0_17;
$L__BB0_18:
	setp.eq.s32 	%p20, %r72, 0;
	@%p20 bra 	$L__BB0_23;
	setp.eq.s32 	%p21, %r72, 1;
	@%p21 bra 	$L__BB0_21;
	mul.wide.u32 	%rd68, %r8681, 4;
	add.s64 	%rd69, %rd9, %rd68;
	add.s32 	%r1782, %r8681, %r8676;
	mul.wide.u32 	%rd70, %r1782, 4;
	add.s64 	%rd71, %rd9, %rd70;
	ld.local.u32 	%r1783, [%rd71];
	mul.wide.s32 	%rd72, %r1783, %r78;
	mul.lo.s64 	%rd73, %rd72, 252236767799803904;
	shr.s64 	%rd74, %rd73, 32;
	mad.lo.s64 	%rd75, %rd74, -8380417, %rd72;
	{ .reg .b32 tmp; mov.b64 {tmp, %r1784}, %rd75; }
	ld.local.u32 	%r1785, [%rd69];
	sub.s32 	%r1786, %r1785, %r1784;
	setp.lt.s32 	%p22, %r1786, 0;
	add.s32 	%r1787, %r1786, 8380417;
	selp.b32 	%r1788, %r1787, %r1786, %p22;
	st.local.u32 	[%rd71], %r1788;
	add.s32 	%r1789, %r1785, %r1784;
	setp.gt.s32 	%p23, %r1789, 8380416;
	add.s32 	%r1790, %r1789, -8380417;
	selp.b32 	%r1791, %r1790, %r1789, %p23;
	setp.lt.s32 	%p24, %r1791, 0;
	add.s32 	%r1792, %r1791, 8380417;
	selp.b32 	%r1793, %r1792, %r1791, %p24;
	st.local.u32 	[%rd69], %r1793;
	shl.b32 	%r1794, %r8676, 2;
	cvt.u64.u32 	%rd76, %r1794;
	add.s64 	%rd77, %rd69, %rd76;
	ld.local.u32 	%r1795, [%rd77+4];
	mul.wide.s32 	%rd78, %r1795, %r78;
	mul.lo.s64 	%rd79, %rd78, 252236767799803904;
	shr.s64 	%rd80, %rd79, 32;
	mad.lo.s64 	%rd81, %rd80, -8380417, %rd78;
	{ .reg .b32 tmp; mov.b64 {tmp, %r1796}, %rd81; }
	ld.local.u32 	%r1797, [%rd69+4];
	sub.s32 	%r1798, %r1797, %r1796;
	setp.lt.s32 	%p25, %r1798, 0;
	add.s32 	%r1799, %r1798, 8380417;
	selp.b32 	%r1800, %r1799, %r1798, %p25;
	st.local.u32 	[%rd77+4], %r1800;
	add.s32 	%r1801, %r1797, %r1796;
	setp.gt.s32 	%p26, %r1801, 8380416;
	add.s32 	%r1802, %r1801, -8380417;
	selp.b32 	%r1803, %r1802, %r1801, %p26;
	setp.lt.s32 	%p27, %r1803, 0;
	add.s32 	%r1804, %r1803, 8380417;
	selp.b32 	%r1805, %r1804, %r1803, %p27;
	st.local.u32 	[%rd69+4], %r1805;
	add.s32 	%r8681, %r8681, 2;
$L__BB0_21:
	setp.eq.s32 	%p28, %r74, 0;
	@%p28 bra 	$L__BB0_23;
	mul.wide.u32 	%rd82, %r8681, 4;
	add.s64 	%rd83, %rd9, %rd82;
	add.s32 	%r1806, %r8681, %r8676;
	mul.wide.u32 	%rd84, %r1806, 4;
	add.s64 	%rd85, %rd9, %rd84;
	ld.local.u32 	%r1807, [%rd85];
	mul.wide.s32 	%rd86, %r1807, %r78;
	mul.lo.s64 	%rd87, %rd86, 252236767799803904;
	shr.s64 	%rd88, %rd87, 32;
	mad.lo.s64 	%rd89, %rd88, -8380417, %rd86;
	{ .reg .b32 tmp; mov.b64 {tmp, %r1808}, %rd89; }
	ld.local.u32 	%r1809, [%rd83];
	sub.s32 	%r1810, %r1809, %r1808;
	setp.lt.s32 	%p29, %r1810, 0;
	add.s32 	%r1811, %r1810, 8380417;
	selp.b32 	%r1812, %r1811, %r1810, %p29;
	st.local.u32 	[%rd85], %r1812;
	add.s32 	%r1813, %r1809, %r1808;
	setp.gt.s32 	%p30, %r1813, 8380416;
	add.s32 	%r1814, %r1813, -8380417;
	selp.b32 	%r1815, %r1814, %r1813, %p30;
	setp.lt.s32 	%p31, %r1815, 0;
	add.s32 	%r1816, %r1815, 8380417;
	selp.b32 	%r1817, %r1816, %r1815, %p31;
	st.local.u32 	[%rd83], %r1817;
$L__BB0_23:
	add.s32 	%r8678, %r8678, %r69;
	setp.ne.s32 	%p32, %r8677, %r70;
	@%p32 bra 	$L__BB0_15;
	shr.u32 	%r87, %r8676, 1;
	setp.gt.u32 	%p33, %r8676, 1;
	mov.u32 	%r8677, %r70;
	mov.u32 	%r8676, %r87;
	@%p33 bra 	$L__BB0_14;
	add.s64 	%rd15, %rd14, %rd43;
	mov.b32 	%r8683, 0;
$L__BB0_26:
	shl.b32 	%r1819, %r8683, 2;
	mov.u32 	%r1820, shmem;
	add.s32 	%r1821, %r1820, %r1819;
	ld.shared.v4.u32 	{%r1822, %r1823, %r1824, %r1825}, [%r1821];
	mul.wide.u32 	%rd91, %r8683, 4;
	add.s64 	%rd92, %rd15, %rd91;
	ld.global.nc.u32 	%r1826, [%rd92];
	add.s64 	%rd93, %rd9, %rd91;
	ld.local.v4.u32 	{%r1827, %r1828, %r1829, %r1830}, [%rd93];
	mul.wide.s32 	%rd94, %r1827, %r1826;
	mul.lo.s64 	%rd95, %rd94, 252236767799803904;
	shr.s64 	%rd96, %rd95, 32;
	mad.lo.s64 	%rd97, %rd96, -8380417, %rd94;
	{ .reg .b32 tmp; mov.b64 {tmp, %r1831}, %rd97; }
	add.s32 	%r1832, %r1822, %r1831;
	setp.gt.s32 	%p34, %r1832, 8380416;
	add.s32 	%r1833, %r1832, -8380417;
	selp.b32 	%r1834, %r1833, %r1832, %p34;
	setp.lt.s32 	%p35, %r1834, 0;
	add.s32 	%r1835, %r1834, 8380417;
	selp.b32 	%r1836, %r1835, %r1834, %p35;
	ld.global.nc.u32 	%r1837, [%rd92+4];
	mul.wide.s32 	%rd98, %r1828, %r1837;
	mul.lo.s64 	%rd99, %rd98, 252236767799803904;
	shr.s64 	%rd100, %rd99, 32;
	mad.lo.s64 	%rd101, %rd100, -8380417, %rd98;
	{ .reg .b32 tmp; mov.b64 {tmp, %r1838}, %rd101; }
	add.s32 	%r1839, %r1823, %r1838;
	setp.gt.s32 	%p36, %r1839, 8380416;
	add.s32 	%r1840, %r1839, -8380417;
	selp.b32 	%r1841, %r1840, %r1839, %p36;
	setp.lt.s32 	%p37, %r1841, 0;
	add.s32 	%r1842, %r1841, 8380417;
	selp.b32 	%r1843, %r1842, %r1841, %p37;
	ld.global.nc.u32 	%r1844, [%rd92+8];
	mul.wide.s32 	%rd102, %r1829, %r1844;
	mul.lo.s64 	%rd103, %rd102, 252236767799803904;
	shr.s64 	%rd104, %rd103, 32;
	mad.lo.s64 	%rd105, %rd104, -8380417, %rd102;
	{ .reg .b32 tmp; mov.b64 {tmp, %r1845}, %rd105; }
	add.s32 	%r1846, %r1824, %r1845;
	setp.gt.s32 	%p38, %r1846, 8380416;
	add.s32 	%r1847, %r1846, -8380417;
	selp.b32 	%r1848, %r1847, %r1846, %p38;
	setp.lt.s32 	%p39, %r1848, 0;
	add.s32 	%r1849, %r1848, 8380417;
	selp.b32 	%r1850, %r1849, %r1848, %p39;
	ld.global.nc.u32 	%r1851, [%rd92+12];
	mul.wide.s32 	%rd106, %r1830, %r1851;
	mul.lo.s64 	%rd107, %rd106, 252236767799803904;
	shr.s64 	%rd108, %rd107, 32;
	mad.lo.s64 	%rd109, %rd108, -8380417, %rd106;
	{ .reg .b32 tmp; mov.b64 {tmp, %r1852}, %rd109; }
	add.s32 	%r1853, %r1825, %r1852;
	setp.gt.s32 	%p40, %r1853, 8380416;
	add.s32 	%r1854, %r1853, -8380417;
	selp.b32 	%r1855, %r1854, %r1853, %p40;
	setp.lt.s32 	%p41, %r1855, 0;
	add.s32 	%r1856, %r1855, 8380417;
	selp.b32 	%r1857, %r1856, %r1855, %p41;
	st.shared.v4.u32 	[%r1821], {%r1836, %r1843, %r1850, %r1857};
	ld.shared.v4.u32 	{%r1858, %r1859, %r1860, %r1861}, [%r1821+16];
	ld.global.nc.u32 	%r1862, [%rd92+16];
	ld.local.v4.u32 	{%r1863, %r1864, %r1865, %r1866}, [%rd93+16];
	mul.wide.s32 	%rd110, %r1863, %r1862;
	mul.lo.s64 	%rd111, %rd110, 252236767799803904;
	shr.s64 	%rd112, %rd111, 32;
	mad.lo.s64 	%rd113, %rd112, -8380417, %rd110;
	{ .reg .b32 tmp; mov.b64 {tmp, %r1867}, %rd113; }
	add.s32 	%r1868, %r1858, %r1867;
	setp.gt.s32 	%p42, %r1868, 8380416;
	add.s32 	%r1869, %r1868, -8380417;
	selp.b32 	%r1870, %r1869, %r1868, %p42;
	setp.lt.s32 	%p43, %r1870, 0;
	add.s32 	%r1871, %r1870, 8380417;
	selp.b32 	%r1872, %r1871, %r1870, %p43;
	ld.global.nc.u32 	%r1873, [%rd92+20];
	mul.wide.s32 	%rd114, %r1864, %r1873;
	mul.lo.s64 	%rd115, %rd114, 252236767799803904;
	shr.s64 	%rd116, %rd115, 32;
	mad.lo.s64 	%rd117, %rd116, -8380417, %rd114;
	{ .reg .b32 tmp; mov.b64 {tmp, %r1874}, %rd117; }
	add.s32 	%r1875, %r1859, %r1874;
	setp.gt.s32 	%p44, %r1875, 8380416;
	add.s32 	%r1876, %r1875, -8380417;
	selp.b32 	%r1877, %r1876, %r1875, %p44;
	setp.lt.s32 	%p45, %r1877, 0;
	add.s32 	%r1878, %r1877, 8380417;
	selp.b32 	%r1879, %r1878, %r1877, %p45;
	ld.global.nc.u32 	%r1880, [%rd92+24];
	mul.wide.s32 	%rd118, %r1865, %r1880;
	mul.lo.s64 	%rd119, %rd118, 252236767799803904;
	shr.s64 	%rd120, %rd119, 32;
	mad.lo.s64 	%rd121, %rd120, -8380417, %rd118;
	{ .reg .b32 tmp; mov.b64 {tmp, %r1881}, %rd121; }
	add.s32 	%r1882, %r1860, %r1881;
	setp.gt.s32 	%p46, %r1882, 8380416;
	add.s32 	%r1883, %r1882, -8380417;
	selp.b32 	%r1884, %r1883, %r1882, %p46;
	setp.lt.s32 	%p47, %r1884, 0;
	add.s32 	%r1885, %r1884, 8380417;
	selp.b32 	%r1886, %r1885, %r1884, %p47;
	ld.global.nc.u32 	%r1887, [%rd92+28];
	mul.wide.s32 	%rd122, %r1866, %r1887;
	mul.lo.s64 	%rd123, %rd122, 252236767799803904;
	shr.s64 	%rd124, %rd123, 32;
	mad.lo.s64 	%rd125, %rd124, -8380417, %rd122;
	{ .reg .b32 tmp; mov.b64 {tmp, %r1888}, %rd125; }
	add.s32 	%r1889, %r1861, %r1888;
	setp.gt.s32 	%p48, %r1889, 8380416;
	add.s32 	%r1890, %r1889, -8380417;
	selp.b32 	%r1891, %r1890, %r1889, %p48;
	setp.lt.s32 	%p49, %r1891, 0;
	add.s32 	%r1892, %r1891, 8380417;
	selp.b32 	%r1893, %r1892, %r1891, %p49;
	st.shared.v4.u32 	[%r1821+16], {%r1872, %r1879, %r1886, %r1893};
	add.s32 	%r8683, %r8683, 8;
	setp.ne.s32 	%p50, %r8683, 256;
	@%p50 bra 	$L__BB0_26;
	add.s32 	%r8674, %r8674, 1;
	setp.ne.s32 	%p51, %r8674, 4;
	@%p51 bra 	$L__BB0_13;
	mov.b32 	%r8685, 1;
	mov.b32 	%r8687, 256;
$L__BB0_29:
	shl.b32 	%r93, %r8685, 1;
	neg.s32 	%r94, %r93;
	cvt.u16.u32 	%rs6, %r8685;
	shl.b16 	%rs1, %rs6, 1;
	mov.b32 	%r8686, 0;
	mov.b16 	%rs77, 0;
	mov.u32 	%r8691, %r8686;
$L__BB0_30:
	mov.u32 	%r96, %r8687;
	add.s32 	%r98, %r8685, %r8691;
	add.s32 	%r1897, %r8691, 1;
	max.s32 	%r99, %r98, %r1897;
	mad.lo.s32 	%r100, %r94, %r8686, %r99;
	add.s32 	%r1898, %r100, -1;
	add.s32 	%r8687, %r96, -1;
	mul.wide.s32 	%rd126, %r96, 4;
	mov.u64 	%rd127, _ZN3lux4cuda8ringtail14d_twiddles_invE;
	add.s64 	%rd128, %rd127, %rd126;
	ld.const.u32 	%r102, [%rd128+-4];
	setp.lt.u32 	%p52, %r1898, 3;
	@%p52 bra 	$L__BB0_33;
	and.b32  	%r107, %r100, -4;
	mov.b32 	%r8690, 0;
$L__BB0_32:
	.pragma "nounroll";
	shl.b32 	%r1900, %r8691, 2;
	add.s32 	%r1902, %r1820, %r1900;
	add.s32 	%r1903, %r8691, %r8685;
	shl.b32 	%r1904, %r1903, 2;
	add.s32 	%r1905, %r1820, %r1904;
	ld.shared.u32 	%r1906, [%r1902];
	ld.shared.u32 	%r1907, [%r1905];
	add.s32 	%r1908, %r1907, %r1906;
	setp.gt.s32 	%p53, %r1908, 8380416;
	add.s32 	%r1909, %r1908, -8380417;
	selp.b32 	%r1910, %r1909, %r1908, %p53;
	setp.lt.s32 	%p54, %r1910, 0;
	add.s32 	%r1911, %r1910, 8380417;
	selp.b32 	%r1912, %r1911, %r1910, %p54;
	st.shared.u32 	[%r1902], %r1912;
	ld.shared.u32 	%r1913, [%r1905];
	sub.s32 	%r1914, %r1906, %r1913;
	setp.lt.s32 	%p55, %r1914, 0;
	add.s32 	%r1915, %r1914, 8380417;
	selp.b32 	%r1916, %r1915, %r1914, %p55;
	mul.wide.s32 	%rd129, %r1916, %r102;
	mul.lo.s64 	%rd130, %rd129, 252236767799803904;
	shr.s64 	%rd131, %rd130, 32;
	mad.lo.s64 	%rd132, %rd131, -8380417, %rd129;
	shr.u64 	%rd133, %rd132, 32;
	st.shared.u32 	[%r1905], %rd133;
	ld.shared.u32 	%r1917, [%r1902+4];
	ld.shared.u32 	%r1918, [%r1905+4];
	add.s32 	%r1919, %r1918, %r1917;
	setp.gt.s32 	%p56, %r1919, 8380416;
	add.s32 	%r1920, %r1919, -8380417;
	selp.b32 	%r1921, %r1920, %r1919, %p56;
	setp.lt.s32 	%p57, %r1921, 0;
	add.s32 	%r1922, %r1921, 8380417;
	selp.b32 	%r1923, %r1922, %r1921, %p57;
	st.shared.u32 	[%r1902+4], %r1923;
	ld.shared.u32 	%r1924, [%r1905+4];
	sub.s32 	%r1925, %r1917, %r1924;
	setp.lt.s32 	%p58, %r1925, 0;
	add.s32 	%r1926, %r1925, 8380417;
	selp.b32 	%r1927, %r1926, %r1925, %p58;
	mul.wide.s32 	%rd134, %r1927, %r102;
	mul.lo.s64 	%rd135, %rd134, 252236767799803904;
	shr.s64 	%rd136, %rd135, 32;
	mad.lo.s64 	%rd137, %rd136, -8380417, %rd134;
	shr.u64 	%rd138, %rd137, 32;
	st.shared.u32 	[%r1905+4], %rd138;
	ld.shared.u32 	%r1928, [%r1902+8];
	ld.shared.u32 	%r1929, [%r1905+8];
	add.s32 	%r1930, %r1929, %r1928;
	setp.gt.s32 	%p59, %r1930, 8380416;
	add.s32 	%r1931, %r1930, -8380417;
	selp.b32 	%r1932, %r1931, %r1930, %p59;
	setp.lt.s32 	%p60, %r1932, 0;
	add.s32 	%r1933, %r1932, 8380417;
	selp.b32 	%r1934, %r1933, %r1932, %p60;
	st.shared.u32 	[%r1902+8], %r1934;
	ld.shared.u32 	%r1935, [%r1905+8];
	sub.s32 	%r1936, %r1928, %r1935;
	setp.lt.s32 	%p61, %r1936, 0;
	add.s32 	%r1937, %r1936, 8380417;
	selp.b32 	%r1938, %r1937, %r1936, %p61;
	mul.wide.s32 	%rd139, %r1938, %r102;
	mul.lo.s64 	%rd140, %rd139, 252236767799803904;
	shr.s64 	%rd141, %rd140, 32;
	mad.lo.s64 	%rd142, %rd141, -8380417, %rd139;
	shr.u64 	%rd143, %rd142, 32;
	st.shared.u32 	[%r1905+8], %rd143;
	ld.shared.u32 	%r1939, [%r1902+12];
	ld.shared.u32 	%r1940, [%r1905+12];
	add.s32 	%r1941, %r1940, %r1939;
	setp.gt.s32 	%p62, %r1941, 8380416;
	add.s32 	%r1942, %r1941, -8380417;
	selp.b32 	%r1943, %r1942, %r1941, %p62;
	setp.lt.s32 	%p63, %r1943, 0;
	add.s32 	%r1944, %r1943, 8380417;
	selp.b32 	%r1945, %r1944, %r1943, %p63;
	st.shared.u32 	[%r1902+12], %r1945;
	ld.shared.u32 	%r1946, [%r1905+12];
	sub.s32 	%r1947, %r1939, %r1946;
	setp.lt.s32 	%p64, %r1947, 0;
	add.s32 	%r1948, %r1947, 8380417;
	selp.b32 	%r1949, %r1948, %r1947, %p64;
	mul.wide.s32 	%rd144, %r1949, %r102;
	mul.lo.s64 	%rd145, %rd144, 252236767799803904;
	shr.s64 	%rd146, %rd145, 32;
	mad.lo.s64 	%rd147, %rd146, -8380417, %rd144;
	shr.u64 	%rd148, %rd147, 32;
	st.shared.u32 	[%r1905+12], %rd148;
	add.s32 	%r8691, %r8691, 4;
	add.s32 	%r8690, %r8690, 4;
	setp.eq.s32 	%p65, %r8690, %r107;
	@%p65 bra 	$L__BB0_33;
	bra.uni 	$L__BB0_32;
$L__BB0_33:
	and.b32  	%r1950, %r100, 3;
	setp.eq.s32 	%p66, %r1950, 0;
	@%p66 bra 	$L__BB0_38;
	cvt.u16.u32 	%rs7, %r99;
	mad.lo.s16 	%rs8, %rs1, %rs77, %rs7;
	and.b16  	%rs9, %rs8, 3;
	setp.eq.s16 	%p67, %rs9, 1;
	@%p67 bra 	$L__BB0_36;
	shl.b32 	%r1951, %r8691, 2;
	add.s32 	%r1953, %r1820, %r1951;
	add.s32 	%r1954, %r8691, %r8685;
	shl.b32 	%r1955, %r1954, 2;
	add.s32 	%r1956, %r1820, %r1955;
	ld.shared.u32 	%r1957, [%r1953];
	ld.shared.u32 	%r1958, [%r1956];
	add.s32 	%r1959, %r1958, %r1957;
	setp.gt.s32 	%p68, %r1959, 8380416;
	add.s32 	%r1960, %r1959, -8380417;
	selp.b32 	%r1961, %r1960, %r1959, %p68;
	setp.lt.s32 	%p69, %r1961, 0;
	add.s32 	%r1962, %r1961, 8380417;
	selp.b32 	%r1963, %r1962, %r1961, %p69;
	st.shared.u32 	[%r1953], %r1963;
	ld.shared.u32 	%r1964, [%r1956];
	sub.s32 	%r1965, %r1957, %r1964;
	setp.lt.s32 	%p70, %r1965, 0;
	add.s32 	%r1966, %r1965, 8380417;
	selp.b32 	%r1967, %r1966, %r1965, %p70;
	mul.wide.s32 	%rd149, %r1967, %r102;
	mul.lo.s64 	%rd150, %rd149, 252236767799803904;
	shr.s64 	%rd151, %rd150, 32;
	mad.lo.s64 	%rd152, %rd151, -8380417, %rd149;
	shr.u64 	%rd153, %rd152, 32;
	st.shared.u32 	[%r1956], %rd153;
	ld.shared.u32 	%r1968, [%r1953+4];
	ld.shared.u32 	%r1969, [%r1956+4];
	add.s32 	%r1970, %r1969, %r1968;
	setp.gt.s32 	%p71, %r1970, 8380416;
	add.s32 	%r1971, %r1970, -8380417;
	selp.b32 	%r1972, %r1971, %r1970, %p71;
	setp.lt.s32 	%p72, %r1972, 0;
	add.s32 	%r1973, %r1972, 8380417;
	selp.b32 	%r1974, %r1973, %r1972, %p72;
	st.shared.u32 	[%r1953+4], %r1974;
	ld.shared.u32 	%r1975, [%r1956+4];
	sub.s32 	%r1976, %r1968, %r1975;
	setp.lt.s32 	%p73, %r1976, 0;
	add.s32 	%r1977, %r1976, 8380417;
	selp.b32 	%r1978, %r1977, %r1976, %p73;
	mul.wide.s32 	%rd154, %r1978, %r102;
	mul.lo.s64 	%rd155, %rd154, 252236767799803904;
	shr.s64 	%rd156, %rd155, 32;
	mad.lo.s64 	%rd157, %rd156, -8380417, %rd154;
	shr.u64 	%rd158, %rd157, 32;
	st.shared.u32 	[%r1956+4], %rd158;
	add.s32 	%r8691, %r8691, 2;
$L__BB0_36:
	and.b32  	%r1979, %r99, 1;
	setp.eq.b32 	%p74, %r1979, 1;
	not.pred 	%p75, %p74;
	@%p75 bra 	$L__BB0_38;
	shl.b32 	%r1980, %r8691, 2;
	add.s32 	%r1982, %r1820, %r1980;
	add.s32 	%r1983, %r8691, %r8685;
	shl.b32 	%r1984, %r1983, 2;
	add.s32 	%r1985, %r1820, %r1984;
	ld.shared.u32 	%r1986, [%r1982];
	ld.shared.u32 	%r1987, [%r1985];
	add.s32 	%r1988, %r1987, %r1986;
	setp.gt.s32 	%p76, %r1988, 8380416;
	add.s32 	%r1989, %r1988, -8380417;
	selp.b32 	%r1990, %r1989, %r1988, %p76;
	setp.lt.s32 	%p77, %r1990, 0;
	add.s32 	%r1991, %r1990, 8380417;
	selp.b32 	%r1992, %r1991, %r1990, %p77;
	st.shared.u32 	[%r1982], %r1992;
	ld.shared.u32 	%r1993, [%r1985];
	sub.s32 	%r1994, %r1986, %r1993;
	setp.lt.s32 	%p78, %r1994, 0;
	add.s32 	%r1995, %r1994, 8380417;
	selp.b32 	%r1996, %r1995, %r1994, %p78;
	mul.wide.s32 	%rd159, %r1996, %r102;
	mul.lo.s64 	%rd160, %rd159, 252236767799803904;
	shr.s64 	%rd161, %rd160, 32;
	mad.lo.s64 	%rd162, %rd161, -8380417, %rd159;
	shr.u64 	%rd163, %rd162, 32;
	st.shared.u32 	[%r1985], %rd163;
$L__BB0_38:
	add.s32 	%r8691, %r98, %r8685;
	setp.lt.u32 	%p79, %r8691, 256;
	add.s32 	%r8686, %r8686, 1;
	add.s16 	%rs77, %rs77, 1;
	@%p79 bra 	$L__BB0_30;
	setp.lt.s32 	%p80, %r93, 129;
	mov.u32 	%r8685, %r93;
	@%p80 bra 	$L__BB0_29;
	mov.b32 	%r8693, 0;
$L__BB0_41:
	shl.b32 	%r1998, %r8693, 2;
	add.s32 	%r2000, %r1820, %r1998;
	ld.shared.v4.u32 	{%r2001, %r2002, %r2003, %r2004}, [%r2000];
	cvt.u64.u32 	%rd164, %r2001;
	mul.wide.s32 	%rd165, %r2001, 8347681;
	mul.lo.s64 	%rd166, %rd164, 6918514331793489920;
	shr.s64 	%rd167, %rd166, 32;
	mad.lo.s64 	%rd168, %rd167, -8380417, %rd165;
	{ .reg .b32 tmp; mov.b64 {tmp, %r2005}, %rd168; }
	cvt.u64.u32 	%rd169, %r2002;
	mul.wide.s32 	%rd170, %r2002, 8347681;
	mul.lo.s64 	%rd171, %rd169, 6918514331793489920;
	shr.s64 	%rd172, %rd171, 32;
	mad.lo.s64 	%rd173, %rd172, -8380417, %rd170;
	{ .reg .b32 tmp; mov.b64 {tmp, %r2006}, %rd173; }
	cvt.u64.u32 	%rd174, %r2003;
	mul.wide.s32 	%rd175, %r2003, 8347681;
	mul.lo.s64 	%rd176, %rd174, 6918514331793489920;
	shr.s64 	%rd177, %rd176, 32;
	mad.lo.s64 	%rd178, %rd177, -8380417, %rd175;
	{ .reg .b32 tmp; mov.b64 {tmp, %r2007}, %rd178; }
	cvt.u64.u32 	%rd179, %r2004;
	mul.wide.s32 	%rd180, %r2004, 8347681;
	mul.lo.s64 	%rd181, %rd179, 6918514331793489920;
	shr.s64 	%rd182, %rd181, 32;
	mad.lo.s64 	%rd183, %rd182, -8380417, %rd180;
	{ .reg .b32 tmp; mov.b64 {tmp, %r2008}, %rd183; }
	st.shared.v4.u32 	[%r2000], {%r2005, %r2006, %r2007, %r2008};
	ld.shared.v4.u32 	{%r2009, %r2010, %r2011, %r2012}, [%r2000+16];
	cvt.u64.u32 	%rd184, %r2009;
	mul.wide.s32 	%rd185, %r2009, 8347681;
	mul.lo.s64 	%rd186, %rd184, 6918514331793489920;
	shr.s64 	%rd187, %rd186, 32;
	mad.lo.s64 	%rd188, %rd187, -8380417, %rd185;
	{ .reg .b32 tmp; mov.b64 {tmp, %r2013}, %rd188; }
	cvt.u64.u32 	%rd189, %r2010;
	mul.wide.s32 	%rd190, %r2010, 8347681;
	mul.lo.s64 	%rd191, %rd189, 6918514331793489920;
	shr.s64 	%rd192, %rd191, 32;
	mad.lo.s64 	%rd193, %rd192, -8380417, %rd190;
	{ .reg .b32 tmp; mov.b64 {tmp, %r2014}, %rd193; }
	cvt.u64.u32 	%rd194, %r2011;
	mul.wide.s32 	%rd195, %r2011, 8347681;
	mul.lo.s64 	%rd196, %rd194, 6918514331793489920;
	shr.s64 	%rd197, %rd196, 32;
	mad.lo.s64 	%rd198, %rd197, -8380417, %rd195;
	{ .reg .b32 tmp; mov.b64 {tmp, %r2015}, %rd198; }
	cvt.u64.u32 	%rd199, %r2012;
	mul.wide.s32 	%rd200, %r2012, 8347681;
	mul.lo.s64 	%rd201, %rd199, 6918514331793489920;
	shr.s64 	%rd202, %rd201, 32;
	mad.lo.s64 	%rd203, %rd202, -8380417, %rd200;
	{ .reg .b32 tmp; mov.b64 {tmp, %r2016}, %rd203; }
	st.shared.v4.u32 	[%r2000+16], {%r2013, %r2014, %r2015, %r2016};
	add.s32 	%r8693, %r8693, 8;
	setp.ne.s32 	%p81, %r8693, 256;
	@%p81 bra 	$L__BB0_41;
	mul.wide.u32 	%rd204, %r8673, 1024;
	add.s64 	%rd205, %rd4, %rd204;
	ld.shared.v4.u32 	{%r2017, %r2018, %r2019, %r2020}, [shmem];
	st.local.u32 	[%rd205], %r2017;
	st.local.u32 	[%rd205+4], %r2018;
	st.local.u32 	[%rd205+8], %r2019;
	st.local.u32 	[%rd205+12], %r2020;
	ld.shared.v4.u32 	{%r2021, %r2022, %r2023, %r2024}, [shmem+16];
	st.local.u32 	[%rd205+16], %r2021;
	st.local.u32 	[%rd205+20], %r2022;
	st.local.u32 	[%rd205+24], %r2023;
	st.local.u32 	[%rd205+28], %r2024;
	ld.shared.v4.u32 	{%r2025, %r2026, %r2027, %r2028}, [shmem+32];
	st.local.u32 	[%rd205+32], %r2025;
	st.local.u32 	[%rd205+36], %r2026;
	st.local.u32 	[%rd205+40], %r2027;
	st.local.u32 	[%rd205+44], %r2028;
	ld.shared.v4.u32 	{%r2029, %r2030, %r2031, %r2032}, [shmem+48];
	st.local.u32 	[%rd205+48], %r2029;
	st.local.u32 	[%rd205+52], %r2030;
	st.local.u32 	[%rd205+56], %r2031;
	st.local.u32 	[%rd205+60], %r2032;
	ld.shared.v4.u32 	{%r2033, %r2034, %r2035, %r2036}, [shmem+64];
	st.local.u32 	[%rd205+64], %r2033;
	st.local.u32 	[%rd205+68], %r2034;
	st.local.u32 	[%rd205+72], %r2035;
	st.local.u32 	[%rd205+76], %r2036;
	ld.shared.v4.u32 	{%r2037, %r2038, %r2039, %r2040}, [shmem+80];
	st.local.u32 	[%rd205+80], %r2037;
	st.local.u32 	[%rd205+84], %r2038;
	st.local.u32 	[%rd205+88], %r2039;
	st.local.u32 	[%rd205+92], %r2040;
	ld.shared.v4.u32 	{%r2041, %r2042, %r2043, %r2044}, [shmem+96];
	st.local.u32 	[%rd205+96], %r2041;
	st.local.u32 	[%rd205+100], %r2042;
	st.local.u32 	[%rd205+104], %r2043;
	st.local.u32 	[%rd205+108], %r2044;
	ld.shared.v4.u32 	{%r2045, %r2046, %r2047, %r2048}, [shmem+112];
	st.local.u32 	[%rd205+112], %r2045;
	st.local.u32 	[%rd205+116], %r2046;
	st.local.u32 	[%rd205+120], %r2047;
	st.local.u32 	[%rd205+124], %r2048;
	ld.shared.v4.u32 	{%r2049, %r2050, %r2051, %r2052}, [shmem+128];
	st.local.u32 	[%rd205+128], %r2049;
	st.local.u32 	[%rd205+132], %r2050;
	st.local.u32 	[%rd205+136], %r2051;
	st.local.u32 	[%rd205+140], %r2052;
	ld.shared.v4.u32 	{%r2053, %r2054, %r2055, %r2056}, [shmem+144];
	st.local.u32 	[%rd205+144], %r2053;
	st.local.u32 	[%rd205+148], %r2054;
	st.local.u32 	[%rd205+152], %r2055;
	st.local.u32 	[%rd205+156], %r2056;
	ld.shared.v4.u32 	{%r2057, %r2058, %r2059, %r2060}, [shmem+160];
	st.local.u32 	[%rd205+160], %r2057;
	st.local.u32 	[%rd205+164], %r2058;
	st.local.u32 	[%rd205+168], %r2059;
	st.local.u32 	[%rd205+172], %r2060;
	ld.shared.v4.u32 	{%r2061, %r2062, %r2063, %r2064}, [shmem+176];
	st.local.u32 	[%rd205+176], %r2061;
	st.local.u32 	[%rd205+180], %r2062;
	st.local.u32 	[%rd205+184], %r2063;
	st.local.u32 	[%rd205+188], %r2064;
	ld.shared.v4.u32 	{%r2065, %r2066, %r2067, %r2068}, [shmem+192];
	st.local.u32 	[%rd205+192], %r2065;
	st.local.u32 	[%rd205+196], %r2066;
	st.local.u32 	[%rd205+200], %r2067;
	st.local.u32 	[%rd205+204], %r2068;
	ld.shared.v4.u32 	{%r2069, %r2070, %r2071, %r2072}, [shmem+208];
	st.local.u32 	[%rd205+208], %r2069;
	st.local.u32 	[%rd205+212], %r2070;
	st.local.u32 	[%rd205+216], %r2071;
	st.local.u32 	[%rd205+220], %r2072;
	ld.shared.v4.u32 	{%r2073, %r2074, %r2075, %r2076}, [shmem+224];
	st.local.u32 	[%rd205+224], %r2073;
	st.local.u32 	[%rd205+228], %r2074;
	st.local.u32 	[%rd205+232], %r2075;
	st.local.u32 	[%rd205+236], %r2076;
	ld.shared.v4.u32 	{%r2077, %r2078, %r2079, %r2080}, [shmem+240];
	st.local.u32 	[%rd205+240], %r2077;
	st.local.u32 	[%rd205+244], %r2078;
	st.local.u32 	[%rd205+248], %r2079;
	st.local.u32 	[%rd205+252], %r2080;
	ld.shared.v4.u32 	{%r2081, %r2082, %r2083, %r2084}, [shmem+256];
	st.local.u32 	[%rd205+256], %r2081;
	st.local.u32 	[%rd205+260], %r2082;
	st.local.u32 	[%rd205+264], %r2083;
	st.local.u32 	[%rd205+268], %r2084;
	ld.shared.v4.u32 	{%r2085, %r2086, %r2087, %r2088}, [shmem+272];
	st.local.u32 	[%rd205+272], %r2085;
	st.local.u32 	[%rd205+276], %r2086;
	st.local.u32 	[%rd205+280], %r2087;
	st.local.u32 	[%rd205+284], %r2088;
	ld.shared.v4.u32 	{%r2089, %r2090, %r2091, %r2092}, [shmem+288];
	st.local.u32 	[%rd205+288], %r2089;
	st.local.u32 	[%rd205+292], %r2090;
	st.local.u32 	[%rd205+296], %r2091;
	st.local.u32 	[%rd205+300], %r2092;
	ld.shared.v4.u32 	{%r2093, %r2094, %r2095, %r2096}, [shmem+304];
	st.local.u32 	[%rd205+304], %r2093;
	st.local.u32 	[%rd205+308], %r2094;
	st.local.u32 	[%rd205+312], %r2095;
	st.local.u32 	[%rd205+316], %r2096;
	ld.shared.v4.u32 	{%r2097, %r2098, %r2099, %r2100}, [shmem+320];
	st.local.u32 	[%rd205+320], %r2097;
	st.local.u32 	[%rd205+324], %r2098;
	st.local.u32 	[%rd205+328], %r2099;
	st.local.u32 	[%rd205+332], %r2100;
	ld.shared.v4.u32 	{%r2101, %r2102, %r2103, %r2104}, [shmem+336];
	st.local.u32 	[%rd205+336], %r2101;
	st.local.u32 	[%rd205+340], %r2102;
	st.local.u32 	[%rd205+344], %r2103;
	st.local.u32 	[%rd205+348], %r2104;
	ld.shared.v4.u32 	{%r2105, %r2106, %r2107, %r2108}, [shmem+352];
	st.local.u32 	[%rd205+352], %r2105;
	st.local.u32 	[%rd205+356], %r2106;
	st.local.u32 	[%rd205+360], %r2107;
	st.local.u32 	[%rd205+364], %r2108;
	ld.shared.v4.u32 	{%r2109, %r2110, %r2111, %r2112}, [shmem+368];
	st.local.u32 	[%rd205+368], %r2109;
	st.local.u32 	[%rd205+372], %r2110;
	st.local.u32 	[%rd205+376], %r2111;
	st.local.u32 	[%rd205+380], %r2112;
	ld.shared.v4.u32 	{%r2113, %r2114, %r2115, %r2116}, [shmem+384];
	st.local.u32 	[%rd205+384], %r2113;
	st.local.u32 	[%rd205+388], %r2114;
	st.local.u32 	[%rd205+392], %r2115;
	st.local.u32 	[%rd205+396], %r2116;
	ld.shared.v4.u32 	{%r2117, %r2118, %r2119, %r2120}, [shmem+400];
	st.local.u32 	[%rd205+400], %r2117;
	st.local.u32 	[%rd205+404], %r2118;
	st.local.u32 	[%rd205+408], %r2119;
	st.local.u32 	[%rd205+412], %r2120;
	ld.shared.v4.u32 	{%r2121, %r2122, %r2123, %r2124}, [shmem+416];
	st.local.u32 	[%rd205+416], %r2121;
	st.local.u32 	[%rd205+420], %r2122;
	st.local.u32 	[%rd205+424], %r2123;
	st.local.u32 	[%rd205+428], %r2124;
	ld.shared.v4.u32 	{%r2125, %r2126, %r2127, %r2128}, [shmem+432];
	st.local.u32 	[%rd205+432], %r2125;
	st.local.u32 	[%rd205+436], %r2126;
	st.local.u32 	[%rd205+440], %r2127;
	st.local.u32 	[%rd205+444], %r2128;
	ld.shared.v4.u32 	{%r2129, %r2130, %r2131, %r2132}, [shmem+448];
	st.local.u32 	[%rd205+448], %r2129;
	st.local.u32 	[%rd205+452], %r2130;
	st.local.u32 	[%rd205+456], %r2131;
	st.local.u32 	[%rd205+460], %r2132;
	ld.shared.v4.u32 	{%r2133, %r2134, %r2135, %r2136}, [shmem+464];
	st.local.u32 	[%rd205+464], %r2133;
	st.local.u32 	[%rd205+468], %r2134;
	st.local.u32 	[%rd205+472], %r2135;
	st.local.u32 	[%rd205+476], %r2136;
	ld.shared.v4.u32 	{%r2137, %r2138, %r2139, %r2140}, [shmem+480];
	st.local.u32 	[%rd205+480], %r2137;
	st.local.u32 	[%rd205+484], %r2138;
	st.local.u32 	[%rd205+488], %r2139;
	st.local.u32 	[%rd205+492], %r2140;
	ld.shared.v4.u32 	{%r2141, %r2142, %r2143, %r2144}, [shmem+496];
	st.local.u32 	[%rd205+496], %r2141;
	st.local.u32 	[%rd205+500], %r2142;
	st.local.u32 	[%rd205+504], %r2143;
	st.local.u32 	[%rd205+508], %r2144;
	ld.shared.v4.u32 	{%r2145, %r2146, %r2147, %r2148}, [shmem+512];
	st.local.u32 	[%rd205+512], %r2145;
	st.local.u32 	[%rd205+516], %r2146;
	st.local.u32 	[%rd205+520], %r2147;
	st.local.u32 	[%rd205+524], %r2148;
	ld.shared.v4.u32 	{%r2149, %r2150, %r2151, %r2152}, [shmem+528];
	st.local.u32 	[%rd205+528], %r2149;
	st.local.u32 	[%rd205+532], %r2150;
	st.local.u32 	[%rd205+536], %r2151;
	st.local.u32 	[%rd205+540], %r2152;
	ld.shared.v4.u32 	{%r2153, %r2154, %r2155, %r2156}, [shmem+544];
	st.local.u32 	[%rd205+544], %r2153;
	st.local.u32 	[%rd205+548], %r2154;
	st.local.u32 	[%rd205+552], %r2155;
	st.local.u32 	[%rd205+556], %r2156;
	ld.shared.v4.u32 	{%r2157, %r2158, %r2159, %r2160}, [shmem+560];
	st.local.u32 	[%rd205+560], %r2157;
	st.local.u32 	[%rd205+564], %r2158;
	st.local.u32 	[%rd205+568], %r2159;
	st.local.u32 	[%rd205+572], %r2160;
	ld.shared.v4.u32 	{%r2161, %r2162, %r2163, %r2164}, [shmem+576];
	st.local.u32 	[%rd205+576], %r2161;
	st.local.u32 	[%rd205+580], %r2162;
	st.local.u32 	[%rd205+584], %r2163;
	st.local.u32 	[%rd205+588], %r2164;
	ld.shared.v4.u32 	{%r2165, %r2166, %r2167, %r2168}, [shmem+592];
	st.local.u32 	[%rd205+592], %r2165;
	st.local.u32 	[%rd205+596], %r2166;
	st.local.u32 	[%rd205+600], %r2167;
	st.local.u32 	[%rd205+604], %r2168;
	ld.shared.v4.u32 	{%r2169, %r2170, %r2171, %r2172}, [shmem+608];
	st.local.u32 	[%rd205+608], %r2169;
	st.local.u32 	[%rd205+612], %r2170;
	st.local.u32 	[%rd205+616], %r2171;
	st.local.u32 	[%rd205+620], %r2172;
	ld.shared.v4.u32 	{%r2173, %r2174, %r2175, %r2176}, [shmem+624];
	st.local.u32 	[%rd205+624], %r2173;
	st.local.u32 	[%rd205+628], %r2174;
	st.local.u32 	[%rd205+632], %r2175;
	st.local.u32 	[%rd205+636], %r2176;
	ld.shared.v4.u32 	{%r2177, %r2178, %r2179, %r2180}, [shmem+640];
	st.local.u32 	[%rd205+640], %r2177;
	st.local.u32 	[%rd205+644], %r2178;
	st.local.u32 	[%rd205+648], %r2179;
	st.local.u32 	[%rd205+652], %r2180;
	ld.shared.v4.u32 	{%r2181, %r2182, %r2183, %r2184}, [shmem+656];
	st.local.u32 	[%rd205+656], %r2181;
	st.local.u32 	[%rd205+660], %r2182;
	st.local.u32 	[%rd205+664], %r2183;
	st.local.u32 	[%rd205+668], %r2184;
	ld.shared.v4.u32 	{%r2185, %r2186, %r2187, %r2188}, [shmem+672];
	st.local.u32 	[%rd205+672], %r2185;
	st.local.u32 	[%rd205+676], %r2186;
	st.local.u32 	[%rd205+680], %r2187;
	st.local.u32 	[%rd205+684], %r2188;
	ld.shared.v4.u32 	{%r2189, %r2190, %r2191, %r2192}, [shmem+688];
	st.local.u32 	[%rd205+688], %r2189;
	st.local.u32 	[%rd205+692], %r2190;
	st.local.u32 	[%rd205+696], %r2191;
	st.local.u32 	[%rd205+700], %r2192;
	ld.shared.v4.u32 	{%r2193, %r2194, %r2195, %r2196}, [shmem+704];
	st.local.u32 	[%rd205+704], %r2193;
	st.local.u32 	[%rd205+708], %r2194;
	st.local.u32 	[%rd205+712], %r2195;
	st.local.u32 	[%rd205+716], %r2196;
	ld.shared.v4.u32 	{%r2197, %r2198, %r2199, %r2200}, [shmem+720];
	st.local.u32 	[%rd205+720], %r2197;
	st.local.u32 	[%rd205+724], %r2198;
	st.local.u32 	[%rd205+728], %r2199;
	st.local.u32 	[%rd205+732], %r2200;
	ld.shared.v4.u32 	{%r2201, %r2202, %r2203, %r2204}, [shmem+736];
	st.local.u32 	[%rd205+736], %r2201;
	st.local.u32 	[%rd205+740], %r2202;
	st.local.u32 	[%rd205+744], %r2203;
	st.local.u32 	[%rd205+748], %r2204;
	ld.shared.v4.u32 	{%r2205, %r2206, %r2207, %r2208}, [shmem+752];
	st.local.u32 	[%rd205+752], %r2205;
	st.local.u32 	[%rd205+756], %r2206;
	st.local.u32 	[%rd205+760], %r2207;
	st.local.u32 	[%rd205+764], %r2208;
	ld.shared.v4.u32 	{%r2209, %r2210, %r2211, %r2212}, [shmem+768];
	st.local.u32 	[%rd205+768], %r2209;
	st.local.u32 	[%rd205+772], %r2210;
	st.local.u32 	[%rd205+776], %r2211;
	st.local.u32 	[%rd205+780], %r2212;
	ld.shared.v4.u32 	{%r2213, %r2214, %r2215, %r2216}, [shmem+784];
	st.local.u32 	[%rd205+784], %r2213;
	st.local.u32 	[%rd205+788], %r2214;
	st.local.u32 	[%rd205+792], %r2215;
	st.local.u32 	[%rd205+796], %r2216;
	ld.shared.v4.u32 	{%r2217, %r2218, %r2219, %r2220}, [shmem+800];
	st.local.u32 	[%rd205+800], %r2217;
	st.local.u32 	[%rd205+804], %r2218;
	st.local.u32 	[%rd205+808], %r2219;
	st.local.u32 	[%rd205+812], %r2220;
	ld.shared.v4.u32 	{%r2221, %r2222, %r2223, %r2224}, [shmem+816];
	st.local.u32 	[%rd205+816], %r2221;
	st.local.u32 	[%rd205+820], %r2222;
	st.local.u32 	[%rd205+824], %r2223;
	st.local.u32 	[%rd205+828], %r2224;
	ld.shared.v4.u32 	{%r2225, %r2226, %r2227, %r2228}, [shmem+832];
	st.local.u32 	[%rd205+832], %r2225;
	st.local.u32 	[%rd205+836], %r2226;
	st.local.u32 	[%rd205+840], %r2227;
	st.local.u32 	[%rd205+844], %r2228;
	ld.shared.v4.u32 	{%r2229, %r2230, %r2231, %r2232}, [shmem+848];
	st.local.u32 	[%rd205+848], %r2229;
	st.local.u32 	[%rd205+852], %r2230;
	st.local.u32 	[%rd205+856], %r2231;
	st.local.u32 	[%rd205+860], %r2232;
	ld.shared.v4.u32 	{%r2233, %r2234, %r2235, %r2236}, [shmem+864];
	st.local.u32 	[%rd205+864], %r2233;
	st.local.u32 	[%rd205+868], %r2234;
	st.local.u32 	[%rd205+872], %r2235;
	st.local.u32 	[%rd205+876], %r2236;
	ld.shared.v4.u32 	{%r2237, %r2238, %r2239, %r2240}, [shmem+880];
	st.local.u32 	[%rd205+880], %r2237;
	st.local.u32 	[%rd205+884], %r2238;
	st.local.u32 	[%rd205+888], %r2239;
	st.local.u32 	[%rd205+892], %r2240;
	ld.shared.v4.u32 	{%r2241, %r2242, %r2243, %r2244}, [shmem+896];
	st.local.u32 	[%rd205+896], %r2241;
	st.local.u32 	[%rd205+900], %r2242;
	st.local.u32 	[%rd205+904], %r2243;
	st.local.u32 	[%rd205+908], %r2244;
	ld.shared.v4.u32 	{%r2245, %r2246, %r2247, %r2248}, [shmem+912];
	st.local.u32 	[%rd205+912], %r2245;
	st.local.u32 	[%rd205+916], %r2246;
	st.local.u32 	[%rd205+920], %r2247;
	st.local.u32 	[%rd205+924], %r2248;
	ld.shared.v4.u32 	{%r2249, %r2250, %r2251, %r2252}, [shmem+928];
	st.local.u32 	[%rd205+928], %r2249;
	st.local.u32 	[%rd205+932], %r2250;
	st.local.u32 	[%rd205+936], %r2251;
	st.local.u32 	[%rd205+940], %r2252;
	ld.shared.v4.u32 	{%r2253, %r2254, %r2255, %r2256}, [shmem+944];
	st.local.u32 	[%rd205+944], %r2253;
	st.local.u32 	[%rd205+948], %r2254;
	st.local.u32 	[%rd205+952], %r2255;
	st.local.u32 	[%rd205+956], %r2256;
	ld.shared.v4.u32 	{%r2257, %r2258, %r2259, %r2260}, [shmem+960];
	st.local.u32 	[%rd205+960], %r2257;
	st.local.u32 	[%rd205+964], %r2258;
	st.local.u32 	[%rd205+968], %r2259;
	st.local.u32 	[%rd205+972], %r2260;
	ld.shared.v4.u32 	{%r2261, %r2262, %r2263, %r2264}, [shmem+976];
	st.local.u32 	[%rd205+976], %r2261;
	st.local.u32 	[%rd205+980], %r2262;
	st.local.u32 	[%rd205+984], %r2263;
	st.local.u32 	[%rd205+988], %r2264;
	ld.shared.v4.u32 	{%r2265, %r2266, %r2267, %r2268}, [shmem+992];
	st.local.u32 	[%rd205+992], %r2265;
	st.local.u32 	[%rd205+996], %r2266;
	st.local.u32 	[%rd205+1000], %r2267;
	st.local.u32 	[%rd205+1004], %r2268;
	ld.shared.v4.u32 	{%r2269, %r2270, %r2271, %r2272}, [shmem+1008];
	st.local.u32 	[%rd205+1008], %r2269;
	st.local.u32 	[%rd205+1012], %r2270;
	st.local.u32 	[%rd205+1016], %r2271;
	st.local.u32 	[%rd205+1020], %r2272;
	add.s32 	%r8673, %r8673, 1;
	setp.ne.s32 	%p82, %r8673, 4;
	@%p82 bra 	$L__BB0_12;
	mov.b32 	%r8694, 0;
$L__BB0_44:
	mul.wide.u32 	%rd206, %r8694, 4;
	add.s64 	%rd207, %rd4, %rd206;
	ld.local.u32 	%r2274, [%rd207];
	shr.s32 	%r2275, %r2274, 31;
	and.b32  	%r2276, %r2275, 8380417;
	add.s32 	%r2277, %r2276, %r2274;
	sub.s32 	%r2278, 8380416, %r2277;
	shr.u32 	%r2279, %r2278, 31;
	add.s32 	%r2280, %r2277, %r2279;
	add.s32 	%r2281, %r2280, -8285185;
	mul.hi.s32 	%r2282, %r2281, 738919105;
	shr.u32 	%r2283, %r2282, 31;
	shr.s32 	%r2284, %r2282, 15;
	add.s32 	%r2285, %r2284, %r2283;
	add.s64 	%rd208, %rd5, %rd206;
	st.local.u32 	[%rd208], %r2285;
	ld.local.u32 	%r2286, [%rd207+4];
	shr.s32 	%r2287, %r2286, 31;
	and.b32  	%r2288, %r2287, 8380417;
	add.s32 	%r2289, %r2288, %r2286;
	sub.s32 	%r2290, 8380416, %r2289;
	shr.u32 	%r2291, %r2290, 31;
	add.s32 	%r2292, %r2289, %r2291;
	add.s32 	%r2293, %r2292, -8285185;
	mul.hi.s32 	%r2294, %r2293, 738919105;
	shr.u32 	%r2295, %r2294, 31;
	shr.s32 	%r2296, %r2294, 15;
	add.s32 	%r2297, %r2296, %r2295;
	st.local.u32 	[%rd208+4], %r2297;
	ld.local.u32 	%r2298, [%rd207+8];
	shr.s32 	%r2299, %r2298, 31;
	and.b32  	%r2300, %r2299, 8380417;
	add.s32 	%r2301, %r2300, %r2298;
	sub.s32 	%r2302, 8380416, %r2301;
	shr.u32 	%r2303, %r2302, 31;
	add.s32 	%r2304, %r2301, %r2303;
	add.s32 	%r2305, %r2304, -8285185;
	mul.hi.s32 	%r2306, %r2305, 738919105;
	shr.u32 	%r2307, %r2306, 31;
	shr.s32 	%r2308, %r2306, 15;
	add.s32 	%r2309, %r2308, %r2307;
	st.local.u32 	[%rd208+8], %r2309;
	ld.local.u32 	%r2310, [%rd207+12];
	shr.s32 	%r2311, %r2310, 31;
	and.b32  	%r2312, %r2311, 8380417;
	add.s32 	%r2313, %r2312, %r2310;
	sub.s32 	%r2314, 8380416, %r2313;
	shr.u32 	%r2315, %r2314, 31;
	add.s32 	%r2316, %r2313, %r2315;
	add.s32 	%r2317, %r2316, -8285185;
	mul.hi.s32 	%r2318, %r2317, 738919105;
	shr.u32 	%r2319, %r2318, 31;
	shr.s32 	%r2320, %r2318, 15;
	add.s32 	%r2321, %r2320, %r2319;
	st.local.u32 	[%rd208+12], %r2321;
	ld.local.u32 	%r2322, [%rd207+16];
	shr.s32 	%r2323, %r2322, 31;
	and.b32  	%r2324, %r2323, 8380417;
	add.s32 	%r2325, %r2324, %r2322;
	sub.s32 	%r2326, 8380416, %r2325;
	shr.u32 	%r2327, %r2326, 31;
	add.s32 	%r2328, %r2325, %r2327;
	add.s32 	%r2329, %r2328, -8285185;
	mul.hi.s32 	%r2330, %r2329, 738919105;
	shr.u32 	%r2331, %r2330, 31;
	shr.s32 	%r2332, %r2330, 15;
	add.s32 	%r2333, %r2332, %r2331;
	st.local.u32 	[%rd208+16], %r2333;
	ld.local.u32 	%r2334, [%rd207+20];
	shr.s32 	%r2335, %r2334, 31;
	and.b32  	%r2336, %r2335, 8380417;
	add.s32 	%r2337, %r2336, %r2334;
	sub.s32 	%r2338, 8380416, %r2337;
	shr.u32 	%r2339, %r2338, 31;
	add.s32 	%r2340, %r2337, %r2339;
	add.s32 	%r2341, %r2340, -8285185;
	mul.hi.s32 	%r2342, %r2341, 738919105;
	shr.u32 	%r2343, %r2342, 31;
	shr.s32 	%r2344, %r2342, 15;
	add.s32 	%r2345, %r2344, %r2343;
	st.local.u32 	[%rd208+20], %r2345;
	ld.local.u32 	%r2346, [%rd207+24];
	shr.s32 	%r2347, %r2346, 31;
	and.b32  	%r2348, %r2347, 8380417;
	add.s32 	%r2349, %r2348, %r2346;
	sub.s32 	%r2350, 8380416, %r2349;
	shr.u32 	%r2351, %r2350, 31;
	add.s32 	%r2352, %r2349, %r2351;
	add.s32 	%r2353, %r2352, -8285185;
	mul.hi.s32 	%r2354, %r2353, 738919105;
	shr.u32 	%r2355, %r2354, 31;
	shr.s32 	%r2356, %r2354, 15;
	add.s32 	%r2357, %r2356, %r2355;
	st.local.u32 	[%rd208+24], %r2357;
	ld.local.u32 	%r2358, [%rd207+28];
	shr.s32 	%r2359, %r2358, 31;
	and.b32  	%r2360, %r2359, 8380417;
	add.s32 	%r2361, %r2360, %r2358;
	sub.s32 	%r2362, 8380416, %r2361;
	shr.u32 	%r2363, %r2362, 31;
	add.s32 	%r2364, %r2361, %r2363;
	add.s32 	%r2365, %r2364, -8285185;
	mul.hi.s32 	%r2366, %r2365, 738919105;
	shr.u32 	%r2367, %r2366, 31;
	shr.s32 	%r2368, %r2366, 15;
	add.s32 	%r2369, %r2368, %r2367;
	st.local.u32 	[%rd208+28], %r2369;
	add.s32 	%r8694, %r8694, 8;
	setp.ne.s32 	%p83, %r8694, 256;
	@%p83 bra 	$L__BB0_44;
	mov.b32 	%r8695, 0;
$L__BB0_46:
	mul.wide.u32 	%rd209, %r8695, 4;
	add.s64 	%rd210, %rd4, %rd209;
	ld.local.u32 	%r2371, [%rd210+1024];
	shr.s32 	%r2372, %r2371, 31;
	and.b32  	%r2373, %r2372, 8380417;
	add.s32 	%r2374, %r2373, %r2371;
	sub.s32 	%r2375, 8380416, %r2374;
	shr.u32 	%r2376, %r2375, 31;
	add.s32 	%r2377, %r2374, %r2376;
	add.s32 	%r2378, %r2377, -8285185;
	mul.hi.s32 	%r2379, %r2378, 738919105;
	shr.u32 	%r2380, %r2379, 31;
	shr.s32 	%r2381, %r2379, 15;
	add.s32 	%r2382, %r2381, %r2380;
	add.s64 	%rd211, %rd5, %rd209;
	st.local.u32 	[%rd211+1024], %r2382;
	ld.local.u32 	%r2383, [%rd210+1028];
	shr.s32 	%r2384, %r2383, 31;
	and.b32  	%r2385, %r2384, 8380417;
	add.s32 	%r2386, %r2385, %r2383;
	sub.s32 	%r2387, 8380416, %r2386;
	shr.u32 	%r2388, %r2387, 31;
	add.s32 	%r2389, %r2386, %r2388;
	add.s32 	%r2390, %r2389, -8285185;
	mul.hi.s32 	%r2391, %r2390, 738919105;
	shr.u32 	%r2392, %r2391, 31;
	shr.s32 	%r2393, %r2391, 15;
	add.s32 	%r2394, %r2393, %r2392;
	st.local.u32 	[%rd211+1028], %r2394;
	ld.local.u32 	%r2395, [%rd210+1032];
	shr.s32 	%r2396, %r2395, 31;
	and.b32  	%r2397, %r2396, 8380417;
	add.s32 	%r2398, %r2397, %r2395;
	sub.s32 	%r2399, 8380416, %r2398;
	shr.u32 	%r2400, %r2399, 31;
	add.s32 	%r2401, %r2398, %r2400;
	add.s32 	%r2402, %r2401, -8285185;
	mul.hi.s32 	%r2403, %r2402, 738919105;
	shr.u32 	%r2404, %r2403, 31;
	shr.s32 	%r2405, %r2403, 15;
	add.s32 	%r2406, %r2405, %r2404;
	st.local.u32 	[%rd211+1032], %r2406;
	ld.local.u32 	%r2407, [%rd210+1036];
	shr.s32 	%r2408, %r2407, 31;
	and.b32  	%r2409, %r2408, 8380417;
	add.s32 	%r2410, %r2409, %r2407;
	sub.s32 	%r2411, 8380416, %r2410;
	shr.u32 	%r2412, %r2411, 31;
	add.s32 	%r2413, %r2410, %r2412;
	add.s32 	%r2414, %r2413, -8285185;
	mul.hi.s32 	%r2415, %r2414, 738919105;
	shr.u32 	%r2416, %r2415, 31;
	shr.s32 	%r2417, %r2415, 15;
	add.s32 	%r2418, %r2417, %r2416;
	st.local.u32 	[%rd211+1036], %r2418;
	ld.local.u32 	%r2419, [%rd210+1040];
	shr.s32 	%r2420, %r2419, 31;
	and.b32  	%r2421, %r2420, 8380417;
	add.s32 	%r2422, %r2421, %r2419;
	sub.s32 	%r2423, 8380416, %r2422;
	shr.u32 	%r2424, %r2423, 31;
	add.s32 	%r2425, %r2422, %r2424;
	add.s32 	%r2426, %r2425, -8285185;
	mul.hi.s32 	%r2427, %r2426, 738919105;
	shr.u32 	%r2428, %r2427, 31;
	shr.s32 	%r2429, %r2427, 15;
	add.s32 	%r2430, %r2429, %r2428;
	st.local.u32 	[%rd211+1040], %r2430;
	ld.local.u32 	%r2431, [%rd210+1044];
	shr.s32 	%r2432, %r2431, 31;
	and.b32  	%r2433, %r2432, 8380417;
	add.s32 	%r2434, %r2433, %r2431;
	sub.s32 	%r2435, 8380416, %r2434;
	shr.u32 	%r2436, %r2435, 31;
	add.s32 	%r2437, %r2434, %r2436;
	add.s32 	%r2438, %r2437, -8285185;
	mul.hi.s32 	%r2439, %r2438, 738919105;
	shr.u32 	%r2440, %r2439, 31;
	shr.s32 	%r2441, %r2439, 15;
	add.s32 	%r2442, %r2441, %r2440;
	st.local.u32 	[%rd211+1044], %r2442;
	ld.local.u32 	%r2443, [%rd210+1048];
	shr.s32 	%r2444, %r2443, 31;
	and.b32  	%r2445, %r2444, 8380417;
	add.s32 	%r2446, %r2445, %r2443;
	sub.s32 	%r2447, 8380416, %r2446;
	shr.u32 	%r2448, %r2447, 31;
	add.s32 	%r2449, %r2446, %r2448;
	add.s32 	%r2450, %r2449, -8285185;
	mul.hi.s32 	%r2451, %r2450, 738919105;
	shr.u32 	%r2452, %r2451, 31;
	shr.s32 	%r2453, %r2451, 15;
	add.s32 	%r2454, %r2453, %r2452;
	st.local.u32 	[%rd211+1048], %r2454;
	ld.local.u32 	%r2455, [%rd210+1052];
	shr.s32 	%r2456, %r2455, 31;
	and.b32  	%r2457, %r2456, 8380417;
	add.s32 	%r2458, %r2457, %r2455;
	sub.s32 	%r2459, 8380416, %r2458;
	shr.u32 	%r2460, %r2459, 31;
	add.s32 	%r2461, %r2458, %r2460;
	add.s32 	%r2462, %r2461, -8285185;
	mul.hi.s32 	%r2463, %r2462, 738919105;
	shr.u32 	%r2464, %r2463, 31;
	shr.s32 	%r2465, %r2463, 15;
	add.s32 	%r2466, %r2465, %r2464;
	st.local.u32 	[%rd211+1052], %r2466;
	add.s32 	%r8695, %r8695, 8;
	setp.ne.s32 	%p84, %r8695, 256;
	@%p84 bra 	$L__BB0_46;
	mov.b32 	%r8696, 0;
$L__BB0_48:
	mul.wide.u32 	%rd212, %r8696, 4;
	add.s64 	%rd213, %rd4, %rd212;
	ld.local.u32 	%r2468, [%rd213+2048];
	shr.s32 	%r2469, %r2468, 31;
	and.b32  	%r2470, %r2469, 8380417;
	add.s32 	%r2471, %r2470, %r2468;
	sub.s32 	%r2472, 8380416, %r2471;
	shr.u32 	%r2473, %r2472, 31;
	add.s32 	%r2474, %r2471, %r2473;
	add.s32 	%r2475, %r2474, -8285185;
	mul.hi.s32 	%r2476, %r2475, 738919105;
	shr.u32 	%r2477, %r2476, 31;
	shr.s32 	%r2478, %r2476, 15;
	add.s32 	%r2479, %r2478, %r2477;
	add.s64 	%rd214, %rd5, %rd212;
	st.local.u32 	[%rd214+2048], %r2479;
	ld.local.u32 	%r2480, [%rd213+2052];
	shr.s32 	%r2481, %r2480, 31;
	and.b32  	%r2482, %r2481, 8380417;
	add.s32 	%r2483, %r2482, %r2480;
	sub.s32 	%r2484, 8380416, %r2483;
	shr.u32 	%r2485, %r2484, 31;
	add.s32 	%r2486, %r2483, %r2485;
	add.s32 	%r2487, %r2486, -8285185;
	mul.hi.s32 	%r2488, %r2487, 738919105;
	shr.u32 	%r2489, %r2488, 31;
	shr.s32 	%r2490, %r2488, 15;
	add.s32 	%r2491, %r2490, %r2489;
	st.local.u32 	[%rd214+2052], %r2491;
	ld.local.u32 	%r2492, [%rd213+2056];
	shr.s32 	%r2493, %r2492, 31;
	and.b32  	%r2494, %r2493, 8380417;
	add.s32 	%r2495, %r2494, %r2492;
	sub.s32 	%r2496, 8380416, %r2495;
	shr.u32 	%r2497, %r2496, 31;
	add.s32 	%r2498, %r2495, %r2497;
	add.s32 	%r2499, %r2498, -8285185;
	mul.hi.s32 	%r2500, %r2499, 738919105;
	shr.u32 	%r2501, %r2500, 31;
	shr.s32 	%r2502, %r2500, 15;
	add.s32 	%r2503, %r2502, %r2501;
	st.local.u32 	[%rd214+2056], %r2503;
	ld.local.u32 	%r2504, [%rd213+2060];
	shr.s32 	%r2505, %r2504, 31;
	and.b32  	%r2506, %r2505, 8380417;
	add.s32 	%r2507, %r2506, %r2504;
	sub.s32 	%r2508, 8380416, %r2507;
	shr.u32 	%r2509, %r2508, 31;
	add.s32 	%r2510, %r2507, %r2509;
	add.s32 	%r2511, %r2510, -8285185;
	mul.hi.s32 	%r2512, %r2511, 738919105;
	shr.u32 	%r2513, %r2512, 31;
	shr.s32 	%r2514, %r2512, 15;
	add.s32 	%r2515, %r2514, %r2513;
	st.local.u32 	[%rd214+2060], %r2515;
	ld.local.u32 	%r2516, [%rd213+2064];
	shr.s32 	%r2517, %r2516, 31;
	and.b32  	%r2518, %r2517, 8380417;
	add.s32 	%r2519, %r2518, %r2516;
	sub.s32 	%r2520, 8380416, %r2519;
	shr.u32 	%r2521, %r2520, 31;
	add.s32 	%r2522, %r2519, %r2521;
	add.s32 	%r2523, %r2522, -8285185;
	mul.hi.s32 	%r2524, %r2523, 738919105;
	shr.u32 	%r2525, %r2524, 31;
	shr.s32 	%r2526, %r2524, 15;
	add.s32 	%r2527, %r2526, %r2525;
	st.local.u32 	[%rd214+2064], %r2527;
	ld.local.u32 	%r2528, [%rd213+2068];
	shr.s32 	%r2529, %r2528, 31;
	and.b32  	%r2530, %r2529, 8380417;
	add.s32 	%r2531, %r2530, %r2528;
	sub.s32 	%r2532, 8380416, %r2531;
	shr.u32 	%r2533, %r2532, 31;
	add.s32 	%r2534, %r2531, %r2533;
	add.s32 	%r2535, %r2534, -8285185;
	mul.hi.s32 	%r2536, %r2535, 738919105;
	shr.u32 	%r2537, %r2536, 31;
	shr.s32 	%r2538, %r2536, 15;
	add.s32 	%r2539, %r2538, %r2537;
	st.local.u32 	[%rd214+2068], %r2539;
	ld.local.u32 	%r2540, [%rd213+2072];
	shr.s32 	%r2541, %r2540, 31;
	and.b32  	%r2542, %r2541, 8380417;
	add.s32 	%r2543, %r2542, %r2540;
	sub.s32 	%r2544, 8380416, %r2543;
	shr.u32 	%r2545, %r2544, 31;
	add.s32 	%r2546, %r2543, %r2545;
	add.s32 	%r2547, %r2546, -8285185;
	mul.hi.s32 	%r2548, %r2547, 738919105;
	shr.u32 	%r2549, %r2548, 31;
	shr.s32 	%r2550, %r2548, 15;
	add.s32 	%r2551, %r2550, %r2549;
	st.local.u32 	[%rd214+2072], %r2551;
	ld.local.u32 	%r2552, [%rd213+2076];
	shr.s32 	%r2553, %r2552, 31;
	and.b32  	%r2554, %r2553, 8380417;
	add.s32 	%r2555, %r2554, %r2552;
	sub.s32 	%r2556, 8380416, %r2555;
	shr.u32 	%r2557, %r2556, 31;
	add.s32 	%r2558, %r2555, %r2557;
	add.s32 	%r2559, %r2558, -8285185;
	mul.hi.s32 	%r2560, %r2559, 738919105;
	shr.u32 	%r2561, %r2560, 31;
	shr.s32 	%r2562, %r2560, 15;
	add.s32 	%r2563, %r2562, %r2561;
	st.local.u32 	[%rd214+2076], %r2563;
	add.s32 	%r8696, %r8696, 8;
	setp.ne.s32 	%p85, %r8696, 256;
	@%p85 bra 	$L__BB0_48;
	mov.b32 	%r8697, 0;
$L__BB0_50:
	mul.wide.u32 	%rd215, %r8697, 4;
	add.s64 	%rd216, %rd4, %rd215;
	ld.local.u32 	%r2565, [%rd216+3072];
	shr.s32 	%r2566, %r2565, 31;
	and.b32  	%r2567, %r2566, 8380417;
	add.s32 	%r2568, %r2567, %r2565;
	sub.s32 	%r2569, 8380416, %r2568;
	shr.u32 	%r2570, %r2569, 31;
	add.s32 	%r2571, %r2568, %r2570;
	add.s32 	%r2572, %r2571, -8285185;
	mul.hi.s32 	%r2573, %r2572, 738919105;
	shr.u32 	%r2574, %r2573, 31;
	shr.s32 	%r2575, %r2573, 15;
	add.s32 	%r2576, %r2575, %r2574;
	add.s64 	%rd217, %rd5, %rd215;
	st.local.u32 	[%rd217+3072], %r2576;
	ld.local.u32 	%r2577, [%rd216+3076];
	shr.s32 	%r2578, %r2577, 31;
	and.b32  	%r2579, %r2578, 8380417;
	add.s32 	%r2580, %r2579, %r2577;
	sub.s32 	%r2581, 8380416, %r2580;
	shr.u32 	%r2582, %r2581, 31;
	add.s32 	%r2583, %r2580, %r2582;
	add.s32 	%r2584, %r2583, -8285185;
	mul.hi.s32 	%r2585, %r2584, 738919105;
	shr.u32 	%r2586, %r2585, 31;
	shr.s32 	%r2587, %r2585, 15;
	add.s32 	%r2588, %r2587, %r2586;
	st.local.u32 	[%rd217+3076], %r2588;
	ld.local.u32 	%r2589, [%rd216+3080];
	shr.s32 	%r2590, %r2589, 31;
	and.b32  	%r2591, %r2590, 8380417;
	add.s32 	%r2592, %r2591, %r2589;
	sub.s32 	%r2593, 8380416, %r2592;
	shr.u32 	%r2594, %r2593, 31;
	add.s32 	%r2595, %r2592, %r2594;
	add.s32 	%r2596, %r2595, -8285185;
	mul.hi.s32 	%r2597, %r2596, 738919105;
	shr.u32 	%r2598, %r2597, 31;
	shr.s32 	%r2599, %r2597, 15;
	add.s32 	%r2600, %r2599, %r2598;
	st.local.u32 	[%rd217+3080], %r2600;
	ld.local.u32 	%r2601, [%rd216+3084];
	shr.s32 	%r2602, %r2601, 31;
	and.b32  	%r2603, %r2602, 8380417;
	add.s32 	%r2604, %r2603, %r2601;
	sub.s32 	%r2605, 8380416, %r2604;
	shr.u32 	%r2606, %r2605, 31;
	add.s32 	%r2607, %r2604, %r2606;
	add.s32 	%r2608, %r2607, -8285185;
	mul.hi.s32 	%r2609, %r2608, 738919105;
	shr.u32 	%r2610, %r2609, 31;
	shr.s32 	%r2611, %r2609, 15;
	add.s32 	%r2612, %r2611, %r2610;
	st.local.u32 	[%rd217+3084], %r2612;
	ld.local.u32 	%r2613, [%rd216+3088];
	shr.s32 	%r2614, %r2613, 31;
	and.b32  	%r2615, %r2614, 8380417;
	add.s32 	%r2616, %r2615, %r2613;
	sub.s32 	%r2617, 8380416, %r2616;
	shr.u32 	%r2618, %r2617, 31;
	add.s32 	%r2619, %r2616, %r2618;
	add.s32 	%r2620, %r2619, -8285185;
	mul.hi.s32 	%r2621, %r2620, 738919105;
	shr.u32 	%r2622, %r2621, 31;
	shr.s32 	%r2623, %r2621, 15;
	add.s32 	%r2624, %r2623, %r2622;
	st.local.u32 	[%rd217+3088], %r2624;
	ld.local.u32 	%r2625, [%rd216+3092];
	shr.s32 	%r2626, %r2625, 31;
	and.b32  	%r2627, %r2626, 8380417;
	add.s32 	%r2628, %r2627, %r2625;
	sub.s32 	%r2629, 8380416, %r2628;
	shr.u32 	%r2630, %r2629, 31;
	add.s32 	%r2631, %r2628, %r2630;
	add.s32 	%r2632, %r2631, -8285185;
	mul.hi.s32 	%r2633, %r2632, 738919105;
	shr.u32 	%r2634, %r2633, 31;
	shr.s32 	%r2635, %r2633, 15;
	add.s32 	%r2636, %r2635, %r2634;
	st.local.u32 	[%rd217+3092], %r2636;
	ld.local.u32 	%r2637, [%rd216+3096];
	shr.s32 	%r2638, %r2637, 31;
	and.b32  	%r2639, %r2638, 8380417;
	add.s32 	%r2640, %r2639, %r2637;
	sub.s32 	%r2641, 8380416, %r2640;
	shr.u32 	%r2642, %r2641, 31;
	add.s32 	%r2643, %r2640, %r2642;
	add.s32 	%r2644, %r2643, -8285185;
	mul.hi.s32 	%r2645, %r2644, 738919105;
	shr.u32 	%r2646, %r2645, 31;
	shr.s32 	%r2647, %r2645, 15;
	add.s32 	%r2648, %r2647, %r2646;
	st.local.u32 	[%rd217+3096], %r2648;
	ld.local.u32 	%r2649, [%rd216+3100];
	shr.s32 	%r2650, %r2649, 31;
	and.b32  	%r2651, %r2650, 8380417;
	add.s32 	%r2652, %r2651, %r2649;
	sub.s32 	%r2653, 8380416, %r2652;
	shr.u32 	%r2654, %r2653, 31;
	add.s32 	%r2655, %r2652, %r2654;
	add.s32 	%r2656, %r2655, -8285185;
	mul.hi.s32 	%r2657, %r2656, 738919105;
	shr.u32 	%r2658, %r2657, 31;
	shr.s32 	%r2659, %r2657, 15;
	add.s32 	%r2660, %r2659, %r2658;
	st.local.u32 	[%rd217+3100], %r2660;
	add.s32 	%r8697, %r8697, 8;
	setp.ne.s32 	%p86, %r8697, 256;
	@%p86 bra 	$L__BB0_50;
	ld.global.nc.u8 	%rs10, [%rd11];
	cvt.u16.u8 	%rs11, %rs10;
	mul.wide.u16 	%r2662, %rs11, 31;
	ld.global.nc.u8 	%rs12, [%rd11+1];
	cvt.u32.u8 	%r2663, %rs12;
	add.s32 	%r2664, %r2662, %r2663;
	ld.global.nc.u8 	%rs13, [%rd11+2];
	cvt.u32.u8 	%r2665, %rs13;
	mad.lo.s32 	%r2666, %r2664, 31, %r2665;
	ld.global.nc.u8 	%rs14, [%rd11+3];
	cvt.u32.u8 	%r2667, %rs14;
	mad.lo.s32 	%r2668, %r2666, 31, %r2667;
	ld.global.nc.u8 	%rs15, [%rd11+4];
	cvt.u32.u8 	%r2669, %rs15;
	mad.lo.s32 	%r2670, %r2668, 31, %r2669;
	ld.global.nc.u8 	%rs16, [%rd11+5];
	cvt.u32.u8 	%r2671, %rs16;
	mad.lo.s32 	%r2672, %r2670, 31, %r2671;
	ld.global.nc.u8 	%rs17, [%rd11+6];
	cvt.u32.u8 	%r2673, %rs17;
	mad.lo.s32 	%r2674, %r2672, 31, %r2673;
	ld.global.nc.u8 	%rs18, [%rd11+7];
	cvt.u32.u8 	%r2675, %rs18;
	mad.lo.s32 	%r2676, %r2674, 31, %r2675;
	ld.global.nc.u8 	%rs19, [%rd11+8];
	cvt.u32.u8 	%r2677, %rs19;
	mad.lo.s32 	%r2678, %r2676, 31, %r2677;
	ld.global.nc.u8 	%rs20, [%rd11+9];
	cvt.u32.u8 	%r2679, %rs20;
	mad.lo.s32 	%r2680, %r2678, 31, %r2679;
	ld.global.nc.u8 	%rs21, [%rd11+10];
	cvt.u32.u8 	%r2681, %rs21;
	mad.lo.s32 	%r2682, %r2680, 31, %r2681;
	ld.global.nc.u8 	%rs22, [%rd11+11];
	cvt.u32.u8 	%r2683, %rs22;
	mad.lo.s32 	%r2684, %r2682, 31, %r2683;
	ld.global.nc.u8 	%rs23, [%rd11+12];
	cvt.u32.u8 	%r2685, %rs23;
	mad.lo.s32 	%r2686, %r2684, 31, %r2685;
	ld.global.nc.u8 	%rs24, [%rd11+13];
	cvt.u32.u8 	%r2687, %rs24;
	mad.lo.s32 	%r2688, %r2686, 31, %r2687;
	ld.global.nc.u8 	%rs25, [%rd11+14];
	cvt.u32.u8 	%r2689, %rs25;
	mad.lo.s32 	%r2690, %r2688, 31, %r2689;
	ld.global.nc.u8 	%rs26, [%rd11+15];
	cvt.u32.u8 	%r2691, %rs26;
	mad.lo.s32 	%r2692, %r2690, 31, %r2691;
	ld.global.nc.u8 	%rs27, [%rd11+16];
	cvt.u32.u8 	%r2693, %rs27;
	mad.lo.s32 	%r2694, %r2692, 31, %r2693;
	ld.global.nc.u8 	%rs28, [%rd11+17];
	cvt.u32.u8 	%r2695, %rs28;
	mad.lo.s32 	%r2696, %r2694, 31, %r2695;
	ld.global.nc.u8 	%rs29, [%rd11+18];
	cvt.u32.u8 	%r2697, %rs29;
	mad.lo.s32 	%r2698, %r2696, 31, %r2697;
	ld.global.nc.u8 	%rs30, [%rd11+19];
	cvt.u32.u8 	%r2699, %rs30;
	mad.lo.s32 	%r2700, %r2698, 31, %r2699;
	ld.global.nc.u8 	%rs31, [%rd11+20];
	cvt.u32.u8 	%r2701, %rs31;
	mad.lo.s32 	%r2702, %r2700, 31, %r2701;
	ld.global.nc.u8 	%rs32, [%rd11+21];
	cvt.u32.u8 	%r2703, %rs32;
	mad.lo.s32 	%r2704, %r2702, 31, %r2703;
	ld.global.nc.u8 	%rs33, [%rd11+22];
	cvt.u32.u8 	%r2705, %rs33;
	mad.lo.s32 	%r2706, %r2704, 31, %r2705;
	ld.global.nc.u8 	%rs34, [%rd11+23];
	cvt.u32.u8 	%r2707, %rs34;
	mad.lo.s32 	%r2708, %r2706, 31, %r2707;
	ld.global.nc.u8 	%rs35, [%rd11+24];
	cvt.u32.u8 	%r2709, %rs35;
	mad.lo.s32 	%r2710, %r2708, 31, %r2709;
	ld.global.nc.u8 	%rs36, [%rd11+25];
	cvt.u32.u8 	%r2711, %rs36;
	mad.lo.s32 	%r2712, %r2710, 31, %r2711;
	ld.global.nc.u8 	%rs37, [%rd11+26];
	cvt.u32.u8 	%r2713, %rs37;
	mad.lo.s32 	%r2714, %r2712, 31, %r2713;
	ld.global.nc.u8 	%rs38, [%rd11+27];
	cvt.u32.u8 	%r2715, %rs38;
	mad.lo.s32 	%r2716, %r2714, 31, %r2715;
	ld.global.nc.u8 	%rs39, [%rd11+28];
	cvt.u32.u8 	%r2717, %rs39;
	mad.lo.s32 	%r2718, %r2716, 31, %r2717;
	ld.global.nc.u8 	%rs40, [%rd11+29];
	cvt.u32.u8 	%r2719, %rs40;
	mad.lo.s32 	%r2720, %r2718, 31, %r2719;
	ld.global.nc.u8 	%rs41, [%rd11+30];
	cvt.u32.u8 	%r2721, %rs41;
	mad.lo.s32 	%r2722, %r2720, 31, %r2721;
	ld.global.nc.u8 	%rs42, [%rd11+31];
	cvt.u32.u8 	%r2723, %rs42;
	mad.lo.s32 	%r2724, %r2722, 31, %r2723;
	ld.global.nc.u8 	%rs43, [%rd11+32];
	cvt.u32.u8 	%r2725, %rs43;
	mad.lo.s32 	%r2726, %r2724, 31, %r2725;
	ld.global.nc.u8 	%rs44, [%rd11+33];
	cvt.u32.u8 	%r2727, %rs44;
	mad.lo.s32 	%r2728, %r2726, 31, %r2727;
	ld.global.nc.u8 	%rs45, [%rd11+34];
	cvt.u32.u8 	%r2729, %rs45;
	mad.lo.s32 	%r2730, %r2728, 31, %r2729;
	ld.global.nc.u8 	%rs46, [%rd11+35];
	cvt.u32.u8 	%r2731, %rs46;
	mad.lo.s32 	%r2732, %r2730, 31, %r2731;
	ld.global.nc.u8 	%rs47, [%rd11+36];
	cvt.u32.u8 	%r2733, %rs47;
	mad.lo.s32 	%r2734, %r2732, 31, %r2733;
	ld.global.nc.u8 	%rs48, [%rd11+37];
	cvt.u32.u8 	%r2735, %rs48;
	mad.lo.s32 	%r2736, %r2734, 31, %r2735;
	ld.global.nc.u8 	%rs49, [%rd11+38];
	cvt.u32.u8 	%r2737, %rs49;
	mad.lo.s32 	%r2738, %r2736, 31, %r2737;
	ld.global.nc.u8 	%rs50, [%rd11+39];
	cvt.u32.u8 	%r2739, %rs50;
	mad.lo.s32 	%r2740, %r2738, 31, %r2739;
	ld.global.nc.u8 	%rs51, [%rd11+40];
	cvt.u32.u8 	%r2741, %rs51;
	mad.lo.s32 	%r2742, %r2740, 31, %r2741;
	ld.global.nc.u8 	%rs52, [%rd11+41];
	cvt.u32.u8 	%r2743, %rs52;
	mad.lo.s32 	%r2744, %r2742, 31, %r2743;
	ld.global.nc.u8 	%rs53, [%rd11+42];
	cvt.u32.u8 	%r2745, %rs53;
	mad.lo.s32 	%r2746, %r2744, 31, %r2745;
	ld.global.nc.u8 	%rs54, [%rd11+43];
	cvt.u32.u8 	%r2747, %rs54;
	mad.lo.s32 	%r2748, %r2746, 31, %r2747;
	ld.global.nc.u8 	%rs55, [%rd11+44];
	cvt.u32.u8 	%r2749, %rs55;
	mad.lo.s32 	%r2750, %r2748, 31, %r2749;
	ld.global.nc.u8 	%rs56, [%rd11+45];
	cvt.u32.u8 	%r2751, %rs56;
	mad.lo.s32 	%r2752, %r2750, 31, %r2751;
	ld.global.nc.u8 	%rs57, [%rd11+46];
	cvt.u32.u8 	%r2753, %rs57;
	mad.lo.s32 	%r2754, %r2752, 31, %r2753;
	ld.global.nc.u8 	%rs58, [%rd11+47];
	cvt.u32.u8 	%r2755, %rs58;
	mad.lo.s32 	%r2756, %r2754, 31, %r2755;
	ld.global.nc.u8 	%rs59, [%rd11+48];
	cvt.u32.u8 	%r2757, %rs59;
	mad.lo.s32 	%r2758, %r2756, 31, %r2757;
	ld.global.nc.u8 	%rs60, [%rd11+49];
	cvt.u32.u8 	%r2759, %rs60;
	mad.lo.s32 	%r2760, %r2758, 31, %r2759;
	ld.global.nc.u8 	%rs61, [%rd11+50];
	cvt.u32.u8 	%r2761, %rs61;
	mad.lo.s32 	%r2762, %r2760, 31, %r2761;
	ld.global.nc.u8 	%rs62, [%rd11+51];
	cvt.u32.u8 	%r2763, %rs62;
	mad.lo.s32 	%r2764, %r2762, 31, %r2763;
	ld.global.nc.u8 	%rs63, [%rd11+52];
	cvt.u32.u8 	%r2765, %rs63;
	mad.lo.s32 	%r2766, %r2764, 31, %r2765;
	ld.global.nc.u8 	%rs64, [%rd11+53];
	cvt.u32.u8 	%r2767, %rs64;
	mad.lo.s32 	%r2768, %r2766, 31, %r2767;
	ld.global.nc.u8 	%rs65, [%rd11+54];
	cvt.u32.u8 	%r2769, %rs65;
	mad.lo.s32 	%r2770, %r2768, 31, %r2769;
	ld.global.nc.u8 	%rs66, [%rd11+55];
	cvt.u32.u8 	%r2771, %rs66;
	mad.lo.s32 	%r2772, %r2770, 31, %r2771;
	ld.global.nc.u8 	%rs67, [%rd11+56];
	cvt.u32.u8 	%r2773, %rs67;
	mad.lo.s32 	%r2774, %r2772, 31, %r2773;
	ld.global.nc.u8 	%rs68, [%rd11+57];
	cvt.u32.u8 	%r2775, %rs68;
	mad.lo.s32 	%r2776, %r2774, 31, %r2775;
	ld.global.nc.u8 	%rs69, [%rd11+58];
	cvt.u32.u8 	%r2777, %rs69;
	mad.lo.s32 	%r2778, %r2776, 31, %r2777;
	ld.global.nc.u8 	%rs70, [%rd11+59];
	cvt.u32.u8 	%r2779, %rs70;
	mad.lo.s32 	%r2780, %r2778, 31, %r2779;
	ld.global.nc.u8 	%rs71, [%rd11+60];
	cvt.u32.u8 	%r2781, %rs71;
	mad.lo.s32 	%r2782, %r2780, 31, %r2781;
	ld.global.nc.u8 	%rs72, [%rd11+61];
	cvt.u32.u8 	%r2783, %rs72;
	mad.lo.s32 	%r2784, %r2782, 31, %r2783;
	ld.global.nc.u8 	%rs73, [%rd11+62];
	cvt.u32.u8 	%r2785, %rs73;
	mad.lo.s32 	%r2786, %r2784, 31, %r2785;
	ld.global.nc.u8 	%rs74, [%rd11+63];
	cvt.u32.u8 	%r2787, %rs74;
	mad.lo.s32 	%r8699, %r2786, 31, %r2787;
	mov.b32 	%r8698, 0;
$L__BB0_52:
	mul.wide.u32 	%rd218, %r8698, 1024;
	add.s64 	%rd219, %rd5, %rd218;
	ld.local.u32 	%r2788, [%rd219];
	mad.lo.s32 	%r2789, %r8699, 31, %r2788;
	ld.local.u32 	%r2790, [%rd219+4];
	mad.lo.s32 	%r2791, %r2789, 31, %r2790;
	ld.local.u32 	%r2792, [%rd219+8];
	mad.lo.s32 	%r2793, %r2791, 31, %r2792;
	ld.local.u32 	%r2794, [%rd219+12];
	mad.lo.s32 	%r2795, %r2793, 31, %r2794;
	ld.local.u32 	%r2796, [%rd219+16];
	mad.lo.s32 	%r2797, %r2795, 31, %r2796;
	ld.local.u32 	%r2798, [%rd219+20];
	mad.lo.s32 	%r2799, %r2797, 31, %r2798;
	ld.local.u32 	%r2800, [%rd219+24];
	mad.lo.s32 	%r2801, %r2799, 31, %r2800;
	ld.local.u32 	%r2802, [%rd219+28];
	mad.lo.s32 	%r2803, %r2801, 31, %r2802;
	ld.local.u32 	%r2804, [%rd219+32];
	mad.lo.s32 	%r2805, %r2803, 31, %r2804;
	ld.local.u32 	%r2806, [%rd219+36];
	mad.lo.s32 	%r2807, %r2805, 31, %r2806;
	ld.local.u32 	%r2808, [%rd219+40];
	mad.lo.s32 	%r2809, %r2807, 31, %r2808;
	ld.local.u32 	%r2810, [%rd219+44];
	mad.lo.s32 	%r2811, %r2809, 31, %r2810;
	ld.local.u32 	%r2812, [%rd219+48];
	mad.lo.s32 	%r2813, %r2811, 31, %r2812;
	ld.local.u32 	%r2814, [%rd219+52];
	mad.lo.s32 	%r2815, %r2813, 31, %r2814;
	ld.local.u32 	%r2816, [%rd219+56];
	mad.lo.s32 	%r2817, %r2815, 31, %r2816;
	ld.local.u32 	%r2818, [%rd219+60];
	mad.lo.s32 	%r2819, %r2817, 31, %r2818;
	ld.local.u32 	%r2820, [%rd219+64];
	mad.lo.s32 	%r2821, %r2819, 31, %r2820;
	ld.local.u32 	%r2822, [%rd219+68];
	mad.lo.s32 	%r2823, %r2821, 31, %r2822;
	ld.local.u32 	%r2824, [%rd219+72];
	mad.lo.s32 	%r2825, %r2823, 31, %r2824;
	ld.local.u32 	%r2826, [%rd219+76];
	mad.lo.s32 	%r2827, %r2825, 31, %r2826;
	ld.local.u32 	%r2828, [%rd219+80];
	mad.lo.s32 	%r2829, %r2827, 31, %r2828;
	ld.local.u32 	%r2830, [%rd219+84];
	mad.lo.s32 	%r2831, %r2829, 31, %r2830;
	ld.local.u32 	%r2832, [%rd219+88];
	mad.lo.s32 	%r2833, %r2831, 31, %r2832;
	ld.local.u32 	%r2834, [%rd219+92];
	mad.lo.s32 	%r2835, %r2833, 31, %r2834;
	ld.local.u32 	%r2836, [%rd219+96];
	mad.lo.s32 	%r2837, %r2835, 31, %r2836;
	ld.local.u32 	%r2838, [%rd219+100];
	mad.lo.s32 	%r2839, %r2837, 31, %r2838;
	ld.local.u32 	%r2840, [%rd219+104];
	mad.lo.s32 	%r2841, %r2839, 31, %r2840;
	ld.local.u32 	%r2842, [%rd219+108];
	mad.lo.s32 	%r2843, %r2841, 31, %r2842;
	ld.local.u32 	%r2844, [%rd219+112];
	mad.lo.s32 	%r2845, %r2843, 31, %r2844;
	ld.local.u32 	%r2846, [%rd219+116];
	mad.lo.s32 	%r2847, %r2845, 31, %r2846;
	ld.local.u32 	%r2848, [%rd219+120];
	mad.lo.s32 	%r2849, %r2847, 31, %r2848;
	ld.local.u32 	%r2850, [%rd219+124];
	mad.lo.s32 	%r2851, %r2849, 31, %r2850;
	ld.local.u32 	%r2852, [%rd219+128];
	mad.lo.s32 	%r2853, %r2851, 31, %r2852;
	ld.local.u32 	%r2854, [%rd219+132];
	mad.lo.s32 	%r2855, %r2853, 31, %r2854;
	ld.local.u32 	%r2856, [%rd219+136];
	mad.lo.s32 	%r2857, %r2855, 31, %r2856;
	ld.local.u32 	%r2858, [%rd219+140];
	mad.lo.s32 	%r2859, %r2857, 31, %r2858;
	ld.local.u32 	%r2860, [%rd219+144];
	mad.lo.s32 	%r2861, %r2859, 31, %r2860;
	ld.local.u32 	%r2862, [%rd219+148];
	mad.lo.s32 	%r2863, %r2861, 31, %r2862;
	ld.local.u32 	%r2864, [%rd219+152];
	mad.lo.s32 	%r2865, %r2863, 31, %r2864;
	ld.local.u32 	%r2866, [%rd219+156];
	mad.lo.s32 	%r2867, %r2865, 31, %r2866;
	ld.local.u32 	%r2868, [%rd219+160];
	mad.lo.s32 	%r2869, %r2867, 31, %r2868;
	ld.local.u32 	%r2870, [%rd219+164];
	mad.lo.s32 	%r2871, %r2869, 31, %r2870;
	ld.local.u32 	%r2872, [%rd219+168];
	mad.lo.s32 	%r2873, %r2871, 31, %r2872;
	ld.local.u32 	%r2874, [%rd219+172];
	mad.lo.s32 	%r2875, %r2873, 31, %r2874;
	ld.local.u32 	%r2876, [%rd219+176];
	mad.lo.s32 	%r2877, %r2875, 31, %r2876;
	ld.local.u32 	%r2878, [%rd219+180];
	mad.lo.s32 	%r2879, %r2877, 31, %r2878;
	ld.local.u32 	%r2880, [%rd219+184];
	mad.lo.s32 	%r2881, %r2879, 31, %r2880;
	ld.local.u32 	%r2882, [%rd219+188];
	mad.lo.s32 	%r2883, %r2881, 31, %r2882;
	ld.local.u32 	%r2884, [%rd219+192];
	mad.lo.s32 	%r2885, %r2883, 31, %r2884;
	ld.local.u32 	%r2886, [%rd219+196];
	mad.lo.s32 	%r2887, %r2885, 31, %r2886;
	ld.local.u32 	%r2888, [%rd219+200];
	mad.lo.s32 	%r2889, %r2887, 31, %r2888;
	ld.local.u32 	%r2890, [%rd219+204];
	mad.lo.s32 	%r2891, %r2889, 31, %r2890;
	ld.local.u32 	%r2892, [%rd219+208];
	mad.lo.s32 	%r2893, %r2891, 31, %r2892;
	ld.local.u32 	%r2894, [%rd219+212];
	mad.lo.s32 	%r2895, %r2893, 31, %r2894;
	ld.local.u32 	%r2896, [%rd219+216];
	mad.lo.s32 	%r2897, %r2895, 31, %r2896;
	ld.local.u32 	%r2898, [%rd219+220];
	mad.lo.s32 	%r2899, %r2897, 31, %r2898;
	ld.local.u32 	%r2900, [%rd219+224];
	mad.lo.s32 	%r2901, %r2899, 31, %r2900;
	ld.local.u32 	%r2902, [%rd219+228];
	mad.lo.s32 	%r2903, %r2901, 31, %r2902;
	ld.local.u32 	%r2904, [%rd219+232];
	mad.lo.s32 	%r2905, %r2903, 31, %r2904;
	ld.local.u32 	%r2906, [%rd219+236];
	mad.lo.s32 	%r2907, %r2905, 31, %r2906;
	ld.local.u32 	%r2908, [%rd219+240];
	mad.lo.s32 	%r2909, %r2907, 31, %r2908;
	ld.local.u32 	%r2910, [%rd219+244];
	mad.lo.s32 	%r2911, %r2909, 31, %r2910;
	ld.local.u32 	%r2912, [%rd219+248];
	mad.lo.s32 	%r2913, %r2911, 31, %r2912;
	ld.local.u32 	%r2914, [%rd219+252];
	mad.lo.s32 	%r2915, %r2913, 31, %r2914;
	ld.local.u32 	%r2916, [%rd219+256];
	mad.lo.s32 	%r2917, %r2915, 31, %r2916;
	ld.local.u32 	%r2918, [%rd219+260];
	mad.lo.s32 	%r2919, %r2917, 31, %r2918;
	ld.local.u32 	%r2920, [%rd219+264];
	mad.lo.s32 	%r2921, %r2919, 31, %r2920;
	ld.local.u32 	%r2922, [%rd219+268];
	mad.lo.s32 	%r2923, %r2921, 31, %r2922;
	ld.local.u32 	%r2924, [%rd219+272];
	mad.lo.s32 	%r2925, %r2923, 31, %r2924;
	ld.local.u32 	%r2926, [%rd219+276];
	mad.lo.s32 	%r2927, %r2925, 31, %r2926;
	ld.local.u32 	%r2928, [%rd219+280];
	mad.lo.s32 	%r2929, %r2927, 31, %r2928;
	ld.local.u32 	%r2930, [%rd219+284];
	mad.lo.s32 	%r2931, %r2929, 31, %r2930;
	ld.local.u32 	%r2932, [%rd219+288];
	mad.lo.s32 	%r2933, %r2931, 31, %r2932;
	ld.local.u32 	%r2934, [%rd219+292];
	mad.lo.s32 	%r2935, %r2933, 31, %r2934;
	ld.local.u32 	%r2936, [%rd219+296];
	mad.lo.s32 	%r2937, %r2935, 31, %r2936;
	ld.local.u32 	%r2938, [%rd219+300];
	mad.lo.s32 	%r2939, %r2937, 31, %r2938;
	ld.local.u32 	%r2940, [%rd219+304];
	mad.lo.s32 	%r2941, %r2939, 31, %r2940;
	ld.local.u32 	%r2942, [%rd219+308];
	mad.lo.s32 	%r2943, %r2941, 31, %r2942;
	ld.local.u32 	%r2944, [%rd219+312];
	mad.lo.s32 	%r2945, %r2943, 31, %r2944;
	ld.local.u32 	%r2946, [%rd219+316];
	mad.lo.s32 	%r2947, %r2945, 31, %r2946;
	ld.local.u32 	%r2948, [%rd219+320];
	mad.lo.s32 	%r2949, %r2947, 31, %r2948;
	ld.local.u32 	%r2950, [%rd219+324];
	mad.lo.s32 	%r2951, %r2949, 31, %r2950;
	ld.local.u32 	%r2952, [%rd219+328];
	mad.lo.s32 	%r2953, %r2951, 31, %r2952;
	ld.local.u32 	%r2954, [%rd219+332];
	mad.lo.s32 	%r2955, %r2953, 31, %r2954;
	ld.local.u32 	%r2956, [%rd219+336];
	mad.lo.s32 	%r2957, %r2955, 31, %r2956;
	ld.local.u32 	%r2958, [%rd219+340];
	mad.lo.s32 	%r2959, %r2957, 31, %r2958;
	ld.local.u32 	%r2960, [%rd219+344];
	mad.lo.s32 	%r2961, %r2959, 31, %r2960;
	ld.local.u32 	%r2962, [%rd219+348];
	mad.lo.s32 	%r2963, %r2961, 31, %r2962;
	ld.local.u32 	%r2964, [%rd219+352];
	mad.lo.s32 	%r2965, %r2963, 31, %r2964;
	ld.local.u32 	%r2966, [%rd219+356];
	mad.lo.s32 	%r2967, %r2965, 31, %r2966;
	ld.local.u32 	%r2968, [%rd219+360];
	mad.lo.s32 	%r2969, %r2967, 31, %r2968;
	ld.local.u32 	%r2970, [%rd219+364];
	mad.lo.s32 	%r2971, %r2969, 31, %r2970;
	ld.local.u32 	%r2972, [%rd219+368];
	mad.lo.s32 	%r2973, %r2971, 31, %r2972;
	ld.local.u32 	%r2974, [%rd219+372];
	mad.lo.s32 	%r2975, %r2973, 31, %r2974;
	ld.local.u32 	%r2976, [%rd219+376];
	mad.lo.s32 	%r2977, %r2975, 31, %r2976;
	ld.local.u32 	%r2978, [%rd219+380];
	mad.lo.s32 	%r2979, %r2977, 31, %r2978;
	ld.local.u32 	%r2980, [%rd219+384];
	mad.lo.s32 	%r2981, %r2979, 31, %r2980;
	ld.local.u32 	%r2982, [%rd219+388];
	mad.lo.s32 	%r2983, %r2981, 31, %r2982;
	ld.local.u32 	%r2984, [%rd219+392];
	mad.lo.s32 	%r2985, %r2983, 31, %r2984;
	ld.local.u32 	%r2986, [%rd219+396];
	mad.lo.s32 	%r2987, %r2985, 31, %r2986;
	ld.local.u32 	%r2988, [%rd219+400];
	mad.lo.s32 	%r2989, %r2987, 31, %r2988;
	ld.local.u32 	%r2990, [%rd219+404];
	mad.lo.s32 	%r2991, %r2989, 31, %r2990;
	ld.local.u32 	%r2992, [%rd219+408];
	mad.lo.s32 	%r2993, %r2991, 31, %r2992;
	ld.local.u32 	%r2994, [%rd219+412];
	mad.lo.s32 	%r2995, %r2993, 31, %r2994;
	ld.local.u32 	%r2996, [%rd219+416];
	mad.lo.s32 	%r2997, %r2995, 31, %r2996;
	ld.local.u32 	%r2998, [%rd219+420];
	mad.lo.s32 	%r2999, %r2997, 31, %r2998;
	ld.local.u32 	%r3000, [%rd219+424];
	mad.lo.s32 	%r3001, %r2999, 31, %r3000;
	ld.local.u32 	%r3002, [%rd219+428];
	mad.lo.s32 	%r3003, %r3001, 31, %r3002;
	ld.local.u32 	%r3004, [%rd219+432];
	mad.lo.s32 	%r3005, %r3003, 31, %r3004;
	ld.local.u32 	%r3006, [%rd219+436];
	mad.lo.s32 	%r3007, %r3005, 31, %r3006;
	ld.local.u32 	%r3008, [%rd219+440];
	mad.lo.s32 	%r3009, %r3007, 31, %r3008;
	ld.local.u32 	%r3010, [%rd219+444];
	mad.lo.s32 	%r3011, %r3009, 31, %r3010;
	ld.local.u32 	%r3012, [%rd219+448];
	mad.lo.s32 	%r3013, %r3011, 31, %r3012;
	ld.local.u32 	%r3014, [%rd219+452];
	mad.lo.s32 	%r3015, %r3013, 31, %r3014;
	ld.local.u32 	%r3016, [%rd219+456];
	mad.lo.s32 	%r3017, %r3015, 31, %r3016;
	ld.local.u32 	%r3018, [%rd219+460];
	mad.lo.s32 	%r3019, %r3017, 31, %r3018;
	ld.local.u32 	%r3020, [%rd219+464];
	mad.lo.s32 	%r3021, %r3019, 31, %r3020;
	ld.local.u32 	%r3022, [%rd219+468];
	mad.lo.s32 	%r3023, %r3021, 31, %r3022;
	ld.local.u32 	%r3024, [%rd219+472];
	mad.lo.s32 	%r3025, %r3023, 31, %r3024;
	ld.local.u32 	%r3026, [%rd219+476];
	mad.lo.s32 	%r3027, %r3025, 31, %r3026;
	ld.local.u32 	%r3028, [%rd219+480];
	mad.lo.s32 	%r3029, %r3027, 31, %r3028;
	ld.local.u32 	%r3030, [%rd219+484];
	mad.lo.s32 	%r3031, %r3029, 31, %r3030;
	ld.local.u32 	%r3032, [%rd219+488];
	mad.lo.s32 	%r3033, %r3031, 31, %r3032;
	ld.local.u32 	%r3034, [%rd219+492];
	mad.lo.s32 	%r3035, %r3033, 31, %r3034;
	ld.local.u32 	%r3036, [%rd219+496];
	mad.lo.s32 	%r3037, %r3035, 31, %r3036;
	ld.local.u32 	%r3038, [%rd219+500];
	mad.lo.s32 	%r3039, %r3037, 31, %r3038;
	ld.local.u32 	%r3040, [%rd219+504];
	mad.lo.s32 	%r3041, %r3039, 31, %r3040;
	ld.local.u32 	%r3042, [%rd219+508];
	mad.lo.s32 	%r3043, %r3041, 31, %r3042;
	ld.local.u32 	%r3044, [%rd219+512];
	mad.lo.s32 	%r3045, %r3043, 31, %r3044;
	ld.local.u32 	%r3046, [%rd219+516];
	mad.lo.s32 	%r3047, %r3045, 31, %r3046;
	ld.local.u32 	%r3048, [%rd219+520];
	mad.lo.s32 	%r3049, %r3047, 31, %r3048;
	ld.local.u32 	%r3050, [%rd219+524];
	mad.lo.s32 	%r3051, %r3049, 31, %r3050;
	ld.local.u32 	%r3052, [%rd219+528];
	mad.lo.s32 	%r3053, %r3051, 31, %r3052;
	ld.local.u32 	%r3054, [%rd219+532];
	mad.lo.s32 	%r3055, %r3053, 31, %r3054;
	ld.local.u32 	%r3056, [%rd219+536];
	mad.lo.s32 	%r3057, %r3055, 31, %r3056;
	ld.local.u32 	%r3058, [%rd219+540];
	mad.lo.s32 	%r3059, %r3057, 31, %r3058;
	ld.local.u32 	%r3060, [%rd219+544];
	mad.lo.s32 	%r3061, %r3059, 31, %r3060;
	ld.local.u32 	%r3062, [%rd219+548];
	mad.lo.s32 	%r3063, %r3061, 31, %r3062;
	ld.local.u32 	%r3064, [%rd219+552];
	mad.lo.s32 	%r3065, %r3063, 31, %r3064;
	ld.local.u32 	%r3066, [%rd219+556];
	mad.lo.s32 	%r3067, %r3065, 31, %r3066;
	ld.local.u32 	%r3068, [%rd219+560];
	mad.lo.s32 	%r3069, %r3067, 31, %r3068;
	ld.local.u32 	%r3070, [%rd219+564];
	mad.lo.s32 	%r3071, %r3069, 31, %r3070;
	ld.local.u32 	%r3072, [%rd219+568];
	mad.lo.s32 	%r3073, %r3071, 31, %r3072;
	ld.local.u32 	%r3074, [%rd219+572];
	mad.lo.s32 	%r3075, %r3073, 31, %r3074;
	ld.local.u32 	%r3076, [%rd219+576];
	mad.lo.s32 	%r3077, %r3075, 31, %r3076;
	ld.local.u32 	%r3078, [%rd219+580];
	mad.lo.s32 	%r3079, %r3077, 31, %r3078;
	ld.local.u32 	%r3080, [%rd219+584];
	mad.lo.s32 	%r3081, %r3079, 31, %r3080;
	ld.local.u32 	%r3082, [%rd219+588];
	mad.lo.s32 	%r3083, %r3081, 31, %r3082;
	ld.local.u32 	%r3084, [%rd219+592];
	mad.lo.s32 	%r3085, %r3083, 31, %r3084;
	ld.local.u32 	%r3086, [%rd219+596];
	mad.lo.s32 	%r3087, %r3085, 31, %r3086;
	ld.local.u32 	%r3088, [%rd219+600];
	mad.lo.s32 	%r3089, %r3087, 31, %r3088;
	ld.local.u32 	%r3090, [%rd219+604];
	mad.lo.s32 	%r3091, %r3089, 31, %r3090;
	ld.local.u32 	%r3092, [%rd219+608];
	mad.lo.s32 	%r3093, %r3091, 31, %r3092;
	ld.local.u32 	%r3094, [%rd219+612];
	mad.lo.s32 	%r3095, %r3093, 31, %r3094;
	ld.local.u32 	%r3096, [%rd219+616];
	mad.lo.s32 	%r3097, %r3095, 31, %r3096;
	ld.local.u32 	%r3098, [%rd219+620];
	mad.lo.s32 	%r3099, %r3097, 31, %r3098;
	ld.local.u32 	%r3100, [%rd219+624];
	mad.lo.s32 	%r3101, %r3099, 31, %r3100;
	ld.local.u32 	%r3102, [%rd219+628];
	mad.lo.s32 	%r3103, %r3101, 31, %r3102;
	ld.local.u32 	%r3104, [%rd219+632];
	mad.lo.s32 	%r3105, %r3103, 31, %r3104;
	ld.local.u32 	%r3106, [%rd219+636];
	mad.lo.s32 	%r3107, %r3105, 31, %r3106;
	ld.local.u32 	%r3108, [%rd219+640];
	mad.lo.s32 	%r3109, %r3107, 31, %r3108;
	ld.local.u32 	%r3110, [%rd219+644];
	mad.lo.s32 	%r3111, %r3109, 31, %r3110;
	ld.local.u32 	%r3112, [%rd219+648];
	mad.lo.s32 	%r3113, %r3111, 31, %r3112;
	ld.local.u32 	%r3114, [%rd219+652];
	mad.lo.s32 	%r3115, %r3113, 31, %r3114;
	ld.local.u32 	%r3116, [%rd219+656];
	mad.lo.s32 	%r3117, %r3115, 31, %r3116;
	ld.local.u32 	%r3118, [%rd219+660];
	mad.lo.s32 	%r3119, %r3117, 31, %r3118;
	ld.local.u32 	%r3120, [%rd219+664];
	mad.lo.s32 	%r3121, %r3119, 31, %r3120;
	ld.local.u32 	%r3122, [%rd219+668];
	mad.lo.s32 	%r3123, %r3121, 31, %r3122;
	ld.local.u32 	%r3124, [%rd219+672];
	mad.lo.s32 	%r3125, %r3123, 31, %r3124;
	ld.local.u32 	%r3126, [%rd219+676];
	mad.lo.s32 	%r3127, %r3125, 31, %r3126;
	ld.local.u32 	%r3128, [%rd219+680];
	mad.lo.s32 	%r3129, %r3127, 31, %r3128;
	ld.local.u32 	%r3130, [%rd219+684];
	mad.lo.s32 	%r3131, %r3129, 31, %r3130;
	ld.local.u32 	%r3132, [%rd219+688];
	mad.lo.s32 	%r3133, %r3131, 31, %r3132;
	ld.local.u32 	%r3134, [%rd219+692];
	mad.lo.s32 	%r3135, %r3133, 31, %r3134;
	ld.local.u32 	%r3136, [%rd219+696];
	mad.lo.s32 	%r3137, %r3135, 31, %r3136;
	ld.local.u32 	%r3138, [%rd219+700];
	mad.lo.s32 	%r3139, %r3137, 31, %r3138;
	ld.local.u32 	%r3140, [%rd219+704];
	mad.lo.s32 	%r3141, %r3139, 31, %r3140;
	ld.local.u32 	%r3142, [%rd219+708];
	mad.lo.s32 	%r3143, %r3141, 31, %r3142;
	ld.local.u32 	%r3144, [%rd219+712];
	mad.lo.s32 	%r3145, %r3143, 31, %r3144;
	ld.local.u32 	%r3146, [%rd219+716];
	mad.lo.s32 	%r3147, %r3145, 31, %r3146;
	ld.local.u32 	%r3148, [%rd219+720];
	mad.lo.s32 	%r3149, %r3147, 31, %r3148;
	ld.local.u32 	%r3150, [%rd219+724];
	mad.lo.s32 	%r3151, %r3149, 31, %r3150;
	ld.local.u32 	%r3152, [%rd219+728];
	mad.lo.s32 	%r3153, %r3151, 31, %r3152;
	ld.local.u32 	%r3154, [%rd219+732];
	mad.lo.s32 	%r3155, %r3153, 31, %r3154;
	ld.local.u32 	%r3156, [%rd219+736];
	mad.lo.s32 	%r3157, %r3155, 31, %r3156;
	ld.local.u32 	%r3158, [%rd219+740];
	mad.lo.s32 	%r3159, %r3157, 31, %r3158;
	ld.local.u32 	%r3160, [%rd219+744];
	mad.lo.s32 	%r3161, %r3159, 31, %r3160;
	ld.local.u32 	%r3162, [%rd219+748];
	mad.lo.s32 	%r3163, %r3161, 31, %r3162;
	ld.local.u32 	%r3164, [%rd219+752];
	mad.lo.s32 	%r3165, %r3163, 31, %r3164;
	ld.local.u32 	%r3166, [%rd219+756];
	mad.lo.s32 	%r3167, %r3165, 31, %r3166;
	ld.local.u32 	%r3168, [%rd219+760];
	mad.lo.s32 	%r3169, %r3167, 31, %r3168;
	ld.local.u32 	%r3170, [%rd219+764];
	mad.lo.s32 	%r3171, %r3169, 31, %r3170;
	ld.local.u32 	%r3172, [%rd219+768];
	mad.lo.s32 	%r3173, %r3171, 31, %r3172;
	ld.local.u32 	%r3174, [%rd219+772];
	mad.lo.s32 	%r3175, %r3173, 31, %r3174;
	ld.local.u32 	%r3176, [%rd219+776];
	mad.lo.s32 	%r3177, %r3175, 31, %r3176;
	ld.local.u32 	%r3178, [%rd219+780];
	mad.lo.s32 	%r3179, %r3177, 31, %r3178;
	ld.local.u32 	%r3180, [%rd219+784];
	mad.lo.s32 	%r3181, %r3179, 31, %r3180;
	ld.local.u32 	%r3182, [%rd219+788];
	mad.lo.s32 	%r3183, %r3181, 31, %r3182;
	ld.local.u32 	%r3184, [%rd219+792];
	mad.lo.s32 	%r3185, %r3183, 31, %r3184;
	ld.local.u32 	%r3186, [%rd219+796];
	mad.lo.s32 	%r3187, %r3185, 31, %r3186;
	ld.local.u32 	%r3188, [%rd219+800];
	mad.lo.s32 	%r3189, %r3187, 31, %r3188;
	ld.local.u32 	%r3190, [%rd219+804];
	mad.lo.s32 	%r3191, %r3189, 31, %r3190;
	ld.local.u32 	%r3192, [%rd219+808];
	mad.lo.s32 	%r3193, %r3191, 31, %r3192;
	ld.local.u32 	%r3194, [%rd219+812];
	mad.lo.s32 	%r3195, %r3193, 31, %r3194;
	ld.local.u32 	%r3196, [%rd219+816];
	mad.lo.s32 	%r3197, %r3195, 31, %r3196;
	ld.local.u32 	%r3198, [%rd219+820];
	mad.lo.s32 	%r3199, %r3197, 31, %r3198;
	ld.local.u32 	%r3200, [%rd219+824];
	mad.lo.s32 	%r3201, %r3199, 31, %r3200;
	ld.local.u32 	%r3202, [%rd219+828];
	mad.lo.s32 	%r3203, %r3201, 31, %r3202;
	ld.local.u32 	%r3204, [%rd219+832];
	mad.lo.s32 	%r3205, %r3203, 31, %r3204;
	ld.local.u32 	%r3206, [%rd219+836];
	mad.lo.s32 	%r3207, %r3205, 31, %r3206;
	ld.local.u32 	%r3208, [%rd219+840];
	mad.lo.s32 	%r3209, %r3207, 31, %r3208;
	ld.local.u32 	%r3210, [%rd219+844];
	mad.lo.s32 	%r3211, %r3209, 31, %r3210;
	ld.local.u32 	%r3212, [%rd219+848];
	mad.lo.s32 	%r3213, %r3211, 31, %r3212;
	ld.local.u32 	%r3214, [%rd219+852];
	mad.lo.s32 	%r3215, %r3213, 31, %r3214;
	ld.local.u32 	%r3216, [%rd219+856];
	mad.lo.s32 	%r3217, %r3215, 31, %r3216;
	ld.local.u32 	%r3218, [%rd219+860];
	mad.lo.s32 	%r3219, %r3217, 31, %r3218;
	ld.local.u32 	%r3220, [%rd219+864];
	mad.lo.s32 	%r3221, %r3219, 31, %r3220;
	ld.local.u32 	%r3222, [%rd219+868];
	mad.lo.s32 	%r3223, %r3221, 31, %r3222;
	ld.local.u32 	%r3224, [%rd219+872];
	mad.lo.s32 	%r3225, %r3223, 31, %r3224;
	ld.local.u32 	%r3226, [%rd219+876];
	mad.lo.s32 	%r3227, %r3225, 31, %r3226;
	ld.local.u32 	%r3228, [%rd219+880];
	mad.lo.s32 	%r3229, %r3227, 31, %r3228;
	ld.local.u32 	%r3230, [%rd219+884];
	mad.lo.s32 	%r3231, %r3229, 31, %r3230;
	ld.local.u32 	%r3232, [%rd219+888];
	mad.lo.s32 	%r3233, %r3231, 31, %r3232;
	ld.local.u32 	%r3234, [%rd219+892];
	mad.lo.s32 	%r3235, %r3233, 31, %r3234;
	ld.local.u32 	%r3236, [%rd219+896];
	mad.lo.s32 	%r3237, %r3235, 31, %r3236;
	ld.local.u32 	%r3238, [%rd219+900];
	mad.lo.s32 	%r3239, %r3237, 31, %r3238;
	ld.local.u32 	%r3240, [%rd219+904];
	mad.lo.s32 	%r3241, %r3239, 31, %r3240;
	ld.local.u32 	%r3242, [%rd219+908];
	mad.lo.s32 	%r3243, %r3241, 31, %r3242;
	ld.local.u32 	%r3244, [%rd219+912];
	mad.lo.s32 	%r3245, %r3243, 31, %r3244;
	ld.local.u32 	%r3246, [%rd219+916];
	mad.lo.s32 	%r3247, %r3245, 31, %r3246;
	ld.local.u32 	%r3248, [%rd219+920];
	mad.lo.s32 	%r3249, %r3247, 31, %r3248;
	ld.local.u32 	%r3250, [%rd219+924];
	mad.lo.s32 	%r3251, %r3249, 31, %r3250;
	ld.local.u32 	%r3252, [%rd219+928];
	mad.lo.s32 	%r3253, %r3251, 31, %r3252;
	ld.local.u32 	%r3254, [%rd219+932];
	mad.lo.s32 	%r3255, %r3253, 31, %r3254;
	ld.local.u32 	%r3256, [%rd219+936];
	mad.lo.s32 	%r3257, %r3255, 31, %r3256;
	ld.local.u32 	%r3258, [%rd219+940];
	mad.lo.s32 	%r3259, %r3257, 31, %r3258;
	ld.local.u32 	%r3260, [%rd219+944];
	mad.lo.s32 	%r3261, %r3259, 31, %r3260;
	ld.local.u32 	%r3262, [%rd219+948];
	mad.lo.s32 	%r3263, %r3261, 31, %r3262;
	ld.local.u32 	%r3264, [%rd219+952];
	mad.lo.s32 	%r3265, %r3263, 31, %r3264;
	ld.local.u32 	%r3266, [%rd219+956];
	mad.lo.s32 	%r3267, %r3265, 31, %r3266;
	ld.local.u32 	%r3268, [%rd219+960];
	mad.lo.s32 	%r3269, %r3267, 31, %r3268;
	ld.local.u32 	%r3270, [%rd219+964];
	mad.lo.s32 	%r3271, %r3269, 31, %r3270;
	ld.local.u32 	%r3272, [%rd219+968];
	mad.lo.s32 	%r3273, %r3271, 31, %r3272;
	ld.local.u32 	%r3274, [%rd219+972];
	mad.lo.s32 	%r3275, %r3273, 31, %r3274;
	ld.local.u32 	%r3276, [%rd219+976];
	mad.lo.s32 	%r3277, %r3275, 31, %r3276;
	ld.local.u32 	%r3278, [%rd219+980];
	mad.lo.s32 	%r3279, %r3277, 31, %r3278;
	ld.local.u32 	%r3280, [%rd219+984];
	mad.lo.s32 	%r3281, %r3279, 31, %r3280;
	ld.local.u32 	%r3282, [%rd219+988];
	mad.lo.s32 	%r3283, %r3281, 31, %r3282;
	ld.local.u32 	%r3284, [%rd219+992];
	mad.lo.s32 	%r3285, %r3283, 31, %r3284;
	ld.local.u32 	%r3286, [%rd219+996];
	mad.lo.s32 	%r3287, %r3285, 31, %r3286;
	ld.local.u32 	%r3288, [%rd219+1000];
	mad.lo.s32 	%r3289, %r3287, 31, %r3288;
	ld.local.u32 	%r3290, [%rd219+1004];
	mad.lo.s32 	%r3291, %r3289, 31, %r3290;
	ld.local.u32 	%r3292, [%rd219+1008];
	mad.lo.s32 	%r3293, %r3291, 31, %r3292;
	ld.local.u32 	%r3294, [%rd219+1012];
	mad.lo.s32 	%r3295, %r3293, 31, %r3294;
	ld.local.u32 	%r3296, [%rd219+1016];
	mad.lo.s32 	%r3297, %r3295, 31, %r3296;
	ld.local.u32 	%r3298, [%rd219+1020];
	mad.lo.s32 	%r8699, %r3297, 31, %r3298;
	add.s32 	%r8698, %r8698, 1;
	setp.ne.s32 	%p87, %r8698, 4;
	@%p87 bra 	$L__BB0_52;
	mov.b32 	%r8700, 0;
$L__BB0_54:
	mul.wide.u32 	%rd220, %r8700, 4;
	add.s64 	%rd221, %rd6, %rd220;
	mov.b32 	%r3300, 0;
	st.local.u32 	[%rd221], %r3300;
	add.s32 	%r8700, %r8700, 1;
	setp.ne.s32 	%p88, %r8700, 256;
	@%p88 bra 	$L__BB0_54;
	xor.b32  	%r3302, %r8699, -1429050551;
	mul.lo.s32 	%r3303, %r3302, 1099087573;
	add.s32 	%r3304, %r3303, 5783321;
	xor.b32  	%r3305, %r3303, 362436069;
	add.s32 	%r3306, %r3303, 123456789;
	shr.u32 	%r3307, %r3306, 2;
	xor.b32  	%r3308, %r3307, %r3306;
	shl.b32 	%r3309, %r3304, 4;
	shl.b32 	%r3310, %r3308, 1;
	xor.b32  	%r3311, %r3309, %r3310;
	xor.b32  	%r3312, %r3311, %r3304;
	xor.b32  	%r3313, %r3312, %r3308;
	add.s32 	%r3314, %r3303, %r3313;
	add.s32 	%r3315, %r3314, -637770787;
	shr.u32 	%r3316, %r3315, 1;
	mul.hi.u32 	%r3317, %r3316, -1773151635;
	shr.u32 	%r3318, %r3317, 6;
	mul.lo.s32 	%r3319, %r3318, 218;
	sub.s32 	%r3320, %r3315, %r3319;
	mul.wide.u32 	%rd222, %r3320, 4;
	add.s64 	%rd223, %rd6, %rd222;
	ld.local.u32 	%r3321, [%rd223];
	st.local.u32 	[%rd6+868], %r3321;
	shr.u32 	%r3322, %r3305, 2;
	xor.b32  	%r3323, %r3322, %r3305;
	shl.b32 	%r3324, %r3313, 4;
	shl.b32 	%r3325, %r3323, 1;
	xor.b32  	%r3326, %r3325, %r3324;
	xor.b32  	%r3327, %r3326, %r3323;
	xor.b32  	%r3328, %r3327, %r3313;
	add.s32 	%r3329, %r3328, %r3303;
	and.b32  	%r3330, %r3329, 1;
	setp.eq.b32 	%p89, %r3330, 1;
	selp.b32 	%r3331, 1, 8380416, %p89;
	st.local.u32 	[%rd223], %r3331;
	shl.b32 	%r3332, %r3328, 4;
	xor.b32  	%r3333, %r3332, %r3328;
	xor.b32  	%r3334, %r3333, 1268216655;
	add.s32 	%r3335, %r3303, %r3334;
	add.s32 	%r3336, %r3335, -637045913;
	mul.hi.u32 	%r3337, %r3336, 725633745;
	sub.s32 	%r3338, %r3336, %r3337;
	shr.u32 	%r3339, %r3338, 1;
	add.s32 	%r3340, %r3339, %r3337;
	shr.u32 	%r3341, %r3340, 7;
	mul.lo.s32 	%r3342, %r3341, 219;
	sub.s32 	%r3343, %r3336, %r3342;
	mul.wide.u32 	%rd224, %r3343, 4;
	add.s64 	%rd225, %rd6, %rd224;
	ld.local.u32 	%r3344, [%rd225];
	st.local.u32 	[%rd6+872], %r3344;
	shl.b32 	%r3345, %r3333, 4;
	xor.b32  	%r3346, %r3345, %r3334;
	xor.b32  	%r3347, %r3346, -2059108779;
	add.s32 	%r3348, %r3347, %r3303;
	and.b32  	%r3349, %r3348, 1;
	setp.eq.b32 	%p90, %r3349, 1;
	selp.b32 	%r3350, 1, 8380416, %p90;
	st.local.u32 	[%rd225], %r3350;
	shr.u32 	%r3351, %r3304, 2;
	xor.b32  	%r3352, %r3351, %r3304;
	shl.b32 	%r3353, %r3346, 4;
	shl.b32 	%r3354, %r3352, 1;
	xor.b32  	%r3355, %r3353, %r3354;
	xor.b32  	%r3356, %r3355, %r3347;
	xor.b32  	%r3357, %r3356, %r3352;
	xor.b32  	%r3358, %r3357, 1413997904;
	add.s32 	%r3359, %r3303, %r3358;
	add.s32 	%r3360, %r3359, -636321039;
	shr.u32 	%r3361, %r3360, 2;
	mul.hi.u32 	%r3362, %r3361, 156180629;
	shr.u32 	%r3363, %r3362, 1;
	mul.lo.s32 	%r3364, %r3363, 220;
	sub.s32 	%r3365, %r3360, %r3364;
	mul.wide.u32 	%rd226, %r3365, 4;
	add.s64 	%rd227, %rd6, %rd226;
	ld.local.u32 	%r3366, [%rd227];
	st.local.u32 	[%rd6+876], %r3366;
	shr.u32 	%r3367, %r3313, 2;
	xor.b32  	%r3368, %r3367, %r3313;
	shl.b32 	%r3369, %r3357, 4;
	shl.b32 	%r3370, %r3368, 1;
	xor.b32  	%r3371, %r3369, %r3370;
	xor.b32  	%r3372, %r3371, %r3368;
	xor.b32  	%r3373, %r3372, %r3358;
	xor.b32  	%r3374, %r3373, 1149129984;
	add.s32 	%r3375, %r3373, %r3303;
	and.b32  	%r3376, %r3375, 1;
	setp.eq.b32 	%p91, %r3376, 1;
	selp.b32 	%r3377, 1, 8380416, %p91;
	st.local.u32 	[%rd227], %r3377;
	shr.u32 	%r3378, %r3328, 2;
	xor.b32  	%r3379, %r3378, %r3328;
	shl.b32 	%r3380, %r3373, 4;
	shl.b32 	%r3381, %r3379, 1;
	xor.b32  	%r3382, %r3380, %r3381;
	xor.b32  	%r3383, %r3382, %r3374;
	xor.b32  	%r3384, %r3383, %r3379;
	xor.b32  	%r3385, %r3384, 1206210560;
	add.s32 	%r3386, %r3303, %r3385;
	add.s32 	%r3387, %r3386, -635596165;
	mul.hi.u32 	%r3388, %r3387, 680198441;
	sub.s32 	%r3389, %r3387, %r3388;
	shr.u32 	%r3390, %r3389, 1;
	add.s32 	%r3391, %r3390, %r3388;
	shr.u32 	%r3392, %r3391, 7;
	mul.lo.s32 	%r3393, %r3392, 221;
	sub.s32 	%r3394, %r3387, %r3393;
	mul.wide.u32 	%rd228, %r3394, 4;
	add.s64 	%rd229, %rd6, %rd228;
	ld.local.u32 	%r3395, [%rd229];
	st.local.u32 	[%rd6+880], %r3395;
	shr.u32 	%r3396, %r3334, 2;
	xor.b32  	%r3397, %r3396, %r3334;
	shl.b32 	%r3398, %r3384, 4;
	shl.b32 	%r3399, %r3397, 1;
	xor.b32  	%r3400, %r3398, %r3399;
	xor.b32  	%r3401, %r3400, %r3397;
	xor.b32  	%r3402, %r3401, %r3385;
	xor.b32  	%r3403, %r3402, 2119499776;
	add.s32 	%r3404, %r3402, %r3303;
	and.b32  	%r3405, %r3404, 1;
	setp.eq.b32 	%p92, %r3405, 1;
	selp.b32 	%r3406, 1, 8380416, %p92;
	st.local.u32 	[%rd229], %r3406;
	shr.u32 	%r3407, %r3347, 2;
	xor.b32  	%r3408, %r3407, %r3347;
	shl.b32 	%r3409, %r3402, 4;
	shl.b32 	%r3410, %r3408, 1;
	xor.b32  	%r3411, %r3409, %r3410;
	xor.b32  	%r3412, %r3411, %r3403;
	xor.b32  	%r3413, %r3412, %r3408;
	xor.b32  	%r3414, %r3413, -447741952;
	add.s32 	%r3415, %r3303, %r3414;
	add.s32 	%r3416, %r3415, -634871291;
	shr.u32 	%r3417, %r3416, 1;
	mul.hi.u32 	%r3418, %r3417, -1818589755;
	shr.u32 	%r3419, %r3418, 6;
	mul.lo.s32 	%r3420, %r3419, 222;
	sub.s32 	%r3421, %r3416, %r3420;
	mul.wide.u32 	%rd230, %r3421, 4;
	add.s64 	%rd231, %rd6, %rd230;
	ld.local.u32 	%r3422, [%rd231];
	st.local.u32 	[%rd6+884], %r3422;
	shr.u32 	%r3423, %r3358, 2;
	xor.b32  	%r3424, %r3423, %r3358;
	shl.b32 	%r3425, %r3413, 4;
	shl.b32 	%r3426, %r3424, 1;
	xor.b32  	%r3427, %r3425, %r3426;
	xor.b32  	%r3428, %r3427, %r3424;
	xor.b32  	%r3429, %r3428, %r3414;
	xor.b32  	%r3430, %r3429, 1426063360;
	add.s32 	%r3431, %r3429, %r3303;
	and.b32  	%r3432, %r3431, 1;
	setp.eq.b32 	%p93, %r3432, 1;
	selp.b32 	%r3433, 1, 8380416, %p93;
	st.local.u32 	[%rd231], %r3433;
	shr.u32 	%r3434, %r3374, 2;
	xor.b32  	%r3435, %r3434, %r3374;
	shl.b32 	%r3436, %r3429, 4;
	shl.b32 	%r3437, %r3435, 1;
	xor.b32  	%r3438, %r3436, %r3437;
	xor.b32  	%r3439, %r3438, %r3430;
	xor.b32  	%r3440, %r3439, %r3435;
	xor.b32  	%r3441, %r3440, 1342177280;
	add.s32 	%r3442, %r3303, %r3441;
	add.s32 	%r3443, %r3442, -634146417;
	mul.hi.u32 	%r3444, %r3443, 635578121;
	sub.s32 	%r3445, %r3443, %r3444;
	shr.u32 	%r3446, %r3445, 1;
	add.s32 	%r3447, %r3446, %r3444;
	shr.u32 	%r3448, %r3447, 7;
	mul.lo.s32 	%r3449, %r3448, 223;
	sub.s32 	%r3450, %r3443, %r3449;
	mul.wide.u32 	%rd232, %r3450, 4;
	add.s64 	%rd233, %rd6, %rd232;
	ld.local.u32 	%r3451, [%rd233];
	st.local.u32 	[%rd6+888], %r3451;
	shr.u32 	%r3452, %r3385, 2;
	xor.b32  	%r3453, %r3452, %r3385;
	shl.b32 	%r3454, %r3440, 4;
	shl.b32 	%r3455, %r3453, 1;
	xor.b32  	%r3456, %r3455, %r3454;
	xor.b32  	%r3457, %r3456, %r3453;
	xor.b32  	%r3458, %r3457, %r3441;
	add.s32 	%r3459, %r3458, %r3303;
	and.b32  	%r3460, %r3459, 1;
	setp.eq.b32 	%p94, %r3460, 1;
	selp.b32 	%r3461, 1, 8380416, %p94;
	st.local.u32 	[%rd233], %r3461;
	shr.u32 	%r3462, %r3403, 2;
	xor.b32  	%r3463, %r3462, %r3403;
	shl.b32 	%r3464, %r3458, 4;
	shl.b32 	%r3465, %r3463, 1;
	xor.b32  	%r3466, %r3464, %r3465;
	xor.b32  	%r3467, %r3466, %r3458;
	xor.b32  	%r3468, %r3467, %r3463;
	add.s32 	%r3469, %r3303, %r3468;
	add.s32 	%r3470, %r3469, -633421543;
	shr.u32 	%r3471, %r3470, 5;
	mul.hi.u32 	%r3472, %r3471, 613566757;
	mul.lo.s32 	%r3473, %r3472, 224;
	sub.s32 	%r3474, %r3470, %r3473;
	mul.wide.u32 	%rd234, %r3474, 4;
	add.s64 	%rd235, %rd6, %rd234;
	ld.local.u32 	%r3475, [%rd235];
	st.local.u32 	[%rd6+892], %r3475;
	shr.u32 	%r3476, %r3414, 2;
	xor.b32  	%r3477, %r3476, %r3414;
	shl.b32 	%r3478, %r3468, 4;
	shl.b32 	%r3479, %r3477, 1;
	xor.b32  	%r3480, %r3479, %r3478;
	xor.b32  	%r3481, %r3480, %r3477;
	xor.b32  	%r3482, %r3481, %r3468;
	add.s32 	%r3483, %r3482, %r3303;
	and.b32  	%r3484, %r3483, 1;
	setp.eq.b32 	%p95, %r3484, 1;
	selp.b32 	%r3485, 1, 8380416, %p95;
	st.local.u32 	[%rd235], %r3485;
	shr.u32 	%r3486, %r3430, 2;
	xor.b32  	%r3487, %r3486, %r3430;
	shl.b32 	%r3488, %r3482, 4;
	shl.b32 	%r3489, %r3487, 1;
	xor.b32  	%r3490, %r3488, %r3489;
	xor.b32  	%r3491, %r3490, %r3482;
	xor.b32  	%r3492, %r3491, %r3487;
	add.s32 	%r3493, %r3303, %r3492;
	add.s32 	%r3494, %r3493, -632696669;
	mul.hi.u32 	%r3495, %r3494, -1851608123;
	shr.u32 	%r3496, %r3495, 7;
	mul.lo.s32 	%r3497, %r3496, 225;
	sub.s32 	%r3498, %r3494, %r3497;
	mul.wide.u32 	%rd236, %r3498, 4;
	add.s64 	%rd237, %rd6, %rd236;
	ld.local.u32 	%r3499, [%rd237];
	st.local.u32 	[%rd6+896], %r3499;
	shr.u32 	%r3500, %r3441, 2;
	xor.b32  	%r3501, %r3500, %r3441;
	shl.b32 	%r3502, %r3492, 4;
	shl.b32 	%r3503, %r3501, 1;
	xor.b32  	%r3504, %r3503, %r3502;
	xor.b32  	%r3505, %r3504, %r3501;
	xor.b32  	%r3506, %r3505, %r3492;
	add.s32 	%r3507, %r3506, %r3303;
	and.b32  	%r3508, %r3507, 1;
	setp.eq.b32 	%p96, %r3508, 1;
	selp.b32 	%r3509, 1, 8380416, %p96;
	st.local.u32 	[%rd237], %r3509;
	shr.u32 	%r3510, %r3458, 2;
	xor.b32  	%r3511, %r3510, %r3458;
	shl.b32 	%r3512, %r3506, 4;
	shl.b32 	%r3513, %r3511, 1;
	xor.b32  	%r3514, %r3512, %r3513;
	xor.b32  	%r3515, %r3514, %r3506;
	xor.b32  	%r3516, %r3515, %r3511;
	add.s32 	%r3517, %r3303, %r3516;
	add.s32 	%r3518, %r3517, -631971795;
	shr.u32 	%r3519, %r3518, 1;
	mul.hi.u32 	%r3520, %r3519, 1216273925;
	shr.u32 	%r3521, %r3520, 5;
	mul.lo.s32 	%r3522, %r3521, 226;
	sub.s32 	%r3523, %r3518, %r3522;
	mul.wide.u32 	%rd238, %r3523, 4;
	add.s64 	%rd239, %rd6, %rd238;
	ld.local.u32 	%r3524, [%rd239];
	st.local.u32 	[%rd6+900], %r3524;
	shr.u32 	%r3525, %r3468, 2;
	xor.b32  	%r3526, %r3525, %r3468;
	shl.b32 	%r3527, %r3516, 4;
	shl.b32 	%r3528, %r3526, 1;
	xor.b32  	%r3529, %r3528, %r3527;
	xor.b32  	%r3530, %r3529, %r3526;
	xor.b32  	%r3531, %r3530, %r3516;
	add.s32 	%r3532, %r3531, %r3303;
	and.b32  	%r3533, %r3532, 1;
	setp.eq.b32 	%p97, %r3533, 1;
	selp.b32 	%r3534, 1, 8380416, %p97;
	st.local.u32 	[%rd239], %r3534;
	shr.u32 	%r3535, %r3482, 2;
	xor.b32  	%r3536, %r3535, %r3482;
	shl.b32 	%r3537, %r3531, 4;
	shl.b32 	%r3538, %r3536, 1;
	xor.b32  	%r3539, %r3537, %r3538;
	xor.b32  	%r3540, %r3539, %r3531;
	xor.b32  	%r3541, %r3540, %r3536;
	add.s32 	%r3542, %r3303, %r3541;
	add.s32 	%r3543, %r3542, -631246921;
	mul.hi.u32 	%r3544, %r3543, 548696263;
	sub.s32 	%r3545, %r3543, %r3544;
	shr.u32 	%r3546, %r3545, 1;
	add.s32 	%r3547, %r3546, %r3544;
	shr.u32 	%r3548, %r3547, 7;
	mul.lo.s32 	%r3549, %r3548, 227;
	sub.s32 	%r3550, %r3543, %r3549;
	mul.wide.u32 	%rd240, %r3550, 4;
	add.s64 	%rd241, %rd6, %rd240;
	ld.local.u32 	%r3551, [%rd241];
	st.local.u32 	[%rd6+904], %r3551;
	shr.u32 	%r3552, %r3492, 2;
	xor.b32  	%r3553, %r3552, %r3492;
	shl.b32 	%r3554, %r3541, 4;
	shl.b32 	%r3555, %r3553, 1;
	xor.b32  	%r3556, %r3555, %r3554;
	xor.b32  	%r3557, %r3556, %r3553;
	xor.b32  	%r3558, %r3557, %r3541;
	add.s32 	%r3559, %r3558, %r3303;
	and.b32  	%r3560, %r3559, 1;
	setp.eq.b32 	%p98, %r3560, 1;
	selp.b32 	%r3561, 1, 8380416, %p98;
	st.local.u32 	[%rd241], %r3561;
	shr.u32 	%r3562, %r3506, 2;
	xor.b32  	%r3563, %r3562, %r3506;
	shl.b32 	%r3564, %r3558, 4;
	shl.b32 	%r3565, %r3563, 1;
	xor.b32  	%r3566, %r3564, %r3565;
	xor.b32  	%r3567, %r3566, %r3558;
	xor.b32  	%r3568, %r3567, %r3563;
	add.s32 	%r3569, %r3303, %r3568;
	add.s32 	%r3570, %r3569, -630522047;
	shr.u32 	%r3571, %r3570, 2;
	mul.hi.u32 	%r3572, %r3571, 150700607;
	shr.u32 	%r3573, %r3572, 1;
	mul.lo.s32 	%r3574, %r3573, 228;
	sub.s32 	%r3575, %r3570, %r3574;
	mul.wide.u32 	%rd242, %r3575, 4;
	add.s64 	%rd243, %rd6, %rd242;
	ld.local.u32 	%r3576, [%rd243];
	st.local.u32 	[%rd6+908], %r3576;
	shr.u32 	%r3577, %r3516, 2;
	xor.b32  	%r3578, %r3577, %r3516;
	shl.b32 	%r3579, %r3568, 4;
	shl.b32 	%r3580, %r3578, 1;
	xor.b32  	%r3581, %r3580, %r3579;
	xor.b32  	%r3582, %r3581, %r3578;
	xor.b32  	%r3583, %r3582, %r3568;
	add.s32 	%r3584, %r3583, %r3303;
	and.b32  	%r3585, %r3584, 1;
	setp.eq.b32 	%p99, %r3585, 1;
	selp.b32 	%r3586, 1, 8380416, %p99;
	st.local.u32 	[%rd243], %r3586;
	shr.u32 	%r3587, %r3531, 2;
	xor.b32  	%r3588, %r3587, %r3531;
	shl.b32 	%r3589, %r3583, 4;
	shl.b32 	%r3590, %r3588, 1;
	xor.b32  	%r3591, %r3589, %r3590;
	xor.b32  	%r3592, %r3591, %r3583;
	xor.b32  	%r3593, %r3592, %r3588;
	add.s32 	%r3594, %r3303, %r3593;
	add.s32 	%r3595, %r3594, -629797173;
	mul.hi.u32 	%r3596, %r3595, 1200340205;
	shr.u32 	%r3597, %r3596, 6;
	mul.lo.s32 	%r3598, %r3597, 229;
	sub.s32 	%r3599, %r3595, %r3598;
	mul.wide.u32 	%rd244, %r3599, 4;
	add.s64 	%rd245, %rd6, %rd244;
	ld.local.u32 	%r3600, [%rd245];
	st.local.u32 	[%rd6+912], %r3600;
	shr.u32 	%r3601, %r3541, 2;
	xor.b32  	%r3602, %r3601, %r3541;
	shl.b32 	%r3603, %r3593, 4;
	shl.b32 	%r3604, %r3602, 1;
	xor.b32  	%r3605, %r3604, %r3603;
	xor.b32  	%r3606, %r3605, %r3602;
	xor.b32  	%r3607, %r3606, %r3593;
	add.s32 	%r3608, %r3607, %r3303;
	and.b32  	%r3609, %r3608, 1;
	setp.eq.b32 	%p100, %r3609, 1;
	selp.b32 	%r3610, 1, 8380416, %p100;
	st.local.u32 	[%rd245], %r3610;
	shr.u32 	%r3611, %r3558, 2;
	xor.b32  	%r3612, %r3611, %r3558;
	shl.b32 	%r3613, %r3607, 4;
	shl.b32 	%r3614, %r3612, 1;
	xor.b32  	%r3615, %r3613, %r3614;
	xor.b32  	%r3616, %r3615, %r3607;
	xor.b32  	%r3617, %r3616, %r3612;
	add.s32 	%r3618, %r3303, %r3617;
	add.s32 	%r3619, %r3618, -629072299;
	shr.u32 	%r3620, %r3619, 1;
	mul.hi.u32 	%r3621, %r3620, 1195121335;
	shr.u32 	%r3622, %r3621, 5;
	mul.lo.s32 	%r3623, %r3622, 230;
	sub.s32 	%r3624, %r3619, %r3623;
	mul.wide.u32 	%rd246, %r3624, 4;
	add.s64 	%rd247, %rd6, %rd246;
	ld.local.u32 	%r3625, [%rd247];
	st.local.u32 	[%rd6+916], %r3625;
	shr.u32 	%r3626, %r3568, 2;
	xor.b32  	%r3627, %r3626, %r3568;
	shl.b32 	%r3628, %r3617, 4;
	shl.b32 	%r3629, %r3627, 1;
	xor.b32  	%r3630, %r3629, %r3628;
	xor.b32  	%r3631, %r3630, %r3627;
	xor.b32  	%r3632, %r3631, %r3617;
	add.s32 	%r3633, %r3632, %r3303;
	and.b32  	%r3634, %r3633, 1;
	setp.eq.b32 	%p101, %r3634, 1;
	selp.b32 	%r3635, 1, 8380416, %p101;
	st.local.u32 	[%rd247], %r3635;
	shr.u32 	%r3636, %r3583, 2;
	xor.b32  	%r3637, %r3636, %r3583;
	shl.b32 	%r3638, %r3632, 4;
	shl.b32 	%r3639, %r3637, 1;
	xor.b32  	%r3640, %r3638, %r3639;
	xor.b32  	%r3641, %r3640, %r3632;
	xor.b32  	%r3642, %r3641, %r3637;
	add.s32 	%r3643, %r3303, %r3642;
	add.s32 	%r3644, %r3643, -628347425;
	mul.hi.u32 	%r3645, %r3644, 464823301;
	sub.s32 	%r3646, %r3644, %r3645;
	shr.u32 	%r3647, %r3646, 1;
	add.s32 	%r3648, %r3647, %r3645;
	shr.u32 	%r3649, %r3648, 7;
	mul.lo.s32 	%r3650, %r3649, 231;
	sub.s32 	%r3651, %r3644, %r3650;
	mul.wide.u32 	%rd248, %r3651, 4;
	add.s64 	%rd249, %rd6, %rd248;
	ld.local.u32 	%r3652, [%rd249];
	st.local.u32 	[%rd6+920], %r3652;
	shr.u32 	%r3653, %r3593, 2;
	xor.b32  	%r3654, %r3653, %r3593;
	shl.b32 	%r3655, %r3642, 4;
	shl.b32 	%r3656, %r3654, 1;
	xor.b32  	%r3657, %r3656, %r3655;
	xor.b32  	%r3658, %r3657, %r3654;
	xor.b32  	%r3659, %r3658, %r3642;
	add.s32 	%r3660, %r3659, %r3303;
	and.b32  	%r3661, %r3660, 1;
	setp.eq.b32 	%p102, %r3661, 1;
	selp.b32 	%r3662, 1, 8380416, %p102;
	st.local.u32 	[%rd249], %r3662;
	shr.u32 	%r3663, %r3607, 2;
	xor.b32  	%r3664, %r3663, %r3607;
	shl.b32 	%r3665, %r3659, 4;
	shl.b32 	%r3666, %r3664, 1;
	xor.b32  	%r3667, %r3665, %r3666;
	xor.b32  	%r3668, %r3667, %r3659;
	xor.b32  	%r3669, %r3668, %r3664;
	add.s32 	%r3670, %r3303, %r3669;
	add.s32 	%r3671, %r3670, -627622551;
	mul.hi.u32 	%r3672, %r3671, -1925330167;
	shr.u32 	%r3673, %r3672, 7;
	mul.lo.s32 	%r3674, %r3673, 232;
	sub.s32 	%r3675, %r3671, %r3674;
	mul.wide.u32 	%rd250, %r3675, 4;
	add.s64 	%rd251, %rd6, %rd250;
	ld.local.u32 	%r3676, [%rd251];
	st.local.u32 	[%rd6+924], %r3676;
	shr.u32 	%r3677, %r3617, 2;
	xor.b32  	%r3678, %r3677, %r3617;
	shl.b32 	%r3679, %r3669, 4;
	shl.b32 	%r3680, %r3678, 1;
	xor.b32  	%r3681, %r3680, %r3679;
	xor.b32  	%r3682, %r3681, %r3678;
	xor.b32  	%r3683, %r3682, %r3669;
	add.s32 	%r3684, %r3683, %r3303;
	and.b32  	%r3685, %r3684, 1;
	setp.eq.b32 	%p103, %r3685, 1;
	selp.b32 	%r3686, 1, 8380416, %p103;
	st.local.u32 	[%rd251], %r3686;
	shr.u32 	%r3687, %r3632, 2;
	xor.b32  	%r3688, %r3687, %r3632;
	shl.b32 	%r3689, %r3683, 4;
	shl.b32 	%r3690, %r3688, 1;
	xor.b32  	%r3691, %r3689, %r3690;
	xor.b32  	%r3692, %r3691, %r3683;
	xor.b32  	%r3693, %r3692, %r3688;
	add.s32 	%r3694, %r3303, %r3693;
	add.s32 	%r3695, %r3694, -626897677;
	mul.hi.u32 	%r3696, %r3695, 423966729;
	sub.s32 	%r3697, %r3695, %r3696;
	shr.u32 	%r3698, %r3697, 1;
	add.s32 	%r3699, %r3698, %r3696;
	shr.u32 	%r3700, %r3699, 7;
	mul.lo.s32 	%r3701, %r3700, 233;
	sub.s32 	%r3702, %r3695, %r3701;
	mul.wide.u32 	%rd252, %r3702, 4;
	add.s64 	%rd253, %rd6, %rd252;
	ld.local.u32 	%r3703, [%rd253];
	st.local.u32 	[%rd6+928], %r3703;
	shr.u32 	%r3704, %r3642, 2;
	xor.b32  	%r3705, %r3704, %r3642;
	shl.b32 	%r3706, %r3693, 4;
	shl.b32 	%r3707, %r3705, 1;
	xor.b32  	%r3708, %r3707, %r3706;
	xor.b32  	%r3709, %r3708, %r3705;
	xor.b32  	%r3710, %r3709, %r3693;
	add.s32 	%r3711, %r3710, %r3303;
	and.b32  	%r3712, %r3711, 1;
	setp.eq.b32 	%p104, %r3712, 1;
	selp.b32 	%r3713, 1, 8380416, %p104;
	st.local.u32 	[%rd253], %r3713;
	shr.u32 	%r3714, %r3659, 2;
	xor.b32  	%r3715, %r3714, %r3659;
	shl.b32 	%r3716, %r3710, 4;
	shl.b32 	%r3717, %r3715, 1;
	xor.b32  	%r3718, %r3716, %r3717;
	xor.b32  	%r3719, %r3718, %r3710;
	xor.b32  	%r3720, %r3719, %r3715;
	add.s32 	%r3721, %r3303, %r3720;
	add.s32 	%r3722, %r3721, -626172803;
	shr.u32 	%r3723, %r3722, 1;
	mul.hi.u32 	%r3724, %r3723, -1945583475;
	shr.u32 	%r3725, %r3724, 6;
	mul.lo.s32 	%r3726, %r3725, 234;
	sub.s32 	%r3727, %r3722, %r3726;
	mul.wide.u32 	%rd254, %r3727, 4;
	add.s64 	%rd255, %rd6, %rd254;
	ld.local.u32 	%r3728, [%rd255];
	st.local.u32 	[%rd6+932], %r3728;
	shr.u32 	%r3729, %r3669, 2;
	xor.b32  	%r3730, %r3729, %r3669;
	shl.b32 	%r3731, %r3720, 4;
	shl.b32 	%r3732, %r3730, 1;
	xor.b32  	%r3733, %r3732, %r3731;
	xor.b32  	%r3734, %r3733, %r3730;
	xor.b32  	%r3735, %r3734, %r3720;
	add.s32 	%r3736, %r3735, %r3303;
	and.b32  	%r3737, %r3736, 1;
	setp.eq.b32 	%p105, %r3737, 1;
	selp.b32 	%r3738, 1, 8380416, %p105;
	st.local.u32 	[%rd255], %r3738;
	shr.u32 	%r3739, %r3683, 2;
	xor.b32  	%r3740, %r3739, %r3683;
	shl.b32 	%r3741, %r3735, 4;
	shl.b32 	%r3742, %r3740, 1;
	xor.b32  	%r3743, %r3741, %r3742;
	xor.b32  	%r3744, %r3743, %r3735;
	xor.b32  	%r3745, %r3744, %r3740;
	add.s32 	%r3746, %r3303, %r3745;
	add.s32 	%r3747, %r3746, -625447929;
	mul.hi.u32 	%r3748, %r3747, 383805589;
	sub.s32 	%r3749, %r3747, %r3748;
	shr.u32 	%r3750, %r3749, 1;
	add.s32 	%r3751, %r3750, %r3748;
	shr.u32 	%r3752, %r3751, 7;
	mul.lo.s32 	%r3753, %r3752, 235;
	sub.s32 	%r3754, %r3747, %r3753;
	mul.wide.u32 	%rd256, %r3754, 4;
	add.s64 	%rd257, %rd6, %rd256;
	ld.local.u32 	%r3755, [%rd257];
	st.local.u32 	[%rd6+936], %r3755;
	shr.u32 	%r3756, %r3693, 2;
	xor.b32  	%r3757, %r3756, %r3693;
	shl.b32 	%r3758, %r3745, 4;
	shl.b32 	%r3759, %r3757, 1;
	xor.b32  	%r3760, %r3759, %r3758;
	xor.b32  	%r3761, %r3760, %r3757;
	xor.b32  	%r3762, %r3761, %r3745;
	add.s32 	%r3763, %r3762, %r3303;
	and.b32  	%r3764, %r3763, 1;
	setp.eq.b32 	%p106, %r3764, 1;
	selp.b32 	%r3765, 1, 8380416, %p106;
	st.local.u32 	[%rd257], %r3765;
	shr.u32 	%r3766, %r3710, 2;
	xor.b32  	%r3767, %r3766, %r3710;
	shl.b32 	%r3768, %r3762, 4;
	shl.b32 	%r3769, %r3767, 1;
	xor.b32  	%r3770, %r3768, %r3769;
	xor.b32  	%r3771, %r3770, %r3762;
	xor.b32  	%r3772, %r3771, %r3767;
	add.s32 	%r3773, %r3303, %r3772;
	add.s32 	%r3774, %r3773, -624723055;
	mul.hi.u32 	%r3775, %r3774, 582368447;
	shr.u32 	%r3776, %r3775, 5;
	mul.lo.s32 	%r3777, %r3776, 236;
	sub.s32 	%r3778, %r3774, %r3777;
	mul.wide.u32 	%rd258, %r3778, 4;
	add.s64 	%rd259, %rd6, %rd258;
	ld.local.u32 	%r3779, [%rd259];
	st.local.u32 	[%rd6+940], %r3779;
	shr.u32 	%r3780, %r3720, 2;
	xor.b32  	%r3781, %r3780, %r3720;
	shl.b32 	%r3782, %r3772, 4;
	shl.b32 	%r3783, %r3781, 1;
	xor.b32  	%r3784, %r3783, %r3782;
	xor.b32  	%r3785, %r3784, %r3781;
	xor.b32  	%r3786, %r3785, %r3772;
	add.s32 	%r3787, %r3786, %r3303;
	and.b32  	%r3788, %r3787, 1;
	setp.eq.b32 	%p107, %r3788, 1;
	selp.b32 	%r3789, 1, 8380416, %p107;
	st.local.u32 	[%rd259], %r3789;
	shr.u32 	%r3790, %r3735, 2;
	xor.b32  	%r3791, %r3790, %r3735;
	shl.b32 	%r3792, %r3786, 4;
	shl.b32 	%r3793, %r3791, 1;
	xor.b32  	%r3794, %r3792, %r3793;
	xor.b32  	%r3795, %r3794, %r3786;
	xor.b32  	%r3796, %r3795, %r3791;
	add.s32 	%r3797, %r3303, %r3796;
	add.s32 	%r3798, %r3797, -623998181;
	mul.hi.u32 	%r3799, %r3798, 344322273;
	sub.s32 	%r3800, %r3798, %r3799;
	shr.u32 	%r3801, %r3800, 1;
	add.s32 	%r3802, %r3801, %r3799;
	shr.u32 	%r3803, %r3802, 7;
	mul.lo.s32 	%r3804, %r3803, 237;
	sub.s32 	%r3805, %r3798, %r3804;
	mul.wide.u32 	%rd260, %r3805, 4;
	add.s64 	%rd261, %rd6, %rd260;
	ld.local.u32 	%r3806, [%rd261];
	st.local.u32 	[%rd6+944], %r3806;
	shr.u32 	%r3807, %r3745, 2;
	xor.b32  	%r3808, %r3807, %r3745;
	shl.b32 	%r3809, %r3796, 4;
	shl.b32 	%r3810, %r3808, 1;
	xor.b32  	%r3811, %r3810, %r3809;
	xor.b32  	%r3812, %r3811, %r3808;
	xor.b32  	%r3813, %r3812, %r3796;
	add.s32 	%r3814, %r3813, %r3303;
	and.b32  	%r3815, %r3814, 1;
	setp.eq.b32 	%p108, %r3815, 1;
	selp.b32 	%r3816, 1, 8380416, %p108;
	st.local.u32 	[%rd261], %r3816;
	shr.u32 	%r3817, %r3762, 2;
	xor.b32  	%r3818, %r3817, %r3762;
	shl.b32 	%r3819, %r3813, 4;
	shl.b32 	%r3820, %r3818, 1;
	xor.b32  	%r3821, %r3819, %r3820;
	xor.b32  	%r3822, %r3821, %r3813;
	xor.b32  	%r3823, %r3822, %r3818;
	add.s32 	%r3824, %r3303, %r3823;
	add.s32 	%r3825, %r3824, -623273307;
	mul.hi.u32 	%r3826, %r3825, 1154949189;
	shr.u32 	%r3827, %r3826, 6;
	mul.lo.s32 	%r3828, %r3827, 238;
	sub.s32 	%r3829, %r3825, %r3828;
	mul.wide.u32 	%rd262, %r3829, 4;
	add.s64 	%rd263, %rd6, %rd262;
	ld.local.u32 	%r3830, [%rd263];
	st.local.u32 	[%rd6+948], %r3830;
	shr.u32 	%r3831, %r3772, 2;
	xor.b32  	%r3832, %r3831, %r3772;
	shl.b32 	%r3833, %r3823, 4;
	shl.b32 	%r3834, %r3832, 1;
	xor.b32  	%r3835, %r3834, %r3833;
	xor.b32  	%r3836, %r3835, %r3832;
	xor.b32  	%r3837, %r3836, %r3823;
	add.s32 	%r3838, %r3837, %r3303;
	and.b32  	%r3839, %r3838, 1;
	setp.eq.b32 	%p109, %r3839, 1;
	selp.b32 	%r3840, 1, 8380416, %p109;
	st.local.u32 	[%rd263], %r3840;
	shr.u32 	%r3841, %r3786, 2;
	xor.b32  	%r3842, %r3841, %r3786;
	shl.b32 	%r3843, %r3837, 4;
	shl.b32 	%r3844, %r3842, 1;
	xor.b32  	%r3845, %r3843, %r3844;
	xor.b32  	%r3846, %r3845, %r3837;
	xor.b32  	%r3847, %r3846, %r3842;
	add.s32 	%r3848, %r3303, %r3847;
	add.s32 	%r3849, %r3848, -622548433;
	mul.hi.u32 	%r3850, %r3849, -1994733765;
	shr.u32 	%r3851, %r3850, 7;
	mul.lo.s32 	%r3852, %r3851, 239;
	sub.s32 	%r3853, %r3849, %r3852;
	mul.wide.u32 	%rd264, %r3853, 4;
	add.s64 	%rd265, %rd6, %rd264;
	ld.local.u32 	%r3854, [%rd265];
	st.local.u32 	[%rd6+952], %r3854;
	shr.u32 	%r3855, %r3796, 2;
	xor.b32  	%r3856, %r3855, %r3796;
	shl.b32 	%r3857, %r3847, 4;
	shl.b32 	%r3858, %r3856, 1;
	xor.b32  	%r3859, %r3858, %r3857;
	xor.b32  	%r3860, %r3859, %r3856;
	xor.b32  	%r3861, %r3860, %r3847;
	add.s32 	%r3862, %r3861, %r3303;
	and.b32  	%r3863, %r3862, 1;
	setp.eq.b32 	%p110, %r3863, 1;
	selp.b32 	%r3864, 1, 8380416, %p110;
	st.local.u32 	[%rd265], %r3864;
	shr.u32 	%r3865, %r3813, 2;
	xor.b32  	%r3866, %r3865, %r3813;
	shl.b32 	%r3867, %r3861, 4;
	shl.b32 	%r3868, %r3866, 1;
	xor.b32  	%r3869, %r3867, %r3868;
	xor.b32  	%r3870, %r3869, %r3861;
	xor.b32  	%r3871, %r3870, %r3866;
	add.s32 	%r3872, %r3303, %r3871;
	add.s32 	%r3873, %r3872, -621823559;
	mul.hi.u32 	%r3874, %r3873, -2004318071;
	shr.u32 	%r3875, %r3874, 7;
	mul.lo.s32 	%r3876, %r3875, 240;
	sub.s32 	%r3877, %r3873, %r3876;
	mul.wide.u32 	%rd266, %r3877, 4;
	add.s64 	%rd267, %rd6, %rd266;
	ld.local.u32 	%r3878, [%rd267];
	st.local.u32 	[%rd6+956], %r3878;
	shr.u32 	%r3879, %r3823, 2;
	xor.b32  	%r3880, %r3879, %r3823;
	shl.b32 	%r3881, %r3871, 4;
	shl.b32 	%r3882, %r3880, 1;
	xor.b32  	%r3883, %r3882, %r3881;
	xor.b32  	%r3884, %r3883, %r3880;
	xor.b32  	%r3885, %r3884, %r3871;
	add.s32 	%r3886, %r3885, %r3303;
	and.b32  	%r3887, %r3886, 1;
	setp.eq.b32 	%p111, %r3887, 1;
	selp.b32 	%r3888, 1, 8380416, %p111;
	st.local.u32 	[%rd267], %r3888;
	shr.u32 	%r3889, %r3837, 2;
	xor.b32  	%r3890, %r3889, %r3837;
	shl.b32 	%r3891, %r3885, 4;
	shl.b32 	%r3892, %r3890, 1;
	xor.b32  	%r3893, %r3891, %r3892;
	xor.b32  	%r3894, %r3893, %r3885;
	xor.b32  	%r3895, %r3894, %r3890;
	add.s32 	%r3896, %r3303, %r3895;
	add.s32 	%r3897, %r3896, -621098685;
	mul.hi.u32 	%r3898, %r3897, 285143057;
	shr.u32 	%r3899, %r3898, 4;
	mul.lo.s32 	%r3900, %r3899, 241;
	sub.s32 	%r3901, %r3897, %r3900;
	mul.wide.u32 	%rd268, %r3901, 4;
	add.s64 	%rd269, %rd6, %rd268;
	ld.local.u32 	%r3902, [%rd269];
	st.local.u32 	[%rd6+960], %r3902;
	shr.u32 	%r3903, %r3847, 2;
	xor.b32  	%r3904, %r3903, %r3847;
	shl.b32 	%r3905, %r3895, 4;
	shl.b32 	%r3906, %r3904, 1;
	xor.b32  	%r3907, %r3906, %r3905;
	xor.b32  	%r3908, %r3907, %r3904;
	xor.b32  	%r3909, %r3908, %r3895;
	add.s32 	%r3910, %r3909, %r3303;
	and.b32  	%r3911, %r3910, 1;
	setp.eq.b32 	%p112, %r3911, 1;
	selp.b32 	%r3912, 1, 8380416, %p112;
	st.local.u32 	[%rd269], %r3912;
	shr.u32 	%r3913, %r3861, 2;
	xor.b32  	%r3914, %r3913, %r3861;
	shl.b32 	%r3915, %r3909, 4;
	shl.b32 	%r3916, %r3914, 1;
	xor.b32  	%r3917, %r3915, %r3916;
	xor.b32  	%r3918, %r3917, %r3909;
	xor.b32  	%r3919, %r3918, %r3914;
	add.s32 	%r3920, %r3303, %r3919;
	add.s32 	%r3921, %r3920, -620373811;
	shr.u32 	%r3922, %r3921, 1;
	mul.hi.u32 	%r3923, %r3922, 70991195;
	shr.u32 	%r3924, %r3923, 1;
	mul.lo.s32 	%r3925, %r3924, 242;
	sub.s32 	%r3926, %r3921, %r3925;
	mul.wide.u32 	%rd270, %r3926, 4;
	add.s64 	%rd271, %rd6, %rd270;
	ld.local.u32 	%r3927, [%rd271];
	st.local.u32 	[%rd6+964], %r3927;
	shr.u32 	%r3928, %r3871, 2;
	xor.b32  	%r3929, %r3928, %r3871;
	shl.b32 	%r3930, %r3919, 4;
	shl.b32 	%r3931, %r3929, 1;
	xor.b32  	%r3932, %r3931, %r3930;
	xor.b32  	%r3933, %r3932, %r3929;
	xor.b32  	%r3934, %r3933, %r3919;
	add.s32 	%r3935, %r3934, %r3303;
	and.b32  	%r3936, %r3935, 1;
	setp.eq.b32 	%p113, %r3936, 1;
	selp.b32 	%r3937, 1, 8380416, %p113;
	st.local.u32 	[%rd271], %r3937;
	shr.u32 	%r3938, %r3885, 2;
	xor.b32  	%r3939, %r3938, %r3885;
	shl.b32 	%r3940, %r3934, 4;
	shl.b32 	%r3941, %r3939, 1;
	xor.b32  	%r3942, %r3940, %r3941;
	xor.b32  	%r3943, %r3942, %r3934;
	xor.b32  	%r3944, %r3943, %r3939;
	add.s32 	%r3945, %r3303, %r3944;
	add.s32 	%r3946, %r3945, -619648937;
	mul.hi.u32 	%r3947, %r3946, -2032597691;
	shr.u32 	%r3948, %r3947, 7;
	mul.lo.s32 	%r3949, %r3948, 243;
	sub.s32 	%r3950, %r3946, %r3949;
	mul.wide.u32 	%rd272, %r3950, 4;
	add.s64 	%rd273, %rd6, %rd272;
	ld.local.u32 	%r3951, [%rd273];
	st.local.u32 	[%rd6+968], %r3951;
	shr.u32 	%r3952, %r3895, 2;
	xor.b32  	%r3953, %r3952, %r3895;
	shl.b32 	%r3954, %r3944, 4;
	shl.b32 	%r3955, %r3953, 1;
	xor.b32  	%r3956, %r3955, %r3954;
	xor.b32  	%r3957, %r3956, %r3953;
	xor.b32  	%r3958, %r3957, %r3944;
	add.s32 	%r3959, %r3958, %r3303;
	and.b32  	%r3960, %r3959, 1;
	setp.eq.b32 	%p114, %r3960, 1;
	selp.b32 	%r3961, 1, 8380416, %p114;
	st.local.u32 	[%rd273], %r3961;
	shr.u32 	%r3962, %r3909, 2;
	xor.b32  	%r3963, %r3962, %r3909;
	shl.b32 	%r3964, %r3958, 4;
	shl.b32 	%r3965, %r3963, 1;
	xor.b32  	%r3966, %r3964, %r3965;
	xor.b32  	%r3967, %r3966, %r3958;
	xor.b32  	%r3968, %r3967, %r3963;
	add.s32 	%r3969, %r3303, %r3968;
	add.s32 	%r3970, %r3969, -618924063;
	mul.hi.u32 	%r3971, %r3970, 1126548799;
	shr.u32 	%r3972, %r3971, 6;
	mul.lo.s32 	%r3973, %r3972, 244;
	sub.s32 	%r3974, %r3970, %r3973;
	mul.wide.u32 	%rd274, %r3974, 4;
	add.s64 	%rd275, %rd6, %rd274;
	ld.local.u32 	%r3975, [%rd275];
	st.local.u32 	[%rd6+972], %r3975;
	shr.u32 	%r3976, %r3919, 2;
	xor.b32  	%r3977, %r3976, %r3919;
	shl.b32 	%r3978, %r3968, 4;
	shl.b32 	%r3979, %r3977, 1;
	xor.b32  	%r3980, %r3979, %r3978;
	xor.b32  	%r3981, %r3980, %r3977;
	xor.b32  	%r3982, %r3981, %r3968;
	add.s32 	%r3983, %r3982, %r3303;
	and.b32  	%r3984, %r3983, 1;
	setp.eq.b32 	%p115, %r3984, 1;
	selp.b32 	%r3985, 1, 8380416, %p115;
	st.local.u32 	[%rd275], %r3985;
	shr.u32 	%r3986, %r3934, 2;
	xor.b32  	%r3987, %r3986, %r3934;
	shl.b32 	%r3988, %r3982, 4;
	shl.b32 	%r3989, %r3987, 1;
	xor.b32  	%r3990, %r3988, %r3989;
	xor.b32  	%r3991, %r3990, %r3982;
	xor.b32  	%r3992, %r3991, %r3987;
	add.s32 	%r3993, %r3303, %r3992;
	add.s32 	%r3994, %r3993, -618199189;
	mul.hi.u32 	%r3995, %r3994, 192835267;
	sub.s32 	%r3996, %r3994, %r3995;
	shr.u32 	%r3997, %r3996, 1;
	add.s32 	%r3998, %r3997, %r3995;
	shr.u32 	%r3999, %r3998, 7;
	mul.lo.s32 	%r4000, %r3999, 245;
	sub.s32 	%r4001, %r3994, %r4000;
	mul.wide.u32 	%rd276, %r4001, 4;
	add.s64 	%rd277, %rd6, %rd276;
	ld.local.u32 	%r4002, [%rd277];
	st.local.u32 	[%rd6+976], %r4002;
	shr.u32 	%r4003, %r3944, 2;
	xor.b32  	%r4004, %r4003, %r3944;
	shl.b32 	%r4005, %r3992, 4;
	shl.b32 	%r4006, %r4004, 1;
	xor.b32  	%r4007, %r4006, %r4005;
	xor.b32  	%r4008, %r4007, %r4004;
	xor.b32  	%r4009, %r4008, %r3992;
	add.s32 	%r4010, %r4009, %r3303;
	and.b32  	%r4011, %r4010, 1;
	setp.eq.b32 	%p116, %r4011, 1;
	selp.b32 	%r4012, 1, 8380416, %p116;
	st.local.u32 	[%rd277], %r4012;
	shr.u32 	%r4013, %r3958, 2;
	xor.b32  	%r4014, %r4013, %r3958;
	shl.b32 	%r4015, %r4009, 4;
	shl.b32 	%r4016, %r4014, 1;
	xor.b32  	%r4017, %r4015, %r4016;
	xor.b32  	%r4018, %r4017, %r4009;
	xor.b32  	%r4019, %r4018, %r4014;
	add.s32 	%r4020, %r3303, %r4019;
	add.s32 	%r4021, %r4020, -617474315;
	shr.u32 	%r4022, %r4021, 1;
	mul.hi.u32 	%r4023, %r4022, 558694933;
	shr.u32 	%r4024, %r4023, 4;
	mul.lo.s32 	%r4025, %r4024, 246;
	sub.s32 	%r4026, %r4021, %r4025;
	mul.wide.u32 	%rd278, %r4026, 4;
	add.s64 	%rd279, %rd6, %rd278;
	ld.local.u32 	%r4027, [%rd279];
	st.local.u32 	[%rd6+980], %r4027;
	shr.u32 	%r4028, %r3968, 2;
	xor.b32  	%r4029, %r4028, %r3968;
	shl.b32 	%r4030, %r4019, 4;
	shl.b32 	%r4031, %r4029, 1;
	xor.b32  	%r4032, %r4031, %r4030;
	xor.b32  	%r4033, %r4032, %r4029;
	xor.b32  	%r4034, %r4033, %r4019;
	add.s32 	%r4035, %r4034, %r3303;
	and.b32  	%r4036, %r4035, 1;
	setp.eq.b32 	%p117, %r4036, 1;
	selp.b32 	%r4037, 1, 8380416, %p117;
	st.local.u32 	[%rd279], %r4037;
	shr.u32 	%r4038, %r3982, 2;
	xor.b32  	%r4039, %r4038, %r3982;
	shl.b32 	%r4040, %r4034, 4;
	shl.b32 	%r4041, %r4039, 1;
	xor.b32  	%r4042, %r4040, %r4041;
	xor.b32  	%r4043, %r4042, %r4034;
	xor.b32  	%r4044, %r4043, %r4039;
	add.s32 	%r4045, %r3303, %r4044;
	add.s32 	%r4046, %r4045, -616749441;
	mul.hi.u32 	%r4047, %r4046, 156496785;
	sub.s32 	%r4048, %r4046, %r4047;
	shr.u32 	%r4049, %r4048, 1;
	add.s32 	%r4050, %r4049, %r4047;
	shr.u32 	%r4051, %r4050, 7;
	mul.lo.s32 	%r4052, %r4051, 247;
	sub.s32 	%r4053, %r4046, %r4052;
	mul.wide.u32 	%rd280, %r4053, 4;
	add.s64 	%rd281, %rd6, %rd280;
	ld.local.u32 	%r4054, [%rd281];
	st.local.u32 	[%rd6+984], %r4054;
	shr.u32 	%r4055, %r3992, 2;
	xor.b32  	%r4056, %r4055, %r3992;
	shl.b32 	%r4057, %r4044, 4;
	shl.b32 	%r4058, %r4056, 1;
	xor.b32  	%r4059, %r4058, %r4057;
	xor.b32  	%r4060, %r4059, %r4056;
	xor.b32  	%r4061, %r4060, %r4044;
	add.s32 	%r4062, %r4061, %r3303;
	and.b32  	%r4063, %r4062, 1;
	setp.eq.b32 	%p118, %r4063, 1;
	selp.b32 	%r4064, 1, 8380416, %p118;
	st.local.u32 	[%rd281], %r4064;
	shr.u32 	%r4065, %r4009, 2;
	xor.b32  	%r4066, %r4065, %r4009;
	shl.b32 	%r4067, %r4061, 4;
	shl.b32 	%r4068, %r4066, 1;
	xor.b32  	%r4069, %r4067, %r4068;
	xor.b32  	%r4070, %r4069, %r4061;
	xor.b32  	%r4071, %r4070, %r4066;
	add.s32 	%r4072, %r3303, %r4071;
	add.s32 	%r4073, %r4072, -616024567;
	shr.u32 	%r4074, %r4073, 3;
	mul.hi.u32 	%r4075, %r4074, 554189329;
	shr.u32 	%r4076, %r4075, 2;
	mul.lo.s32 	%r4077, %r4076, 248;
	sub.s32 	%r4078, %r4073, %r4077;
	mul.wide.u32 	%rd282, %r4078, 4;
	add.s64 	%rd283, %rd6, %rd282;
	ld.local.u32 	%r4079, [%rd283];
	st.local.u32 	[%rd6+988], %r4079;
	shr.u32 	%r4080, %r4019, 2;
	xor.b32  	%r4081, %r4080, %r4019;
	shl.b32 	%r4082, %r4071, 4;
	shl.b32 	%r4083, %r4081, 1;
	xor.b32  	%r4084, %r4083, %r4082;
	xor.b32  	%r4085, %r4084, %r4081;
	xor.b32  	%r4086, %r4085, %r4071;
	add.s32 	%r4087, %r4086, %r3303;
	and.b32  	%r4088, %r4087, 1;
	setp.eq.b32 	%p119, %r4088, 1;
	selp.b32 	%r4089, 1, 8380416, %p119;
	st.local.u32 	[%rd283], %r4089;
	shr.u32 	%r4090, %r4034, 2;
	xor.b32  	%r4091, %r4090, %r4034;
	shl.b32 	%r4092, %r4086, 4;
	shl.b32 	%r4093, %r4091, 1;
	xor.b32  	%r4094, %r4092, %r4093;
	xor.b32  	%r4095, %r4094, %r4086;
	xor.b32  	%r4096, %r4095, %r4091;
	add.s32 	%r4097, %r3303, %r4096;
	add.s32 	%r4098, %r4097, -615299693;
	mul.hi.u32 	%r4099, %r4098, 120742053;
	sub.s32 	%r4100, %r4098, %r4099;
	shr.u32 	%r4101, %r4100, 1;
	add.s32 	%r4102, %r4101, %r4099;
	shr.u32 	%r4103, %r4102, 7;
	mul.lo.s32 	%r4104, %r4103, 249;
	sub.s32 	%r4105, %r4098, %r4104;
	mul.wide.u32 	%rd284, %r4105, 4;
	add.s64 	%rd285, %rd6, %rd284;
	ld.local.u32 	%r4106, [%rd285];
	st.local.u32 	[%rd6+992], %r4106;
	shr.u32 	%r4107, %r4044, 2;
	xor.b32  	%r4108, %r4107, %r4044;
	shl.b32 	%r4109, %r4096, 4;
	shl.b32 	%r4110, %r4108, 1;
	xor.b32  	%r4111, %r4110, %r4109;
	xor.b32  	%r4112, %r4111, %r4108;
	xor.b32  	%r4113, %r4112, %r4096;
	add.s32 	%r4114, %r4113, %r3303;
	and.b32  	%r4115, %r4114, 1;
	setp.eq.b32 	%p120, %r4115, 1;
	selp.b32 	%r4116, 1, 8380416, %p120;
	st.local.u32 	[%rd285], %r4116;
	shr.u32 	%r4117, %r4061, 2;
	xor.b32  	%r4118, %r4117, %r4061;
	shl.b32 	%r4119, %r4113, 4;
	shl.b32 	%r4120, %r4118, 1;
	xor.b32  	%r4121, %r4119, %r4120;
	xor.b32  	%r4122, %r4121, %r4113;
	xor.b32  	%r4123, %r4122, %r4118;
	add.s32 	%r4124, %r3303, %r4123;
	add.s32 	%r4125, %r4124, -614574819;
	mul.hi.u32 	%r4126, %r4125, 274877907;
	shr.u32 	%r4127, %r4126, 4;
	mul.lo.s32 	%r4128, %r4127, 250;
	sub.s32 	%r4129, %r4125, %r4128;
	mul.wide.u32 	%rd286, %r4129, 4;
	add.s64 	%rd287, %rd6, %rd286;
	ld.local.u32 	%r4130, [%rd287];
	st.local.u32 	[%rd6+996], %r4130;
	shr.u32 	%r4131, %r4071, 2;
	xor.b32  	%r4132, %r4131, %r4071;
	shl.b32 	%r4133, %r4123, 4;
	shl.b32 	%r4134, %r4132, 1;
	xor.b32  	%r4135, %r4134, %r4133;
	xor.b32  	%r4136, %r4135, %r4132;
	xor.b32  	%r4137, %r4136, %r4123;
	add.s32 	%r4138, %r4137, %r3303;
	and.b32  	%r4139, %r4138, 1;
	setp.eq.b32 	%p121, %r4139, 1;
	selp.b32 	%r4140, 1, 8380416, %p121;
	st.local.u32 	[%rd287], %r4140;
	shr.u32 	%r4141, %r4086, 2;
	xor.b32  	%r4142, %r4141, %r4086;
	shl.b32 	%r4143, %r4137, 4;
	shl.b32 	%r4144, %r4142, 1;
	xor.b32  	%r4145, %r4143, %r4144;
	xor.b32  	%r4146, %r4145, %r4137;
	xor.b32  	%r4147, %r4146, %r4142;
	add.s32 	%r4148, %r3303, %r4147;
	add.s32 	%r4149, %r4148, -613849945;
	mul.hi.u32 	%r4150, %r4149, -2104705089;
	shr.u32 	%r4151, %r4150, 7;
	mul.lo.s32 	%r4152, %r4151, 251;
	sub.s32 	%r4153, %r4149, %r4152;
	mul.wide.u32 	%rd288, %r4153, 4;
	add.s64 	%rd289, %rd6, %rd288;
	ld.local.u32 	%r4154, [%rd289];
	st.local.u32 	[%rd6+1000], %r4154;
	shr.u32 	%r4155, %r4096, 2;
	xor.b32  	%r4156, %r4155, %r4096;
	shl.b32 	%r4157, %r4147, 4;
	shl.b32 	%r4158, %r4156, 1;
	xor.b32  	%r4159, %r4158, %r4157;
	xor.b32  	%r4160, %r4159, %r4156;
	xor.b32  	%r4161, %r4160, %r4147;
	add.s32 	%r4162, %r4161, %r3303;
	and.b32  	%r4163, %r4162, 1;
	setp.eq.b32 	%p122, %r4163, 1;
	selp.b32 	%r4164, 1, 8380416, %p122;
	st.local.u32 	[%rd289], %r4164;
	shr.u32 	%r4165, %r4113, 2;
	xor.b32  	%r4166, %r4165, %r4113;
	shl.b32 	%r4167, %r4161, 4;
	shl.b32 	%r4168, %r4166, 1;
	xor.b32  	%r4169, %r4167, %r4168;
	xor.b32  	%r4170, %r4169, %r4161;
	xor.b32  	%r4171, %r4170, %r4166;
	add.s32 	%r4172, %r3303, %r4171;
	add.s32 	%r4173, %r4172, -613125071;
	shr.u32 	%r4174, %r4173, 2;
	mul.hi.u32 	%r4175, %r4174, 545392673;
	shr.u32 	%r4176, %r4175, 3;
	mul.lo.s32 	%r4177, %r4176, 252;
	sub.s32 	%r4178, %r4173, %r4177;
	mul.wide.u32 	%rd290, %r4178, 4;
	add.s64 	%rd291, %rd6, %rd290;
	ld.local.u32 	%r4179, [%rd291];
	st.local.u32 	[%rd6+1004], %r4179;
	shr.u32 	%r4180, %r4123, 2;
	xor.b32  	%r4181, %r4180, %r4123;
	shl.b32 	%r4182, %r4171, 4;
	shl.b32 	%r4183, %r4181, 1;
	xor.b32  	%r4184, %r4183, %r4182;
	xor.b32  	%r4185, %r4184, %r4181;
	xor.b32  	%r4186, %r4185, %r4171;
	add.s32 	%r4187, %r4186, %r3303;
	and.b32  	%r4188, %r4187, 1;
	setp.eq.b32 	%p123, %r4188, 1;
	selp.b32 	%r4189, 1, 8380416, %p123;
	st.local.u32 	[%rd291], %r4189;
	shr.u32 	%r4190, %r4137, 2;
	xor.b32  	%r4191, %r4190, %r4137;
	shl.b32 	%r4192, %r4186, 4;
	shl.b32 	%r4193, %r4191, 1;
	xor.b32  	%r4194, %r4192, %r4193;
	xor.b32  	%r4195, %r4194, %r4186;
	xor.b32  	%r4196, %r4195, %r4191;
	add.s32 	%r4197, %r3303, %r4196;
	add.s32 	%r4198, %r4197, -612400197;
	mul.hi.u32 	%r4199, %r4198, -2122019415;
	shr.u32 	%r4200, %r4199, 7;
	mul.lo.s32 	%r4201, %r4200, 253;
	sub.s32 	%r4202, %r4198, %r4201;
	mul.wide.u32 	%rd292, %r4202, 4;
	add.s64 	%rd293, %rd6, %rd292;
	ld.local.u32 	%r4203, [%rd293];
	st.local.u32 	[%rd6+1008], %r4203;
	shr.u32 	%r4204, %r4147, 2;
	xor.b32  	%r4205, %r4204, %r4147;
	shl.b32 	%r4206, %r4196, 4;
	shl.b32 	%r4207, %r4205, 1;
	xor.b32  	%r4208, %r4207, %r4206;
	xor.b32  	%r4209, %r4208, %r4205;
	xor.b32  	%r4210, %r4209, %r4196;
	add.s32 	%r4211, %r4210, %r3303;
	and.b32  	%r4212, %r4211, 1;
	setp.eq.b32 	%p124, %r4212, 1;
	selp.b32 	%r4213, 1, 8380416, %p124;
	st.local.u32 	[%rd293], %r4213;
	shr.u32 	%r4214, %r4161, 2;
	xor.b32  	%r4215, %r4214, %r4161;
	shl.b32 	%r4216, %r4210, 4;
	shl.b32 	%r4217, %r4215, 1;
	xor.b32  	%r4218, %r4216, %r4217;
	xor.b32  	%r4219, %r4218, %r4210;
	xor.b32  	%r4220, %r4219, %r4215;
	add.s32 	%r4221, %r3303, %r4220;
	add.s32 	%r4222, %r4221, -611675323;
	shr.u32 	%r4223, %r4222, 1;
	mul.hi.u32 	%r4224, %r4223, -2130574327;
	shr.u32 	%r4225, %r4224, 6;
	mul.lo.s32 	%r4226, %r4225, 254;
	sub.s32 	%r4227, %r4222, %r4226;
	mul.wide.u32 	%rd294, %r4227, 4;
	add.s64 	%rd295, %rd6, %rd294;
	ld.local.u32 	%r4228, [%rd295];
	st.local.u32 	[%rd6+1012], %r4228;
	shr.u32 	%r4229, %r4171, 2;
	xor.b32  	%r4230, %r4229, %r4171;
	shl.b32 	%r4231, %r4220, 4;
	shl.b32 	%r4232, %r4230, 1;
	xor.b32  	%r4233, %r4232, %r4231;
	xor.b32  	%r4234, %r4233, %r4230;
	xor.b32  	%r4235, %r4234, %r4220;
	add.s32 	%r4236, %r4235, %r3303;
	and.b32  	%r4237, %r4236, 1;
	setp.eq.b32 	%p125, %r4237, 1;
	selp.b32 	%r4238, 1, 8380416, %p125;
	st.local.u32 	[%rd295], %r4238;
	shr.u32 	%r4239, %r4186, 2;
	xor.b32  	%r4240, %r4239, %r4186;
	shl.b32 	%r4241, %r4235, 4;
	shl.b32 	%r4242, %r4240, 1;
	xor.b32  	%r4243, %r4241, %r4242;
	xor.b32  	%r4244, %r4243, %r4235;
	xor.b32  	%r4245, %r4244, %r4240;
	add.s32 	%r4246, %r3303, %r4245;
	add.s32 	%r4247, %r4246, -610950449;
	mul.hi.u32 	%r4248, %r4247, -2139062143;
	shr.u32 	%r4249, %r4248, 7;
	mul.lo.s32 	%r4250, %r4249, 255;
	sub.s32 	%r4251, %r4247, %r4250;
	mul.wide.u32 	%rd296, %r4251, 4;
	add.s64 	%rd297, %rd6, %rd296;
	ld.local.u32 	%r4252, [%rd297];
	st.local.u32 	[%rd6+1016], %r4252;
	shr.u32 	%r4253, %r4196, 2;
	xor.b32  	%r4254, %r4253, %r4196;
	shl.b32 	%r4255, %r4245, 4;
	shl.b32 	%r4256, %r4254, 1;
	xor.b32  	%r4257, %r4256, %r4255;
	xor.b32  	%r4258, %r4257, %r4254;
	xor.b32  	%r4259, %r4258, %r4245;
	add.s32 	%r4260, %r4259, %r3303;
	and.b32  	%r4261, %r4260, 1;
	setp.eq.b32 	%p126, %r4261, 1;
	selp.b32 	%r4262, 1, 8380416, %p126;
	st.local.u32 	[%rd297], %r4262;
	shr.u32 	%r4263, %r4210, 2;
	xor.b32  	%r4264, %r4263, %r4210;
	shl.b32 	%r4265, %r4259, 4;
	shl.b32 	%r4266, %r4264, 1;
	xor.b32  	%r4267, %r4265, %r4266;
	xor.b32  	%r4268, %r4267, %r4259;
	xor.b32  	%r4269, %r4268, %r4264;
	add.s32 	%r4270, %r3303, %r4269;
	shl.b32 	%r4271, %r4270, 2;
	add.s32 	%r4272, %r4271, 356;
	cvt.u64.u32 	%rd298, %r4272;
	and.b64  	%rd299, %rd298, 1020;
	add.s64 	%rd300, %rd6, %rd299;
	ld.local.u32 	%r4273, [%rd300];
	st.local.u32 	[%rd6+1020], %r4273;
	shr.u32 	%r4274, %r4220, 2;
	xor.b32  	%r4275, %r4274, %r4220;
	xor.b32  	%r4276, %r4275, %r4269;
	add.s32 	%r4277, %r4276, %r3303;
	and.b32  	%r4278, %r4277, 1;
	setp.eq.b32 	%p127, %r4278, 1;
	selp.b32 	%r4279, 1, 8380416, %p127;
	st.local.u32 	[%rd300], %r4279;
	mov.b32 	%r8701, 0;
$L__BB0_56:
	mul.wide.u32 	%rd301, %r8701, 4;
	add.s64 	%rd302, %rd6, %rd301;
	ld.local.u32 	%r4280, [%rd302];
	add.s64 	%rd303, %rd8, %rd301;
	st.local.u32 	[%rd303], %r4280;
	add.s32 	%r8701, %r8701, 1;
	setp.ne.s32 	%p128, %r8701, 256;
	@%p128 bra 	$L__BB0_56;
	mov.b32 	%r8702, 0;
$L__BB0_58:
	mul.wide.u32 	%rd304, %r8702, 4;
	add.s64 	%rd305, %rd8, %rd304;
	ld.local.u32 	%r4282, [%rd305+512];
	mul.wide.s32 	%rd306, %r4282, %r2;
	mul.lo.s64 	%rd307, %rd306, 252236767799803904;
	shr.s64 	%rd308, %rd307, 32;
	mad.lo.s64 	%rd309, %rd308, -8380417, %rd306;
	{ .reg .b32 tmp; mov.b64 {tmp, %r4283}, %rd309; }
	ld.local.u32 	%r4284, [%rd305];
	sub.s32 	%r4285, %r4284, %r4283;
	setp.lt.s32 	%p129, %r4285, 0;
	add.s32 	%r4286, %r4285, 8380417;
	selp.b32 	%r4287, %r4286, %r4285, %p129;
	st.local.u32 	[%rd305+512], %r4287;
	add.s32 	%r4288, %r4284, %r4283;
	setp.gt.s32 	%p130, %r4288, 8380416;
	add.s32 	%r4289, %r4288, -8380417;
	selp.b32 	%r4290, %r4289, %r4288, %p130;
	setp.lt.s32 	%p131, %r4290, 0;
	add.s32 	%r4291, %r4290, 8380417;
	selp.b32 	%r4292, %r4291, %r4290, %p131;
	st.local.u32 	[%rd305], %r4292;
	add.s32 	%r8702, %r8702, 1;
	setp.ne.s32 	%p132, %r8702, 128;
	@%p132 bra 	$L__BB0_58;
	mov.b32 	%r8705, 0;
	mov.b32 	%r8704, 1;
	mov.b32 	%r8703, 64;
$L__BB0_60:
	mul.wide.u32 	%rd310, %r8704, 4;
	add.s64 	%rd312, %rd46, %rd310;
	ld.const.u32 	%r138, [%rd312+4];
	mov.u32 	%r8706, %r8705;
$L__BB0_61:
	mul.wide.u32 	%rd313, %r8706, 4;
	add.s64 	%rd314, %rd8, %rd313;
	ld.local.u32 	%r4296, [%rd314+256];
	mul.wide.s32 	%rd315, %r4296, %r138;
	mul.lo.s64 	%rd316, %rd315, 252236767799803904;
	shr.s64 	%rd317, %rd316, 32;
	mad.lo.s64 	%rd318, %rd317, -8380417, %rd315;
	{ .reg .b32 tmp; mov.b64 {tmp, %r4297}, %rd318; }
	ld.local.u32 	%r4298, [%rd314];
	sub.s32 	%r4299, %r4298, %r4297;
	setp.lt.s32 	%p133, %r4299, 0;
	add.s32 	%r4300, %r4299, 8380417;
	selp.b32 	%r4301, %r4300, %r4299, %p133;
	st.local.u32 	[%rd314+256], %r4301;
	add.s32 	%r4302, %r4298, %r4297;
	setp.gt.s32 	%p134, %r4302, 8380416;
	add.s32 	%r4303, %r4302, -8380417;
	selp.b32 	%r4304, %r4303, %r4302, %p134;
	setp.lt.s32 	%p135, %r4304, 0;
	add.s32 	%r4305, %r4304, 8380417;
	selp.b32 	%r4306, %r4305, %r4304, %p135;
	st.local.u32 	[%rd314], %r4306;
	add.s32 	%r8706, %r8706, 1;
	setp.ne.s32 	%p136, %r8706, %r8703;
	@%p136 bra 	$L__BB0_61;
	add.s32 	%r8705, %r8705, 128;
	add.s32 	%r8703, %r8703, 128;
	setp.ne.s32 	%p137, %r8704, 2;
	add.s32 	%r8704, %r8704, 1;
	@%p137 bra 	$L__BB0_60;
	mov.b32 	%r8709, 0;
	mov.b32 	%r8708, 3;
	mov.b32 	%r8707, 32;
$L__BB0_64:
	mul.wide.u32 	%rd319, %r8708, 4;
	add.s64 	%rd321, %rd46, %rd319;
	ld.const.u32 	%r147, [%rd321+4];
	mov.u32 	%r8710, %r8709;
$L__BB0_65:
	mul.wide.u32 	%rd322, %r8710, 4;
	add.s64 	%rd323, %rd8, %rd322;
	ld.local.u32 	%r4310, [%rd323+128];
	mul.wide.s32 	%rd324, %r4310, %r147;
	mul.lo.s64 	%rd325, %rd324, 252236767799803904;
	shr.s64 	%rd326, %rd325, 32;
	mad.lo.s64 	%rd327, %rd326, -8380417, %rd324;
	{ .reg .b32 tmp; mov.b64 {tmp, %r4311}, %rd327; }
	ld.local.u32 	%r4312, [%rd323];
	sub.s32 	%r4313, %r4312, %r4311;
	setp.lt.s32 	%p138, %r4313, 0;
	add.s32 	%r4314, %r4313, 8380417;
	selp.b32 	%r4315, %r4314, %r4313, %p138;
	st.local.u32 	[%rd323+128], %r4315;
	add.s32 	%r4316, %r4312, %r4311;
	setp.gt.s32 	%p139, %r4316, 8380416;
	add.s32 	%r4317, %r4316, -8380417;
	selp.b32 	%r4318, %r4317, %r4316, %p139;
	setp.lt.s32 	%p140, %r4318, 0;
	add.s32 	%r4319, %r4318, 8380417;
	selp.b32 	%r4320, %r4319, %r4318, %p140;
	st.local.u32 	[%rd323], %r4320;
	add.s32 	%r8710, %r8710, 1;
	setp.ne.s32 	%p141, %r8710, %r8707;
	@%p141 bra 	$L__BB0_65;
	add.s32 	%r8709, %r8709, 64;
	add.s32 	%r8707, %r8707, 64;
	setp.ne.s32 	%p142, %r8708, 6;
	add.s32 	%r8708, %r8708, 1;
	@%p142 bra 	$L__BB0_64;
	mov.b32 	%r8713, 0;
	mov.b32 	%r8712, 7;
	mov.b32 	%r8711, 16;
$L__BB0_68:
	mul.wide.u32 	%rd328, %r8712, 4;
	add.s64 	%rd330, %rd46, %rd328;
	ld.const.u32 	%r156, [%rd330+4];
	mov.u32 	%r8714, %r8713;
$L__BB0_69:
	mul.wide.u32 	%rd331, %r8714, 4;
	add.s64 	%rd332, %rd8, %rd331;
	ld.local.u32 	%r4324, [%rd332+64];
	mul.wide.s32 	%rd333, %r4324, %r156;
	mul.lo.s64 	%rd334, %rd333, 252236767799803904;
	shr.s64 	%rd335, %rd334, 32;
	mad.lo.s64 	%rd336, %rd335, -8380417, %rd333;
	{ .reg .b32 tmp; mov.b64 {tmp, %r4325}, %rd336; }
	ld.local.u32 	%r4326, [%rd332];
	sub.s32 	%r4327, %r4326, %r4325;
	setp.lt.s32 	%p143, %r4327, 0;
	add.s32 	%r4328, %r4327, 8380417;
	selp.b32 	%r4329, %r4328, %r4327, %p143;
	st.local.u32 	[%rd332+64], %r4329;
	add.s32 	%r4330, %r4326, %r4325;
	setp.gt.s32 	%p144, %r4330, 8380416;
	add.s32 	%r4331, %r4330, -8380417;
	selp.b32 	%r4332, %r4331, %r4330, %p144;
	setp.lt.s32 	%p145, %r4332, 0;
	add.s32 	%r4333, %r4332, 8380417;
	selp.b32 	%r4334, %r4333, %r4332, %p145;
	st.local.u32 	[%rd332], %r4334;
	add.s32 	%r8714, %r8714, 1;
	setp.ne.s32 	%p146, %r8714, %r8711;
	@%p146 bra 	$L__BB0_69;
	add.s32 	%r8713, %r8713, 32;
	add.s32 	%r8711, %r8711, 32;
	setp.ne.s32 	%p147, %r8712, 14;
	add.s32 	%r8712, %r8712, 1;
	@%p147 bra 	$L__BB0_68;
	mov.b32 	%r8717, 0;
	mov.b32 	%r8716, 15;
	mov.b32 	%r8715, 8;
$L__BB0_72:
	mul.wide.u32 	%rd337, %r8716, 4;
	add.s64 	%rd339, %rd46, %rd337;
	ld.const.u32 	%r165, [%rd339+4];
	mov.u32 	%r8718, %r8717;
$L__BB0_73:
	mul.wide.u32 	%rd340, %r8718, 4;
	add.s64 	%rd341, %rd8, %rd340;
	ld.local.u32 	%r4338, [%rd341+32];
	mul.wide.s32 	%rd342, %r4338, %r165;
	mul.lo.s64 	%rd343, %rd342, 252236767799803904;
	shr.s64 	%rd344, %rd343, 32;
	mad.lo.s64 	%rd345, %rd344, -8380417, %rd342;
	{ .reg .b32 tmp; mov.b64 {tmp, %r4339}, %rd345; }
	ld.local.u32 	%r4340, [%rd341];
	sub.s32 	%r4341, %r4340, %r4339;
	setp.lt.s32 	%p148, %r4341, 0;
	add.s32 	%r4342, %r4341, 8380417;
	selp.b32 	%r4343, %r4342, %r4341, %p148;
	st.local.u32 	[%rd341+32], %r4343;
	add.s32 	%r4344, %r4340, %r4339;
	setp.gt.s32 	%p149, %r4344, 8380416;
	add.s32 	%r4345, %r4344, -8380417;
	selp.b32 	%r4346, %r4345, %r4344, %p149;
	setp.lt.s32 	%p150, %r4346, 0;
	add.s32 	%r4347, %r4346, 8380417;
	selp.b32 	%r4348, %r4347, %r4346, %p150;
	st.local.u32 	[%rd341], %r4348;
	add.s32 	%r8718, %r8718, 1;
	setp.ne.s32 	%p151, %r8718, %r8715;
	@%p151 bra 	$L__BB0_73;
	add.s32 	%r8717, %r8717, 16;
	add.s32 	%r8715, %r8715, 16;
	setp.ne.s32 	%p152, %r8716, 30;
	add.s32 	%r8716, %r8716, 1;
	@%p152 bra 	$L__BB0_72;
	mov.b32 	%r8721, 0;
	mov.b32 	%r8720, 31;
	mov.b32 	%r8719, 4;
$L__BB0_76:
	mul.wide.u32 	%rd346, %r8720, 4;
	add.s64 	%rd348, %rd46, %rd346;
	ld.const.u32 	%r174, [%rd348+4];
	mov.u32 	%r8722, %r8721;
$L__BB0_77:
	mul.wide.u32 	%rd349, %r8722, 4;
	add.s64 	%rd350, %rd8, %rd349;
	ld.local.u32 	%r4352, [%rd350+16];
	mul.wide.s32 	%rd351, %r4352, %r174;
	mul.lo.s64 	%rd352, %rd351, 252236767799803904;
	shr.s64 	%rd353, %rd352, 32;
	mad.lo.s64 	%rd354, %rd353, -8380417, %rd351;
	{ .reg .b32 tmp; mov.b64 {tmp, %r4353}, %rd354; }
	ld.local.u32 	%r4354, [%rd350];
	sub.s32 	%r4355, %r4354, %r4353;
	setp.lt.s32 	%p153, %r4355, 0;
	add.s32 	%r4356, %r4355, 8380417;
	selp.b32 	%r4357, %r4356, %r4355, %p153;
	st.local.u32 	[%rd350+16], %r4357;
	add.s32 	%r4358, %r4354, %r4353;
	setp.gt.s32 	%p154, %r4358, 8380416;
	add.s32 	%r4359, %r4358, -8380417;
	selp.b32 	%r4360, %r4359, %r4358, %p154;
	setp.lt.s32 	%p155, %r4360, 0;
	add.s32 	%r4361, %r4360, 8380417;
	selp.b32 	%r4362, %r4361, %r4360, %p155;
	st.local.u32 	[%rd350], %r4362;
	add.s32 	%r8722, %r8722, 1;
	setp.ne.s32 	%p156, %r8722, %r8719;
	@%p156 bra 	$L__BB0_77;
	add.s32 	%r8721, %r8721, 8;
	add.s32 	%r8719, %r8719, 8;
	setp.ne.s32 	%p157, %r8720, 62;
	add.s32 	%r8720, %r8720, 1;
	@%p157 bra 	$L__BB0_76;
	mov.b32 	%r8725, 0;
	mov.b32 	%r8724, 63;
	mov.b32 	%r8723, 2;
$L__BB0_80:
	mul.wide.u32 	%rd355, %r8724, 4;
	add.s64 	%rd357, %rd46, %rd355;
	ld.const.u32 	%r183, [%rd357+4];
	mov.u32 	%r8726, %r8725;
$L__BB0_81:
	mul.wide.u32 	%rd358, %r8726, 4;
	add.s64 	%rd359, %rd8, %rd358;
	ld.local.u32 	%r4366, [%rd359+8];
	mul.wide.s32 	%rd360, %r4366, %r183;
	mul.lo.s64 	%rd361, %rd360, 252236767799803904;
	shr.s64 	%rd362, %rd361, 32;
	mad.lo.s64 	%rd363, %rd362, -8380417, %rd360;
	{ .reg .b32 tmp; mov.b64 {tmp, %r4367}, %rd363; }
	ld.local.u32 	%r4368, [%rd359];
	sub.s32 	%r4369, %r4368, %r4367;
	setp.lt.s32 	%p158, %r4369, 0;
	add.s32 	%r4370, %r4369, 8380417;
	selp.b32 	%r4371, %r4370, %r4369, %p158;
	st.local.u32 	[%rd359+8], %r4371;
	add.s32 	%r4372, %r4368, %r4367;
	setp.gt.s32 	%p159, %r4372, 8380416;
	add.s32 	%r4373, %r4372, -8380417;
	selp.b32 	%r4374, %r4373, %r4372, %p159;
	setp.lt.s32 	%p160, %r4374, 0;
	add.s32 	%r4375, %r4374, 8380417;
	selp.b32 	%r4376, %r4375, %r4374, %p160;
	st.local.u32 	[%rd359], %r4376;
	add.s32 	%r8726, %r8726, 1;
	setp.ne.s32 	%p161, %r8726, %r8723;
	@%p161 bra 	$L__BB0_81;
	add.s32 	%r8725, %r8725, 4;
	add.s32 	%r8723, %r8723, 4;
	setp.ne.s32 	%p162, %r8724, 126;
	add.s32 	%r8724, %r8724, 1;
	@%p162 bra 	$L__BB0_80;
	mov.b32 	%r8728, 0;
	mov.b32 	%r8727, 127;
$L__BB0_84:
	add.s32 	%r191, %r8727, 1;
	mul.wide.u32 	%rd364, %r8728, 4;
	add.s64 	%rd365, %rd8, %rd364;
	ld.local.v2.u32 	{%r4379, %r4380}, [%rd365];
	mul.wide.u32 	%rd366, %r8727, 4;
	add.s64 	%rd368, %rd46, %rd366;
	ld.const.u32 	%r4381, [%rd368+4];
	mul.wide.s32 	%rd369, %r4380, %r4381;
	mul.lo.s64 	%rd370, %rd369, 252236767799803904;
	shr.s64 	%rd371, %rd370, 32;
	mad.lo.s64 	%rd372, %rd371, -8380417, %rd369;
	{ .reg .b32 tmp; mov.b64 {tmp, %r4382}, %rd372; }
	sub.s32 	%r4383, %r4379, %r4382;
	setp.lt.s32 	%p163, %r4383, 0;
	add.s32 	%r4384, %r4383, 8380417;
	selp.b32 	%r4385, %r4384, %r4383, %p163;
	add.s32 	%r4386, %r4379, %r4382;
	setp.gt.s32 	%p164, %r4386, 8380416;
	add.s32 	%r4387, %r4386, -8380417;
	selp.b32 	%r4388, %r4387, %r4386, %p164;
	setp.lt.s32 	%p165, %r4388, 0;
	add.s32 	%r4389, %r4388, 8380417;
	selp.b32 	%r4390, %r4389, %r4388, %p165;
	st.local.v2.u32 	[%rd365], {%r4390, %r4385};
	add.s32 	%r8728, %r8728, 2;
	setp.ne.s32 	%p166, %r8727, 254;
	mov.u32 	%r8727, %r191;
	@%p166 bra 	$L__BB0_84;
	mov.b32 	%r8729, 0;
$L__BB0_86:
	mul.wide.u32 	%rd373, %r8729, 4;
	add.s64 	%rd374, %rd8, %rd373;
	ld.local.u32 	%r4392, [%rd374];
	add.s64 	%rd375, %rd12, %rd373;
	ld.global.nc.u32 	%r4393, [%rd375+4096];
	mul.wide.s32 	%rd376, %r4393, %r4392;
	mul.lo.s64 	%rd377, %rd376, 252236767799803904;
	shr.s64 	%rd378, %rd377, 32;
	mad.lo.s64 	%rd379, %rd378, -8380417, %rd376;
	shr.u64 	%rd380, %rd379, 32;
	add.s64 	%rd381, %rd10, %rd373;
	st.local.u32 	[%rd381], %rd380;
	add.s32 	%r8729, %r8729, 1;
	setp.ne.s32 	%p167, %r8729, 256;
	@%p167 bra 	$L__BB0_86;
	mov.b32 	%r8731, 0;
	mov.b32 	%r8730, 256;
$L__BB0_88:
	add.s32 	%r8732, %r8730, -1;
	mul.wide.u32 	%rd382, %r8731, 4;
	add.s64 	%rd383, %rd10, %rd382;
	ld.local.v2.u32 	{%r4396, %r4397}, [%rd383];
	mul.wide.s32 	%rd384, %r8730, 4;
	add.s64 	%rd386, %rd127, %rd384;
	ld.const.u32 	%r4398, [%rd386+-4];
	add.s32 	%r4399, %r4397, %r4396;
	setp.gt.s32 	%p168, %r4399, 8380416;
	add.s32 	%r4400, %r4399, -8380417;
	selp.b32 	%r4401, %r4400, %r4399, %p168;
	setp.lt.s32 	%p169, %r4401, 0;
	add.s32 	%r4402, %r4401, 8380417;
	selp.b32 	%r4403, %r4402, %r4401, %p169;
	sub.s32 	%r4404, %r4396, %r4397;
	setp.lt.s32 	%p170, %r4404, 0;
	add.s32 	%r4405, %r4404, 8380417;
	selp.b32 	%r4406, %r4405, %r4404, %p170;
	mul.wide.s32 	%rd387, %r4406, %r4398;
	mul.lo.s64 	%rd388, %rd387, 252236767799803904;
	shr.s64 	%rd389, %rd388, 32;
	mad.lo.s64 	%rd390, %rd389, -8380417, %rd387;
	{ .reg .b32 tmp; mov.b64 {tmp, %r4407}, %rd390; }
	st.local.v2.u32 	[%rd383], {%r4403, %r4407};
	add.s32 	%r198, %r8731, 2;
	setp.lt.u32 	%p171, %r8731, 254;
	mov.u32 	%r8730, %r8732;
	mov.u32 	%r8731, %r198;
	@%p171 bra 	$L__BB0_88;
	mov.b32 	%r8733, 0;
$L__BB0_90:
	add.s32 	%r201, %r8733, 2;
	mul.wide.s32 	%rd391, %r8732, 4;
	add.s64 	%rd16, %rd127, %rd391;
	ld.const.u32 	%r202, [%rd16+-4];
	mov.u32 	%r8734, %r8733;
$L__BB0_91:
	mul.wide.u32 	%rd393, %r8734, 4;
	add.s64 	%rd394, %rd10, %rd393;
	ld.local.u32 	%r4409, [%rd394];
	ld.local.u32 	%r4410, [%rd394+8];
	add.s32 	%r4411, %r4410, %r4409;
	setp.gt.s32 	%p172, %r4411, 8380416;
	add.s32 	%r4412, %r4411, -8380417;
	selp.b32 	%r4413, %r4412, %r4411, %p172;
	setp.lt.s32 	%p173, %r4413, 0;
	add.s32 	%r4414, %r4413, 8380417;
	selp.b32 	%r4415, %r4414, %r4413, %p173;
	st.local.u32 	[%rd394], %r4415;
	sub.s32 	%r4416, %r4409, %r4410;
	setp.lt.s32 	%p174, %r4416, 0;
	add.s32 	%r4417, %r4416, 8380417;
	selp.b32 	%r4418, %r4417, %r4416, %p174;
	mul.wide.s32 	%rd395, %r4418, %r202;
	mul.lo.s64 	%rd396, %rd395, 252236767799803904;
	shr.s64 	%rd397, %rd396, 32;
	mad.lo.s64 	%rd398, %rd397, -8380417, %rd395;
	shr.u64 	%rd399, %rd398, 32;
	st.local.u32 	[%rd394+8], %rd399;
	add.s32 	%r8734, %r8734, 1;
	setp.lt.u32 	%p175, %r8734, %r201;
	@%p175 bra 	$L__BB0_91;
	add.s32 	%r205, %r8733, 4;
	setp.lt.u32 	%p176, %r8733, 252;
	add.s32 	%r8732, %r8732, -1;
	mov.u32 	%r8733, %r205;
	@%p176 bra 	$L__BB0_90;
	ld.const.u32 	%r207, [%rd16+-8];
	mov.b32 	%r8735, 0;
$L__BB0_94:
	mul.wide.u32 	%rd400, %r8735, 4;
	add.s64 	%rd401, %rd10, %rd400;
	ld.local.u32 	%r4420, [%rd401];
	ld.local.u32 	%r4421, [%rd401+16];
	add.s32 	%r4422, %r4421, %r4420;
	setp.gt.s32 	%p177, %r4422, 8380416;
	add.s32 	%r4423, %r4422, -8380417;
	selp.b32 	%r4424, %r4423, %r4422, %p177;
	setp.lt.s32 	%p178, %r4424, 0;
	add.s32 	%r4425, %r4424, 8380417;
	selp.b32 	%r4426, %r4425, %r4424, %p178;
	st.local.u32 	[%rd401], %r4426;
	sub.s32 	%r4427, %r4420, %r4421;
	setp.lt.s32 	%p179, %r4427, 0;
	add.s32 	%r4428, %r4427, 8380417;
	selp.b32 	%r4429, %r4428, %r4427, %p179;
	mul.wide.s32 	%rd402, %r4429, %r207;
	mul.lo.s64 	%rd403, %rd402, 252236767799803904;
	shr.s64 	%rd404, %rd403, 32;
	mad.lo.s64 	%rd405, %rd404, -8380417, %rd402;
	shr.u64 	%rd406, %rd405, 32;
	st.local.u32 	[%rd401+16], %rd406;
	add.s32 	%r209, %r8735, 1;
	setp.lt.u32 	%p180, %r8735, 3;
	mov.u32 	%r8735, %r209;
	@%p180 bra 	$L__BB0_94;
	ld.const.u32 	%r210, [%rd16+-12];
	mov.b32 	%r8736, 8;
$L__BB0_96:
	mul.wide.u32 	%rd407, %r8736, 4;
	add.s64 	%rd408, %rd10, %rd407;
	ld.local.u32 	%r4431, [%rd408];
	ld.local.u32 	%r4432, [%rd408+16];
	add.s32 	%r4433, %r4432, %r4431;
	setp.gt.s32 	%p181, %r4433, 8380416;
	add.s32 	%r4434, %r4433, -8380417;
	selp.b32 	%r4435, %r4434, %r4433, %p181;
	setp.lt.s32 	%p182, %r4435, 0;
	add.s32 	%r4436, %r4435, 8380417;
	selp.b32 	%r4437, %r4436, %r4435, %p182;
	st.local.u32 	[%rd408], %r4437;
	sub.s32 	%r4438, %r4431, %r4432;
	setp.lt.s32 	%p183, %r4438, 0;
	add.s32 	%r4439, %r4438, 8380417;
	selp.b32 	%r4440, %r4439, %r4438, %p183;
	mul.wide.s32 	%rd409, %r4440, %r210;
	mul.lo.s64 	%rd410, %rd409, 252236767799803904;
	shr.s64 	%rd411, %rd410, 32;
	mad.lo.s64 	%rd412, %rd411, -8380417, %rd409;
	shr.u64 	%rd413, %rd412, 32;
	st.local.u32 	[%rd408+16], %rd413;
	add.s32 	%r212, %r8736, 1;
	setp.lt.u32 	%p184, %r8736, 11;
	mov.u32 	%r8736, %r212;
	@%p184 bra 	$L__BB0_96;
	ld.const.u32 	%r213, [%rd16+-16];
	mov.b32 	%r8737, 16;
$L__BB0_98:
	mul.wide.u32 	%rd414, %r8737, 4;
	add.s64 	%rd415, %rd10, %rd414;
	ld.local.u32 	%r4442, [%rd415];
	ld.local.u32 	%r4443, [%rd415+16];
	add.s32 	%r4444, %r4443, %r4442;
	setp.gt.s32 	%p185, %r4444, 8380416;
	add.s32 	%r4445, %r4444, -8380417;
	selp.b32 	%r4446, %r4445, %r4444, %p185;
	setp.lt.s32 	%p186, %r4446, 0;
	add.s32 	%r4447, %r4446, 8380417;
	selp.b32 	%r4448, %r4447, %r4446, %p186;
	st.local.u32 	[%rd415], %r4448;
	sub.s32 	%r4449, %r4442, %r4443;
	setp.lt.s32 	%p187, %r4449, 0;
	add.s32 	%r4450, %r4449, 8380417;
	selp.b32 	%r4451, %r4450, %r4449, %p187;
	mul.wide.s32 	%rd416, %r4451, %r213;
	mul.lo.s64 	%rd417, %rd416, 252236767799803904;
	shr.s64 	%rd418, %rd417, 32;
	mad.lo.s64 	%rd419, %rd418, -8380417, %rd416;
	shr.u64 	%rd420, %rd419, 32;
	st.local.u32 	[%rd415+16], %rd420;
	add.s32 	%r215, %r8737, 1;
	setp.lt.u32 	%p188, %r8737, 19;
	mov.u32 	%r8737, %r215;
	@%p188 bra 	$L__BB0_98;
	ld.const.u32 	%r216, [%rd16+-20];
	mov.b32 	%r8738, 24;
$L__BB0_100:
	mul.wide.u32 	%rd421, %r8738, 4;
	add.s64 	%rd422, %rd10, %rd421;
	ld.local.u32 	%r4453, [%rd422];
	ld.local.u32 	%r4454, [%rd422+16];
	add.s32 	%r4455, %r4454, %r4453;
	setp.gt.s32 	%p189, %r4455, 8380416;
	add.s32 	%r4456, %r4455, -8380417;
	selp.b32 	%r4457, %r4456, %r4455, %p189;
	setp.lt.s32 	%p190, %r4457, 0;
	add.s32 	%r4458, %r4457, 8380417;
	selp.b32 	%r4459, %r4458, %r4457, %p190;
	st.local.u32 	[%rd422], %r4459;
	sub.s32 	%r4460, %r4453, %r4454;
	setp.lt.s32 	%p191, %r4460, 0;
	add.s32 	%r4461, %r4460, 8380417;
	selp.b32 	%r4462, %r4461, %r4460, %p191;
	mul.wide.s32 	%rd423, %r4462, %r216;
	mul.lo.s64 	%rd424, %rd423, 252236767799803904;
	shr.s64 	%rd425, %rd424, 32;
	mad.lo.s64 	%rd426, %rd425, -8380417, %rd423;
	shr.u64 	%rd427, %rd426, 32;
	st.local.u32 	[%rd422+16], %rd427;
	add.s32 	%r218, %r8738, 1;
	setp.lt.u32 	%p192, %r8738, 27;
	mov.u32 	%r8738, %r218;
	@%p192 bra 	$L__BB0_100;
	ld.const.u32 	%r219, [%rd16+-24];
	mov.b32 	%r8739, 32;
$L__BB0_102:
	mul.wide.u32 	%rd428, %r8739, 4;
	add.s64 	%rd429, %rd10, %rd428;
	ld.local.u32 	%r4464, [%rd429];
	ld.local.u32 	%r4465, [%rd429+16];
	add.s32 	%r4466, %r4465, %r4464;
	setp.gt.s32 	%p193, %r4466, 8380416;
	add.s32 	%r4467, %r4466, -8380417;
	selp.b32 	%r4468, %r4467, %r4466, %p193;
	setp.lt.s32 	%p194, %r4468, 0;
	add.s32 	%r4469, %r4468, 8380417;
	selp.b32 	%r4470, %r4469, %r4468, %p194;
	st.local.u32 	[%rd429], %r4470;
	sub.s32 	%r4471, %r4464, %r4465;
	setp.lt.s32 	%p195, %r4471, 0;
	add.s32 	%r4472, %r4471, 8380417;
	selp.b32 	%r4473, %r4472, %r4471, %p195;
	mul.wide.s32 	%rd430, %r4473, %r219;
	mul.lo.s64 	%rd431, %rd430, 252236767799803904;
	shr.s64 	%rd432, %rd431, 32;
	mad.lo.s64 	%rd433, %rd432, -8380417, %rd430;
	shr.u64 	%rd434, %rd433, 32;
	st.local.u32 	[%rd429+16], %rd434;
	add.s32 	%r221, %r8739, 1;
	setp.lt.u32 	%p196, %r8739, 35;
	mov.u32 	%r8739, %r221;
	@%p196 bra 	$L__BB0_102;
	ld.const.u32 	%r222, [%rd16+-28];
	mov.b32 	%r8740, 40;
$L__BB0_104:
	mul.wide.u32 	%rd435, %r8740, 4;
	add.s64 	%rd436, %rd10, %rd435;
	ld.local.u32 	%r4475, [%rd436];
	ld.local.u32 	%r4476, [%rd436+16];
	add.s32 	%r4477, %r4476, %r4475;
	setp.gt.s32 	%p197, %r4477, 8380416;
	add.s32 	%r4478, %r4477, -8380417;
	selp.b32 	%r4479, %r4478, %r4477, %p197;
	setp.lt.s32 	%p198, %r4479, 0;
	add.s32 	%r4480, %r4479, 8380417;
	selp.b32 	%r4481, %r4480, %r4479, %p198;
	st.local.u32 	[%rd436], %r4481;
	sub.s32 	%r4482, %r4475, %r4476;
	setp.lt.s32 	%p199, %r4482, 0;
	add.s32 	%r4483, %r4482, 8380417;
	selp.b32 	%r4484, %r4483, %r4482, %p199;
	mul.wide.s32 	%rd437, %r4484, %r222;
	mul.lo.s64 	%rd438, %rd437, 252236767799803904;
	shr.s64 	%rd439, %rd438, 32;
	mad.lo.s64 	%rd440, %rd439, -8380417, %rd437;
	shr.u64 	%rd441, %rd440, 32;
	st.local.u32 	[%rd436+16], %rd441;
	add.s32 	%r224, %r8740, 1;
	setp.lt.u32 	%p200, %r8740, 43;
	mov.u32 	%r8740, %r224;
	@%p200 bra 	$L__BB0_104;
	ld.const.u32 	%r225, [%rd16+-32];
	mov.b32 	%r8741, 48;
$L__BB0_106:
	mul.wide.u32 	%rd442, %r8741, 4;
	add.s64 	%rd443, %rd10, %rd442;
	ld.local.u32 	%r4486, [%rd443];
	ld.local.u32 	%r4487, [%rd443+16];
	add.s32 	%r4488, %r4487, %r4486;
	setp.gt.s32 	%p201, %r4488, 8380416;
	add.s32 	%r4489, %r4488, -8380417;
	selp.b32 	%r4490, %r4489, %r4488, %p201;
	setp.lt.s32 	%p202, %r4490, 0;
	add.s32 	%r4491, %r4490, 8380417;
	selp.b32 	%r4492, %r4491, %r4490, %p202;
	st.local.u32 	[%rd443], %r4492;
	sub.s32 	%r4493, %r4486, %r4487;
	setp.lt.s32 	%p203, %r4493, 0;
	add.s32 	%r4494, %r4493, 8380417;
	selp.b32 	%r4495, %r4494, %r4493, %p203;
	mul.wide.s32 	%rd444, %r4495, %r225;
	mul.lo.s64 	%rd445, %rd444, 252236767799803904;
	shr.s64 	%rd446, %rd445, 32;
	mad.lo.s64 	%rd447, %rd446, -8380417, %rd444;
	shr.u64 	%rd448, %rd447, 32;
	st.local.u32 	[%rd443+16], %rd448;
	add.s32 	%r227, %r8741, 1;
	setp.lt.u32 	%p204, %r8741, 51;
	mov.u32 	%r8741, %r227;
	@%p204 bra 	$L__BB0_106;
	ld.const.u32 	%r228, [%rd16+-36];
	mov.b32 	%r8742, 56;
$L__BB0_108:
	mul.wide.u32 	%rd449, %r8742, 4;
	add.s64 	%rd450, %rd10, %rd449;
	ld.local.u32 	%r4497, [%rd450];
	ld.local.u32 	%r4498, [%rd450+16];
	add.s32 	%r4499, %r4498, %r4497;
	setp.gt.s32 	%p205, %r4499, 8380416;
	add.s32 	%r4500, %r4499, -8380417;
	selp.b32 	%r4501, %r4500, %r4499, %p205;
	setp.lt.s32 	%p206, %r4501, 0;
	add.s32 	%r4502, %r4501, 8380417;
	selp.b32 	%r4503, %r4502, %r4501, %p206;
	st.local.u32 	[%rd450], %r4503;
	sub.s32 	%r4504, %r4497, %r4498;
	setp.lt.s32 	%p207, %r4504, 0;
	add.s32 	%r4505, %r4504, 8380417;
	selp.b32 	%r4506, %r4505, %r4504, %p207;
	mul.wide.s32 	%rd451, %r4506, %r228;
	mul.lo.s64 	%rd452, %rd451, 252236767799803904;
	shr.s64 	%rd453, %rd452, 32;
	mad.lo.s64 	%rd454, %rd453, -8380417, %rd451;
	shr.u64 	%rd455, %rd454, 32;
	st.local.u32 	[%rd450+16], %rd455;
	add.s32 	%r230, %r8742, 1;
	setp.lt.u32 	%p208, %r8742, 59;
	mov.u32 	%r8742, %r230;
	@%p208 bra 	$L__BB0_108;
	ld.const.u32 	%r231, [%rd16+-40];
	mov.b32 	%r8743, 64;
$L__BB0_110:
	mul.wide.u32 	%rd456, %r8743, 4;
	add.s64 	%rd457, %rd10, %rd456;
	ld.local.u32 	%r4508, [%rd457];
	ld.local.u32 	%r4509, [%rd457+16];
	add.s32 	%r4510, %r4509, %r4508;
	setp.gt.s32 	%p209, %r4510, 8380416;
	add.s32 	%r4511, %r4510, -8380417;
	selp.b32 	%r4512, %r4511, %r4510, %p209;
	setp.lt.s32 	%p210, %r4512, 0;
	add.s32 	%r4513, %r4512, 8380417;
	selp.b32 	%r4514, %r4513, %r4512, %p210;
	st.local.u32 	[%rd457], %r4514;
	sub.s32 	%r4515, %r4508, %r4509;
	setp.lt.s32 	%p211, %r4515, 0;
	add.s32 	%r4516, %r4515, 8380417;
	selp.b32 	%r4517, %r4516, %r4515, %p211;
	mul.wide.s32 	%rd458, %r4517, %r231;
	mul.lo.s64 	%rd459, %rd458, 252236767799803904;
	shr.s64 	%rd460, %rd459, 32;
	mad.lo.s64 	%rd461, %rd460, -8380417, %rd458;
	shr.u64 	%rd462, %rd461, 32;
	st.local.u32 	[%rd457+16], %rd462;
	add.s32 	%r233, %r8743, 1;
	setp.lt.u32 	%p212, %r8743, 67;
	mov.u32 	%r8743, %r233;
	@%p212 bra 	$L__BB0_110;
	ld.const.u32 	%r234, [%rd16+-44];
	mov.b32 	%r8744, 72;
$L__BB0_112:
	mul.wide.u32 	%rd463, %r8744, 4;
	add.s64 	%rd464, %rd10, %rd463;
	ld.local.u32 	%r4519, [%rd464];
	ld.local.u32 	%r4520, [%rd464+16];
	add.s32 	%r4521, %r4520, %r4519;
	setp.gt.s32 	%p213, %r4521, 8380416;
	add.s32 	%r4522, %r4521, -8380417;
	selp.b32 	%r4523, %r4522, %r4521, %p213;
	setp.lt.s32 	%p214, %r4523, 0;
	add.s32 	%r4524, %r4523, 8380417;
	selp.b32 	%r4525, %r4524, %r4523, %p214;
	st.local.u32 	[%rd464], %r4525;
	sub.s32 	%r4526, %r4519, %r4520;
	setp.lt.s32 	%p215, %r4526, 0;
	add.s32 	%r4527, %r4526, 8380417;
	selp.b32 	%r4528, %r4527, %r4526, %p215;
	mul.wide.s32 	%rd465, %r4528, %r234;
	mul.lo.s64 	%rd466, %rd465, 252236767799803904;
	shr.s64 	%rd467, %rd466, 32;
	mad.lo.s64 	%rd468, %rd467, -8380417, %rd465;
	shr.u64 	%rd469, %rd468, 32;
	st.local.u32 	[%rd464+16], %rd469;
	add.s32 	%r236, %r8744, 1;
	setp.lt.u32 	%p216, %r8744, 75;
	mov.u32 	%r8744, %r236;
	@%p216 bra 	$L__BB0_112;
	ld.const.u32 	%r237, [%rd16+-48];
	mov.b32 	%r8745, 80;
$L__BB0_114:
	mul.wide.u32 	%rd470, %r8745, 4;
	add.s64 	%rd471, %rd10, %rd470;
	ld.local.u32 	%r4530, [%rd471];
	ld.local.u32 	%r4531, [%rd471+16];
	add.s32 	%r4532, %r4531, %r4530;
	setp.gt.s32 	%p217, %r4532, 8380416;
	add.s32 	%r4533, %r4532, -8380417;
	selp.b32 	%r4534, %r4533, %r4532, %p217;
	setp.lt.s32 	%p218, %r4534, 0;
	add.s32 	%r4535, %r4534, 8380417;
	selp.b32 	%r4536, %r4535, %r4534, %p218;
	st.local.u32 	[%rd471], %r4536;
	sub.s32 	%r4537, %r4530, %r4531;
	setp.lt.s32 	%p219, %r4537, 0;
	add.s32 	%r4538, %r4537, 8380417;
	selp.b32 	%r4539, %r4538, %r4537, %p219;
	mul.wide.s32 	%rd472, %r4539, %r237;
	mul.lo.s64 	%rd473, %rd472, 252236767799803904;
	shr.s64 	%rd474, %rd473, 32;
	mad.lo.s64 	%rd475, %rd474, -8380417, %rd472;
	shr.u64 	%rd476, %rd475, 32;
	st.local.u32 	[%rd471+16], %rd476;
	add.s32 	%r239, %r8745, 1;
	setp.lt.u32 	%p220, %r8745, 83;
	mov.u32 	%r8745, %r239;
	@%p220 bra 	$L__BB0_114;
	ld.const.u32 	%r240, [%rd16+-52];
	mov.b32 	%r8746, 88;
$L__BB0_116:
	mul.wide.u32 	%rd477, %r8746, 4;
	add.s64 	%rd478, %rd10, %rd477;
	ld.local.u32 	%r4541, [%rd478];
	ld.local.u32 	%r4542, [%rd478+16];
	add.s32 	%r4543, %r4542, %r4541;
	setp.gt.s32 	%p221, %r4543, 8380416;
	add.s32 	%r4544, %r4543, -8380417;
	selp.b32 	%r4545, %r4544, %r4543, %p221;
	setp.lt.s32 	%p222, %r4545, 0;
	add.s32 	%r4546, %r4545, 8380417;
	selp.b32 	%r4547, %r4546, %r4545, %p222;
	st.local.u32 	[%rd478], %r4547;
	sub.s32 	%r4548, %r4541, %r4542;
	setp.lt.s32 	%p223, %r4548, 0;
	add.s32 	%r4549, %r4548, 8380417;
	selp.b32 	%r4550, %r4549, %r4548, %p223;
	mul.wide.s32 	%rd479, %r4550, %r240;
	mul.lo.s64 	%rd480, %rd479, 252236767799803904;
	shr.s64 	%rd481, %rd480, 32;
	mad.lo.s64 	%rd482, %rd481, -8380417, %rd479;
	shr.u64 	%rd483, %rd482, 32;
	st.local.u32 	[%rd478+16], %rd483;
	add.s32 	%r242, %r8746, 1;
	setp.lt.u32 	%p224, %r8746, 91;
	mov.u32 	%r8746, %r242;
	@%p224 bra 	$L__BB0_116;
	ld.const.u32 	%r243, [%rd16+-56];
	mov.b32 	%r8747, 96;
$L__BB0_118:
	mul.wide.u32 	%rd484, %r8747, 4;
	add.s64 	%rd485, %rd10, %rd484;
	ld.local.u32 	%r4552, [%rd485];
	ld.local.u32 	%r4553, [%rd485+16];
	add.s32 	%r4554, %r4553, %r4552;
	setp.gt.s32 	%p225, %r4554, 8380416;
	add.s32 	%r4555, %r4554, -8380417;
	selp.b32 	%r4556, %r4555, %r4554, %p225;
	setp.lt.s32 	%p226, %r4556, 0;
	add.s32 	%r4557, %r4556, 8380417;
	selp.b32 	%r4558, %r4557, %r4556, %p226;
	st.local.u32 	[%rd485], %r4558;
	sub.s32 	%r4559, %r4552, %r4553;
	setp.lt.s32 	%p227, %r4559, 0;
	add.s32 	%r4560, %r4559, 8380417;
	selp.b32 	%r4561, %r4560, %r4559, %p227;
	mul.wide.s32 	%rd486, %r4561, %r243;
	mul.lo.s64 	%rd487, %rd486, 252236767799803904;
	shr.s64 	%rd488, %rd487, 32;
	mad.lo.s64 	%rd489, %rd488, -8380417, %rd486;
	shr.u64 	%rd490, %rd489, 32;
	st.local.u32 	[%rd485+16], %rd490;
	add.s32 	%r245, %r8747, 1;
	setp.lt.u32 	%p228, %r8747, 99;
	mov.u32 	%r8747, %r245;
	@%p228 bra 	$L__BB0_118;
	ld.const.u32 	%r246, [%rd16+-60];
	mov.b32 	%r8748, 104;
$L__BB0_120:
	mul.wide.u32 	%rd491, %r8748, 4;
	add.s64 	%rd492, %rd10, %rd491;
	ld.local.u32 	%r4563, [%rd492];
	ld.local.u32 	%r4564, [%rd492+16];
	add.s32 	%r4565, %r4564, %r4563;
	setp.gt.s32 	%p229, %r4565, 8380416;
	add.s32 	%r4566, %r4565, -8380417;
	selp.b32 	%r4567, %r4566, %r4565, %p229;
	setp.lt.s32 	%p230, %r4567, 0;
	add.s32 	%r4568, %r4567, 8380417;
	selp.b32 	%r4569, %r4568, %r4567, %p230;
	st.local.u32 	[%rd492], %r4569;
	sub.s32 	%r4570, %r4563, %r4564;
	setp.lt.s32 	%p231, %r4570, 0;
	add.s32 	%r4571, %r4570, 8380417;
	selp.b32 	%r4572, %r4571, %r4570, %p231;
	mul.wide.s32 	%rd493, %r4572, %r246;
	mul.lo.s64 	%rd494, %rd493, 252236767799803904;
	shr.s64 	%rd495, %rd494, 32;
	mad.lo.s64 	%rd496, %rd495, -8380417, %rd493;
	shr.u64 	%rd497, %rd496, 32;
	st.local.u32 	[%rd492+16], %rd497;
	add.s32 	%r248, %r8748, 1;
	setp.lt.u32 	%p232, %r8748, 107;
	mov.u32 	%r8748, %r248;
	@%p232 bra 	$L__BB0_120;
	ld.const.u32 	%r249, [%rd16+-64];
	mov.b32 	%r8749, 112;
$L__BB0_122:
	mul.wide.u32 	%rd498, %r8749, 4;
	add.s64 	%rd499, %rd10, %rd498;
	ld.local.u32 	%r4574, [%rd499];
	ld.local.u32 	%r4575, [%rd499+16];
	add.s32 	%r4576, %r4575, %r4574;
	setp.gt.s32 	%p233, %r4576, 8380416;
	add.s32 	%r4577, %r4576, -8380417;
	selp.b32 	%r4578, %r4577, %r4576, %p233;
	setp.lt.s32 	%p234, %r4578, 0;
	add.s32 	%r4579, %r4578, 8380417;
	selp.b32 	%r4580, %r4579, %r4578, %p234;
	st.local.u32 	[%rd499], %r4580;
	sub.s32 	%r4581, %r4574, %r4575;
	setp.lt.s32 	%p235, %r4581, 0;
	add.s32 	%r4582, %r4581, 8380417;
	selp.b32 	%r4583, %r4582, %r4581, %p235;
	mul.wide.s32 	%rd500, %r4583, %r249;
	mul.lo.s64 	%rd501, %rd500, 252236767799803904;
	shr.s64 	%rd502, %rd501, 32;
	mad.lo.s64 	%rd503, %rd502, -8380417, %rd500;
	shr.u64 	%rd504, %rd503, 32;
	st.local.u32 	[%rd499+16], %rd504;
	add.s32 	%r251, %r8749, 1;
	setp.lt.u32 	%p236, %r8749, 115;
	mov.u32 	%r8749, %r251;
	@%p236 bra 	$L__BB0_122;
	ld.const.u32 	%r252, [%rd16+-68];
	mov.b32 	%r8750, 120;
$L__BB0_124:
	mul.wide.u32 	%rd505, %r8750, 4;
	add.s64 	%rd506, %rd10, %rd505;
	ld.local.u32 	%r4585, [%rd506];
	ld.local.u32 	%r4586, [%rd506+16];
	add.s32 	%r4587, %r4586, %r4585;
	setp.gt.s32 	%p237, %r4587, 8380416;
	add.s32 	%r4588, %r4587, -8380417;
	selp.b32 	%r4589, %r4588, %r4587, %p237;
	setp.lt.s32 	%p238, %r4589, 0;
	add.s32 	%r4590, %r4589, 8380417;
	selp.b32 	%r4591, %r4590, %r4589, %p238;
	st.local.u32 	[%rd506], %r4591;
	sub.s32 	%r4592, %r4585, %r4586;
	setp.lt.s32 	%p239, %r4592, 0;
	add.s32 	%r4593, %r4592, 8380417;
	selp.b32 	%r4594, %r4593, %r4592, %p239;
	mul.wide.s32 	%rd507, %r4594, %r252;
	mul.lo.s64 	%rd508, %rd507, 252236767799803904;
	shr.s64 	%rd509, %rd508, 32;
	mad.lo.s64 	%rd510, %rd509, -8380417, %rd507;
	shr.u64 	%rd511, %rd510, 32;
	st.local.u32 	[%rd506+16], %rd511;
	add.s32 	%r254, %r8750, 1;
	setp.lt.u32 	%p240, %r8750, 123;
	mov.u32 	%r8750, %r254;
	@%p240 bra 	$L__BB0_124;
	ld.const.u32 	%r255, [%rd16+-72];
	mov.b32 	%r8751, 128;
$L__BB0_126:
	mul.wide.u32 	%rd512, %r8751, 4;
	add.s64 	%rd513, %rd10, %rd512;
	ld.local.u32 	%r4596, [%rd513];
	ld.local.u32 	%r4597, [%rd513+16];
	add.s32 	%r4598, %r4597, %r4596;
	setp.gt.s32 	%p241, %r4598, 8380416;
	add.s32 	%r4599, %r4598, -8380417;
	selp.b32 	%r4600, %r4599, %r4598, %p241;
	setp.lt.s32 	%p242, %r4600, 0;
	add.s32 	%r4601, %r4600, 8380417;
	selp.b32 	%r4602, %r4601, %r4600, %p242;
	st.local.u32 	[%rd513], %r4602;
	sub.s32 	%r4603, %r4596, %r4597;
	setp.lt.s32 	%p243, %r4603, 0;
	add.s32 	%r4604, %r4603, 8380417;
	selp.b32 	%r4605, %r4604, %r4603, %p243;
	mul.wide.s32 	%rd514, %r4605, %r255;
	mul.lo.s64 	%rd515, %rd514, 252236767799803904;
	shr.s64 	%rd516, %rd515, 32;
	mad.lo.s64 	%rd517, %rd516, -8380417, %rd514;
	shr.u64 	%rd518, %rd517, 32;
	st.local.u32 	[%rd513+16], %rd518;
	add.s32 	%r257, %r8751, 1;
	setp.lt.u32 	%p244, %r8751, 131;
	mov.u32 	%r8751, %r257;
	@%p244 bra 	$L__BB0_126;
	ld.const.u32 	%r258, [%rd16+-76];
	mov.b32 	%r8752, 136;
$L__BB0_128:
	mul.wide.u32 	%rd519, %r8752, 4;
	add.s64 	%rd520, %rd10, %rd519;
	ld.local.u32 	%r4607, [%rd520];
	ld.local.u32 	%r4608, [%rd520+16];
	add.s32 	%r4609, %r4608, %r4607;
	setp.gt.s32 	%p245, %r4609, 8380416;
	add.s32 	%r4610, %r4609, -8380417;
	selp.b32 	%r4611, %r4610, %r4609, %p245;
	setp.lt.s32 	%p246, %r4611, 0;
	add.s32 	%r4612, %r4611, 8380417;
	selp.b32 	%r4613, %r4612, %r4611, %p246;
	st.local.u32 	[%rd520], %r4613;
	sub.s32 	%r4614, %r4607, %r4608;
	setp.lt.s32 	%p247, %r4614, 0;
	add.s32 	%r4615, %r4614, 8380417;
	selp.b32 	%r4616, %r4615, %r4614, %p247;
	mul.wide.s32 	%rd521, %r4616, %r258;
	mul.lo.s64 	%rd522, %rd521, 252236767799803904;
	shr.s64 	%rd523, %rd522, 32;
	mad.lo.s64 	%rd524, %rd523, -8380417, %rd521;
	shr.u64 	%rd525, %rd524, 32;
	st.local.u32 	[%rd520+16], %rd525;
	add.s32 	%r260, %r8752, 1;
	setp.lt.u32 	%p248, %r8752, 139;
	mov.u32 	%r8752, %r260;
	@%p248 bra 	$L__BB0_128;
	ld.const.u32 	%r261, [%rd16+-80];
	mov.b32 	%r8753, 144;
$L__BB0_130:
	mul.wide.u32 	%rd526, %r8753, 4;
	add.s64 	%rd527, %rd10, %rd526;
	ld.local.u32 	%r4618, [%rd527];
	ld.local.u32 	%r4619, [%rd527+16];
	add.s32 	%r4620, %r4619, %r4618;
	setp.gt.s32 	%p249, %r4620, 8380416;
	add.s32 	%r4621, %r4620, -8380417;
	selp.b32 	%r4622, %r4621, %r4620, %p249;
	setp.lt.s32 	%p250, %r4622, 0;
	add.s32 	%r4623, %r4622, 8380417;
	selp.b32 	%r4624, %r4623, %r4622, %p250;
	st.local.u32 	[%rd527], %r4624;
	sub.s32 	%r4625, %r4618, %r4619;
	setp.lt.s32 	%p251, %r4625, 0;
	add.s32 	%r4626, %r4625, 8380417;
	selp.b32 	%r4627, %r4626, %r4625, %p251;
	mul.wide.s32 	%rd528, %r4627, %r261;
	mul.lo.s64 	%rd529, %rd528, 252236767799803904;
	shr.s64 	%rd530, %rd529, 32;
	mad.lo.s64 	%rd531, %rd530, -8380417, %rd528;
	shr.u64 	%rd532, %rd531, 32;
	st.local.u32 	[%rd527+16], %rd532;
	add.s32 	%r263, %r8753, 1;
	setp.lt.u32 	%p252, %r8753, 147;
	mov.u32 	%r8753, %r263;
	@%p252 bra 	$L__BB0_130;
	ld.const.u32 	%r264, [%rd16+-84];
	mov.b32 	%r8754, 152;
$L__BB0_132:
	mul.wide.u32 	%rd533, %r8754, 4;
	add.s64 	%rd534, %rd10, %rd533;
	ld.local.u32 	%r4629, [%rd534];
	ld.local.u32 	%r4630, [%rd534+16];
	add.s32 	%r4631, %r4630, %r4629;
	setp.gt.s32 	%p253, %r4631, 8380416;
	add.s32 	%r4632, %r4631, -8380417;
	selp.b32 	%r4633, %r4632, %r4631, %p253;
	setp.lt.s32 	%p254, %r4633, 0;
	add.s32 	%r4634, %r4633, 8380417;
	selp.b32 	%r4635, %r4634, %r4633, %p254;
	st.local.u32 	[%rd534], %r4635;
	sub.s32 	%r4636, %r4629, %r4630;
	setp.lt.s32 	%p255, %r4636, 0;
	add.s32 	%r4637, %r4636, 8380417;
	selp.b32 	%r4638, %r4637, %r4636, %p255;
	mul.wide.s32 	%rd535, %r4638, %r264;
	mul.lo.s64 	%rd536, %rd535, 252236767799803904;
	shr.s64 	%rd537, %rd536, 32;
	mad.lo.s64 	%rd538, %rd537, -8380417, %rd535;
	shr.u64 	%rd539, %rd538, 32;
	st.local.u32 	[%rd534+16], %rd539;
	add.s32 	%r266, %r8754, 1;
	setp.lt.u32 	%p256, %r8754, 155;
	mov.u32 	%r8754, %r266;
	@%p256 bra 	$L__BB0_132;
	ld.const.u32 	%r267, [%rd16+-88];
	mov.b32 	%r8755, 160;
$L__BB0_134:
	mul.wide.u32 	%rd540, %r8755, 4;
	add.s64 	%rd541, %rd10, %rd540;
	ld.local.u32 	%r4640, [%rd541];
	ld.local.u32 	%r4641, [%rd541+16];
	add.s32 	%r4642, %r4641, %r4640;
	setp.gt.s32 	%p257, %r4642, 8380416;
	add.s32 	%r4643, %r4642, -8380417;
	selp.b32 	%r4644, %r4643, %r4642, %p257;
	setp.lt.s32 	%p258, %r4644, 0;
	add.s32 	%r4645, %r4644, 8380417;
	selp.b32 	%r4646, %r4645, %r4644, %p258;
	st.local.u32 	[%rd541], %r4646;
	sub.s32 	%r4647, %r4640, %r4641;
	setp.lt.s32 	%p259, %r4647, 0;
	add.s32 	%r4648, %r4647, 8380417;
	selp.b32 	%r4649, %r4648, %r4647, %p259;
	mul.wide.s32 	%rd542, %r4649, %r267;
	mul.lo.s64 	%rd543, %rd542, 252236767799803904;
	shr.s64 	%rd544, %rd543, 32;
	mad.lo.s64 	%rd545, %rd544, -8380417, %rd542;
	shr.u64 	%rd546, %rd545, 32;
	st.local.u32 	[%rd541+16], %rd546;
	add.s32 	%r269, %r8755, 1;
	setp.lt.u32 	%p260, %r8755, 163;
	mov.u32 	%r8755, %r269;
	@%p260 bra 	$L__BB0_134;
	ld.const.u32 	%r270, [%rd16+-92];
	mov.b32 	%r8756, 168;
$L__BB0_136:
	mul.wide.u32 	%rd547, %r8756, 4;
	add.s64 	%rd548, %rd10, %rd547;
	ld.local.u32 	%r4651, [%rd548];
	ld.local.u32 	%r4652, [%rd548+16];
	add.s32 	%r4653, %r4652, %r4651;
	setp.gt.s32 	%p261, %r4653, 8380416;
	add.s32 	%r4654, %r4653, -8380417;
	selp.b32 	%r4655, %r4654, %r4653, %p261;
	setp.lt.s32 	%p262, %r4655, 0;
	add.s32 	%r4656, %r4655, 8380417;
	selp.b32 	%r4657, %r4656, %r4655, %p262;
	st.local.u32 	[%rd548], %r4657;
	sub.s32 	%r4658, %r4651, %r4652;
	setp.lt.s32 	%p263, %r4658, 0;
	add.s32 	%r4659, %r4658, 8380417;
	selp.b32 	%r4660, %r4659, %r4658, %p263;
	mul.wide.s32 	%rd549, %r4660, %r270;
	mul.lo.s64 	%rd550, %rd549, 252236767799803904;
	shr.s64 	%rd551, %rd550, 32;
	mad.lo.s64 	%rd552, %rd551, -8380417, %rd549;
	shr.u64 	%rd553, %rd552, 32;
	st.local.u32 	[%rd548+16], %rd553;
	add.s32 	%r272, %r8756, 1;
	setp.lt.u32 	%p264, %r8756, 171;
	mov.u32 	%r8756, %r272;
	@%p264 bra 	$L__BB0_136;
	ld.const.u32 	%r273, [%rd16+-96];
	mov.b32 	%r8757, 176;
$L__BB0_138:
	mul.wide.u32 	%rd554, %r8757, 4;
	add.s64 	%rd555, %rd10, %rd554;
	ld.local.u32 	%r4662, [%rd555];
	ld.local.u32 	%r4663, [%rd555+16];
	add.s32 	%r4664, %r4663, %r4662;
	setp.gt.s32 	%p265, %r4664, 8380416;
	add.s32 	%r4665, %r4664, -8380417;
	selp.b32 	%r4666, %r4665, %r4664, %p265;
	setp.lt.s32 	%p266, %r4666, 0;
	add.s32 	%r4667, %r4666, 8380417;
	selp.b32 	%r4668, %r4667, %r4666, %p266;
	st.local.u32 	[%rd555], %r4668;
	sub.s32 	%r4669, %r4662, %r4663;
	setp.lt.s32 	%p267, %r4669, 0;
	add.s32 	%r4670, %r4669, 8380417;
	selp.b32 	%r4671, %r4670, %r4669, %p267;
	mul.wide.s32 	%rd556, %r4671, %r273;
	mul.lo.s64 	%rd557, %rd556, 252236767799803904;
	shr.s64 	%rd558, %rd557, 32;
	mad.lo.s64 	%rd559, %rd558, -8380417, %rd556;
	shr.u64 	%rd560, %rd559, 32;
	st.local.u32 	[%rd555+16], %rd560;
	add.s32 	%r275, %r8757, 1;
	setp.lt.u32 	%p268, %r8757, 179;
	mov.u32 	%r8757, %r275;
	@%p268 bra 	$L__BB0_138;
	ld.const.u32 	%r276, [%rd16+-100];
	mov.b32 	%r8758, 184;
$L__BB0_140:
	mul.wide.u32 	%rd561, %r8758, 4;
	add.s64 	%rd562, %rd10, %rd561;
	ld.local.u32 	%r4673, [%rd562];
	ld.local.u32 	%r4674, [%rd562+16];
	add.s32 	%r4675, %r4674, %r4673;
	setp.gt.s32 	%p269, %r4675, 8380416;
	add.s32 	%r4676, %r4675, -8380417;
	selp.b32 	%r4677, %r4676, %r4675, %p269;
	setp.lt.s32 	%p270, %r4677, 0;
	add.s32 	%r4678, %r4677, 8380417;
	selp.b32 	%r4679, %r4678, %r4677, %p270;
	st.local.u32 	[%rd562], %r4679;
	sub.s32 	%r4680, %r4673, %r4674;
	setp.lt.s32 	%p271, %r4680, 0;
	add.s32 	%r4681, %r4680, 8380417;
	selp.b32 	%r4682, %r4681, %r4680, %p271;
	mul.wide.s32 	%rd563, %r4682, %r276;
	mul.lo.s64 	%rd564, %rd563, 252236767799803904;
	shr.s64 	%rd565, %rd564, 32;
	mad.lo.s64 	%rd566, %rd565, -8380417, %rd563;
	shr.u64 	%rd567, %rd566, 32;
	st.local.u32 	[%rd562+16], %rd567;
	add.s32 	%r278, %r8758, 1;
	setp.lt.u32 	%p272, %r8758, 187;
	mov.u32 	%r8758, %r278;
	@%p272 bra 	$L__BB0_140;
	ld.const.u32 	%r279, [%rd16+-104];
	mov.b32 	%r8759, 192;
$L__BB0_142:
	mul.wide.u32 	%rd568, %r8759, 4;
	add.s64 	%rd569, %rd10, %rd568;
	ld.local.u32 	%r4684, [%rd569];
	ld.local.u32 	%r4685, [%rd569+16];
	add.s32 	%r4686, %r4685, %r4684;
	setp.gt.s32 	%p273, %r4686, 8380416;
	add.s32 	%r4687, %r4686, -8380417;
	selp.b32 	%r4688, %r4687, %r4686, %p273;
	setp.lt.s32 	%p274, %r4688, 0;
	add.s32 	%r4689, %r4688, 8380417;
	selp.b32 	%r4690, %r4689, %r4688, %p274;
	st.local.u32 	[%rd569], %r4690;
	sub.s32 	%r4691, %r4684, %r4685;
	setp.lt.s32 	%p275, %r4691, 0;
	add.s32 	%r4692, %r4691, 8380417;
	selp.b32 	%r4693, %r4692, %r4691, %p275;
	mul.wide.s32 	%rd570, %r4693, %r279;
	mul.lo.s64 	%rd571, %rd570, 252236767799803904;
	shr.s64 	%rd572, %rd571, 32;
	mad.lo.s64 	%rd573, %rd572, -8380417, %rd570;
	shr.u64 	%rd574, %rd573, 32;
	st.local.u32 	[%rd569+16], %rd574;
	add.s32 	%r281, %r8759, 1;
	setp.lt.u32 	%p276, %r8759, 195;
	mov.u32 	%r8759, %r281;
	@%p276 bra 	$L__BB0_142;
	ld.const.u32 	%r282, [%rd16+-108];
	mov.b32 	%r8760, 200;
$L__BB0_144:
	mul.wide.u32 	%rd575, %r8760, 4;
	add.s64 	%rd576, %rd10, %rd575;
	ld.local.u32 	%r4695, [%rd576];
	ld.local.u32 	%r4696, [%rd576+16];
	add.s32 	%r4697, %r4696, %r4695;
	setp.gt.s32 	%p277, %r4697, 8380416;
	add.s32 	%r4698, %r4697, -8380417;
	selp.b32 	%r4699, %r4698, %r4697, %p277;
	setp.lt.s32 	%p278, %r4699, 0;
	add.s32 	%r4700, %r4699, 8380417;
	selp.b32 	%r4701, %r4700, %r4699, %p278;
	st.local.u32 	[%rd576], %r4701;
	sub.s32 	%r4702, %r4695, %r4696;
	setp.lt.s32 	%p279, %r4702, 0;
	add.s32 	%r4703, %r4702, 8380417;
	selp.b32 	%r4704, %r4703, %r4702, %p279;
	mul.wide.s32 	%rd577, %r4704, %r282;
	mul.lo.s64 	%rd578, %rd577, 252236767799803904;
	shr.s64 	%rd579, %rd578, 32;
	mad.lo.s64 	%rd580, %rd579, -8380417, %rd577;
	shr.u64 	%rd581, %rd580, 32;
	st.local.u32 	[%rd576+16], %rd581;
	add.s32 	%r284, %r8760, 1;
	setp.lt.u32 	%p280, %r8760, 203;
	mov.u32 	%r8760, %r284;
	@%p280 bra 	$L__BB0_144;
	ld.const.u32 	%r285, [%rd16+-112];
	mov.b32 	%r8761, 208;
$L__BB0_146:
	mul.wide.u32 	%rd582, %r8761, 4;
	add.s64 	%rd583, %rd10, %rd582;
	ld.local.u32 	%r4706, [%rd583];
	ld.local.u32 	%r4707, [%rd583+16];
	add.s32 	%r4708, %r4707, %r4706;
	setp.gt.s32 	%p281, %r4708, 8380416;
	add.s32 	%r4709, %r4708, -8380417;
	selp.b32 	%r4710, %r4709, %r4708, %p281;
	setp.lt.s32 	%p282, %r4710, 0;
	add.s32 	%r4711, %r4710, 8380417;
	selp.b32 	%r4712, %r4711, %r4710, %p282;
	st.local.u32 	[%rd583], %r4712;
	sub.s32 	%r4713, %r4706, %r4707;
	setp.lt.s32 	%p283, %r4713, 0;
	add.s32 	%r4714, %r4713, 8380417;
	selp.b32 	%r4715, %r4714, %r4713, %p283;
	mul.wide.s32 	%rd584, %r4715, %r285;
	mul.lo.s64 	%rd585, %rd584, 252236767799803904;
	shr.s64 	%rd586, %rd585, 32;
	mad.lo.s64 	%rd587, %rd586, -8380417, %rd584;
	shr.u64 	%rd588, %rd587, 32;
	st.local.u32 	[%rd583+16], %rd588;
	add.s32 	%r287, %r8761, 1;
	setp.lt.u32 	%p284, %r8761, 211;
	mov.u32 	%r8761, %r287;
	@%p284 bra 	$L__BB0_146;
	ld.const.u32 	%r288, [%rd16+-116];
	mov.b32 	%r8762, 216;
$L__BB0_148:
	mul.wide.u32 	%rd589, %r8762, 4;
	add.s64 	%rd590, %rd10, %rd589;
	ld.local.u32 	%r4717, [%rd590];
	ld.local.u32 	%r4718, [%rd590+16];
	add.s32 	%r4719, %r4718, %r4717;
	setp.gt.s32 	%p285, %r4719, 8380416;
	add.s32 	%r4720, %r4719, -8380417;
	selp.b32 	%r4721, %r4720, %r4719, %p285;
	setp.lt.s32 	%p286, %r4721, 0;
	add.s32 	%r4722, %r4721, 8380417;
	selp.b32 	%r4723, %r4722, %r4721, %p286;
	st.local.u32 	[%rd590], %r4723;
	sub.s32 	%r4724, %r4717, %r4718;
	setp.lt.s32 	%p287, %r4724, 0;
	add.s32 	%r4725, %r4724, 8380417;
	selp.b32 	%r4726, %r4725, %r4724, %p287;
	mul.wide.s32 	%rd591, %r4726, %r288;
	mul.lo.s64 	%rd592, %rd591, 252236767799803904;
	shr.s64 	%rd593, %rd592, 32;
	mad.lo.s64 	%rd594, %rd593, -8380417, %rd591;
	shr.u64 	%rd595, %rd594, 32;
	st.local.u32 	[%rd590+16], %rd595;
	add.s32 	%r290, %r8762, 1;
	setp.lt.u32 	%p288, %r8762, 219;
	mov.u32 	%r8762, %r290;
	@%p288 bra 	$L__BB0_148;
	ld.const.u32 	%r291, [%rd16+-120];
	mov.b32 	%r8763, 224;
$L__BB0_150:
	mul.wide.u32 	%rd596, %r8763, 4;
	add.s64 	%rd597, %rd10, %rd596;
	ld.local.u32 	%r4728, [%rd597];
	ld.local.u32 	%r4729, [%rd597+16];
	add.s32 	%r4730, %r4729, %r4728;
	setp.gt.s32 	%p289, %r4730, 8380416;
	add.s32 	%r4731, %r4730, -8380417;
	selp.b32 	%r4732, %r4731, %r4730, %p289;
	setp.lt.s32 	%p290, %r4732, 0;
	add.s32 	%r4733, %r4732, 8380417;
	selp.b32 	%r4734, %r4733, %r4732, %p290;
	st.local.u32 	[%rd597], %r4734;
	sub.s32 	%r4735, %r4728, %r4729;
	setp.lt.s32 	%p291, %r4735, 0;
	add.s32 	%r4736, %r4735, 8380417;
	selp.b32 	%r4737, %r4736, %r4735, %p291;
	mul.wide.s32 	%rd598, %r4737, %r291;
	mul.lo.s64 	%rd599, %rd598, 252236767799803904;
	shr.s64 	%rd600, %rd599, 32;
	mad.lo.s64 	%rd601, %rd600, -8380417, %rd598;
	shr.u64 	%rd602, %rd601, 32;
	st.local.u32 	[%rd597+16], %rd602;
	add.s32 	%r293, %r8763, 1;
	setp.lt.u32 	%p292, %r8763, 227;
	mov.u32 	%r8763, %r293;
	@%p292 bra 	$L__BB0_150;
	ld.const.u32 	%r294, [%rd16+-124];
	mov.b32 	%r8764, 232;
$L__BB0_152:
	mul.wide.u32 	%rd603, %r8764, 4;
	add.s64 	%rd604, %rd10, %rd603;
	ld.local.u32 	%r4739, [%rd604];
	ld.local.u32 	%r4740, [%rd604+16];
	add.s32 	%r4741, %r4740, %r4739;
	setp.gt.s32 	%p293, %r4741, 8380416;
	add.s32 	%r4742, %r4741, -8380417;
	selp.b32 	%r4743, %r4742, %r4741, %p293;
	setp.lt.s32 	%p294, %r4743, 0;
	add.s32 	%r4744, %r4743, 8380417;
	selp.b32 	%r4745, %r4744, %r4743, %p294;
	st.local.u32 	[%rd604], %r4745;
	sub.s32 	%r4746, %r4739, %r4740;
	setp.lt.s32 	%p295, %r4746, 0;
	add.s32 	%r4747, %r4746, 8380417;
	selp.b32 	%r4748, %r4747, %r4746, %p295;
	mul.wide.s32 	%rd605, %r4748, %r294;
	mul.lo.s64 	%rd606, %rd605, 252236767799803904;
	shr.s64 	%rd607, %rd606, 32;
	mad.lo.s64 	%rd608, %rd607, -8380417, %rd605;
	shr.u64 	%rd609, %rd608, 32;
	st.local.u32 	[%rd604+16], %rd609;
	add.s32 	%r296, %r8764, 1;
	setp.lt.u32 	%p296, %r8764, 235;
	mov.u32 	%r8764, %r296;
	@%p296 bra 	$L__BB0_152;
	ld.const.u32 	%r297, [%rd16+-128];
	mov.b32 	%r8765, 240;
$L__BB0_154:
	mul.wide.u32 	%rd610, %r8765, 4;
	add.s64 	%rd611, %rd10, %rd610;
	ld.local.u32 	%r4750, [%rd611];
	ld.local.u32 	%r4751, [%rd611+16];
	add.s32 	%r4752, %r4751, %r4750;
	setp.gt.s32 	%p297, %r4752, 8380416;
	add.s32 	%r4753, %r4752, -8380417;
	selp.b32 	%r4754, %r4753, %r4752, %p297;
	setp.lt.s32 	%p298, %r4754, 0;
	add.s32 	%r4755, %r4754, 8380417;
	selp.b32 	%r4756, %r4755, %r4754, %p298;
	st.local.u32 	[%rd611], %r4756;
	sub.s32 	%r4757, %r4750, %r4751;
	setp.lt.s32 	%p299, %r4757, 0;
	add.s32 	%r4758, %r4757, 8380417;
	selp.b32 	%r4759, %r4758, %r4757, %p299;
	mul.wide.s32 	%rd612, %r4759, %r297;
	mul.lo.s64 	%rd613, %rd612, 252236767799803904;
	shr.s64 	%rd614, %rd613, 32;
	mad.lo.s64 	%rd615, %rd614, -8380417, %rd612;
	shr.u64 	%rd616, %rd615, 32;
	st.local.u32 	[%rd611+16], %rd616;
	add.s32 	%r299, %r8765, 1;
	setp.lt.u32 	%p300, %r8765, 243;
	mov.u32 	%r8765, %r299;
	@%p300 bra 	$L__BB0_154;
	ld.const.u32 	%r300, [%rd16+-132];
	mov.b32 	%r8766, 248;
$L__BB0_156:
	mul.wide.u32 	%rd617, %r8766, 4;
	add.s64 	%rd618, %rd10, %rd617;
	ld.local.u32 	%r4761, [%rd618];
	ld.local.u32 	%r4762, [%rd618+16];
	add.s32 	%r4763, %r4762, %r4761;
	setp.gt.s32 	%p301, %r4763, 8380416;
	add.s32 	%r4764, %r4763, -8380417;
	selp.b32 	%r4765, %r4764, %r4763, %p301;
	setp.lt.s32 	%p302, %r4765, 0;
	add.s32 	%r4766, %r4765, 8380417;
	selp.b32 	%r4767, %r4766, %r4765, %p302;
	st.local.u32 	[%rd618], %r4767;
	sub.s32 	%r4768, %r4761, %r4762;
	setp.lt.s32 	%p303, %r4768, 0;
	add.s32 	%r4769, %r4768, 8380417;
	selp.b32 	%r4770, %r4769, %r4768, %p303;
	mul.wide.s32 	%rd619, %r4770, %r300;
	mul.lo.s64 	%rd620, %rd619, 252236767799803904;
	shr.s64 	%rd621, %rd620, 32;
	mad.lo.s64 	%rd622, %rd621, -8380417, %rd619;
	shr.u64 	%rd623, %rd622, 32;
	st.local.u32 	[%rd618+16], %rd623;
	add.s32 	%r302, %r8766, 1;
	setp.lt.u32 	%p304, %r8766, 251;
	mov.u32 	%r8766, %r302;
	@%p304 bra 	$L__BB0_156;
	ld.const.u32 	%r303, [%rd16+-136];
	mov.b32 	%r8767, 0;
$L__BB0_158:
	mul.wide.u32 	%rd624, %r8767, 4;
	add.s64 	%rd625, %rd10, %rd624;
	ld.local.u32 	%r4772, [%rd625];
	ld.local.u32 	%r4773, [%rd625+32];
	add.s32 	%r4774, %r4773, %r4772;
	setp.gt.s32 	%p305, %r4774, 8380416;
	add.s32 	%r4775, %r4774, -8380417;
	selp.b32 	%r4776, %r4775, %r4774, %p305;
	setp.lt.s32 	%p306, %r4776, 0;
	add.s32 	%r4777, %r4776, 8380417;
	selp.b32 	%r4778, %r4777, %r4776, %p306;
	st.local.u32 	[%rd625], %r4778;
	sub.s32 	%r4779, %r4772, %r4773;
	setp.lt.s32 	%p307, %r4779, 0;
	add.s32 	%r4780, %r4779, 8380417;
	selp.b32 	%r4781, %r4780, %r4779, %p307;
	mul.wide.s32 	%rd626, %r4781, %r303;
	mul.lo.s64 	%rd627, %rd626, 252236767799803904;
	shr.s64 	%rd628, %rd627, 32;
	mad.lo.s64 	%rd629, %rd628, -8380417, %rd626;
	shr.u64 	%rd630, %rd629, 32;
	st.local.u32 	[%rd625+32], %rd630;
	add.s32 	%r305, %r8767, 1;
	setp.lt.u32 	%p308, %r8767, 7;
	mov.u32 	%r8767, %r305;
	@%p308 bra 	$L__BB0_158;
	ld.const.u32 	%r306, [%rd16+-140];
	mov.b32 	%r8768, 16;
$L__BB0_160:
	mul.wide.u32 	%rd631, %r8768, 4;
	add.s64 	%rd632, %rd10, %rd631;
	ld.local.u32 	%r4783, [%rd632];
	ld.local.u32 	%r4784, [%rd632+32];
	add.s32 	%r4785, %r4784, %r4783;
	setp.gt.s32 	%p309, %r4785, 8380416;
	add.s32 	%r4786, %r4785, -8380417;
	selp.b32 	%r4787, %r4786, %r4785, %p309;
	setp.lt.s32 	%p310, %r4787, 0;
	add.s32 	%r4788, %r4787, 8380417;
	selp.b32 	%r4789, %r4788, %r4787, %p310;
	st.local.u32 	[%rd632], %r4789;
	sub.s32 	%r4790, %r4783, %r4784;
	setp.lt.s32 	%p311, %r4790, 0;
	add.s32 	%r4791, %r4790, 8380417;
	selp.b32 	%r4792, %r4791, %r4790, %p311;
	mul.wide.s32 	%rd633, %r4792, %r306;
	mul.lo.s64 	%rd634, %rd633, 252236767799803904;
	shr.s64 	%rd635, %rd634, 32;
	mad.lo.s64 	%rd636, %rd635, -8380417, %rd633;
	shr.u64 	%rd637, %rd636, 32;
	st.local.u32 	[%rd632+32], %rd637;
	add.s32 	%r308, %r8768, 1;
	setp.lt.u32 	%p312, %r8768, 23;
	mov.u32 	%r8768, %r308;
	@%p312 bra 	$L__BB0_160;
	ld.const.u32 	%r309, [%rd16+-144];
	mov.b32 	%r8769, 32;
$L__BB0_162:
	mul.wide.u32 	%rd638, %r8769, 4;
	add.s64 	%rd639, %rd10, %rd638;
	ld.local.u32 	%r4794, [%rd639];
	ld.local.u32 	%r4795, [%rd639+32];
	add.s32 	%r4796, %r4795, %r4794;
	setp.gt.s32 	%p313, %r4796, 8380416;
	add.s32 	%r4797, %r4796, -8380417;
	selp.b32 	%r4798, %r4797, %r4796, %p313;
	setp.lt.s32 	%p314, %r4798, 0;
	add.s32 	%r4799, %r4798, 8380417;
	selp.b32 	%r4800, %r4799, %r4798, %p314;
	st.local.u32 	[%rd639], %r4800;
	sub.s32 	%r4801, %r4794, %r4795;
	setp.lt.s32 	%p315, %r4801, 0;
	add.s32 	%r4802, %r4801, 8380417;
	selp.b32 	%r4803, %r4802, %r4801, %p315;
	mul.wide.s32 	%rd640, %r4803, %r309;
	mul.lo.s64 	%rd641, %rd640, 252236767799803904;
	shr.s64 	%rd642, %rd641, 32;
	mad.lo.s64 	%rd643, %rd642, -8380417, %rd640;
	shr.u64 	%rd644, %rd643, 32;
	st.local.u32 	[%rd639+32], %rd644;
	add.s32 	%r311, %r8769, 1;
	setp.lt.u32 	%p316, %r8769, 39;
	mov.u32 	%r8769, %r311;
	@%p316 bra 	$L__BB0_162;
	ld.const.u32 	%r312, [%rd16+-148];
	mov.b32 	%r8770, 48;
$L__BB0_164:
	mul.wide.u32 	%rd645, %r8770, 4;
	add.s64 	%rd646, %rd10, %rd645;
	ld.local.u32 	%r4805, [%rd646];
	ld.local.u32 	%r4806, [%rd646+32];
	add.s32 	%r4807, %r4806, %r4805;
	setp.gt.s32 	%p317, %r4807, 8380416;
	add.s32 	%r4808, %r4807, -8380417;
	selp.b32 	%r4809, %r4808, %r4807, %p317;
	setp.lt.s32 	%p318, %r4809, 0;
	add.s32 	%r4810, %r4809, 8380417;
	selp.b32 	%r4811, %r4810, %r4809, %p318;
	st.local.u32 	[%rd646], %r4811;
	sub.s32 	%r4812, %r4805, %r4806;
	setp.lt.s32 	%p319, %r4812, 0;
	add.s32 	%r4813, %r4812, 8380417;
	selp.b32 	%r4814, %r4813, %r4812, %p319;
	mul.wide.s32 	%rd647, %r4814, %r312;
	mul.lo.s64 	%rd648, %rd647, 252236767799803904;
	shr.s64 	%rd649, %rd648, 32;
	mad.lo.s64 	%rd650, %rd649, -8380417, %rd647;
	shr.u64 	%rd651, %rd650, 32;
	st.local.u32 	[%rd646+32], %rd651;
	add.s32 	%r314, %r8770, 1;
	setp.lt.u32 	%p320, %r8770, 55;
	mov.u32 	%r8770, %r314;
	@%p320 bra 	$L__BB0_164;
	ld.const.u32 	%r315, [%rd16+-152];
	mov.b32 	%r8771, 64;
$L__BB0_166:
	mul.wide.u32 	%rd652, %r8771, 4;
	add.s64 	%rd653, %rd10, %rd652;
	ld.local.u32 	%r4816, [%rd653];
	ld.local.u32 	%r4817, [%rd653+32];
	add.s32 	%r4818, %r4817, %r4816;
	setp.gt.s32 	%p321, %r4818, 8380416;
	add.s32 	%r4819, %r4818, -8380417;
	selp.b32 	%r4820, %r4819, %r4818, %p321;
	setp.lt.s32 	%p322, %r4820, 0;
	add.s32 	%r4821, %r4820, 8380417;
	selp.b32 	%r4822, %r4821, %r4820, %p322;
	st.local.u32 	[%rd653], %r4822;
	sub.s32 	%r4823, %r4816, %r4817;
	setp.lt.s32 	%p323, %r4823, 0;
	add.s32 	%r4824, %r4823, 8380417;
	selp.b32 	%r4825, %r4824, %r4823, %p323;
	mul.wide.s32 	%rd654, %r4825, %r315;
	mul.lo.s64 	%rd655, %rd654, 252236767799803904;
	shr.s64 	%rd656, %rd655, 32;
	mad.lo.s64 	%rd657, %rd656, -8380417, %rd654;
	shr.u64 	%rd658, %rd657, 32;
	st.local.u32 	[%rd653+32], %rd658;
	add.s32 	%r317, %r8771, 1;
	setp.lt.u32 	%p324, %r8771, 71;
	mov.u32 	%r8771, %r317;
	@%p324 bra 	$L__BB0_166;
	ld.const.u32 	%r318, [%rd16+-156];
	mov.b32 	%r8772, 80;
$L__BB0_168:
	mul.wide.u32 	%rd659, %r8772, 4;
	add.s64 	%rd660, %rd10, %rd659;
	ld.local.u32 	%r4827, [%rd660];
	ld.local.u32 	%r4828, [%rd660+32];
	add.s32 	%r4829, %r4828, %r4827;
	setp.gt.s32 	%p325, %r4829, 8380416;
	add.s32 	%r4830, %r4829, -8380417;
	selp.b32 	%r4831, %r4830, %r4829, %p325;
	setp.lt.s32 	%p326, %r4831, 0;
	add.s32 	%r4832, %r4831, 8380417;
	selp.b32 	%r4833, %r4832, %r4831, %p326;
	st.local.u32 	[%rd660], %r4833;
	sub.s32 	%r4834, %r4827, %r4828;
	setp.lt.s32 	%p327, %r4834, 0;
	add.s32 	%r4835, %r4834, 8380417;
	selp.b32 	%r4836, %r4835, %r4834, %p327;
	mul.wide.s32 	%rd661, %r4836, %r318;
	mul.lo.s64 	%rd662, %rd661, 252236767799803904;
	shr.s64 	%rd663, %rd662, 32;
	mad.lo.s64 	%rd664, %rd663, -8380417, %rd661;
	shr.u64 	%rd665, %rd664, 32;
	st.local.u32 	[%rd660+32], %rd665;
	add.s32 	%r320, %r8772, 1;
	setp.lt.u32 	%p328, %r8772, 87;
	mov.u32 	%r8772, %r320;
	@%p328 bra 	$L__BB0_168;
	ld.const.u32 	%r321, [%rd16+-160];
	mov.b32 	%r8773, 96;
$L__BB0_170:
	mul.wide.u32 	%rd666, %r8773, 4;
	add.s64 	%rd667, %rd10, %rd666;
	ld.local.u32 	%r4838, [%rd667];
	ld.local.u32 	%r4839, [%rd667+32];
	add.s32 	%r4840, %r4839, %r4838;
	setp.gt.s32 	%p329, %r4840, 8380416;
	add.s32 	%r4841, %r4840, -8380417;
	selp.b32 	%r4842, %r4841, %r4840, %p329;
	setp.lt.s32 	%p330, %r4842, 0;
	add.s32 	%r4843, %r4842, 8380417;
	selp.b32 	%r4844, %r4843, %r4842, %p330;
	st.local.u32 	[%rd667], %r4844;
	sub.s32 	%r4845, %r4838, %r4839;
	setp.lt.s32 	%p331, %r4845, 0;
	add.s32 	%r4846, %r4845, 8380417;
	selp.b32 	%r4847, %r4846, %r4845, %p331;
	mul.wide.s32 	%rd668, %r4847, %r321;
	mul.lo.s64 	%rd669, %rd668, 252236767799803904;
	shr.s64 	%rd670, %rd669, 32;
	mad.lo.s64 	%rd671, %rd670, -8380417, %rd668;
	shr.u64 	%rd672, %rd671, 32;
	st.local.u32 	[%rd667+32], %rd672;
	add.s32 	%r323, %r8773, 1;
	setp.lt.u32 	%p332, %r8773, 103;
	mov.u32 	%r8773, %r323;
	@%p332 bra 	$L__BB0_170;
	ld.const.u32 	%r324, [%rd16+-164];
	mov.b32 	%r8774, 112;
$L__BB0_172:
	mul.wide.u32 	%rd673, %r8774, 4;
	add.s64 	%rd674, %rd10, %rd673;
	ld.local.u32 	%r4849, [%rd674];
	ld.local.u32 	%r4850, [%rd674+32];
	add.s32 	%r4851, %r4850, %r4849;
	setp.gt.s32 	%p333, %r4851, 8380416;
	add.s32 	%r4852, %r4851, -8380417;
	selp.b32 	%r4853, %r4852, %r4851, %p333;
	setp.lt.s32 	%p334, %r4853, 0;
	add.s32 	%r4854, %r4853, 8380417;
	selp.b32 	%r4855, %r4854, %r4853, %p334;
	st.local.u32 	[%rd674], %r4855;
	sub.s32 	%r4856, %r4849, %r4850;
	setp.lt.s32 	%p335, %r4856, 0;
	add.s32 	%r4857, %r4856, 8380417;
	selp.b32 	%r4858, %r4857, %r4856, %p335;
	mul.wide.s32 	%rd675, %r4858, %r324;
	mul.lo.s64 	%rd676, %rd675, 252236767799803904;
	shr.s64 	%rd677, %rd676, 32;
	mad.lo.s64 	%rd678, %rd677, -8380417, %rd675;
	shr.u64 	%rd679, %rd678, 32;
	st.local.u32 	[%rd674+32], %rd679;
	add.s32 	%r326, %r8774, 1;
	setp.lt.u32 	%p336, %r8774, 119;
	mov.u32 	%r8774, %r326;
	@%p336 bra 	$L__BB0_172;
	ld.const.u32 	%r327, [%rd16+-168];
	mov.b32 	%r8775, 128;
$L__BB0_174:
	mul.wide.u32 	%rd680, %r8775, 4;
	add.s64 	%rd681, %rd10, %rd680;
	ld.local.u32 	%r4860, [%rd681];
	ld.local.u32 	%r4861, [%rd681+32];
	add.s32 	%r4862, %r4861, %r4860;
	setp.gt.s32 	%p337, %r4862, 8380416;
	add.s32 	%r4863, %r4862, -8380417;
	selp.b32 	%r4864, %r4863, %r4862, %p337;
	setp.lt.s32 	%p338, %r4864, 0;
	add.s32 	%r4865, %r4864, 8380417;
	selp.b32 	%r4866, %r4865, %r4864, %p338;
	st.local.u32 	[%rd681], %r4866;
	sub.s32 	%r4867, %r4860, %r4861;
	setp.lt.s32 	%p339, %r4867, 0;
	add.s32 	%r4868, %r4867, 8380417;
	selp.b32 	%r4869, %r4868, %r4867, %p339;
	mul.wide.s32 	%rd682, %r4869, %r327;
	mul.lo.s64 	%rd683, %rd682, 252236767799803904;
	shr.s64 	%rd684, %rd683, 32;
	mad.lo.s64 	%rd685, %rd684, -8380417, %rd682;
	shr.u64 	%rd686, %rd685, 32;
	st.local.u32 	[%rd681+32], %rd686;
	add.s32 	%r329, %r8775, 1;
	setp.lt.u32 	%p340, %r8775, 135;
	mov.u32 	%r8775, %r329;
	@%p340 bra 	$L__BB0_174;
	ld.const.u32 	%r330, [%rd16+-172];
	mov.b32 	%r8776, 144;
$L__BB0_176:
	mul.wide.u32 	%rd687, %r8776, 4;
	add.s64 	%rd688, %rd10, %rd687;
	ld.local.u32 	%r4871, [%rd688];
	ld.local.u32 	%r4872, [%rd688+32];
	add.s32 	%r4873, %r4872, %r4871;
	setp.gt.s32 	%p341, %r4873, 8380416;
	add.s32 	%r4874, %r4873, -8380417;
	selp.b32 	%r4875, %r4874, %r4873, %p341;
	setp.lt.s32 	%p342, %r4875, 0;
	add.s32 	%r4876, %r4875, 8380417;
	selp.b32 	%r4877, %r4876, %r4875, %p342;
	st.local.u32 	[%rd688], %r4877;
	sub.s32 	%r4878, %r4871, %r4872;
	setp.lt.s32 	%p343, %r4878, 0;
	add.s32 	%r4879, %r4878, 8380417;
	selp.b32 	%r4880, %r4879, %r4878, %p343;
	mul.wide.s32 	%rd689, %r4880, %r330;
	mul.lo.s64 	%rd690, %rd689, 252236767799803904;
	shr.s64 	%rd691, %rd690, 32;
	mad.lo.s64 	%rd692, %rd691, -8380417, %rd689;
	shr.u64 	%rd693, %rd692, 32;
	st.local.u32 	[%rd688+32], %rd693;
	add.s32 	%r332, %r8776, 1;
	setp.lt.u32 	%p344, %r8776, 151;
	mov.u32 	%r8776, %r332;
	@%p344 bra 	$L__BB0_176;
	ld.const.u32 	%r333, [%rd16+-176];
	mov.b32 	%r8777, 160;
$L__BB0_178:
	mul.wide.u32 	%rd694, %r8777, 4;
	add.s64 	%rd695, %rd10, %rd694;
	ld.local.u32 	%r4882, [%rd695];
	ld.local.u32 	%r4883, [%rd695+32];
	add.s32 	%r4884, %r4883, %r4882;
	setp.gt.s32 	%p345, %r4884, 8380416;
	add.s32 	%r4885, %r4884, -8380417;
	selp.b32 	%r4886, %r4885, %r4884, %p345;
	setp.lt.s32 	%p346, %r4886, 0;
	add.s32 	%r4887, %r4886, 8380417;
	selp.b32 	%r4888, %r4887, %r4886, %p346;
	st.local.u32 	[%rd695], %r4888;
	sub.s32 	%r4889, %r4882, %r4883;
	setp.lt.s32 	%p347, %r4889, 0;
	add.s32 	%r4890, %r4889, 8380417;
	selp.b32 	%r4891, %r4890, %r4889, %p347;
	mul.wide.s32 	%rd696, %r4891, %r333;
	mul.lo.s64 	%rd697, %rd696, 252236767799803904;
	shr.s64 	%rd698, %rd697, 32;
	mad.lo.s64 	%rd699, %rd698, -8380417, %rd696;
	shr.u64 	%rd700, %rd699, 32;
	st.local.u32 	[%rd695+32], %rd700;
	add.s32 	%r335, %r8777, 1;
	setp.lt.u32 	%p348, %r8777, 167;
	mov.u32 	%r8777, %r335;
	@%p348 bra 	$L__BB0_178;
	ld.const.u32 	%r336, [%rd16+-180];
	mov.b32 	%r8778, 176;
$L__BB0_180:
	mul.wide.u32 	%rd701, %r8778, 4;
	add.s64 	%rd702, %rd10, %rd701;
	ld.local.u32 	%r4893, [%rd702];
	ld.local.u32 	%r4894, [%rd702+32];
	add.s32 	%r4895, %r4894, %r4893;
	setp.gt.s32 	%p349, %r4895, 8380416;
	add.s32 	%r4896, %r4895, -8380417;
	selp.b32 	%r4897, %r4896, %r4895, %p349;
	setp.lt.s32 	%p350, %r4897, 0;
	add.s32 	%r4898, %r4897, 8380417;
	selp.b32 	%r4899, %r4898, %r4897, %p350;
	st.local.u32 	[%rd702], %r4899;
	sub.s32 	%r4900, %r4893, %r4894;
	setp.lt.s32 	%p351, %r4900, 0;
	add.s32 	%r4901, %r4900, 8380417;
	selp.b32 	%r4902, %r4901, %r4900, %p351;
	mul.wide.s32 	%rd703, %r4902, %r336;
	mul.lo.s64 	%rd704, %rd703, 252236767799803904;
	shr.s64 	%rd705, %rd704, 32;
	mad.lo.s64 	%rd706, %rd705, -8380417, %rd703;
	shr.u64 	%rd707, %rd706, 32;
	st.local.u32 	[%rd702+32], %rd707;
	add.s32 	%r338, %r8778, 1;
	setp.lt.u32 	%p352, %r8778, 183;
	mov.u32 	%r8778, %r338;
	@%p352 bra 	$L__BB0_180;
	ld.const.u32 	%r339, [%rd16+-184];
	mov.b32 	%r8779, 192;
$L__BB0_182:
	mul.wide.u32 	%rd708, %r8779, 4;
	add.s64 	%rd709, %rd10, %rd708;
	ld.local.u32 	%r4904, [%rd709];
	ld.local.u32 	%r4905, [%rd709+32];
	add.s32 	%r4906, %r4905, %r4904;
	setp.gt.s32 	%p353, %r4906, 8380416;
	add.s32 	%r4907, %r4906, -8380417;
	selp.b32 	%r4908, %r4907, %r4906, %p353;
	setp.lt.s32 	%p354, %r4908, 0;
	add.s32 	%r4909, %r4908, 8380417;
	selp.b32 	%r4910, %r4909, %r4908, %p354;
	st.local.u32 	[%rd709], %r4910;
	sub.s32 	%r4911, %r4904, %r4905;
	setp.lt.s32 	%p355, %r4911, 0;
	add.s32 	%r4912, %r4911, 8380417;
	selp.b32 	%r4913, %r4912, %r4911, %p355;
	mul.wide.s32 	%rd710, %r4913, %r339;
	mul.lo.s64 	%rd711, %rd710, 252236767799803904;
	shr.s64 	%rd712, %rd711, 32;
	mad.lo.s64 	%rd713, %rd712, -8380417, %rd710;
	shr.u64 	%rd714, %rd713, 32;
	st.local.u32 	[%rd709+32], %rd714;
	add.s32 	%r341, %r8779, 1;
	setp.lt.u32 	%p356, %r8779, 199;
	mov.u32 	%r8779, %r341;
	@%p356 bra 	$L__BB0_182;
	ld.const.u32 	%r342, [%rd16+-188];
	mov.b32 	%r8780, 208;
$L__BB0_184:
	mul.wide.u32 	%rd715, %r8780, 4;
	add.s64 	%rd716, %rd10, %rd715;
	ld.local.u32 	%r4915, [%rd716];
	ld.local.u32 	%r4916, [%rd716+32];
	add.s32 	%r4917, %r4916, %r4915;
	setp.gt.s32 	%p357, %r4917, 8380416;
	add.s32 	%r4918, %r4917, -8380417;
	selp.b32 	%r4919, %r4918, %r4917, %p357;
	setp.lt.s32 	%p358, %r4919, 0;
	add.s32 	%r4920, %r4919, 8380417;
	selp.b32 	%r4921, %r4920, %r4919, %p358;
	st.local.u32 	[%rd716], %r4921;
	sub.s32 	%r4922, %r4915, %r4916;
	setp.lt.s32 	%p359, %r4922, 0;
	add.s32 	%r4923, %r4922, 8380417;
	selp.b32 	%r4924, %r4923, %r4922, %p359;
	mul.wide.s32 	%rd717, %r4924, %r342;
	mul.lo.s64 	%rd718, %rd717, 252236767799803904;
	shr.s64 	%rd719, %rd718, 32;
	mad.lo.s64 	%rd720, %rd719, -8380417, %rd717;
	shr.u64 	%rd721, %rd720, 32;
	st.local.u32 	[%rd716+32], %rd721;
	add.s32 	%r344, %r8780, 1;
	setp.lt.u32 	%p360, %r8780, 215;
	mov.u32 	%r8780, %r344;
	@%p360 bra 	$L__BB0_184;
	ld.const.u32 	%r345, [%rd16+-192];
	mov.b32 	%r8781, 224;
$L__BB0_186:
	mul.wide.u32 	%rd722, %r8781, 4;
	add.s64 	%rd723, %rd10, %rd722;
	ld.local.u32 	%r4926, [%rd723];
	ld.local.u32 	%r4927, [%rd723+32];
	add.s32 	%r4928, %r4927, %r4926;
	setp.gt.s32 	%p361, %r4928, 8380416;
	add.s32 	%r4929, %r4928, -8380417;
	selp.b32 	%r4930, %r4929, %r4928, %p361;
	setp.lt.s32 	%p362, %r4930, 0;
	add.s32 	%r4931, %r4930, 8380417;
	selp.b32 	%r4932, %r4931, %r4930, %p362;
	st.local.u32 	[%rd723], %r4932;
	sub.s32 	%r4933, %r4926, %r4927;
	setp.lt.s32 	%p363, %r4933, 0;
	add.s32 	%r4934, %r4933, 8380417;
	selp.b32 	%r4935, %r4934, %r4933, %p363;
	mul.wide.s32 	%rd724, %r4935, %r345;
	mul.lo.s64 	%rd725, %rd724, 252236767799803904;
	shr.s64 	%rd726, %rd725, 32;
	mad.lo.s64 	%rd727, %rd726, -8380417, %rd724;
	shr.u64 	%rd728, %rd727, 32;
	st.local.u32 	[%rd723+32], %rd728;
	add.s32 	%r347, %r8781, 1;
	setp.lt.u32 	%p364, %r8781, 231;
	mov.u32 	%r8781, %r347;
	@%p364 bra 	$L__BB0_186;
	ld.const.u32 	%r348, [%rd16+-196];
	mov.b32 	%r8782, 240;
$L__BB0_188:
	mul.wide.u32 	%rd729, %r8782, 4;
	add.s64 	%rd730, %rd10, %rd729;
	ld.local.u32 	%r4937, [%rd730];
	ld.local.u32 	%r4938, [%rd730+32];
	add.s32 	%r4939, %r4938, %r4937;
	setp.gt.s32 	%p365, %r4939, 8380416;
	add.s32 	%r4940, %r4939, -8380417;
	selp.b32 	%r4941, %r4940, %r4939, %p365;
	setp.lt.s32 	%p366, %r4941, 0;
	add.s32 	%r4942, %r4941, 8380417;
	selp.b32 	%r4943, %r4942, %r4941, %p366;
	st.local.u32 	[%rd730], %r4943;
	sub.s32 	%r4944, %r4937, %r4938;
	setp.lt.s32 	%p367, %r4944, 0;
	add.s32 	%r4945, %r4944, 8380417;
	selp.b32 	%r4946, %r4945, %r4944, %p367;
	mul.wide.s32 	%rd731, %r4946, %r348;
	mul.lo.s64 	%rd732, %rd731, 252236767799803904;
	shr.s64 	%rd733, %rd732, 32;
	mad.lo.s64 	%rd734, %rd733, -8380417, %rd731;
	shr.u64 	%rd735, %rd734, 32;
	st.local.u32 	[%rd730+32], %rd735;
	add.s32 	%r350, %r8782, 1;
	setp.lt.u32 	%p368, %r8782, 247;
	mov.u32 	%r8782, %r350;
	@%p368 bra 	$L__BB0_188;
	ld.const.u32 	%r351, [%rd16+-200];
	mov.b32 	%r8783, 0;
$L__BB0_190:
	mul.wide.u32 	%rd736, %r8783, 4;
	add.s64 	%rd737, %rd10, %rd736;
	ld.local.u32 	%r4948, [%rd737];
	ld.local.u32 	%r4949, [%rd737+64];
	add.s32 	%r4950, %r4949, %r4948;
	setp.gt.s32 	%p369, %r4950, 8380416;
	add.s32 	%r4951, %r4950, -8380417;
	selp.b32 	%r4952, %r4951, %r4950, %p369;
	setp.lt.s32 	%p370, %r4952, 0;
	add.s32 	%r4953, %r4952, 8380417;
	selp.b32 	%r4954, %r4953, %r4952, %p370;
	st.local.u32 	[%rd737], %r4954;
	sub.s32 	%r4955, %r4948, %r4949;
	setp.lt.s32 	%p371, %r4955, 0;
	add.s32 	%r4956, %r4955, 8380417;
	selp.b32 	%r4957, %r4956, %r4955, %p371;
	mul.wide.s32 	%rd738, %r4957, %r351;
	mul.lo.s64 	%rd739, %rd738, 252236767799803904;
	shr.s64 	%rd740, %rd739, 32;
	mad.lo.s64 	%rd741, %rd740, -8380417, %rd738;
	shr.u64 	%rd742, %rd741, 32;
	st.local.u32 	[%rd737+64], %rd742;
	add.s32 	%r353, %r8783, 1;
	setp.lt.u32 	%p372, %r8783, 15;
	mov.u32 	%r8783, %r353;
	@%p372 bra 	$L__BB0_190;
	ld.const.u32 	%r354, [%rd16+-204];
	mov.b32 	%r8784, 32;
$L__BB0_192:
	mul.wide.u32 	%rd743, %r8784, 4;
	add.s64 	%rd744, %rd10, %rd743;
	ld.local.u32 	%r4959, [%rd744];
	ld.local.u32 	%r4960, [%rd744+64];
	add.s32 	%r4961, %r4960, %r4959;
	setp.gt.s32 	%p373, %r4961, 8380416;
	add.s32 	%r4962, %r4961, -8380417;
	selp.b32 	%r4963, %r4962, %r4961, %p373;
	setp.lt.s32 	%p374, %r4963, 0;
	add.s32 	%r4964, %r4963, 8380417;
	selp.b32 	%r4965, %r4964, %r4963, %p374;
	st.local.u32 	[%rd744], %r4965;
	sub.s32 	%r4966, %r4959, %r4960;
	setp.lt.s32 	%p375, %r4966, 0;
	add.s32 	%r4967, %r4966, 8380417;
	selp.b32 	%r4968, %r4967, %r4966, %p375;
	mul.wide.s32 	%rd745, %r4968, %r354;
	mul.lo.s64 	%rd746, %rd745, 252236767799803904;
	shr.s64 	%rd747, %rd746, 32;
	mad.lo.s64 	%rd748, %rd747, -8380417, %rd745;
	shr.u64 	%rd749, %rd748, 32;
	st.local.u32 	[%rd744+64], %rd749;
	add.s32 	%r356, %r8784, 1;
	setp.lt.u32 	%p376, %r8784, 47;
	mov.u32 	%r8784, %r356;
	@%p376 bra 	$L__BB0_192;
	ld.const.u32 	%r357, [%rd16+-208];
	mov.b32 	%r8785, 64;
$L__BB0_194:
	mul.wide.u32 	%rd750, %r8785, 4;
	add.s64 	%rd751, %rd10, %rd750;
	ld.local.u32 	%r4970, [%rd751];
	ld.local.u32 	%r4971, [%rd751+64];
	add.s32 	%r4972, %r4971, %r4970;
	setp.gt.s32 	%p377, %r4972, 8380416;
	add.s32 	%r4973, %r4972, -8380417;
	selp.b32 	%r4974, %r4973, %r4972, %p377;
	setp.lt.s32 	%p378, %r4974, 0;
	add.s32 	%r4975, %r4974, 8380417;
	selp.b32 	%r4976, %r4975, %r4974, %p378;
	st.local.u32 	[%rd751], %r4976;
	sub.s32 	%r4977, %r4970, %r4971;
	setp.lt.s32 	%p379, %r4977, 0;
	add.s32 	%r4978, %r4977, 8380417;
	selp.b32 	%r4979, %r4978, %r4977, %p379;
	mul.wide.s32 	%rd752, %r4979, %r357;
	mul.lo.s64 	%rd753, %rd752, 252236767799803904;
	shr.s64 	%rd754, %rd753, 32;
	mad.lo.s64 	%rd755, %rd754, -8380417, %rd752;
	shr.u64 	%rd756, %rd755, 32;
	st.local.u32 	[%rd751+64], %rd756;
	add.s32 	%r359, %r8785, 1;
	setp.lt.u32 	%p380, %r8785, 79;
	mov.u32 	%r8785, %r359;
	@%p380 bra 	$L__BB0_194;
	ld.const.u32 	%r360, [%rd16+-212];
	mov.b32 	%r8786, 96;
$L__BB0_196:
	mul.wide.u32 	%rd757, %r8786, 4;
	add.s64 	%rd758, %rd10, %rd757;
	ld.local.u32 	%r4981, [%rd758];
	ld.local.u32 	%r4982, [%rd758+64];
	add.s32 	%r4983, %r4982, %r4981;
	setp.gt.s32 	%p381, %r4983, 8380416;
	add.s32 	%r4984, %r4983, -8380417;
	selp.b32 	%r4985, %r4984, %r4983, %p381;
	setp.lt.s32 	%p382, %r4985, 0;
	add.s32 	%r4986, %r4985, 8380417;
	selp.b32 	%r4987, %r4986, %r4985, %p382;
	st.local.u32 	[%rd758], %r4987;
	sub.s32 	%r4988, %r4981, %r4982;
	setp.lt.s32 	%p383, %r4988, 0;
	add.s32 	%r4989, %r4988, 8380417;
	selp.b32 	%r4990, %r4989, %r4988, %p383;
	mul.wide.s32 	%rd759, %r4990, %r360;
	mul.lo.s64 	%rd760, %rd759, 252236767799803904;
	shr.s64 	%rd761, %rd760, 32;
	mad.lo.s64 	%rd762, %rd761, -8380417, %rd759;
	shr.u64 	%rd763, %rd762, 32;
	st.local.u32 	[%rd758+64], %rd763;
	add.s32 	%r362, %r8786, 1;
	setp.lt.u32 	%p384, %r8786, 111;
	mov.u32 	%r8786, %r362;
	@%p384 bra 	$L__BB0_196;
	ld.const.u32 	%r363, [%rd16+-216];
	mov.b32 	%r8787, 128;
$L__BB0_198:
	mul.wide.u32 	%rd764, %r8787, 4;
	add.s64 	%rd765, %rd10, %rd764;
	ld.local.u32 	%r4992, [%rd765];
	ld.local.u32 	%r4993, [%rd765+64];
	add.s32 	%r4994, %r4993, %r4992;
	setp.gt.s32 	%p385, %r4994, 8380416;
	add.s32 	%r4995, %r4994, -8380417;
	selp.b32 	%r4996, %r4995, %r4994, %p385;
	setp.lt.s32 	%p386, %r4996, 0;
	add.s32 	%r4997, %r4996, 8380417;
	selp.b32 	%r4998, %r4997, %r4996, %p386;
	st.local.u32 	[%rd765], %r4998;
	sub.s32 	%r4999, %r4992, %r4993;
	setp.lt.s32 	%p387, %r4999, 0;
	add.s32 	%r5000, %r4999, 8380417;
	selp.b32 	%r5001, %r5000, %r4999, %p387;
	mul.wide.s32 	%rd766, %r5001, %r363;
	mul.lo.s64 	%rd767, %rd766, 252236767799803904;
	shr.s64 	%rd768, %rd767, 32;
	mad.lo.s64 	%rd769, %rd768, -8380417, %rd766;
	shr.u64 	%rd770, %rd769, 32;
	st.local.u32 	[%rd765+64], %rd770;
	add.s32 	%r365, %r8787, 1;
	setp.lt.u32 	%p388, %r8787, 143;
	mov.u32 	%r8787, %r365;
	@%p388 bra 	$L__BB0_198;
	ld.const.u32 	%r366, [%rd16+-220];
	mov.b32 	%r8788, 160;
$L__BB0_200:
	mul.wide.u32 	%rd771, %r8788, 4;
	add.s64 	%rd772, %rd10, %rd771;
	ld.local.u32 	%r5003, [%rd772];
	ld.local.u32 	%r5004, [%rd772+64];
	add.s32 	%r5005, %r5004, %r5003;
	setp.gt.s32 	%p389, %r5005, 8380416;
	add.s32 	%r5006, %r5005, -8380417;
	selp.b32 	%r5007, %r5006, %r5005, %p389;
	setp.lt.s32 	%p390, %r5007, 0;
	add.s32 	%r5008, %r5007, 8380417;
	selp.b32 	%r5009, %r5008, %r5007, %p390;
	st.local.u32 	[%rd772], %r5009;
	sub.s32 	%r5010, %r5003, %r5004;
	setp.lt.s32 	%p391, %r5010, 0;
	add.s32 	%r5011, %r5010, 8380417;
	selp.b32 	%r5012, %r5011, %r5010, %p391;
	mul.wide.s32 	%rd773, %r5012, %r366;
	mul.lo.s64 	%rd774, %rd773, 252236767799803904;
	shr.s64 	%rd775, %rd774, 32;
	mad.lo.s64 	%rd776, %rd775, -8380417, %rd773;
	shr.u64 	%rd777, %rd776, 32;
	st.local.u32 	[%rd772+64], %rd777;
	add.s32 	%r368, %r8788, 1;
	setp.lt.u32 	%p392, %r8788, 175;
	mov.u32 	%r8788, %r368;
	@%p392 bra 	$L__BB0_200;
	ld.const.u32 	%r369, [%rd16+-224];
	mov.b32 	%r8789, 192;
$L__BB0_202:
	mul.wide.u32 	%rd778, %r8789, 4;
	add.s64 	%rd779, %rd10, %rd778;
	ld.local.u32 	%r5014, [%rd779];
	ld.local.u32 	%r5015, [%rd779+64];
	add.s32 	%r5016, %r5015, %r5014;
	setp.gt.s32 	%p393, %r5016, 8380416;
	add.s32 	%r5017, %r5016, -8380417;
	selp.b32 	%r5018, %r5017, %r5016, %p393;
	setp.lt.s32 	%p394, %r5018, 0;
	add.s32 	%r5019, %r5018, 8380417;
	selp.b32 	%r5020, %r5019, %r5018, %p394;
	st.local.u32 	[%rd779], %r5020;
	sub.s32 	%r5021, %r5014, %r5015;
	setp.lt.s32 	%p395, %r5021, 0;
	add.s32 	%r5022, %r5021, 8380417;
	selp.b32 	%r5023, %r5022, %r5021, %p395;
	mul.wide.s32 	%rd780, %r5023, %r369;
	mul.lo.s64 	%rd781, %rd780, 252236767799803904;
	shr.s64 	%rd782, %rd781, 32;
	mad.lo.s64 	%rd783, %rd782, -8380417, %rd780;
	shr.u64 	%rd784, %rd783, 32;
	st.local.u32 	[%rd779+64], %rd784;
	add.s32 	%r371, %r8789, 1;
	setp.lt.u32 	%p396, %r8789, 207;
	mov.u32 	%r8789, %r371;
	@%p396 bra 	$L__BB0_202;
	ld.const.u32 	%r372, [%rd16+-228];
	mov.b32 	%r8790, 224;
$L__BB0_204:
	mul.wide.u32 	%rd785, %r8790, 4;
	add.s64 	%rd786, %rd10, %rd785;
	ld.local.u32 	%r5025, [%rd786];
	ld.local.u32 	%r5026, [%rd786+64];
	add.s32 	%r5027, %r5026, %r5025;
	setp.gt.s32 	%p397, %r5027, 8380416;
	add.s32 	%r5028, %r5027, -8380417;
	selp.b32 	%r5029, %r5028, %r5027, %p397;
	setp.lt.s32 	%p398, %r5029, 0;
	add.s32 	%r5030, %r5029, 8380417;
	selp.b32 	%r5031, %r5030, %r5029, %p398;
	st.local.u32 	[%rd786], %r5031;
	sub.s32 	%r5032, %r5025, %r5026;
	setp.lt.s32 	%p399, %r5032, 0;
	add.s32 	%r5033, %r5032, 8380417;
	selp.b32 	%r5034, %r5033, %r5032, %p399;
	mul.wide.s32 	%rd787, %r5034, %r372;
	mul.lo.s64 	%rd788, %rd787, 252236767799803904;
	shr.s64 	%rd789, %rd788, 32;
	mad.lo.s64 	%rd790, %rd789, -8380417, %rd787;
	shr.u64 	%rd791, %rd790, 32;
	st.local.u32 	[%rd786+64], %rd791;
	add.s32 	%r374, %r8790, 1;
	setp.lt.u32 	%p400, %r8790, 239;
	mov.u32 	%r8790, %r374;
	@%p400 bra 	$L__BB0_204;
	ld.const.u32 	%r375, [%rd16+-232];
	mov.b32 	%r8791, 0;
$L__BB0_206:
	mul.wide.u32 	%rd792, %r8791, 4;
	add.s64 	%rd793, %rd10, %rd792;
	ld.local.u32 	%r5036, [%rd793];
	ld.local.u32 	%r5037, [%rd793+128];
	add.s32 	%r5038, %r5037, %r5036;
	setp.gt.s32 	%p401, %r5038, 8380416;
	add.s32 	%r5039, %r5038, -8380417;
	selp.b32 	%r5040, %r5039, %r5038, %p401;
	setp.lt.s32 	%p402, %r5040, 0;
	add.s32 	%r5041, %r5040, 8380417;
	selp.b32 	%r5042, %r5041, %r5040, %p402;
	st.local.u32 	[%rd793], %r5042;
	sub.s32 	%r5043, %r5036, %r5037;
	setp.lt.s32 	%p403, %r5043, 0;
	add.s32 	%r5044, %r5043, 8380417;
	selp.b32 	%r5045, %r5044, %r5043, %p403;
	mul.wide.s32 	%rd794, %r5045, %r375;
	mul.lo.s64 	%rd795, %rd794, 252236767799803904;
	shr.s64 	%rd796, %rd795, 32;
	mad.lo.s64 	%rd797, %rd796, -8380417, %rd794;
	shr.u64 	%rd798, %rd797, 32;
	st.local.u32 	[%rd793+128], %rd798;
	add.s32 	%r377, %r8791, 1;
	setp.lt.u32 	%p404, %r8791, 31;
	mov.u32 	%r8791, %r377;
	@%p404 bra 	$L__BB0_206;
	ld.const.u32 	%r378, [%rd16+-236];
	mov.b32 	%r8792, 64;
$L__BB0_208:
	mul.wide.u32 	%rd799, %r8792, 4;
	add.s64 	%rd800, %rd10, %rd799;
	ld.local.u32 	%r5047, [%rd800];
	ld.local.u32 	%r5048, [%rd800+128];
	add.s32 	%r5049, %r5048, %r5047;
	setp.gt.s32 	%p405, %r5049, 8380416;
	add.s32 	%r5050, %r5049, -8380417;
	selp.b32 	%r5051, %r5050, %r5049, %p405;
	setp.lt.s32 	%p406, %r5051, 0;
	add.s32 	%r5052, %r5051, 8380417;
	selp.b32 	%r5053, %r5052, %r5051, %p406;
	st.local.u32 	[%rd800], %r5053;
	sub.s32 	%r5054, %r5047, %r5048;
	setp.lt.s32 	%p407, %r5054, 0;
	add.s32 	%r5055, %r5054, 8380417;
	selp.b32 	%r5056, %r5055, %r5054, %p407;
	mul.wide.s32 	%rd801, %r5056, %r378;
	mul.lo.s64 	%rd802, %rd801, 252236767799803904;
	shr.s64 	%rd803, %rd802, 32;
	mad.lo.s64 	%rd804, %rd803, -8380417, %rd801;
	shr.u64 	%rd805, %rd804, 32;
	st.local.u32 	[%rd800+128], %rd805;
	add.s32 	%r380, %r8792, 1;
	setp.lt.u32 	%p408, %r8792, 95;
	mov.u32 	%r8792, %r380;
	@%p408 bra 	$L__BB0_208;
	ld.const.u32 	%r381, [%rd16+-240];
	mov.b32 	%r8793, 128;
$L__BB0_210:
	mul.wide.u32 	%rd806, %r8793, 4;
	add.s64 	%rd807, %rd10, %rd806;
	ld.local.u32 	%r5058, [%rd807];
	ld.local.u32 	%r5059, [%rd807+128];
	add.s32 	%r5060, %r5059, %r5058;
	setp.gt.s32 	%p409, %r5060, 8380416;
	add.s32 	%r5061, %r5060, -8380417;
	selp.b32 	%r5062, %r5061, %r5060, %p409;
	setp.lt.s32 	%p410, %r5062, 0;
	add.s32 	%r5063, %r5062, 8380417;
	selp.b32 	%r5064, %r5063, %r5062, %p410;
	st.local.u32 	[%rd807], %r5064;
	sub.s32 	%r5065, %r5058, %r5059;
	setp.lt.s32 	%p411, %r5065, 0;
	add.s32 	%r5066, %r5065, 8380417;
	selp.b32 	%r5067, %r5066, %r5065, %p411;
	mul.wide.s32 	%rd808, %r5067, %r381;
	mul.lo.s64 	%rd809, %rd808, 252236767799803904;
	shr.s64 	%rd810, %rd809, 32;
	mad.lo.s64 	%rd811, %rd810, -8380417, %rd808;
	shr.u64 	%rd812, %rd811, 32;
	st.local.u32 	[%rd807+128], %rd812;
	add.s32 	%r383, %r8793, 1;
	setp.lt.u32 	%p412, %r8793, 159;
	mov.u32 	%r8793, %r383;
	@%p412 bra 	$L__BB0_210;
	ld.const.u32 	%r384, [%rd16+-244];
	mov.b32 	%r8794, 192;
$L__BB0_212:
	mul.wide.u32 	%rd813, %r8794, 4;
	add.s64 	%rd814, %rd10, %rd813;
	ld.local.u32 	%r5069, [%rd814];
	ld.local.u32 	%r5070, [%rd814+128];
	add.s32 	%r5071, %r5070, %r5069;
	setp.gt.s32 	%p413, %r5071, 8380416;
	add.s32 	%r5072, %r5071, -8380417;
	selp.b32 	%r5073, %r5072, %r5071, %p413;
	setp.lt.s32 	%p414, %r5073, 0;
	add.s32 	%r5074, %r5073, 8380417;
	selp.b32 	%r5075, %r5074, %r5073, %p414;
	st.local.u32 	[%rd814], %r5075;
	sub.s32 	%r5076, %r5069, %r5070;
	setp.lt.s32 	%p415, %r5076, 0;
	add.s32 	%r5077, %r5076, 8380417;
	selp.b32 	%r5078, %r5077, %r5076, %p415;
	mul.wide.s32 	%rd815, %r5078, %r384;
	mul.lo.s64 	%rd816, %rd815, 252236767799803904;
	shr.s64 	%rd817, %rd816, 32;
	mad.lo.s64 	%rd818, %rd817, -8380417, %rd815;
	shr.u64 	%rd819, %rd818, 32;
	st.local.u32 	[%rd814+128], %rd819;
	add.s32 	%r386, %r8794, 1;
	setp.lt.u32 	%p416, %r8794, 223;
	mov.u32 	%r8794, %r386;
	@%p416 bra 	$L__BB0_212;
	ld.const.u32 	%r387, [%rd16+-248];
	mov.b32 	%r8795, 0;
$L__BB0_214:
	mul.wide.u32 	%rd820, %r8795, 4;
	add.s64 	%rd821, %rd10, %rd820;
	ld.local.u32 	%r5080, [%rd821];
	ld.local.u32 	%r5081, [%rd821+256];
	add.s32 	%r5082, %r5081, %r5080;
	setp.gt.s32 	%p417, %r5082, 8380416;
	add.s32 	%r5083, %r5082, -8380417;
	selp.b32 	%r5084, %r5083, %r5082, %p417;
	setp.lt.s32 	%p418, %r5084, 0;
	add.s32 	%r5085, %r5084, 8380417;
	selp.b32 	%r5086, %r5085, %r5084, %p418;
	st.local.u32 	[%rd821], %r5086;
	sub.s32 	%r5087, %r5080, %r5081;
	setp.lt.s32 	%p419, %r5087, 0;
	add.s32 	%r5088, %r5087, 8380417;
	selp.b32 	%r5089, %r5088, %r5087, %p419;
	mul.wide.s32 	%rd822, %r5089, %r387;
	mul.lo.s64 	%rd823, %rd822, 252236767799803904;
	shr.s64 	%rd824, %rd823, 32;
	mad.lo.s64 	%rd825, %rd824, -8380417, %rd822;
	shr.u64 	%rd826, %rd825, 32;
	st.local.u32 	[%rd821+256], %rd826;
	add.s32 	%r389, %r8795, 1;
	setp.lt.u32 	%p420, %r8795, 63;
	mov.u32 	%r8795, %r389;
	@%p420 bra 	$L__BB0_214;
	ld.const.u32 	%r390, [%rd16+-252];
	mov.b32 	%r8796, 128;
$L__BB0_216:
	mul.wide.u32 	%rd827, %r8796, 4;
	add.s64 	%rd828, %rd10, %rd827;
	ld.local.u32 	%r5091, [%rd828];
	ld.local.u32 	%r5092, [%rd828+256];
	add.s32 	%r5093, %r5092, %r5091;
	setp.gt.s32 	%p421, %r5093, 8380416;
	add.s32 	%r5094, %r5093, -8380417;
	selp.b32 	%r5095, %r5094, %r5093, %p421;
	setp.lt.s32 	%p422, %r5095, 0;
	add.s32 	%r5096, %r5095, 8380417;
	selp.b32 	%r5097, %r5096, %r5095, %p422;
	st.local.u32 	[%rd828], %r5097;
	sub.s32 	%r5098, %r5091, %r5092;
	setp.lt.s32 	%p423, %r5098, 0;
	add.s32 	%r5099, %r5098, 8380417;
	selp.b32 	%r5100, %r5099, %r5098, %p423;
	mul.wide.s32 	%rd829, %r5100, %r390;
	mul.lo.s64 	%rd830, %rd829, 252236767799803904;
	shr.s64 	%rd831, %rd830, 32;
	mad.lo.s64 	%rd832, %rd831, -8380417, %rd829;
	shr.u64 	%rd833, %rd832, 32;
	st.local.u32 	[%rd828+256], %rd833;
	add.s32 	%r392, %r8796, 1;
	setp.lt.u32 	%p424, %r8796, 191;
	mov.u32 	%r8796, %r392;
	@%p424 bra 	$L__BB0_216;
	ld.const.u32 	%r393, [%rd16+-256];
	mov.b32 	%r8797, 0;
$L__BB0_218:
	mul.wide.u32 	%rd834, %r8797, 4;
	add.s64 	%rd835, %rd10, %rd834;
	ld.local.u32 	%r5102, [%rd835];
	ld.local.u32 	%r5103, [%rd835+512];
	add.s32 	%r5104, %r5103, %r5102;
	setp.gt.s32 	%p425, %r5104, 8380416;
	add.s32 	%r5105, %r5104, -8380417;
	selp.b32 	%r5106, %r5105, %r5104, %p425;
	setp.lt.s32 	%p426, %r5106, 0;
	add.s32 	%r5107, %r5106, 8380417;
	selp.b32 	%r5108, %r5107, %r5106, %p426;
	st.local.u32 	[%rd835], %r5108;
	sub.s32 	%r5109, %r5102, %r5103;
	setp.lt.s32 	%p427, %r5109, 0;
	add.s32 	%r5110, %r5109, 8380417;
	selp.b32 	%r5111, %r5110, %r5109, %p427;
	mul.wide.s32 	%rd836, %r5111, %r393;
	mul.lo.s64 	%rd837, %rd836, 252236767799803904;
	shr.s64 	%rd838, %rd837, 32;
	mad.lo.s64 	%rd839, %rd838, -8380417, %rd836;
	shr.u64 	%rd840, %rd839, 32;
	st.local.u32 	[%rd835+512], %rd840;
	add.s32 	%r395, %r8797, 1;
	setp.lt.u32 	%p428, %r8797, 127;
	mov.u32 	%r8797, %r395;
	@%p428 bra 	$L__BB0_218;
	mov.b32 	%r8798, 0;
$L__BB0_220:
	mul.wide.u32 	%rd841, %r8798, 4;
	add.s64 	%rd842, %rd10, %rd841;
	ld.local.u32 	%r5113, [%rd842];
	cvt.u64.u32 	%rd843, %r5113;
	mul.wide.s32 	%rd844, %r5113, 8347681;
	mul.lo.s64 	%rd845, %rd843, 6918514331793489920;
	shr.s64 	%rd846, %rd845, 32;
	mad.lo.s64 	%rd847, %rd846, -8380417, %rd844;
	shr.u64 	%rd848, %rd847, 32;
	st.local.u32 	[%rd842], %rd848;
	add.s32 	%r8798, %r8798, 1;
	setp.ne.s32 	%p429, %r8798, 256;
	@%p429 bra 	$L__BB0_220;
	mov.b32 	%r8799, 0;
$L__BB0_222:
	mul.wide.u32 	%rd849, %r8799, 4;
	add.s64 	%rd850, %rd3, %rd849;
	ld.local.u32 	%r5115, [%rd850];
	add.s64 	%rd851, %rd10, %rd849;
	ld.local.u32 	%r5116, [%rd851];
	add.s32 	%r5117, %r5116, %r5115;
	setp.gt.s32 	%p430, %r5117, 8380416;
	add.s32 	%r5118, %r5117, -8380417;
	selp.b32 	%r5119, %r5118, %r5117, %p430;
	setp.lt.s32 	%p431, %r5119, 0;
	add.s32 	%r5120, %r5119, 8380417;
	selp.b32 	%r5121, %r5120, %r5119, %p431;
	add.s64 	%rd852, %rd7, %rd849;
	st.local.u32 	[%rd852], %r5121;
	add.s32 	%r8799, %r8799, 1;
	setp.ne.s32 	%p432, %r8799, 256;
	@%p432 bra 	$L__BB0_222;
	mov.b32 	%r8800, 0;
$L__BB0_224:
	mul.wide.u32 	%rd853, %r8800, 4;
	add.s64 	%rd854, %rd8, %rd853;
	ld.local.u32 	%r5123, [%rd854];
	add.s64 	%rd855, %rd12, %rd853;
	ld.global.nc.u32 	%r5124, [%rd855+5120];
	mul.wide.s32 	%rd856, %r5124, %r5123;
	mul.lo.s64 	%rd857, %rd856, 252236767799803904;
	shr.s64 	%rd858, %rd857, 32;
	mad.lo.s64 	%rd859, %rd858, -8380417, %rd856;
	shr.u64 	%rd860, %rd859, 32;
	add.s64 	%rd861, %rd10, %rd853;
	st.local.u32 	[%rd861], %rd860;
	add.s32 	%r8800, %r8800, 1;
	setp.ne.s32 	%p433, %r8800, 256;
	@%p433 bra 	$L__BB0_224;
	mov.b32 	%r8802, 0;
	mov.b32 	%r8801, 256;
$L__BB0_226:
	add.s32 	%r8803, %r8801, -1;
	mul.wide.u32 	%rd862, %r8802, 4;
	add.s64 	%rd863, %rd10, %rd862;
	ld.local.v2.u32 	{%r5127, %r5128}, [%rd863];
	mul.wide.s32 	%rd864, %r8801, 4;
	add.s64 	%rd866, %rd127, %rd864;
	ld.const.u32 	%r5129, [%rd866+-4];
	add.s32 	%r5130, %r5128, %r5127;
	setp.gt.s32 	%p434, %r5130, 8380416;
	add.s32 	%r5131, %r5130, -8380417;
	selp.b32 	%r5132, %r5131, %r5130, %p434;
	setp.lt.s32 	%p435, %r5132, 0;
	add.s32 	%r5133, %r5132, 8380417;
	selp.b32 	%r5134, %r5133, %r5132, %p435;
	sub.s32 	%r5135, %r5127, %r5128;
	setp.lt.s32 	%p436, %r5135, 0;
	add.s32 	%r5136, %r5135, 8380417;
	selp.b32 	%r5137, %r5136, %r5135, %p436;
	mul.wide.s32 	%rd867, %r5137, %r5129;
	mul.lo.s64 	%rd868, %rd867, 252236767799803904;
	shr.s64 	%rd869, %rd868, 32;
	mad.lo.s64 	%rd870, %rd869, -8380417, %rd867;
	{ .reg .b32 tmp; mov.b64 {tmp, %r5138}, %rd870; }
	st.local.v2.u32 	[%rd863], {%r5134, %r5138};
	add.s32 	%r405, %r8802, 2;
	setp.lt.u32 	%p437, %r8802, 254;
	mov.u32 	%r8801, %r8803;
	mov.u32 	%r8802, %r405;
	@%p437 bra 	$L__BB0_226;
	mov.b32 	%r8804, 0;
$L__BB0_228:
	add.s32 	%r408, %r8804, 2;
	mul.wide.s32 	%rd871, %r8803, 4;
	add.s64 	%rd17, %rd127, %rd871;
	ld.const.u32 	%r409, [%rd17+-4];
	mov.u32 	%r8805, %r8804;
$L__BB0_229:
	mul.wide.u32 	%rd873, %r8805, 4;
	add.s64 	%rd874, %rd10, %rd873;
	ld.local.u32 	%r5140, [%rd874];
	ld.local.u32 	%r5141, [%rd874+8];
	add.s32 	%r5142, %r5141, %r5140;
	setp.gt.s32 	%p438, %r5142, 8380416;
	add.s32 	%r5143, %r5142, -8380417;
	selp.b32 	%r5144, %r5143, %r5142, %p438;
	setp.lt.s32 	%p439, %r5144, 0;
	add.s32 	%r5145, %r5144, 8380417;
	selp.b32 	%r5146, %r5145, %r5144, %p439;
	st.local.u32 	[%rd874], %r5146;
	sub.s32 	%r5147, %r5140, %r5141;
	setp.lt.s32 	%p440, %r5147, 0;
	add.s32 	%r5148, %r5147, 8380417;
	selp.b32 	%r5149, %r5148, %r5147, %p440;
	mul.wide.s32 	%rd875, %r5149, %r409;
	mul.lo.s64 	%rd876, %rd875, 252236767799803904;
	shr.s64 	%rd877, %rd876, 32;
	mad.lo.s64 	%rd878, %rd877, -8380417, %rd875;
	shr.u64 	%rd879, %rd878, 32;
	st.local.u32 	[%rd874+8], %rd879;
	add.s32 	%r8805, %r8805, 1;
	setp.lt.u32 	%p441, %r8805, %r408;
	@%p441 bra 	$L__BB0_229;
	add.s32 	%r412, %r8804, 4;
	setp.lt.u32 	%p442, %r8804, 252;
	add.s32 	%r8803, %r8803, -1;
	mov.u32 	%r8804, %r412;
	@%p442 bra 	$L__BB0_228;
	ld.const.u32 	%r414, [%rd17+-8];
	mov.b32 	%r8806, 0;
$L__BB0_232:
	mul.wide.u32 	%rd880, %r8806, 4;
	add.s64 	%rd881, %rd10, %rd880;
	ld.local.u32 	%r5151, [%rd881];
	ld.local.u32 	%r5152, [%rd881+16];
	add.s32 	%r5153, %r5152, %r5151;
	setp.gt.s32 	%p443, %r5153, 8380416;
	add.s32 	%r5154, %r5153, -8380417;
	selp.b32 	%r5155, %r5154, %r5153, %p443;
	setp.lt.s32 	%p444, %r5155, 0;
	add.s32 	%r5156, %r5155, 8380417;
	selp.b32 	%r5157, %r5156, %r5155, %p444;
	st.local.u32 	[%rd881], %r5157;
	sub.s32 	%r5158, %r5151, %r5152;
	setp.lt.s32 	%p445, %r5158, 0;
	add.s32 	%r5159, %r5158, 8380417;
	selp.b32 	%r5160, %r5159, %r5158, %p445;
	mul.wide.s32 	%rd882, %r5160, %r414;
	mul.lo.s64 	%rd883, %rd882, 252236767799803904;
	shr.s64 	%rd884, %rd883, 32;
	mad.lo.s64 	%rd885, %rd884, -8380417, %rd882;
	shr.u64 	%rd886, %rd885, 32;
	st.local.u32 	[%rd881+16], %rd886;
	add.s32 	%r416, %r8806, 1;
	setp.lt.u32 	%p446, %r8806, 3;
	mov.u32 	%r8806, %r416;
	@%p446 bra 	$L__BB0_232;
	ld.const.u32 	%r417, [%rd17+-12];
	mov.b32 	%r8807, 8;
$L__BB0_234:
	mul.wide.u32 	%rd887, %r8807, 4;
	add.s64 	%rd888, %rd10, %rd887;
	ld.local.u32 	%r5162, [%rd888];
	ld.local.u32 	%r5163, [%rd888+16];
	add.s32 	%r5164, %r5163, %r5162;
	setp.gt.s32 	%p447, %r5164, 8380416;
	add.s32 	%r5165, %r5164, -8380417;
	selp.b32 	%r5166, %r5165, %r5164, %p447;
	setp.lt.s32 	%p448, %r5166, 0;
	add.s32 	%r5167, %r5166, 8380417;
	selp.b32 	%r5168, %r5167, %r5166, %p448;
	st.local.u32 	[%rd888], %r5168;
	sub.s32 	%r5169, %r5162, %r5163;
	setp.lt.s32 	%p449, %r5169, 0;
	add.s32 	%r5170, %r5169, 8380417;
	selp.b32 	%r5171, %r5170, %r5169, %p449;
	mul.wide.s32 	%rd889, %r5171, %r417;
	mul.lo.s64 	%rd890, %rd889, 252236767799803904;
	shr.s64 	%rd891, %rd890, 32;
	mad.lo.s64 	%rd892, %rd891, -8380417, %rd889;
	shr.u64 	%rd893, %rd892, 32;
	st.local.u32 	[%rd888+16], %rd893;
	add.s32 	%r419, %r8807, 1;
	setp.lt.u32 	%p450, %r8807, 11;
	mov.u32 	%r8807, %r419;
	@%p450 bra 	$L__BB0_234;
	ld.const.u32 	%r420, [%rd17+-16];
	mov.b32 	%r8808, 16;
$L__BB0_236:
	mul.wide.u32 	%rd894, %r8808, 4;
	add.s64 	%rd895, %rd10, %rd894;
	ld.local.u32 	%r5173, [%rd895];
	ld.local.u32 	%r5174, [%rd895+16];
	add.s32 	%r5175, %r5174, %r5173;
	setp.gt.s32 	%p451, %r5175, 8380416;
	add.s32 	%r5176, %r5175, -8380417;
	selp.b32 	%r5177, %r5176, %r5175, %p451;
	setp.lt.s32 	%p452, %r5177, 0;
	add.s32 	%r5178, %r5177, 8380417;
	selp.b32 	%r5179, %r5178, %r5177, %p452;
	st.local.u32 	[%rd895], %r5179;
	sub.s32 	%r5180, %r5173, %r5174;
	setp.lt.s32 	%p453, %r5180, 0;
	add.s32 	%r5181, %r5180, 8380417;
	selp.b32 	%r5182, %r5181, %r5180, %p453;
	mul.wide.s32 	%rd896, %r5182, %r420;
	mul.lo.s64 	%rd897, %rd896, 252236767799803904;
	shr.s64 	%rd898, %rd897, 32;
	mad.lo.s64 	%rd899, %rd898, -8380417, %rd896;
	shr.u64 	%rd900, %rd899, 32;
	st.local.u32 	[%rd895+16], %rd900;
	add.s32 	%r422, %r8808, 1;
	setp.lt.u32 	%p454, %r8808, 19;
	mov.u32 	%r8808, %r422;
	@%p454 bra 	$L__BB0_236;
	ld.const.u32 	%r423, [%rd17+-20];
	mov.b32 	%r8809, 24;
$L__BB0_238:
	mul.wide.u32 	%rd901, %r8809, 4;
	add.s64 	%rd902, %rd10, %rd901;
	ld.local.u32 	%r5184, [%rd902];
	ld.local.u32 	%r5185, [%rd902+16];
	add.s32 	%r5186, %r5185, %r5184;
	setp.gt.s32 	%p455, %r5186, 8380416;
	add.s32 	%r5187, %r5186, -8380417;
	selp.b32 	%r5188, %r5187, %r5186, %p455;
	setp.lt.s32 	%p456, %r5188, 0;
	add.s32 	%r5189, %r5188, 8380417;
	selp.b32 	%r5190, %r5189, %r5188, %p456;
	st.local.u32 	[%rd902], %r5190;
	sub.s32 	%r5191, %r5184, %r5185;
	setp.lt.s32 	%p457, %r5191, 0;
	add.s32 	%r5192, %r5191, 8380417;
	selp.b32 	%r5193, %r5192, %r5191, %p457;
	mul.wide.s32 	%rd903, %r5193, %r423;
	mul.lo.s64 	%rd904, %rd903, 252236767799803904;
	shr.s64 	%rd905, %rd904, 32;
	mad.lo.s64 	%rd906, %rd905, -8380417, %rd903;
	shr.u64 	%rd907, %rd906, 32;
	st.local.u32 	[%rd902+16], %rd907;
	add.s32 	%r425, %r8809, 1;
	setp.lt.u32 	%p458, %r8809, 27;
	mov.u32 	%r8809, %r425;
	@%p458 bra 	$L__BB0_238;
	ld.const.u32 	%r426, [%rd17+-24];
	mov.b32 	%r8810, 32;
$L__BB0_240:
	mul.wide.u32 	%rd908, %r8810, 4;
	add.s64 	%rd909, %rd10, %rd908;
	ld.local.u32 	%r5195, [%rd909];
	ld.local.u32 	%r5196, [%rd909+16];
	add.s32 	%r5197, %r5196, %r5195;
	setp.gt.s32 	%p459, %r5197, 8380416;
	add.s32 	%r5198, %r5197, -8380417;
	selp.b32 	%r5199, %r5198, %r5197, %p459;
	setp.lt.s32 	%p460, %r5199, 0;
	add.s32 	%r5200, %r5199, 8380417;
	selp.b32 	%r5201, %r5200, %r5199, %p460;
	st.local.u32 	[%rd909], %r5201;
	sub.s32 	%r5202, %r5195, %r5196;
	setp.lt.s32 	%p461, %r5202, 0;
	add.s32 	%r5203, %r5202, 8380417;
	selp.b32 	%r5204, %r5203, %r5202, %p461;
	mul.wide.s32 	%rd910, %r5204, %r426;
	mul.lo.s64 	%rd911, %rd910, 252236767799803904;
	shr.s64 	%rd912, %rd911, 32;
	mad.lo.s64 	%rd913, %rd912, -8380417, %rd910;
	shr.u64 	%rd914, %rd913, 32;
	st.local.u32 	[%rd909+16], %rd914;
	add.s32 	%r428, %r8810, 1;
	setp.lt.u32 	%p462, %r8810, 35;
	mov.u32 	%r8810, %r428;
	@%p462 bra 	$L__BB0_240;
	ld.const.u32 	%r429, [%rd17+-28];
	mov.b32 	%r8811, 40;
$L__BB0_242:
	mul.wide.u32 	%rd915, %r8811, 4;
	add.s64 	%rd916, %rd10, %rd915;
	ld.local.u32 	%r5206, [%rd916];
	ld.local.u32 	%r5207, [%rd916+16];
	add.s32 	%r5208, %r5207, %r5206;
	setp.gt.s32 	%p463, %r5208, 8380416;
	add.s32 	%r5209, %r5208, -8380417;
	selp.b32 	%r5210, %r5209, %r5208, %p463;
	setp.lt.s32 	%p464, %r5210, 0;
	add.s32 	%r5211, %r5210, 8380417;
	selp.b32 	%r5212, %r5211, %r5210, %p464;
	st.local.u32 	[%rd916], %r5212;
	sub.s32 	%r5213, %r5206, %r5207;
	setp.lt.s32 	%p465, %r5213, 0;
	add.s32 	%r5214, %r5213, 8380417;
	selp.b32 	%r5215, %r5214, %r5213, %p465;
	mul.wide.s32 	%rd917, %r5215, %r429;
	mul.lo.s64 	%rd918, %rd917, 252236767799803904;
	shr.s64 	%rd919, %rd918, 32;
	mad.lo.s64 	%rd920, %rd919, -8380417, %rd917;
	shr.u64 	%rd921, %rd920, 32;
	st.local.u32 	[%rd916+16], %rd921;
	add.s32 	%r431, %r8811, 1;
	setp.lt.u32 	%p466, %r8811, 43;
	mov.u32 	%r8811, %r431;
	@%p466 bra 	$L__BB0_242;
	ld.const.u32 	%r432, [%rd17+-32];
	mov.b32 	%r8812, 48;
$L__BB0_244:
	mul.wide.u32 	%rd922, %r8812, 4;
	add.s64 	%rd923, %rd10, %rd922;
	ld.local.u32 	%r5217, [%rd923];
	ld.local.u32 	%r5218, [%rd923+16];
	add.s32 	%r5219, %r5218, %r5217;
	setp.gt.s32 	%p467, %r5219, 8380416;
	add.s32 	%r5220, %r5219, -8380417;
	selp.b32 	%r5221, %r5220, %r5219, %p467;
	setp.lt.s32 	%p468, %r5221, 0;
	add.s32 	%r5222, %r5221, 8380417;
	selp.b32 	%r5223, %r5222, %r5221, %p468;
	st.local.u32 	[%rd923], %r5223;
	sub.s32 	%r5224, %r5217, %r5218;
	setp.lt.s32 	%p469, %r5224, 0;
	add.s32 	%r5225, %r5224, 8380417;
	selp.b32 	%r5226, %r5225, %r5224, %p469;
	mul.wide.s32 	%rd924, %r5226, %r432;
	mul.lo.s64 	%rd925, %rd924, 252236767799803904;
	shr.s64 	%rd926, %rd925, 32;
	mad.lo.s64 	%rd927, %rd926, -8380417, %rd924;
	shr.u64 	%rd928, %rd927, 32;
	st.local.u32 	[%rd923+16], %rd928;
	add.s32 	%r434, %r8812, 1;
	setp.lt.u32 	%p470, %r8812, 51;
	mov.u32 	%r8812, %r434;
	@%p470 bra 	$L__BB0_244;
	ld.const.u32 	%r435, [%rd17+-36];
	mov.b32 	%r8813, 56;
$L__BB0_246:
	mul.wide.u32 	%rd929, %r8813, 4;
	add.s64 	%rd930, %rd10, %rd929;
	ld.local.u32 	%r5228, [%rd930];
	ld.local.u32 	%r5229, [%rd930+16];
	add.s32 	%r5230, %r5229, %r5228;
	setp.gt.s32 	%p471, %r5230, 8380416;
	add.s32 	%r5231, %r5230, -8380417;
	selp.b32 	%r5232, %r5231, %r5230, %p471;
	setp.lt.s32 	%p472, %r5232, 0;
	add.s32 	%r5233, %r5232, 8380417;
	selp.b32 	%r5234, %r5233, %r5232, %p472;
	st.local.u32 	[%rd930], %r5234;
	sub.s32 	%r5235, %r5228, %r5229;
	setp.lt.s32 	%p473, %r5235, 0;
	add.s32 	%r5236, %r5235, 8380417;
	selp.b32 	%r5237, %r5236, %r5235, %p473;
	mul.wide.s32 	%rd931, %r5237, %r435;
	mul.lo.s64 	%rd932, %rd931, 252236767799803904;
	shr.s64 	%rd933, %rd932, 32;
	mad.lo.s64 	%rd934, %rd933, -8380417, %rd931;
	shr.u64 	%rd935, %rd934, 32;
	st.local.u32 	[%rd930+16], %rd935;
	add.s32 	%r437, %r8813, 1;
	setp.lt.u32 	%p474, %r8813, 59;
	mov.u32 	%r8813, %r437;
	@%p474 bra 	$L__BB0_246;
	ld.const.u32 	%r438, [%rd17+-40];
	mov.b32 	%r8814, 64;
$L__BB0_248:
	mul.wide.u32 	%rd936, %r8814, 4;
	add.s64 	%rd937, %rd10, %rd936;
	ld.local.u32 	%r5239, [%rd937];
	ld.local.u32 	%r5240, [%rd937+16];
	add.s32 	%r5241, %r5240, %r5239;
	setp.gt.s32 	%p475, %r5241, 8380416;
	add.s32 	%r5242, %r5241, -8380417;
	selp.b32 	%r5243, %r5242, %r5241, %p475;
	setp.lt.s32 	%p476, %r5243, 0;
	add.s32 	%r5244, %r5243, 8380417;
	selp.b32 	%r5245, %r5244, %r5243, %p476;
	st.local.u32 	[%rd937], %r5245;
	sub.s32 	%r5246, %r5239, %r5240;
	setp.lt.s32 	%p477, %r5246, 0;
	add.s32 	%r5247, %r5246, 8380417;
	selp.b32 	%r5248, %r5247, %r5246, %p477;
	mul.wide.s32 	%rd938, %r5248, %r438;
	mul.lo.s64 	%rd939, %rd938, 252236767799803904;
	shr.s64 	%rd940, %rd939, 32;
	mad.lo.s64 	%rd941, %rd940, -8380417, %rd938;
	shr.u64 	%rd942, %rd941, 32;
	st.local.u32 	[%rd937+16], %rd942;
	add.s32 	%r440, %r8814, 1;
	setp.lt.u32 	%p478, %r8814, 67;
	mov.u32 	%r8814, %r440;
	@%p478 bra 	$L__BB0_248;
	ld.const.u32 	%r441, [%rd17+-44];
	mov.b32 	%r8815, 72;
$L__BB0_250:
	mul.wide.u32 	%rd943, %r8815, 4;
	add.s64 	%rd944, %rd10, %rd943;
	ld.local.u32 	%r5250, [%rd944];
	ld.local.u32 	%r5251, [%rd944+16];
	add.s32 	%r5252, %r5251, %r5250;
	setp.gt.s32 	%p479, %r5252, 8380416;
	add.s32 	%r5253, %r5252, -8380417;
	selp.b32 	%r5254, %r5253, %r5252, %p479;
	setp.lt.s32 	%p480, %r5254, 0;
	add.s32 	%r5255, %r5254, 8380417;
	selp.b32 	%r5256, %r5255, %r5254, %p480;
	st.local.u32 	[%rd944], %r5256;
	sub.s32 	%r5257, %r5250, %r5251;
	setp.lt.s32 	%p481, %r5257, 0;
	add.s32 	%r5258, %r5257, 8380417;
	selp.b32 	%r5259, %r5258, %r5257, %p481;
	mul.wide.s32 	%rd945, %r5259, %r441;
	mul.lo.s64 	%rd946, %rd945, 252236767799803904;
	shr.s64 	%rd947, %rd946, 32;
	mad.lo.s64 	%rd948, %rd947, -8380417, %rd945;
	shr.u64 	%rd949, %rd948, 32;
	st.local.u32 	[%rd944+16], %rd949;
	add.s32 	%r443, %r8815, 1;
	setp.lt.u32 	%p482, %r8815, 75;
	mov.u32 	%r8815, %r443;
	@%p482 bra 	$L__BB0_250;
	ld.const.u32 	%r444, [%rd17+-48];
	mov.b32 	%r8816, 80;
$L__BB0_252:
	mul.wide.u32 	%rd950, %r8816, 4;
	add.s64 	%rd951, %rd10, %rd950;
	ld.local.u32 	%r5261, [%rd951];
	ld.local.u32 	%r5262, [%rd951+16];
	add.s32 	%r5263, %r5262, %r5261;
	setp.gt.s32 	%p483, %r5263, 8380416;
	add.s32 	%r5264, %r5263, -8380417;
	selp.b32 	%r5265, %r5264, %r5263, %p483;
	setp.lt.s32 	%p484, %r5265, 0;
	add.s32 	%r5266, %r5265, 8380417;
	selp.b32 	%r5267, %r5266, %r5265, %p484;
	st.local.u32 	[%rd951], %r5267;
	sub.s32 	%r5268, %r5261, %r5262;
	setp.lt.s32 	%p485, %r5268, 0;
	add.s32 	%r5269, %r5268, 8380417;
	selp.b32 	%r5270, %r5269, %r5268, %p485;
	mul.wide.s32 	%rd952, %r5270, %r444;
	mul.lo.s64 	%rd953, %rd952, 252236767799803904;
	shr.s64 	%rd954, %rd953, 32;
	mad.lo.s64 	%rd955, %rd954, -8380417, %rd952;
	shr.u64 	%rd956, %rd955, 32;
	st.local.u32 	[%rd951+16], %rd956;
	add.s32 	%r446, %r8816, 1;
	setp.lt.u32 	%p486, %r8816, 83;
	mov.u32 	%r8816, %r446;
	@%p486 bra 	$L__BB0_252;
	ld.const.u32 	%r447, [%rd17+-52];
	mov.b32 	%r8817, 88;
$L__BB0_254:
	mul.wide.u32 	%rd957, %r8817, 4;
	add.s64 	%rd958, %rd10, %rd957;
	ld.local.u32 	%r5272, [%rd958];
	ld.local.u32 	%r5273, [%rd958+16];
	add.s32 	%r5274, %r5273, %r5272;
	setp.gt.s32 	%p487, %r5274, 8380416;
	add.s32 	%r5275, %r5274, -8380417;
	selp.b32 	%r5276, %r5275, %r5274, %p487;
	setp.lt.s32 	%p488, %r5276, 0;
	add.s32 	%r5277, %r5276, 8380417;
	selp.b32 	%r5278, %r5277, %r5276, %p488;
	st.local.u32 	[%rd958], %r5278;
	sub.s32 	%r5279, %r5272, %r5273;
	setp.lt.s32 	%p489, %r5279, 0;
	add.s32 	%r5280, %r5279, 8380417;
	selp.b32 	%r5281, %r5280, %r5279, %p489;
	mul.wide.s32 	%rd959, %r5281, %r447;
	mul.lo.s64 	%rd960, %rd959, 252236767799803904;
	shr.s64 	%rd961, %rd960, 32;
	mad.lo.s64 	%rd962, %rd961, -8380417, %rd959;
	shr.u64 	%rd963, %rd962, 32;
	st.local.u32 	[%rd958+16], %rd963;
	add.s32 	%r449, %r8817, 1;
	setp.lt.u32 	%p490, %r8817, 91;
	mov.u32 	%r8817, %r449;
	@%p490 bra 	$L__BB0_254;
	ld.const.u32 	%r450, [%rd17+-56];
	mov.b32 	%r8818, 96;
$L__BB0_256:
	mul.wide.u32 	%rd964, %r8818, 4;
	add.s64 	%rd965, %rd10, %rd964;
	ld.local.u32 	%r5283, [%rd965];
	ld.local.u32 	%r5284, [%rd965+16];
	add.s32 	%r5285, %r5284, %r5283;
	setp.gt.s32 	%p491, %r5285, 8380416;
	add.s32 	%r5286, %r5285, -8380417;
	selp.b32 	%r5287, %r5286, %r5285, %p491;
	setp.lt.s32 	%p492, %r5287, 0;
	add.s32 	%r5288, %r5287, 8380417;
	selp.b32 	%r5289, %r5288, %r5287, %p492;
	st.local.u32 	[%rd965], %r5289;
	sub.s32 	%r5290, %r5283, %r5284;
	setp.lt.s32 	%p493, %r5290, 0;
	add.s32 	%r5291, %r5290, 8380417;
	selp.b32 	%r5292, %r5291, %r5290, %p493;
	mul.wide.s32 	%rd966, %r5292, %r450;
	mul.lo.s64 	%rd967, %rd966, 252236767799803904;
	shr.s64 	%rd968, %rd967, 32;
	mad.lo.s64 	%rd969, %rd968, -8380417, %rd966;
	shr.u64 	%rd970, %rd969, 32;
	st.local.u32 	[%rd965+16], %rd970;
	add.s32 	%r452, %r8818, 1;
	setp.lt.u32 	%p494, %r8818, 99;
	mov.u32 	%r8818, %r452;
	@%p494 bra 	$L__BB0_256;
	ld.const.u32 	%r453, [%rd17+-60];
	mov.b32 	%r8819, 104;
$L__BB0_258:
	mul.wide.u32 	%rd971, %r8819, 4;
	add.s64 	%rd972, %rd10, %rd971;
	ld.local.u32 	%r5294, [%rd972];
	ld.local.u32 	%r5295, [%rd972+16];
	add.s32 	%r5296, %r5295, %r5294;
	setp.gt.s32 	%p495, %r5296, 8380416;
	add.s32 	%r5297, %r5296, -8380417;
	selp.b32 	%r5298, %r5297, %r5296, %p495;
	setp.lt.s32 	%p496, %r5298, 0;
	add.s32 	%r5299, %r5298, 8380417;
	selp.b32 	%r5300, %r5299, %r5298, %p496;
	st.local.u32 	[%rd972], %r5300;
	sub.s32 	%r5301, %r5294, %r5295;
	setp.lt.s32 	%p497, %r5301, 0;
	add.s32 	%r5302, %r5301, 8380417;
	selp.b32 	%r5303, %r5302, %r5301, %p497;
	mul.wide.s32 	%rd973, %r5303, %r453;
	mul.lo.s64 	%rd974, %rd973, 252236767799803904;
	shr.s64 	%rd975, %rd974, 32;
	mad.lo.s64 	%rd976, %rd975, -8380417, %rd973;
	shr.u64 	%rd977, %rd976, 32;
	st.local.u32 	[%rd972+16], %rd977;
	add.s32 	%r455, %r8819, 1;
	setp.lt.u32 	%p498, %r8819, 107;
	mov.u32 	%r8819, %r455;
	@%p498 bra 	$L__BB0_258;
	ld.const.u32 	%r456, [%rd17+-64];
	mov.b32 	%r8820, 112;
$L__BB0_260:
	mul.wide.u32 	%rd978, %r8820, 4;
	add.s64 	%rd979, %rd10, %rd978;
	ld.local.u32 	%r5305, [%rd979];
	ld.local.u32 	%r5306, [%rd979+16];
	add.s32 	%r5307, %r5306, %r5305;
	setp.gt.s32 	%p499, %r5307, 8380416;
	add.s32 	%r5308, %r5307, -8380417;
	selp.b32 	%r5309, %r5308, %r5307, %p499;
	setp.lt.s32 	%p500, %r5309, 0;
	add.s32 	%r5310, %r5309, 8380417;
	selp.b32 	%r5311, %r5310, %r5309, %p500;
	st.local.u32 	[%rd979], %r5311;
	sub.s32 	%r5312, %r5305, %r5306;
	setp.lt.s32 	%p501, %r5312, 0;
	add.s32 	%r5313, %r5312, 8380417;
	selp.b32 	%r5314, %r5313, %r5312, %p501;
	mul.wide.s32 	%rd980, %r5314, %r456;
	mul.lo.s64 	%rd981, %rd980, 252236767799803904;
	shr.s64 	%rd982, %rd981, 32;
	mad.lo.s64 	%rd983, %rd982, -8380417, %rd980;
	shr.u64 	%rd984, %rd983, 32;
	st.local.u32 	[%rd979+16], %rd984;
	add.s32 	%r458, %r8820, 1;
	setp.lt.u32 	%p502, %r8820, 115;
	mov.u32 	%r8820, %r458;
	@%p502 bra 	$L__BB0_260;
	ld.const.u32 	%r459, [%rd17+-68];
	mov.b32 	%r8821, 120;
$L__BB0_262:
	mul.wide.u32 	%rd985, %r8821, 4;
	add.s64 	%rd986, %rd10, %rd985;
	ld.local.u32 	%r5316, [%rd986];
	ld.local.u32 	%r5317, [%rd986+16];
	add.s32 	%r5318, %r5317, %r5316;
	setp.gt.s32 	%p503, %r5318, 8380416;
	add.s32 	%r5319, %r5318, -8380417;
	selp.b32 	%r5320, %r5319, %r5318, %p503;
	setp.lt.s32 	%p504, %r5320, 0;
	add.s32 	%r5321, %r5320, 8380417;
	selp.b32 	%r5322, %r5321, %r5320, %p504;
	st.local.u32 	[%rd986], %r5322;
	sub.s32 	%r5323, %r5316, %r5317;
	setp.lt.s32 	%p505, %r5323, 0;
	add.s32 	%r5324, %r5323, 8380417;
	selp.b32 	%r5325, %r5324, %r5323, %p505;
	mul.wide.s32 	%rd987, %r5325, %r459;
	mul.lo.s64 	%rd988, %rd987, 252236767799803904;
	shr.s64 	%rd989, %rd988, 32;
	mad.lo.s64 	%rd990, %rd989, -8380417, %rd987;
	shr.u64 	%rd991, %rd990, 32;
	st.local.u32 	[%rd986+16], %rd991;
	add.s32 	%r461, %r8821, 1;
	setp.lt.u32 	%p506, %r8821, 123;
	mov.u32 	%r8821, %r461;
	@%p506 bra 	$L__BB0_262;
	ld.const.u32 	%r462, [%rd17+-72];
	mov.b32 	%r8822, 128;
$L__BB0_264:
	mul.wide.u32 	%rd992, %r8822, 4;
	add.s64 	%rd993, %rd10, %rd992;
	ld.local.u32 	%r5327, [%rd993];
	ld.local.u32 	%r5328, [%rd993+16];
	add.s32 	%r5329, %r5328, %r5327;
	setp.gt.s32 	%p507, %r5329, 8380416;
	add.s32 	%r5330, %r5329, -8380417;
	selp.b32 	%r5331, %r5330, %r5329, %p507;
	setp.lt.s32 	%p508, %r5331, 0;
	add.s32 	%r5332, %r5331, 8380417;
	selp.b32 	%r5333, %r5332, %r5331, %p508;
	st.local.u32 	[%rd993], %r5333;
	sub.s32 	%r5334, %r5327, %r5328;
	setp.lt.s32 	%p509, %r5334, 0;
	add.s32 	%r5335, %r5334, 8380417;
	selp.b32 	%r5336, %r5335, %r5334, %p509;
	mul.wide.s32 	%rd994, %r5336, %r462;
	mul.lo.s64 	%rd995, %rd994, 252236767799803904;
	shr.s64 	%rd996, %rd995, 32;
	mad.lo.s64 	%rd997, %rd996, -8380417, %rd994;
	shr.u64 	%rd998, %rd997, 32;
	st.local.u32 	[%rd993+16], %rd998;
	add.s32 	%r464, %r8822, 1;
	setp.lt.u32 	%p510, %r8822, 131;
	mov.u32 	%r8822, %r464;
	@%p510 bra 	$L__BB0_264;
	ld.const.u32 	%r465, [%rd17+-76];
	mov.b32 	%r8823, 136;
$L__BB0_266:
	mul.wide.u32 	%rd999, %r8823, 4;
	add.s64 	%rd1000, %rd10, %rd999;
	ld.local.u32 	%r5338, [%rd1000];
	ld.local.u32 	%r5339, [%rd1000+16];
	add.s32 	%r5340, %r5339, %r5338;
	setp.gt.s32 	%p511, %r5340, 8380416;
	add.s32 	%r5341, %r5340, -8380417;
	selp.b32 	%r5342, %r5341, %r5340, %p511;
	setp.lt.s32 	%p512, %r5342, 0;
	add.s32 	%r5343, %r5342, 8380417;
	selp.b32 	%r5344, %r5343, %r5342, %p512;
	st.local.u32 	[%rd1000], %r5344;
	sub.s32 	%r5345, %r5338, %r5339;
	setp.lt.s32 	%p513, %r5345, 0;
	add.s32 	%r5346, %r5345, 8380417;
	selp.b32 	%r5347, %r5346, %r5345, %p513;
	mul.wide.s32 	%rd1001, %r5347, %r465;
	mul.lo.s64 	%rd1002, %rd1001, 252236767799803904;
	shr.s64 	%rd1003, %rd1002, 32;
	mad.lo.s64 	%rd1004, %rd1003, -8380417, %rd1001;
	shr.u64 	%rd1005, %rd1004, 32;
	st.local.u32 	[%rd1000+16], %rd1005;
	add.s32 	%r467, %r8823, 1;
	setp.lt.u32 	%p514, %r8823, 139;
	mov.u32 	%r8823, %r467;
	@%p514 bra 	$L__BB0_266;
	ld.const.u32 	%r468, [%rd17+-80];
	mov.b32 	%r8824, 144;
$L__BB0_268:
	mul.wide.u32 	%rd1006, %r8824, 4;
	add.s64 	%rd1007, %rd10, %rd1006;
	ld.local.u32 	%r5349, [%rd1007];
	ld.local.u32 	%r5350, [%rd1007+16];
	add.s32 	%r5351, %r5350, %r5349;
	setp.gt.s32 	%p515, %r5351, 8380416;
	add.s32 	%r5352, %r5351, -8380417;
	selp.b32 	%r5353, %r5352, %r5351, %p515;
	setp.lt.s32 	%p516, %r5353, 0;
	add.s32 	%r5354, %r5353, 8380417;
	selp.b32 	%r5355, %r5354, %r5353, %p516;
	st.local.u32 	[%rd1007], %r5355;
	sub.s32 	%r5356, %r5349, %r5350;
	setp.lt.s32 	%p517, %r5356, 0;
	add.s32 	%r5357, %r5356, 8380417;
	selp.b32 	%r5358, %r5357, %r5356, %p517;
	mul.wide.s32 	%rd1008, %r5358, %r468;
	mul.lo.s64 	%rd1009, %rd1008, 252236767799803904;
	shr.s64 	%rd1010, %rd1009, 32;
	mad.lo.s64 	%rd1011, %rd1010, -8380417, %rd1008;
	shr.u64 	%rd1012, %rd1011, 32;
	st.local.u32 	[%rd1007+16], %rd1012;
	add.s32 	%r470, %r8824, 1;
	setp.lt.u32 	%p518, %r8824, 147;
	mov.u32 	%r8824, %r470;
	@%p518 bra 	$L__BB0_268;
	ld.const.u32 	%r471, [%rd17+-84];
	mov.b32 	%r8825, 152;
$L__BB0_270:
	mul.wide.u32 	%rd1013, %r8825, 4;
	add.s64 	%rd1014, %rd10, %rd1013;
	ld.local.u32 	%r5360, [%rd1014];
	ld.local.u32 	%r5361, [%rd1014+16];
	add.s32 	%r5362, %r5361, %r5360;
	setp.gt.s32 	%p519, %r5362, 8380416;
	add.s32 	%r5363, %r5362, -8380417;
	selp.b32 	%r5364, %r5363, %r5362, %p519;
	setp.lt.s32 	%p520, %r5364, 0;
	add.s32 	%r5365, %r5364, 8380417;
	selp.b32 	%r5366, %r5365, %r5364, %p520;
	st.local.u32 	[%rd1014], %r5366;
	sub.s32 	%r5367, %r5360, %r5361;
	setp.lt.s32 	%p521, %r5367, 0;
	add.s32 	%r5368, %r5367, 8380417;
	selp.b32 	%r5369, %r5368, %r5367, %p521;
	mul.wide.s32 	%rd1015, %r5369, %r471;
	mul.lo.s64 	%rd1016, %rd1015, 252236767799803904;
	shr.s64 	%rd1017, %rd1016, 32;
	mad.lo.s64 	%rd1018, %rd1017, -8380417, %rd1015;
	shr.u64 	%rd1019, %rd1018, 32;
	st.local.u32 	[%rd1014+16], %rd1019;
	add.s32 	%r473, %r8825, 1;
	setp.lt.u32 	%p522, %r8825, 155;
	mov.u32 	%r8825, %r473;
	@%p522 bra 	$L__BB0_270;
	ld.const.u32 	%r474, [%rd17+-88];
	mov.b32 	%r8826, 160;
$L__BB0_272:
	mul.wide.u32 	%rd1020, %r8826, 4;
	add.s64 	%rd1021, %rd10, %rd1020;
	ld.local.u32 	%r5371, [%rd1021];
	ld.local.u32 	%r5372, [%rd1021+16];
	add.s32 	%r5373, %r5372, %r5371;
	setp.gt.s32 	%p523, %r5373, 8380416;
	add.s32 	%r5374, %r5373, -8380417;
	selp.b32 	%r5375, %r5374, %r5373, %p523;
	setp.lt.s32 	%p524, %r5375, 0;
	add.s32 	%r5376, %r5375, 8380417;
	selp.b32 	%r5377, %r5376, %r5375, %p524;
	st.local.u32 	[%rd1021], %r5377;
	sub.s32 	%r5378, %r5371, %r5372;
	setp.lt.s32 	%p525, %r5378, 0;
	add.s32 	%r5379, %r5378, 8380417;
	selp.b32 	%r5380, %r5379, %r5378, %p525;
	mul.wide.s32 	%rd1022, %r5380, %r474;
	mul.lo.s64 	%rd1023, %rd1022, 252236767799803904;
	shr.s64 	%rd1024, %rd1023, 32;
	mad.lo.s64 	%rd1025, %rd1024, -8380417, %rd1022;
	shr.u64 	%rd1026, %rd1025, 32;
	st.local.u32 	[%rd1021+16], %rd1026;
	add.s32 	%r476, %r8826, 1;
	setp.lt.u32 	%p526, %r8826, 163;
	mov.u32 	%r8826, %r476;
	@%p526 bra 	$L__BB0_272;
	ld.const.u32 	%r477, [%rd17+-92];
	mov.b32 	%r8827, 168;
$L__BB0_274:
	mul.wide.u32 	%rd1027, %r8827, 4;
	add.s64 	%rd1028, %rd10, %rd1027;
	ld.local.u32 	%r5382, [%rd1028];
	ld.local.u32 	%r5383, [%rd1028+16];
	add.s32 	%r5384, %r5383, %r5382;
	setp.gt.s32 	%p527, %r5384, 8380416;
	add.s32 	%r5385, %r5384, -8380417;
	selp.b32 	%r5386, %r5385, %r5384, %p527;
	setp.lt.s32 	%p528, %r5386, 0;
	add.s32 	%r5387, %r5386, 8380417;
	selp.b32 	%r5388, %r5387, %r5386, %p528;
	st.local.u32 	[%rd1028], %r5388;
	sub.s32 	%r5389, %r5382, %r5383;
	setp.lt.s32 	%p529, %r5389, 0;
	add.s32 	%r5390, %r5389, 8380417;
	selp.b32 	%r5391, %r5390, %r5389, %p529;
	mul.wide.s32 	%rd1029, %r5391, %r477;
	mul.lo.s64 	%rd1030, %rd1029, 252236767799803904;
	shr.s64 	%rd1031, %rd1030, 32;
	mad.lo.s64 	%rd1032, %rd1031, -8380417, %rd1029;
	shr.u64 	%rd1033, %rd1032, 32;
	st.local.u32 	[%rd1028+16], %rd1033;
	add.s32 	%r479, %r8827, 1;
	setp.lt.u32 	%p530, %r8827, 171;
	mov.u32 	%r8827, %r479;
	@%p530 bra 	$L__BB0_274;
	ld.const.u32 	%r480, [%rd17+-96];
	mov.b32 	%r8828, 176;
$L__BB0_276:
	mul.wide.u32 	%rd1034, %r8828, 4;
	add.s64 	%rd1035, %rd10, %rd1034;
	ld.local.u32 	%r5393, [%rd1035];
	ld.local.u32 	%r5394, [%rd1035+16];
	add.s32 	%r5395, %r5394, %r5393;
	setp.gt.s32 	%p531, %r5395, 8380416;
	add.s32 	%r5396, %r5395, -8380417;
	selp.b32 	%r5397, %r5396, %r5395, %p531;
	setp.lt.s32 	%p532, %r5397, 0;
	add.s32 	%r5398, %r5397, 8380417;
	selp.b32 	%r5399, %r5398, %r5397, %p532;
	st.local.u32 	[%rd1035], %r5399;
	sub.s32 	%r5400, %r5393, %r5394;
	setp.lt.s32 	%p533, %r5400, 0;
	add.s32 	%r5401, %r5400, 8380417;
	selp.b32 	%r5402, %r5401, %r5400, %p533;
	mul.wide.s32 	%rd1036, %r5402, %r480;
	mul.lo.s64 	%rd1037, %rd1036, 252236767799803904;
	shr.s64 	%rd1038, %rd1037, 32;
	mad.lo.s64 	%rd1039, %rd1038, -8380417, %rd1036;
	shr.u64 	%rd1040, %rd1039, 32;
	st.local.u32 	[%rd1035+16], %rd1040;
	add.s32 	%r482, %r8828, 1;
	setp.lt.u32 	%p534, %r8828, 179;
	mov.u32 	%r8828, %r482;
	@%p534 bra 	$L__BB0_276;
	ld.const.u32 	%r483, [%rd17+-100];
	mov.b32 	%r8829, 184;
$L__BB0_278:
	mul.wide.u32 	%rd1041, %r8829, 4;
	add.s64 	%rd1042, %rd10, %rd1041;
	ld.local.u32 	%r5404, [%rd1042];
	ld.local.u32 	%r5405, [%rd1042+16];
	add.s32 	%r5406, %r5405, %r5404;
	setp.gt.s32 	%p535, %r5406, 8380416;
	add.s32 	%r5407, %r5406, -8380417;
	selp.b32 	%r5408, %r5407, %r5406, %p535;
	setp.lt.s32 	%p536, %r5408, 0;
	add.s32 	%r5409, %r5408, 8380417;
	selp.b32 	%r5410, %r5409, %r5408, %p536;
	st.local.u32 	[%rd1042], %r5410;
	sub.s32 	%r5411, %r5404, %r5405;
	setp.lt.s32 	%p537, %r5411, 0;
	add.s32 	%r5412, %r5411, 8380417;
	selp.b32 	%r5413, %r5412, %r5411, %p537;
	mul.wide.s32 	%rd1043, %r5413, %r483;
	mul.lo.s64 	%rd1044, %rd1043, 252236767799803904;
	shr.s64 	%rd1045, %rd1044, 32;
	mad.lo.s64 	%rd1046, %rd1045, -8380417, %rd1043;
	shr.u64 	%rd1047, %rd1046, 32;
	st.local.u32 	[%rd1042+16], %rd1047;
	add.s32 	%r485, %r8829, 1;
	setp.lt.u32 	%p538, %r8829, 187;
	mov.u32 	%r8829, %r485;
	@%p538 bra 	$L__BB0_278;
	ld.const.u32 	%r486, [%rd17+-104];
	mov.b32 	%r8830, 192;
$L__BB0_280:
	mul.wide.u32 	%rd1048, %r8830, 4;
	add.s64 	%rd1049, %rd10, %rd1048;
	ld.local.u32 	%r5415, [%rd1049];
	ld.local.u32 	%r5416, [%rd1049+16];
	add.s32 	%r5417, %r5416, %r5415;
	setp.gt.s32 	%p539, %r5417, 8380416;
	add.s32 	%r5418, %r5417, -8380417;
	selp.b32 	%r5419, %r5418, %r5417, %p539;
	setp.lt.s32 	%p540, %r5419, 0;
	add.s32 	%r5420, %r5419, 8380417;
	selp.b32 	%r5421, %r5420, %r5419, %p540;
	st.local.u32 	[%rd1049], %r5421;
	sub.s32 	%r5422, %r5415, %r5416;
	setp.lt.s32 	%p541, %r5422, 0;
	add.s32 	%r5423, %r5422, 8380417;
	selp.b32 	%r5424, %r5423, %r5422, %p541;
	mul.wide.s32 	%rd1050, %r5424, %r486;
	mul.lo.s64 	%rd1051, %rd1050, 252236767799803904;
	shr.s64 	%rd1052, %rd1051, 32;
	mad.lo.s64 	%rd1053, %rd1052, -8380417, %rd1050;
	shr.u64 	%rd1054, %rd1053, 32;
	st.local.u32 	[%rd1049+16], %rd1054;
	add.s32 	%r488, %r8830, 1;
	setp.lt.u32 	%p542, %r8830, 195;
	mov.u32 	%r8830, %r488;
	@%p542 bra 	$L__BB0_280;
	ld.const.u32 	%r489, [%rd17+-108];
	mov.b32 	%r8831, 200;
$L__BB0_282:
	mul.wide.u32 	%rd1055, %r8831, 4;
	add.s64 	%rd1056, %rd10, %rd1055;
	ld.local.u32 	%r5426, [%rd1056];
	ld.local.u32 	%r5427, [%rd1056+16];
	add.s32 	%r5428, %r5427, %r5426;
	setp.gt.s32 	%p543, %r5428, 8380416;
	add.s32 	%r5429, %r5428, -8380417;
	selp.b32 	%r5430, %r5429, %r5428, %p543;
	setp.lt.s32 	%p544, %r5430, 0;
	add.s32 	%r5431, %r5430, 8380417;
	selp.b32 	%r5432, %r5431, %r5430, %p544;
	st.local.u32 	[%rd1056], %r5432;
	sub.s32 	%r5433, %r5426, %r5427;
	setp.lt.s32 	%p545, %r5433, 0;
	add.s32 	%r5434, %r5433, 8380417;
	selp.b32 	%r5435, %r5434, %r5433, %p545;
	mul.wide.s32 	%rd1057, %r5435, %r489;
	mul.lo.s64 	%rd1058, %rd1057, 252236767799803904;
	shr.s64 	%rd1059, %rd1058, 32;
	mad.lo.s64 	%rd1060, %rd1059, -8380417, %rd1057;
	shr.u64 	%rd1061, %rd1060, 32;
	st.local.u32 	[%rd1056+16], %rd1061;
	add.s32 	%r491, %r8831, 1;
	setp.lt.u32 	%p546, %r8831, 203;
	mov.u32 	%r8831, %r491;
	@%p546 bra 	$L__BB0_282;
	ld.const.u32 	%r492, [%rd17+-112];
	mov.b32 	%r8832, 208;
$L__BB0_284:
	mul.wide.u32 	%rd1062, %r8832, 4;
	add.s64 	%rd1063, %rd10, %rd1062;
	ld.local.u32 	%r5437, [%rd1063];
	ld.local.u32 	%r5438, [%rd1063+16];
	add.s32 	%r5439, %r5438, %r5437;
	setp.gt.s32 	%p547, %r5439, 8380416;
	add.s32 	%r5440, %r5439, -8380417;
	selp.b32 	%r5441, %r5440, %r5439, %p547;
	setp.lt.s32 	%p548, %r5441, 0;
	add.s32 	%r5442, %r5441, 8380417;
	selp.b32 	%r5443, %r5442, %r5441, %p548;
	st.local.u32 	[%rd1063], %r5443;
	sub.s32 	%r5444, %r5437, %r5438;
	setp.lt.s32 	%p549, %r5444, 0;
	add.s32 	%r5445, %r5444, 8380417;
	selp.b32 	%r5446, %r5445, %r5444, %p549;
	mul.wide.s32 	%rd1064, %r5446, %r492;
	mul.lo.s64 	%rd1065, %rd1064, 252236767799803904;
	shr.s64 	%rd1066, %rd1065, 32;
	mad.lo.s64 	%rd1067, %rd1066, -8380417, %rd1064;
	shr.u64 	%rd1068, %rd1067, 32;
	st.local.u32 	[%rd1063+16], %rd1068;
	add.s32 	%r494, %r8832, 1;
	setp.lt.u32 	%p550, %r8832, 211;
	mov.u32 	%r8832, %r494;
	@%p550 bra 	$L__BB0_284;
	ld.const.u32 	%r495, [%rd17+-116];
	mov.b32 	%r8833, 216;
$L__BB0_286:
	mul.wide.u32 	%rd1069, %r8833, 4;
	add.s64 	%rd1070, %rd10, %rd1069;
	ld.local.u32 	%r5448, [%rd1070];
	ld.local.u32 	%r5449, [%rd1070+16];
	add.s32 	%r5450, %r5449, %r5448;
	setp.gt.s32 	%p551, %r5450, 8380416;
	add.s32 	%r5451, %r5450, -8380417;
	selp.b32 	%r5452, %r5451, %r5450, %p551;
	setp.lt.s32 	%p552, %r5452, 0;
	add.s32 	%r5453, %r5452, 8380417;
	selp.b32 	%r5454, %r5453, %r5452, %p552;
	st.local.u32 	[%rd1070], %r5454;
	sub.s32 	%r5455, %r5448, %r5449;
	setp.lt.s32 	%p553, %r5455, 0;
	add.s32 	%r5456, %r5455, 8380417;
	selp.b32 	%r5457, %r5456, %r5455, %p553;
	mul.wide.s32 	%rd1071, %r5457, %r495;
	mul.lo.s64 	%rd1072, %rd1071, 252236767799803904;
	shr.s64 	%rd1073, %rd1072, 32;
	mad.lo.s64 	%rd1074, %rd1073, -8380417, %rd1071;
	shr.u64 	%rd1075, %rd1074, 32;
	st.local.u32 	[%rd1070+16], %rd1075;
	add.s32 	%r497, %r8833, 1;
	setp.lt.u32 	%p554, %r8833, 219;
	mov.u32 	%r8833, %r497;
	@%p554 bra 	$L__BB0_286;
	ld.const.u32 	%r498, [%rd17+-120];
	mov.b32 	%r8834, 224;
$L__BB0_288:
	mul.wide.u32 	%rd1076, %r8834, 4;
	add.s64 	%rd1077, %rd10, %rd1076;
	ld.local.u32 	%r5459, [%rd1077];
	ld.local.u32 	%r5460, [%rd1077+16];
	add.s32 	%r5461, %r5460, %r5459;
	setp.gt.s32 	%p555, %r5461, 8380416;
	add.s32 	%r5462, %r5461, -8380417;
	selp.b32 	%r5463, %r5462, %r5461, %p555;
	setp.lt.s32 	%p556, %r5463, 0;
	add.s32 	%r5464, %r5463, 8380417;
	selp.b32 	%r5465, %r5464, %r5463, %p556;
	st.local.u32 	[%rd1077], %r5465;
	sub.s32 	%r5466, %r5459, %r5460;
	setp.lt.s32 	%p557, %r5466, 0;
	add.s32 	%r5467, %r5466, 8380417;
	selp.b32 	%r5468, %r5467, %r5466, %p557;
	mul.wide.s32 	%rd1078, %r5468, %r498;
	mul.lo.s64 	%rd1079, %rd1078, 252236767799803904;
	shr.s64 	%rd1080, %rd1079, 32;
	mad.lo.s64 	%rd1081, %rd1080, -8380417, %rd1078;
	shr.u64 	%rd1082, %rd1081, 32;
	st.local.u32 	[%rd1077+16], %rd1082;
	add.s32 	%r500, %r8834, 1;
	setp.lt.u32 	%p558, %r8834, 227;
	mov.u32 	%r8834, %r500;
	@%p558 bra 	$L__BB0_288;
	ld.const.u32 	%r501, [%rd17+-124];
	mov.b32 	%r8835, 232;
$L__BB0_290:
	mul.wide.u32 	%rd1083, %r8835, 4;
	add.s64 	%rd1084, %rd10, %rd1083;
	ld.local.u32 	%r5470, [%rd1084];
	ld.local.u32 	%r5471, [%rd1084+16];
	add.s32 	%r5472, %r5471, %r5470;
	setp.gt.s32 	%p559, %r5472, 8380416;
	add.s32 	%r5473, %r5472, -8380417;
	selp.b32 	%r5474, %r5473, %r5472, %p559;
	setp.lt.s32 	%p560, %r5474, 0;
	add.s32 	%r5475, %r5474, 8380417;
	selp.b32 	%r5476, %r5475, %r5474, %p560;
	st.local.u32 	[%rd1084], %r5476;
	sub.s32 	%r5477, %r5470, %r5471;
	setp.lt.s32 	%p561, %r5477, 0;
	add.s32 	%r5478, %r5477, 8380417;
	selp.b32 	%r5479, %r5478, %r5477, %p561;
	mul.wide.s32 	%rd1085, %r5479, %r501;
	mul.lo.s64 	%rd1086, %rd1085, 252236767799803904;
	shr.s64 	%rd1087, %rd1086, 32;
	mad.lo.s64 	%rd1088, %rd1087, -8380417, %rd1085;
	shr.u64 	%rd1089, %rd1088, 32;
	st.local.u32 	[%rd1084+16], %rd1089;
	add.s32 	%r503, %r8835, 1;
	setp.lt.u32 	%p562, %r8835, 235;
	mov.u32 	%r8835, %r503;
	@%p562 bra 	$L__BB0_290;
	ld.const.u32 	%r504, [%rd17+-128];
	mov.b32 	%r8836, 240;
$L__BB0_292:
	mul.wide.u32 	%rd1090, %r8836, 4;
	add.s64 	%rd1091, %rd10, %rd1090;
	ld.local.u32 	%r5481, [%rd1091];
	ld.local.u32 	%r5482, [%rd1091+16];
	add.s32 	%r5483, %r5482, %r5481;
	setp.gt.s32 	%p563, %r5483, 8380416;
	add.s32 	%r5484, %r5483, -8380417;
	selp.b32 	%r5485, %r5484, %r5483, %p563;
	setp.lt.s32 	%p564, %r5485, 0;
	add.s32 	%r5486, %r5485, 8380417;
	selp.b32 	%r5487, %r5486, %r5485, %p564;
	st.local.u32 	[%rd1091], %r5487;
	sub.s32 	%r5488, %r5481, %r5482;
	setp.lt.s32 	%p565, %r5488, 0;
	add.s32 	%r5489, %r5488, 8380417;
	selp.b32 	%r5490, %r5489, %r5488, %p565;
	mul.wide.s32 	%rd1092, %r5490, %r504;
	mul.lo.s64 	%rd1093, %rd1092, 252236767799803904;
	shr.s64 	%rd1094, %rd1093, 32;
	mad.lo.s64 	%rd1095, %rd1094, -8380417, %rd1092;
	shr.u64 	%rd1096, %rd1095, 32;
	st.local.u32 	[%rd1091+16], %rd1096;
	add.s32 	%r506, %r8836, 1;
	setp.lt.u32 	%p566, %r8836, 243;
	mov.u32 	%r8836, %r506;
	@%p566 bra 	$L__BB0_292;
	ld.const.u32 	%r507, [%rd17+-132];
	mov.b32 	%r8837, 248;
$L__BB0_294:
	mul.wide.u32 	%rd1097, %r8837, 4;
	add.s64 	%rd1098, %rd10, %rd1097;
	ld.local.u32 	%r5492, [%rd1098];
	ld.local.u32 	%r5493, [%rd1098+16];
	add.s32 	%r5494, %r5493, %r5492;
	setp.gt.s32 	%p567, %r5494, 8380416;
	add.s32 	%r5495, %r5494, -8380417;
	selp.b32 	%r5496, %r5495, %r5494, %p567;
	setp.lt.s32 	%p568, %r5496, 0;
	add.s32 	%r5497, %r5496, 8380417;
	selp.b32 	%r5498, %r5497, %r5496, %p568;
	st.local.u32 	[%rd1098], %r5498;
	sub.s32 	%r5499, %r5492, %r5493;
	setp.lt.s32 	%p569, %r5499, 0;
	add.s32 	%r5500, %r5499, 8380417;
	selp.b32 	%r5501, %r5500, %r5499, %p569;
	mul.wide.s32 	%rd1099, %r5501, %r507;
	mul.lo.s64 	%rd1100, %rd1099, 252236767799803904;
	shr.s64 	%rd1101, %rd1100, 32;
	mad.lo.s64 	%rd1102, %rd1101, -8380417, %rd1099;
	shr.u64 	%rd1103, %rd1102, 32;
	st.local.u32 	[%rd1098+16], %rd1103;
	add.s32 	%r509, %r8837, 1;
	setp.lt.u32 	%p570, %r8837, 251;
	mov.u32 	%r8837, %r509;
	@%p570 bra 	$L__BB0_294;
	ld.const.u32 	%r510, [%rd17+-136];
	mov.b32 	%r8838, 0;
$L__BB0_296:
	mul.wide.u32 	%rd1104, %r8838, 4;
	add.s64 	%rd1105, %rd10, %rd1104;
	ld.local.u32 	%r5503, [%rd1105];
	ld.local.u32 	%r5504, [%rd1105+32];
	add.s32 	%r5505, %r5504, %r5503;
	setp.gt.s32 	%p571, %r5505, 8380416;
	add.s32 	%r5506, %r5505, -8380417;
	selp.b32 	%r5507, %r5506, %r5505, %p571;
	setp.lt.s32 	%p572, %r5507, 0;
	add.s32 	%r5508, %r5507, 8380417;
	selp.b32 	%r5509, %r5508, %r5507, %p572;
	st.local.u32 	[%rd1105], %r5509;
	sub.s32 	%r5510, %r5503, %r5504;
	setp.lt.s32 	%p573, %r5510, 0;
	add.s32 	%r5511, %r5510, 8380417;
	selp.b32 	%r5512, %r5511, %r5510, %p573;
	mul.wide.s32 	%rd1106, %r5512, %r510;
	mul.lo.s64 	%rd1107, %rd1106, 252236767799803904;
	shr.s64 	%rd1108, %rd1107, 32;
	mad.lo.s64 	%rd1109, %rd1108, -8380417, %rd1106;
	shr.u64 	%rd1110, %rd1109, 32;
	st.local.u32 	[%rd1105+32], %rd1110;
	add.s32 	%r512, %r8838, 1;
	setp.lt.u32 	%p574, %r8838, 7;
	mov.u32 	%r8838, %r512;
	@%p574 bra 	$L__BB0_296;
	ld.const.u32 	%r513, [%rd17+-140];
	mov.b32 	%r8839, 16;
$L__BB0_298:
	mul.wide.u32 	%rd1111, %r8839, 4;
	add.s64 	%rd1112, %rd10, %rd1111;
	ld.local.u32 	%r5514, [%rd1112];
	ld.local.u32 	%r5515, [%rd1112+32];
	add.s32 	%r5516, %r5515, %r5514;
	setp.gt.s32 	%p575, %r5516, 8380416;
	add.s32 	%r5517, %r5516, -8380417;
	selp.b32 	%r5518, %r5517, %r5516, %p575;
	setp.lt.s32 	%p576, %r5518, 0;
	add.s32 	%r5519, %r5518, 8380417;
	selp.b32 	%r5520, %r5519, %r5518, %p576;
	st.local.u32 	[%rd1112], %r5520;
	sub.s32 	%r5521, %r5514, %r5515;
	setp.lt.s32 	%p577, %r5521, 0;
	add.s32 	%r5522, %r5521, 8380417;
	selp.b32 	%r5523, %r5522, %r5521, %p577;
	mul.wide.s32 	%rd1113, %r5523, %r513;
	mul.lo.s64 	%rd1114, %rd1113, 252236767799803904;
	shr.s64 	%rd1115, %rd1114, 32;
	mad.lo.s64 	%rd1116, %rd1115, -8380417, %rd1113;
	shr.u64 	%rd1117, %rd1116, 32;
	st.local.u32 	[%rd1112+32], %rd1117;
	add.s32 	%r515, %r8839, 1;
	setp.lt.u32 	%p578, %r8839, 23;
	mov.u32 	%r8839, %r515;
	@%p578 bra 	$L__BB0_298;
	ld.const.u32 	%r516, [%rd17+-144];
	mov.b32 	%r8840, 32;
$L__BB0_300:
	mul.wide.u32 	%rd1118, %r8840, 4;
	add.s64 	%rd1119, %rd10, %rd1118;
	ld.local.u32 	%r5525, [%rd1119];
	ld.local.u32 	%r5526, [%rd1119+32];
	add.s32 	%r5527, %r5526, %r5525;
	setp.gt.s32 	%p579, %r5527, 8380416;
	add.s32 	%r5528, %r5527, -8380417;
	selp.b32 	%r5529, %r5528, %r5527, %p579;
	setp.lt.s32 	%p580, %r5529, 0;
	add.s32 	%r5530, %r5529, 8380417;
	selp.b32 	%r5531, %r5530, %r5529, %p580;
	st.local.u32 	[%rd1119], %r5531;
	sub.s32 	%r5532, %r5525, %r5526;
	setp.lt.s32 	%p581, %r5532, 0;
	add.s32 	%r5533, %r5532, 8380417;
	selp.b32 	%r5534, %r5533, %r5532, %p581;
	mul.wide.s32 	%rd1120, %r5534, %r516;
	mul.lo.s64 	%rd1121, %rd1120, 252236767799803904;
	shr.s64 	%rd1122, %rd1121, 32;
	mad.lo.s64 	%rd1123, %rd1122, -8380417, %rd1120;
	shr.u64 	%rd1124, %rd1123, 32;
	st.local.u32 	[%rd1119+32], %rd1124;
	add.s32 	%r518, %r8840, 1;
	setp.lt.u32 	%p582, %r8840, 39;
	mov.u32 	%r8840, %r518;
	@%p582 bra 	$L__BB0_300;
	ld.const.u32 	%r519, [%rd17+-148];
	mov.b32 	%r8841, 48;
$L__BB0_302:
	mul.wide.u32 	%rd1125, %r8841, 4;
	add.s64 	%rd1126, %rd10, %rd1125;
	ld.local.u32 	%r5536, [%rd1126];
	ld.local.u32 	%r5537, [%rd1126+32];
	add.s32 	%r5538, %r5537, %r5536;
	setp.gt.s32 	%p583, %r5538, 8380416;
	add.s32 	%r5539, %r5538, -8380417;
	selp.b32 	%r5540, %r5539, %r5538, %p583;
	setp.lt.s32 	%p584, %r5540, 0;
	add.s32 	%r5541, %r5540, 8380417;
	selp.b32 	%r5542, %r5541, %r5540, %p584;
	st.local.u32 	[%rd1126], %r5542;
	sub.s32 	%r5543, %r5536, %r5537;
	setp.lt.s32 	%p585, %r5543, 0;
	add.s32 	%r5544, %r5543, 8380417;
	selp.b32 	%r5545, %r5544, %r5543, %p585;
	mul.wide.s32 	%rd1127, %r5545, %r519;
	mul.lo.s64 	%rd1128, %rd1127, 252236767799803904;
	shr.s64 	%rd1129, %rd1128, 32;
	mad.lo.s64 	%rd1130, %rd1129, -8380417, %rd1127;
	shr.u64 	%rd1131, %rd1130, 32;
	st.local.u32 	[%rd1126+32], %rd1131;
	add.s32 	%r521, %r8841, 1;
	setp.lt.u32 	%p586, %r8841, 55;
	mov.u32 	%r8841, %r521;
	@%p586 bra 	$L__BB0_302;
	ld.const.u32 	%r522, [%rd17+-152];
	mov.b32 	%r8842, 64;
$L__BB0_304:
	mul.wide.u32 	%rd1132, %r8842, 4;
	add.s64 	%rd1133, %rd10, %rd1132;
	ld.local.u32 	%r5547, [%rd1133];
	ld.local.u32 	%r5548, [%rd1133+32];
	add.s32 	%r5549, %r5548, %r5547;
	setp.gt.s32 	%p587, %r5549, 8380416;
	add.s32 	%r5550, %r5549, -8380417;
	selp.b32 	%r5551, %r5550, %r5549, %p587;
	setp.lt.s32 	%p588, %r5551, 0;
	add.s32 	%r5552, %r5551, 8380417;
	selp.b32 	%r5553, %r5552, %r5551, %p588;
	st.local.u32 	[%rd1133], %r5553;
	sub.s32 	%r5554, %r5547, %r5548;
	setp.lt.s32 	%p589, %r5554, 0;
	add.s32 	%r5555, %r5554, 8380417;
	selp.b32 	%r5556, %r5555, %r5554, %p589;
	mul.wide.s32 	%rd1134, %r5556, %r522;
	mul.lo.s64 	%rd1135, %rd1134, 252236767799803904;
	shr.s64 	%rd1136, %rd1135, 32;
	mad.lo.s64 	%rd1137, %rd1136, -8380417, %rd1134;
	shr.u64 	%rd1138, %rd1137, 32;
	st.local.u32 	[%rd1133+32], %rd1138;
	add.s32 	%r524, %r8842, 1;
	setp.lt.u32 	%p590, %r8842, 71;
	mov.u32 	%r8842, %r524;
	@%p590 bra 	$L__BB0_304;
	ld.const.u32 	%r525, [%rd17+-156];
	mov.b32 	%r8843, 80;
$L__BB0_306:
	mul.wide.u32 	%rd1139, %r8843, 4;
	add.s64 	%rd1140, %rd10, %rd1139;
	ld.local.u32 	%r5558, [%rd1140];
	ld.local.u32 	%r5559, [%rd1140+32];
	add.s32 	%r5560, %r5559, %r5558;
	setp.gt.s32 	%p591, %r5560, 8380416;
	add.s32 	%r5561, %r5560, -8380417;
	selp.b32 	%r5562, %r5561, %r5560, %p591;
	setp.lt.s32 	%p592, %r5562, 0;
	add.s32 	%r5563, %r5562, 8380417;
	selp.b32 	%r5564, %r5563, %r5562, %p592;
	st.local.u32 	[%rd1140], %r5564;
	sub.s32 	%r5565, %r5558, %r5559;
	setp.lt.s32 	%p593, %r5565, 0;
	add.s32 	%r5566, %r5565, 8380417;
	selp.b32 	%r5567, %r5566, %r5565, %p593;
	mul.wide.s32 	%rd1141, %r5567, %r525;
	mul.lo.s64 	%rd1142, %rd1141, 252236767799803904;
	shr.s64 	%rd1143, %rd1142, 32;
	mad.lo.s64 	%rd1144, %rd1143, -8380417, %rd1141;
	shr.u64 	%rd1145, %rd1144, 32;
	st.local.u32 	[%rd1140+32], %rd1145;
	add.s32 	%r527, %r8843, 1;
	setp.lt.u32 	%p594, %r8843, 87;
	mov.u32 	%r8843, %r527;
	@%p594 bra 	$L__BB0_306;
	ld.const.u32 	%r528, [%rd17+-160];
	mov.b32 	%r8844, 96;
$L__BB0_308:
	mul.wide.u32 	%rd1146, %r8844, 4;
	add.s64 	%rd1147, %rd10, %rd1146;
	ld.local.u32 	%r5569, [%rd1147];
	ld.local.u32 	%r5570, [%rd1147+32];
	add.s32 	%r5571, %r5570, %r5569;
	setp.gt.s32 	%p595, %r5571, 8380416;
	add.s32 	%r5572, %r5571, -8380417;
	selp.b32 	%r5573, %r5572, %r5571, %p595;
	setp.lt.s32 	%p596, %r5573, 0;
	add.s32 	%r5574, %r5573, 8380417;
	selp.b32 	%r5575, %r5574, %r5573, %p596;
	st.local.u32 	[%rd1147], %r5575;
	sub.s32 	%r5576, %r5569, %r5570;
	setp.lt.s32 	%p597, %r5576, 0;
	add.s32 	%r5577, %r5576, 8380417;
	selp.b32 	%r5578, %r5577, %r5576, %p597;
	mul.wide.s32 	%rd1148, %r5578, %r528;
	mul.lo.s64 	%rd1149, %rd1148, 252236767799803904;
	shr.s64 	%rd1150, %rd1149, 32;
	mad.lo.s64 	%rd1151, %rd1150, -8380417, %rd1148;
	shr.u64 	%rd1152, %rd1151, 32;
	st.local.u32 	[%rd1147+32], %rd1152;
	add.s32 	%r530, %r8844, 1;
	setp.lt.u32 	%p598, %r8844, 103;
	mov.u32 	%r8844, %r530;
	@%p598 bra 	$L__BB0_308;
	ld.const.u32 	%r531, [%rd17+-164];
	mov.b32 	%r8845, 112;
$L__BB0_310:
	mul.wide.u32 	%rd1153, %r8845, 4;
	add.s64 	%rd1154, %rd10, %rd1153;
	ld.local.u32 	%r5580, [%rd1154];
	ld.local.u32 	%r5581, [%rd1154+32];
	add.s32 	%r5582, %r5581, %r5580;
	setp.gt.s32 	%p599, %r5582, 8380416;
	add.s32 	%r5583, %r5582, -8380417;
	selp.b32 	%r5584, %r5583, %r5582, %p599;
	setp.lt.s32 	%p600, %r5584, 0;
	add.s32 	%r5585, %r5584, 8380417;
	selp.b32 	%r5586, %r5585, %r5584, %p600;
	st.local.u32 	[%rd1154], %r5586;
	sub.s32 	%r5587, %r5580, %r5581;
	setp.lt.s32 	%p601, %r5587, 0;
	add.s32 	%r5588, %r5587, 8380417;
	selp.b32 	%r5589, %r5588, %r5587, %p601;
	mul.wide.s32 	%rd1155, %r5589, %r531;
	mul.lo.s64 	%rd1156, %rd1155, 252236767799803904;
	shr.s64 	%rd1157, %rd1156, 32;
	mad.lo.s64 	%rd1158, %rd1157, -8380417, %rd1155;
	shr.u64 	%rd1159, %rd1158, 32;
	st.local.u32 	[%rd1154+32], %rd1159;
	add.s32 	%r533, %r8845, 1;
	setp.lt.u32 	%p602, %r8845, 119;
	mov.u32 	%r8845, %r533;
	@%p602 bra 	$L__BB0_310;
	ld.const.u32 	%r534, [%rd17+-168];
	mov.b32 	%r8846, 128;
$L__BB0_312:
	mul.wide.u32 	%rd1160, %r8846, 4;
	add.s64 	%rd1161, %rd10, %rd1160;
	ld.local.u32 	%r5591, [%rd1161];
	ld.local.u32 	%r5592, [%rd1161+32];
	add.s32 	%r5593, %r5592, %r5591;
	setp.gt.s32 	%p603, %r5593, 8380416;
	add.s32 	%r5594, %r5593, -8380417;
	selp.b32 	%r5595, %r5594, %r5593, %p603;
	setp.lt.s32 	%p604, %r5595, 0;
	add.s32 	%r5596, %r5595, 8380417;
	selp.b32 	%r5597, %r5596, %r5595, %p604;
	st.local.u32 	[%rd1161], %r5597;
	sub.s32 	%r5598, %r5591, %r5592;
	setp.lt.s32 	%p605, %r5598, 0;
	add.s32 	%r5599, %r5598, 8380417;
	selp.b32 	%r5600, %r5599, %r5598, %p605;
	mul.wide.s32 	%rd1162, %r5600, %r534;
	mul.lo.s64 	%rd1163, %rd1162, 252236767799803904;
	shr.s64 	%rd1164, %rd1163, 32;
	mad.lo.s64 	%rd1165, %rd1164, -8380417, %rd1162;
	shr.u64 	%rd1166, %rd1165, 32;
	st.local.u32 	[%rd1161+32], %rd1166;
	add.s32 	%r536, %r8846, 1;
	setp.lt.u32 	%p606, %r8846, 135;
	mov.u32 	%r8846, %r536;
	@%p606 bra 	$L__BB0_312;
	ld.const.u32 	%r537, [%rd17+-172];
	mov.b32 	%r8847, 144;
$L__BB0_314:
	mul.wide.u32 	%rd1167, %r8847, 4;
	add.s64 	%rd1168, %rd10, %rd1167;
	ld.local.u32 	%r5602, [%rd1168];
	ld.local.u32 	%r5603, [%rd1168+32];
	add.s32 	%r5604, %r5603, %r5602;
	setp.gt.s32 	%p607, %r5604, 8380416;
	add.s32 	%r5605, %r5604, -8380417;
	selp.b32 	%r5606, %r5605, %r5604, %p607;
	setp.lt.s32 	%p608, %r5606, 0;
	add.s32 	%r5607, %r5606, 8380417;
	selp.b32 	%r5608, %r5607, %r5606, %p608;
	st.local.u32 	[%rd1168], %r5608;
	sub.s32 	%r5609, %r5602, %r5603;
	setp.lt.s32 	%p609, %r5609, 0;
	add.s32 	%r5610, %r5609, 8380417;
	selp.b32 	%r5611, %r5610, %r5609, %p609;
	mul.wide.s32 	%rd1169, %r5611, %r537;
	mul.lo.s64 	%rd1170, %rd1169, 252236767799803904;
	shr.s64 	%rd1171, %rd1170, 32;
	mad.lo.s64 	%rd1172, %rd1171, -8380417, %rd1169;
	shr.u64 	%rd1173, %rd1172, 32;
	st.local.u32 	[%rd1168+32], %rd1173;
	add.s32 	%r539, %r8847, 1;
	setp.lt.u32 	%p610, %r8847, 151;
	mov.u32 	%r8847, %r539;
	@%p610 bra 	$L__BB0_314;
	ld.const.u32 	%r540, [%rd17+-176];
	mov.b32 	%r8848, 160;
$L__BB0_316:
	mul.wide.u32 	%rd1174, %r8848, 4;
	add.s64 	%rd1175, %rd10, %rd1174;
	ld.local.u32 	%r5613, [%rd1175];
	ld.local.u32 	%r5614, [%rd1175+32];
	add.s32 	%r5615, %r5614, %r5613;
	setp.gt.s32 	%p611, %r5615, 8380416;
	add.s32 	%r5616, %r5615, -8380417;
	selp.b32 	%r5617, %r5616, %r5615, %p611;
	setp.lt.s32 	%p612, %r5617, 0;
	add.s32 	%r5618, %r5617, 8380417;
	selp.b32 	%r5619, %r5618, %r5617, %p612;
	st.local.u32 	[%rd1175], %r5619;
	sub.s32 	%r5620, %r5613, %r5614;
	setp.lt.s32 	%p613, %r5620, 0;
	add.s32 	%r5621, %r5620, 8380417;
	selp.b32 	%r5622, %r5621, %r5620, %p613;
	mul.wide.s32 	%rd1176, %r5622, %r540;
	mul.lo.s64 	%rd1177, %rd1176, 252236767799803904;
	shr.s64 	%rd1178, %rd1177, 32;
	mad.lo.s64 	%rd1179, %rd1178, -8380417, %rd1176;
	shr.u64 	%rd1180, %rd1179, 32;
	st.local.u32 	[%rd1175+32], %rd1180;
	add.s32 	%r542, %r8848, 1;
	setp.lt.u32 	%p614, %r8848, 167;
	mov.u32 	%r8848, %r542;
	@%p614 bra 	$L__BB0_316;
	ld.const.u32 	%r543, [%rd17+-180];
	mov.b32 	%r8849, 176;
$L__BB0_318:
	mul.wide.u32 	%rd1181, %r8849, 4;
	add.s64 	%rd1182, %rd10, %rd1181;
	ld.local.u32 	%r5624, [%rd1182];
	ld.local.u32 	%r5625, [%rd1182+32];
	add.s32 	%r5626, %r5625, %r5624;
	setp.gt.s32 	%p615, %r5626, 8380416;
	add.s32 	%r5627, %r5626, -8380417;
	selp.b32 	%r5628, %r5627, %r5626, %p615;
	setp.lt.s32 	%p616, %r5628, 0;
	add.s32 	%r5629, %r5628, 8380417;
	selp.b32 	%r5630, %r5629, %r5628, %p616;
	st.local.u32 	[%rd1182], %r5630;
	sub.s32 	%r5631, %r5624, %r5625;
	setp.lt.s32 	%p617, %r5631, 0;
	add.s32 	%r5632, %r5631, 8380417;
	selp.b32 	%r5633, %r5632, %r5631, %p617;
	mul.wide.s32 	%rd1183, %r5633, %r543;
	mul.lo.s64 	%rd1184, %rd1183, 252236767799803904;
	shr.s64 	%rd1185, %rd1184, 32;
	mad.lo.s64 	%rd1186, %rd1185, -8380417, %rd1183;
	shr.u64 	%rd1187, %rd1186, 32;
	st.local.u32 	[%rd1182+32], %rd1187;
	add.s32 	%r545, %r8849, 1;
	setp.lt.u32 	%p618, %r8849, 183;
	mov.u32 	%r8849, %r545;
	@%p618 bra 	$L__BB0_318;
	ld.const.u32 	%r546, [%rd17+-184];
	mov.b32 	%r8850, 192;
$L__BB0_320:
	mul.wide.u32 	%rd1188, %r8850, 4;
	add.s64 	%rd1189, %rd10, %rd1188;
	ld.local.u32 	%r5635, [%rd1189];
	ld.local.u32 	%r5636, [%rd1189+32];
	add.s32 	%r5637, %r5636, %r5635;
	setp.gt.s32 	%p619, %r5637, 8380416;
	add.s32 	%r5638, %r5637, -8380417;
	selp.b32 	%r5639, %r5638, %r5637, %p619;
	setp.lt.s32 	%p620, %r5639, 0;
	add.s32 	%r5640, %r5639, 8380417;
	selp.b32 	%r5641, %r5640, %r5639, %p620;
	st.local.u32 	[%rd1189], %r5641;
	sub.s32 	%r5642, %r5635, %r5636;
	setp.lt.s32 	%p621, %r5642, 0;
	add.s32 	%r5643, %r5642, 8380417;
	selp.b32 	%r5644, %r5643, %r5642, %p621;
	mul.wide.s32 	%rd1190, %r5644, %r546;
	mul.lo.s64 	%rd1191, %rd1190, 252236767799803904;
	shr.s64 	%rd1192, %rd1191, 32;
	mad.lo.s64 	%rd1193, %rd1192, -8380417, %rd1190;
	shr.u64 	%rd1194, %rd1193, 32;
	st.local.u32 	[%rd1189+32], %rd1194;
	add.s32 	%r548, %r8850, 1;
	setp.lt.u32 	%p622, %r8850, 199;
	mov.u32 	%r8850, %r548;
	@%p622 bra 	$L__BB0_320;
	ld.const.u32 	%r549, [%rd17+-188];
	mov.b32 	%r8851, 208;
$L__BB0_322:
	mul.wide.u32 	%rd1195, %r8851, 4;
	add.s64 	%rd1196, %rd10, %rd1195;
	ld.local.u32 	%r5646, [%rd1196];
	ld.local.u32 	%r5647, [%rd1196+32];
	add.s32 	%r5648, %r5647, %r5646;
	setp.gt.s32 	%p623, %r5648, 8380416;
	add.s32 	%r5649, %r5648, -8380417;
	selp.b32 	%r5650, %r5649, %r5648, %p623;
	setp.lt.s32 	%p624, %r5650, 0;
	add.s32 	%r5651, %r5650, 8380417;
	selp.b32 	%r5652, %r5651, %r5650, %p624;
	st.local.u32 	[%rd1196], %r5652;
	sub.s32 	%r5653, %r5646, %r5647;
	setp.lt.s32 	%p625, %r5653, 0;
	add.s32 	%r5654, %r5653, 8380417;
	selp.b32 	%r5655, %r5654, %r5653, %p625;
	mul.wide.s32 	%rd1197, %r5655, %r549;
	mul.lo.s64 	%rd1198, %rd1197, 252236767799803904;
	shr.s64 	%rd1199, %rd1198, 32;
	mad.lo.s64 	%rd1200, %rd1199, -8380417, %rd1197;
	shr.u64 	%rd1201, %rd1200, 32;
	st.local.u32 	[%rd1196+32], %rd1201;
	add.s32 	%r551, %r8851, 1;
	setp.lt.u32 	%p626, %r8851, 215;
	mov.u32 	%r8851, %r551;
	@%p626 bra 	$L__BB0_322;
	ld.const.u32 	%r552, [%rd17+-192];
	mov.b32 	%r8852, 224;
$L__BB0_324:
	mul.wide.u32 	%rd1202, %r8852, 4;
	add.s64 	%rd1203, %rd10, %rd1202;
	ld.local.u32 	%r5657, [%rd1203];
	ld.local.u32 	%r5658, [%rd1203+32];
	add.s32 	%r5659, %r5658, %r5657;
	setp.gt.s32 	%p627, %r5659, 8380416;
	add.s32 	%r5660, %r5659, -8380417;
	selp.b32 	%r5661, %r5660, %r5659, %p627;
	setp.lt.s32 	%p628, %r5661, 0;
	add.s32 	%r5662, %r5661, 8380417;
	selp.b32 	%r5663, %r5662, %r5661, %p628;
	st.local.u32 	[%rd1203], %r5663;
	sub.s32 	%r5664, %r5657, %r5658;
	setp.lt.s32 	%p629, %r5664, 0;
	add.s32 	%r5665, %r5664, 8380417;
	selp.b32 	%r5666, %r5665, %r5664, %p629;
	mul.wide.s32 	%rd1204, %r5666, %r552;
	mul.lo.s64 	%rd1205, %rd1204, 252236767799803904;
	shr.s64 	%rd1206, %rd1205, 32;
	mad.lo.s64 	%rd1207, %rd1206, -8380417, %rd1204;
	shr.u64 	%rd1208, %rd1207, 32;
	st.local.u32 	[%rd1203+32], %rd1208;
	add.s32 	%r554, %r8852, 1;
	setp.lt.u32 	%p630, %r8852, 231;
	mov.u32 	%r8852, %r554;
	@%p630 bra 	$L__BB0_324;
	ld.const.u32 	%r555, [%rd17+-196];
	mov.b32 	%r8853, 240;
$L__BB0_326:
	mul.wide.u32 	%rd1209, %r8853, 4;
	add.s64 	%rd1210, %rd10, %rd1209;
	ld.local.u32 	%r5668, [%rd1210];
	ld.local.u32 	%r5669, [%rd1210+32];
	add.s32 	%r5670, %r5669, %r5668;
	setp.gt.s32 	%p631, %r5670, 8380416;
	add.s32 	%r5671, %r5670, -8380417;
	selp.b32 	%r5672, %r5671, %r5670, %p631;
	setp.lt.s32 	%p632, %r5672, 0;
	add.s32 	%r5673, %r5672, 8380417;
	selp.b32 	%r5674, %r5673, %r5672, %p632;
	st.local.u32 	[%rd1210], %r5674;
	sub.s32 	%r5675, %r5668, %r5669;
	setp.lt.s32 	%p633, %r5675, 0;
	add.s32 	%r5676, %r5675, 8380417;
	selp.b32 	%r5677, %r5676, %r5675, %p633;
	mul.wide.s32 	%rd1211, %r5677, %r555;
	mul.lo.s64 	%rd1212, %rd1211, 252236767799803904;
	shr.s64 	%rd1213, %rd1212, 32;
	mad.lo.s64 	%rd1214, %rd1213, -8380417, %rd1211;
	shr.u64 	%rd1215, %rd1214, 32;
	st.local.u32 	[%rd1210+32], %rd1215;
	add.s32 	%r557, %r8853, 1;
	setp.lt.u32 	%p634, %r8853, 247;
	mov.u32 	%r8853, %r557;
	@%p634 bra 	$L__BB0_326;
	ld.const.u32 	%r558, [%rd17+-200];
	mov.b32 	%r8854, 0;
$L__BB0_328:
	mul.wide.u32 	%rd1216, %r8854, 4;
	add.s64 	%rd1217, %rd10, %rd1216;
	ld.local.u32 	%r5679, [%rd1217];
	ld.local.u32 	%r5680, [%rd1217+64];
	add.s32 	%r5681, %r5680, %r5679;
	setp.gt.s32 	%p635, %r5681, 8380416;
	add.s32 	%r5682, %r5681, -8380417;
	selp.b32 	%r5683, %r5682, %r5681, %p635;
	setp.lt.s32 	%p636, %r5683, 0;
	add.s32 	%r5684, %r5683, 8380417;
	selp.b32 	%r5685, %r5684, %r5683, %p636;
	st.local.u32 	[%rd1217], %r5685;
	sub.s32 	%r5686, %r5679, %r5680;
	setp.lt.s32 	%p637, %r5686, 0;
	add.s32 	%r5687, %r5686, 8380417;
	selp.b32 	%r5688, %r5687, %r5686, %p637;
	mul.wide.s32 	%rd1218, %r5688, %r558;
	mul.lo.s64 	%rd1219, %rd1218, 252236767799803904;
	shr.s64 	%rd1220, %rd1219, 32;
	mad.lo.s64 	%rd1221, %rd1220, -8380417, %rd1218;
	shr.u64 	%rd1222, %rd1221, 32;
	st.local.u32 	[%rd1217+64], %rd1222;
	add.s32 	%r560, %r8854, 1;
	setp.lt.u32 	%p638, %r8854, 15;
	mov.u32 	%r8854, %r560;
	@%p638 bra 	$L__BB0_328;
	ld.const.u32 	%r561, [%rd17+-204];
	mov.b32 	%r8855, 32;
$L__BB0_330:
	mul.wide.u32 	%rd1223, %r8855, 4;
	add.s64 	%rd1224, %rd10, %rd1223;
	ld.local.u32 	%r5690, [%rd1224];
	ld.local.u32 	%r5691, [%rd1224+64];
	add.s32 	%r5692, %r5691, %r5690;
	setp.gt.s32 	%p639, %r5692, 8380416;
	add.s32 	%r5693, %r5692, -8380417;
	selp.b32 	%r5694, %r5693, %r5692, %p639;
	setp.lt.s32 	%p640, %r5694, 0;
	add.s32 	%r5695, %r5694, 8380417;
	selp.b32 	%r5696, %r5695, %r5694, %p640;
	st.local.u32 	[%rd1224], %r5696;
	sub.s32 	%r5697, %r5690, %r5691;
	setp.lt.s32 	%p641, %r5697, 0;
	add.s32 	%r5698, %r5697, 8380417;
	selp.b32 	%r5699, %r5698, %r5697, %p641;
	mul.wide.s32 	%rd1225, %r5699, %r561;
	mul.lo.s64 	%rd1226, %rd1225, 252236767799803904;
	shr.s64 	%rd1227, %rd1226, 32;
	mad.lo.s64 	%rd1228, %rd1227, -8380417, %rd1225;
	shr.u64 	%rd1229, %rd1228, 32;
	st.local.u32 	[%rd1224+64], %rd1229;
	add.s32 	%r563, %r8855, 1;
	setp.lt.u32 	%p642, %r8855, 47;
	mov.u32 	%r8855, %r563;
	@%p642 bra 	$L__BB0_330;
	ld.const.u32 	%r564, [%rd17+-208];
	mov.b32 	%r8856, 64;
$L__BB0_332:
	mul.wide.u32 	%rd1230, %r8856, 4;
	add.s64 	%rd1231, %rd10, %rd1230;
	ld.local.u32 	%r5701, [%rd1231];
	ld.local.u32 	%r5702, [%rd1231+64];
	add.s32 	%r5703, %r5702, %r5701;
	setp.gt.s32 	%p643, %r5703, 8380416;
	add.s32 	%r5704, %r5703, -8380417;
	selp.b32 	%r5705, %r5704, %r5703, %p643;
	setp.lt.s32 	%p644, %r5705, 0;
	add.s32 	%r5706, %r5705, 8380417;
	selp.b32 	%r5707, %r5706, %r5705, %p644;
	st.local.u32 	[%rd1231], %r5707;
	sub.s32 	%r5708, %r5701, %r5702;
	setp.lt.s32 	%p645, %r5708, 0;
	add.s32 	%r5709, %r5708, 8380417;
	selp.b32 	%r5710, %r5709, %r5708, %p645;
	mul.wide.s32 	%rd1232, %r5710, %r564;
	mul.lo.s64 	%rd1233, %rd1232, 252236767799803904;
	shr.s64 	%rd1234, %rd1233, 32;
	mad.lo.s64 	%rd1235, %rd1234, -8380417, %rd1232;
	shr.u64 	%rd1236, %rd1235, 32;
	st.local.u32 	[%rd1231+64], %rd1236;
	add.s32 	%r566, %r8856, 1;
	setp.lt.u32 	%p646, %r8856, 79;
	mov.u32 	%r8856, %r566;
	@%p646 bra 	$L__BB0_332;
	ld.const.u32 	%r567, [%rd17+-212];
	mov.b32 	%r8857, 96;
$L__BB0_334:
	mul.wide.u32 	%rd1237, %r8857, 4;
	add.s64 	%rd1238, %rd10, %rd1237;
	ld.local.u32 	%r5712, [%rd1238];
	ld.local.u32 	%r5713, [%rd1238+64];
	add.s32 	%r5714, %r5713, %r5712;
	setp.gt.s32 	%p647, %r5714, 8380416;
	add.s32 	%r5715, %r5714, -8380417;
	selp.b32 	%r5716, %r5715, %r5714, %p647;
	setp.lt.s32 	%p648, %r5716, 0;
	add.s32 	%r5717, %r5716, 8380417;
	selp.b32 	%r5718, %r5717, %r5716, %p648;
	st.local.u32 	[%rd1238], %r5718;
	sub.s32 	%r5719, %r5712, %r5713;
	setp.lt.s32 	%p649, %r5719, 0;
	add.s32 	%r5720, %r5719, 8380417;
	selp.b32 	%r5721, %r5720, %r5719, %p649;
	mul.wide.s32 	%rd1239, %r5721, %r567;
	mul.lo.s64 	%rd1240, %rd1239, 252236767799803904;
	shr.s64 	%rd1241, %rd1240, 32;
	mad.lo.s64 	%rd1242, %rd1241, -8380417, %rd1239;
	shr.u64 	%rd1243, %rd1242, 32;
	st.local.u32 	[%rd1238+64], %rd1243;
	add.s32 	%r569, %r8857, 1;
	setp.lt.u32 	%p650, %r8857, 111;
	mov.u32 	%r8857, %r569;
	@%p650 bra 	$L__BB0_334;
	ld.const.u32 	%r570, [%rd17+-216];
	mov.b32 	%r8858, 128;
$L__BB0_336:
	mul.wide.u32 	%rd1244, %r8858, 4;
	add.s64 	%rd1245, %rd10, %rd1244;
	ld.local.u32 	%r5723, [%rd1245];
	ld.local.u32 	%r5724, [%rd1245+64];
	add.s32 	%r5725, %r5724, %r5723;
	setp.gt.s32 	%p651, %r5725, 8380416;
	add.s32 	%r5726, %r5725, -8380417;
	selp.b32 	%r5727, %r5726, %r5725, %p651;
	setp.lt.s32 	%p652, %r5727, 0;
	add.s32 	%r5728, %r5727, 8380417;
	selp.b32 	%r5729, %r5728, %r5727, %p652;
	st.local.u32 	[%rd1245], %r5729;
	sub.s32 	%r5730, %r5723, %r5724;
	setp.lt.s32 	%p653, %r5730, 0;
	add.s32 	%r5731, %r5730, 8380417;
	selp.b32 	%r5732, %r5731, %r5730, %p653;
	mul.wide.s32 	%rd1246, %r5732, %r570;
	mul.lo.s64 	%rd1247, %rd1246, 252236767799803904;
	shr.s64 	%rd1248, %rd1247, 32;
	mad.lo.s64 	%rd1249, %rd1248, -8380417, %rd1246;
	shr.u64 	%rd1250, %rd1249, 32;
	st.local.u32 	[%rd1245+64], %rd1250;
	add.s32 	%r572, %r8858, 1;
	setp.lt.u32 	%p654, %r8858, 143;
	mov.u32 	%r8858, %r572;
	@%p654 bra 	$L__BB0_336;
	ld.const.u32 	%r573, [%rd17+-220];
	mov.b32 	%r8859, 160;
$L__BB0_338:
	mul.wide.u32 	%rd1251, %r8859, 4;
	add.s64 	%rd1252, %rd10, %rd1251;
	ld.local.u32 	%r5734, [%rd1252];
	ld.local.u32 	%r5735, [%rd1252+64];
	add.s32 	%r5736, %r5735, %r5734;
	setp.gt.s32 	%p655, %r5736, 8380416;
	add.s32 	%r5737, %r5736, -8380417;
	selp.b32 	%r5738, %r5737, %r5736, %p655;
	setp.lt.s32 	%p656, %r5738, 0;
	add.s32 	%r5739, %r5738, 8380417;
	selp.b32 	%r5740, %r5739, %r5738, %p656;
	st.local.u32 	[%rd1252], %r5740;
	sub.s32 	%r5741, %r5734, %r5735;
	setp.lt.s32 	%p657, %r5741, 0;
	add.s32 	%r5742, %r5741, 8380417;
	selp.b32 	%r5743, %r5742, %r5741, %p657;
	mul.wide.s32 	%rd1253, %r5743, %r573;
	mul.lo.s64 	%rd1254, %rd1253, 252236767799803904;
	shr.s64 	%rd1255, %rd1254, 32;
	mad.lo.s64 	%rd1256, %rd1255, -8380417, %rd1253;
	shr.u64 	%rd1257, %rd1256, 32;
	st.local.u32 	[%rd1252+64], %rd1257;
	add.s32 	%r575, %r8859, 1;
	setp.lt.u32 	%p658, %r8859, 175;
	mov.u32 	%r8859, %r575;
	@%p658 bra 	$L__BB0_338;
	ld.const.u32 	%r576, [%rd17+-224];
	mov.b32 	%r8860, 192;
$L__BB0_340:
	mul.wide.u32 	%rd1258, %r8860, 4;
	add.s64 	%rd1259, %rd10, %rd1258;
	ld.local.u32 	%r5745, [%rd1259];
	ld.local.u32 	%r5746, [%rd1259+64];
	add.s32 	%r5747, %r5746, %r5745;
	setp.gt.s32 	%p659, %r5747, 8380416;
	add.s32 	%r5748, %r5747, -8380417;
	selp.b32 	%r5749, %r5748, %r5747, %p659;
	setp.lt.s32 	%p660, %r5749, 0;
	add.s32 	%r5750, %r5749, 8380417;
	selp.b32 	%r5751, %r5750, %r5749, %p660;
	st.local.u32 	[%rd1259], %r5751;
	sub.s32 	%r5752, %r5745, %r5746;
	setp.lt.s32 	%p661, %r5752, 0;
	add.s32 	%r5753, %r5752, 8380417;
	selp.b32 	%r5754, %r5753, %r5752, %p661;
	mul.wide.s32 	%rd1260, %r5754, %r576;
	mul.lo.s64 	%rd1261, %rd1260, 252236767799803904;
	shr.s64 	%rd1262, %rd1261, 32;
	mad.lo.s64 	%rd1263, %rd1262, -8380417, %rd1260;
	shr.u64 	%rd1264, %rd1263, 32;
	st.local.u32 	[%rd1259+64], %rd1264;
	add.s32 	%r578, %r8860, 1;
	setp.lt.u32 	%p662, %r8860, 207;
	mov.u32 	%r8860, %r578;
	@%p662 bra 	$L__BB0_340;
	ld.const.u32 	%r579, [%rd17+-228];
	mov.b32 	%r8861, 224;
$L__BB0_342:
	mul.wide.u32 	%rd1265, %r8861, 4;
	add.s64 	%rd1266, %rd10, %rd1265;
	ld.local.u32 	%r5756, [%rd1266];
	ld.local.u32 	%r5757, [%rd1266+64];
	add.s32 	%r5758, %r5757, %r5756;
	setp.gt.s32 	%p663, %r5758, 8380416;
	add.s32 	%r5759, %r5758, -8380417;
	selp.b32 	%r5760, %r5759, %r5758, %p663;
	setp.lt.s32 	%p664, %r5760, 0;
	add.s32 	%r5761, %r5760, 8380417;
	selp.b32 	%r5762, %r5761, %r5760, %p664;
	st.local.u32 	[%rd1266], %r5762;
	sub.s32 	%r5763, %r5756, %r5757;
	setp.lt.s32 	%p665, %r5763, 0;
	add.s32 	%r5764, %r5763, 8380417;
	selp.b32 	%r5765, %r5764, %r5763, %p665;
	mul.wide.s32 	%rd1267, %r5765, %r579;
	mul.lo.s64 	%rd1268, %rd1267, 252236767799803904;
	shr.s64 	%rd1269, %rd1268, 32;
	mad.lo.s64 	%rd1270, %rd1269, -8380417, %rd1267;
	shr.u64 	%rd1271, %rd1270, 32;
	st.local.u32 	[%rd1266+64], %rd1271;
	add.s32 	%r581, %r8861, 1;
	setp.lt.u32 	%p666, %r8861, 239;
	mov.u32 	%r8861, %r581;
	@%p666 bra 	$L__BB0_342;
	ld.const.u32 	%r582, [%rd17+-232];
	mov.b32 	%r8862, 0;
$L__BB0_344:
	mul.wide.u32 	%rd1272, %r8862, 4;
	add.s64 	%rd1273, %rd10, %rd1272;
	ld.local.u32 	%r5767, [%rd1273];
	ld.local.u32 	%r5768, [%rd1273+128];
	add.s32 	%r5769, %r5768, %r5767;
	setp.gt.s32 	%p667, %r5769, 8380416;
	add.s32 	%r5770, %r5769, -8380417;
	selp.b32 	%r5771, %r5770, %r5769, %p667;
	setp.lt.s32 	%p668, %r5771, 0;
	add.s32 	%r5772, %r5771, 8380417;
	selp.b32 	%r5773, %r5772, %r5771, %p668;
	st.local.u32 	[%rd1273], %r5773;
	sub.s32 	%r5774, %r5767, %r5768;
	setp.lt.s32 	%p669, %r5774, 0;
	add.s32 	%r5775, %r5774, 8380417;
	selp.b32 	%r5776, %r5775, %r5774, %p669;
	mul.wide.s32 	%rd1274, %r5776, %r582;
	mul.lo.s64 	%rd1275, %rd1274, 252236767799803904;
	shr.s64 	%rd1276, %rd1275, 32;
	mad.lo.s64 	%rd1277, %rd1276, -8380417, %rd1274;
	shr.u64 	%rd1278, %rd1277, 32;
	st.local.u32 	[%rd1273+128], %rd1278;
	add.s32 	%r584, %r8862, 1;
	setp.lt.u32 	%p670, %r8862, 31;
	mov.u32 	%r8862, %r584;
	@%p670 bra 	$L__BB0_344;
	ld.const.u32 	%r585, [%rd17+-236];
	mov.b32 	%r8863, 64;
$L__BB0_346:
	mul.wide.u32 	%rd1279, %r8863, 4;
	add.s64 	%rd1280, %rd10, %rd1279;
	ld.local.u32 	%r5778, [%rd1280];
	ld.local.u32 	%r5779, [%rd1280+128];
	add.s32 	%r5780, %r5779, %r5778;
	setp.gt.s32 	%p671, %r5780, 8380416;
	add.s32 	%r5781, %r5780, -8380417;
	selp.b32 	%r5782, %r5781, %r5780, %p671;
	setp.lt.s32 	%p672, %r5782, 0;
	add.s32 	%r5783, %r5782, 8380417;
	selp.b32 	%r5784, %r5783, %r5782, %p672;
	st.local.u32 	[%rd1280], %r5784;
	sub.s32 	%r5785, %r5778, %r5779;
	setp.lt.s32 	%p673, %r5785, 0;
	add.s32 	%r5786, %r5785, 8380417;
	selp.b32 	%r5787, %r5786, %r5785, %p673;
	mul.wide.s32 	%rd1281, %r5787, %r585;
	mul.lo.s64 	%rd1282, %rd1281, 252236767799803904;
	shr.s64 	%rd1283, %rd1282, 32;
	mad.lo.s64 	%rd1284, %rd1283, -8380417, %rd1281;
	shr.u64 	%rd1285, %rd1284, 32;
	st.local.u32 	[%rd1280+128], %rd1285;
	add.s32 	%r587, %r8863, 1;
	setp.lt.u32 	%p674, %r8863, 95;
	mov.u32 	%r8863, %r587;
	@%p674 bra 	$L__BB0_346;
	ld.const.u32 	%r588, [%rd17+-240];
	mov.b32 	%r8864, 128;
$L__BB0_348:
	mul.wide.u32 	%rd1286, %r8864, 4;
	add.s64 	%rd1287, %rd10, %rd1286;
	ld.local.u32 	%r5789, [%rd1287];
	ld.local.u32 	%r5790, [%rd1287+128];
	add.s32 	%r5791, %r5790, %r5789;
	setp.gt.s32 	%p675, %r5791, 8380416;
	add.s32 	%r5792, %r5791, -8380417;
	selp.b32 	%r5793, %r5792, %r5791, %p675;
	setp.lt.s32 	%p676, %r5793, 0;
	add.s32 	%r5794, %r5793, 8380417;
	selp.b32 	%r5795, %r5794, %r5793, %p676;
	st.local.u32 	[%rd1287], %r5795;
	sub.s32 	%r5796, %r5789, %r5790;
	setp.lt.s32 	%p677, %r5796, 0;
	add.s32 	%r5797, %r5796, 8380417;
	selp.b32 	%r5798, %r5797, %r5796, %p677;
	mul.wide.s32 	%rd1288, %r5798, %r588;
	mul.lo.s64 	%rd1289, %rd1288, 252236767799803904;
	shr.s64 	%rd1290, %rd1289, 32;
	mad.lo.s64 	%rd1291, %rd1290, -8380417, %rd1288;
	shr.u64 	%rd1292, %rd1291, 32;
	st.local.u32 	[%rd1287+128], %rd1292;
	add.s32 	%r590, %r8864, 1;
	setp.lt.u32 	%p678, %r8864, 159;
	mov.u32 	%r8864, %r590;
	@%p678 bra 	$L__BB0_348;
	ld.const.u32 	%r591, [%rd17+-244];
	mov.b32 	%r8865, 192;
$L__BB0_350:
	mul.wide.u32 	%rd1293, %r8865, 4;
	add.s64 	%rd1294, %rd10, %rd1293;
	ld.local.u32 	%r5800, [%rd1294];
	ld.local.u32 	%r5801, [%rd1294+128];
	add.s32 	%r5802, %r5801, %r5800;
	setp.gt.s32 	%p679, %r5802, 8380416;
	add.s32 	%r5803, %r5802, -8380417;
	selp.b32 	%r5804, %r5803, %r5802, %p679;
	setp.lt.s32 	%p680, %r5804, 0;
	add.s32 	%r5805, %r5804, 8380417;
	selp.b32 	%r5806, %r5805, %r5804, %p680;
	st.local.u32 	[%rd1294], %r5806;
	sub.s32 	%r5807, %r5800, %r5801;
	setp.lt.s32 	%p681, %r5807, 0;
	add.s32 	%r5808, %r5807, 8380417;
	selp.b32 	%r5809, %r5808, %r5807, %p681;
	mul.wide.s32 	%rd1295, %r5809, %r591;
	mul.lo.s64 	%rd1296, %rd1295, 252236767799803904;
	shr.s64 	%rd1297, %rd1296, 32;
	mad.lo.s64 	%rd1298, %rd1297, -8380417, %rd1295;
	shr.u64 	%rd1299, %rd1298, 32;
	st.local.u32 	[%rd1294+128], %rd1299;
	add.s32 	%r593, %r8865, 1;
	setp.lt.u32 	%p682, %r8865, 223;
	mov.u32 	%r8865, %r593;
	@%p682 bra 	$L__BB0_350;
	ld.const.u32 	%r594, [%rd17+-248];
	mov.b32 	%r8866, 0;
$L__BB0_352:
	mul.wide.u32 	%rd1300, %r8866, 4;
	add.s64 	%rd1301, %rd10, %rd1300;
	ld.local.u32 	%r5811, [%rd1301];
	ld.local.u32 	%r5812, [%rd1301+256];
	add.s32 	%r5813, %r5812, %r5811;
	setp.gt.s32 	%p683, %r5813, 8380416;
	add.s32 	%r5814, %r5813, -8380417;
	selp.b32 	%r5815, %r5814, %r5813, %p683;
	setp.lt.s32 	%p684, %r5815, 0;
	add.s32 	%r5816, %r5815, 8380417;
	selp.b32 	%r5817, %r5816, %r5815, %p684;
	st.local.u32 	[%rd1301], %r5817;
	sub.s32 	%r5818, %r5811, %r5812;
	setp.lt.s32 	%p685, %r5818, 0;
	add.s32 	%r5819, %r5818, 8380417;
	selp.b32 	%r5820, %r5819, %r5818, %p685;
	mul.wide.s32 	%rd1302, %r5820, %r594;
	mul.lo.s64 	%rd1303, %rd1302, 252236767799803904;
	shr.s64 	%rd1304, %rd1303, 32;
	mad.lo.s64 	%rd1305, %rd1304, -8380417, %rd1302;
	shr.u64 	%rd1306, %rd1305, 32;
	st.local.u32 	[%rd1301+256], %rd1306;
	add.s32 	%r596, %r8866, 1;
	setp.lt.u32 	%p686, %r8866, 63;
	mov.u32 	%r8866, %r596;
	@%p686 bra 	$L__BB0_352;
	ld.const.u32 	%r597, [%rd17+-252];
	mov.b32 	%r8867, 128;
$L__BB0_354:
	mul.wide.u32 	%rd1307, %r8867, 4;
	add.s64 	%rd1308, %rd10, %rd1307;
	ld.local.u32 	%r5822, [%rd1308];
	ld.local.u32 	%r5823, [%rd1308+256];
	add.s32 	%r5824, %r5823, %r5822;
	setp.gt.s32 	%p687, %r5824, 8380416;
	add.s32 	%r5825, %r5824, -8380417;
	selp.b32 	%r5826, %r5825, %r5824, %p687;
	setp.lt.s32 	%p688, %r5826, 0;
	add.s32 	%r5827, %r5826, 8380417;
	selp.b32 	%r5828, %r5827, %r5826, %p688;
	st.local.u32 	[%rd1308], %r5828;
	sub.s32 	%r5829, %r5822, %r5823;
	setp.lt.s32 	%p689, %r5829, 0;
	add.s32 	%r5830, %r5829, 8380417;
	selp.b32 	%r5831, %r5830, %r5829, %p689;
	mul.wide.s32 	%rd1309, %r5831, %r597;
	mul.lo.s64 	%rd1310, %rd1309, 252236767799803904;
	shr.s64 	%rd1311, %rd1310, 32;
	mad.lo.s64 	%rd1312, %rd1311, -8380417, %rd1309;
	shr.u64 	%rd1313, %rd1312, 32;
	st.local.u32 	[%rd1308+256], %rd1313;
	add.s32 	%r599, %r8867, 1;
	setp.lt.u32 	%p690, %r8867, 191;
	mov.u32 	%r8867, %r599;
	@%p690 bra 	$L__BB0_354;
	ld.const.u32 	%r600, [%rd17+-256];
	mov.b32 	%r8868, 0;
$L__BB0_356:
	mul.wide.u32 	%rd1314, %r8868, 4;
	add.s64 	%rd1315, %rd10, %rd1314;
	ld.local.u32 	%r5833, [%rd1315];
	ld.local.u32 	%r5834, [%rd1315+512];
	add.s32 	%r5835, %r5834, %r5833;
	setp.gt.s32 	%p691, %r5835, 8380416;
	add.s32 	%r5836, %r5835, -8380417;
	selp.b32 	%r5837, %r5836, %r5835, %p691;
	setp.lt.s32 	%p692, %r5837, 0;
	add.s32 	%r5838, %r5837, 8380417;
	selp.b32 	%r5839, %r5838, %r5837, %p692;
	st.local.u32 	[%rd1315], %r5839;
	sub.s32 	%r5840, %r5833, %r5834;
	setp.lt.s32 	%p693, %r5840, 0;
	add.s32 	%r5841, %r5840, 8380417;
	selp.b32 	%r5842, %r5841, %r5840, %p693;
	mul.wide.s32 	%rd1316, %r5842, %r600;
	mul.lo.s64 	%rd1317, %rd1316, 252236767799803904;
	shr.s64 	%rd1318, %rd1317, 32;
	mad.lo.s64 	%rd1319, %rd1318, -8380417, %rd1316;
	shr.u64 	%rd1320, %rd1319, 32;
	st.local.u32 	[%rd1315+512], %rd1320;
	add.s32 	%r602, %r8868, 1;
	setp.lt.u32 	%p694, %r8868, 127;
	mov.u32 	%r8868, %r602;
	@%p694 bra 	$L__BB0_356;
	mov.b32 	%r8869, 0;
$L__BB0_358:
	mul.wide.u32 	%rd1321, %r8869, 4;
	add.s64 	%rd1322, %rd10, %rd1321;
	ld.local.u32 	%r5844, [%rd1322];
	cvt.u64.u32 	%rd1323, %r5844;
	mul.wide.s32 	%rd1324, %r5844, 8347681;
	mul.lo.s64 	%rd1325, %rd1323, 6918514331793489920;
	shr.s64 	%rd1326, %rd1325, 32;
	mad.lo.s64 	%rd1327, %rd1326, -8380417, %rd1324;
	shr.u64 	%rd1328, %rd1327, 32;
	st.local.u32 	[%rd1322], %rd1328;
	add.s32 	%r8869, %r8869, 1;
	setp.ne.s32 	%p695, %r8869, 256;
	@%p695 bra 	$L__BB0_358;
	mov.b32 	%r8870, 0;
$L__BB0_360:
	mul.wide.u32 	%rd1329, %r8870, 4;
	add.s64 	%rd1330, %rd3, %rd1329;
	ld.local.u32 	%r5846, [%rd1330+1024];
	add.s64 	%rd1331, %rd10, %rd1329;
	ld.local.u32 	%r5847, [%rd1331];
	add.s32 	%r5848, %r5847, %r5846;
	setp.gt.s32 	%p696, %r5848, 8380416;
	add.s32 	%r5849, %r5848, -8380417;
	selp.b32 	%r5850, %r5849, %r5848, %p696;
	setp.lt.s32 	%p697, %r5850, 0;
	add.s32 	%r5851, %r5850, 8380417;
	selp.b32 	%r5852, %r5851, %r5850, %p697;
	add.s64 	%rd1332, %rd7, %rd1329;
	st.local.u32 	[%rd1332+1024], %r5852;
	add.s32 	%r8870, %r8870, 1;
	setp.ne.s32 	%p698, %r8870, 256;
	@%p698 bra 	$L__BB0_360;
	mov.b32 	%r8871, 0;
$L__BB0_362:
	mul.wide.u32 	%rd1333, %r8871, 4;
	add.s64 	%rd1334, %rd8, %rd1333;
	ld.local.u32 	%r5854, [%rd1334];
	add.s64 	%rd1335, %rd12, %rd1333;
	ld.global.nc.u32 	%r5855, [%rd1335+6144];
	mul.wide.s32 	%rd1336, %r5855, %r5854;
	mul.lo.s64 	%rd1337, %rd1336, 252236767799803904;
	shr.s64 	%rd1338, %rd1337, 32;
	mad.lo.s64 	%rd1339, %rd1338, -8380417, %rd1336;
	shr.u64 	%rd1340, %rd1339, 32;
	add.s64 	%rd1341, %rd10, %rd1333;
	st.local.u32 	[%rd1341], %rd1340;
	add.s32 	%r8871, %r8871, 1;
	setp.ne.s32 	%p699, %r8871, 256;
	@%p699 bra 	$L__BB0_362;
	mov.b32 	%r8873, 0;
	mov.b32 	%r8872, 256;
$L__BB0_364:
	add.s32 	%r8874, %r8872, -1;
	mul.wide.u32 	%rd1342, %r8873, 4;
	add.s64 	%rd1343, %rd10, %rd1342;
	ld.local.v2.u32 	{%r5858, %r5859}, [%rd1343];
	mul.wide.s32 	%rd1344, %r8872, 4;
	add.s64 	%rd1346, %rd127, %rd1344;
	ld.const.u32 	%r5860, [%rd1346+-4];
	add.s32 	%r5861, %r5859, %r5858;
	setp.gt.s32 	%p700, %r5861, 8380416;
	add.s32 	%r5862, %r5861, -8380417;
	selp.b32 	%r5863, %r5862, %r5861, %p700;
	setp.lt.s32 	%p701, %r5863, 0;
	add.s32 	%r5864, %r5863, 8380417;
	selp.b32 	%r5865, %r5864, %r5863, %p701;
	sub.s32 	%r5866, %r5858, %r5859;
	setp.lt.s32 	%p702, %r5866, 0;
	add.s32 	%r5867, %r5866, 8380417;
	selp.b32 	%r5868, %r5867, %r5866, %p702;
	mul.wide.s32 	%rd1347, %r5868, %r5860;
	mul.lo.s64 	%rd1348, %rd1347, 252236767799803904;
	shr.s64 	%rd1349, %rd1348, 32;
	mad.lo.s64 	%rd1350, %rd1349, -8380417, %rd1347;
	{ .reg .b32 tmp; mov.b64 {tmp, %r5869}, %rd1350; }
	st.local.v2.u32 	[%rd1343], {%r5865, %r5869};
	add.s32 	%r612, %r8873, 2;
	setp.lt.u32 	%p703, %r8873, 254;
	mov.u32 	%r8872, %r8874;
	mov.u32 	%r8873, %r612;
	@%p703 bra 	$L__BB0_364;
	mov.b32 	%r8875, 0;
$L__BB0_366:
	add.s32 	%r615, %r8875, 2;
	mul.wide.s32 	%rd1351, %r8874, 4;
	add.s64 	%rd18, %rd127, %rd1351;
	ld.const.u32 	%r616, [%rd18+-4];
	mov.u32 	%r8876, %r8875;
$L__BB0_367:
	mul.wide.u32 	%rd1353, %r8876, 4;
	add.s64 	%rd1354, %rd10, %rd1353;
	ld.local.u32 	%r5871, [%rd1354];
	ld.local.u32 	%r5872, [%rd1354+8];
	add.s32 	%r5873, %r5872, %r5871;
	setp.gt.s32 	%p704, %r5873, 8380416;
	add.s32 	%r5874, %r5873, -8380417;
	selp.b32 	%r5875, %r5874, %r5873, %p704;
	setp.lt.s32 	%p705, %r5875, 0;
	add.s32 	%r5876, %r5875, 8380417;
	selp.b32 	%r5877, %r5876, %r5875, %p705;
	st.local.u32 	[%rd1354], %r5877;
	sub.s32 	%r5878, %r5871, %r5872;
	setp.lt.s32 	%p706, %r5878, 0;
	add.s32 	%r5879, %r5878, 8380417;
	selp.b32 	%r5880, %r5879, %r5878, %p706;
	mul.wide.s32 	%rd1355, %r5880, %r616;
	mul.lo.s64 	%rd1356, %rd1355, 252236767799803904;
	shr.s64 	%rd1357, %rd1356, 32;
	mad.lo.s64 	%rd1358, %rd1357, -8380417, %rd1355;
	shr.u64 	%rd1359, %rd1358, 32;
	st.local.u32 	[%rd1354+8], %rd1359;
	add.s32 	%r8876, %r8876, 1;
	setp.lt.u32 	%p707, %r8876, %r615;
	@%p707 bra 	$L__BB0_367;
	add.s32 	%r619, %r8875, 4;
	setp.lt.u32 	%p708, %r8875, 252;
	add.s32 	%r8874, %r8874, -1;
	mov.u32 	%r8875, %r619;
	@%p708 bra 	$L__BB0_366;
	ld.const.u32 	%r621, [%rd18+-8];
	mov.b32 	%r8877, 0;
$L__BB0_370:
	mul.wide.u32 	%rd1360, %r8877, 4;
	add.s64 	%rd1361, %rd10, %rd1360;
	ld.local.u32 	%r5882, [%rd1361];
	ld.local.u32 	%r5883, [%rd1361+16];
	add.s32 	%r5884, %r5883, %r5882;
	setp.gt.s32 	%p709, %r5884, 8380416;
	add.s32 	%r5885, %r5884, -8380417;
	selp.b32 	%r5886, %r5885, %r5884, %p709;
	setp.lt.s32 	%p710, %r5886, 0;
	add.s32 	%r5887, %r5886, 8380417;
	selp.b32 	%r5888, %r5887, %r5886, %p710;
	st.local.u32 	[%rd1361], %r5888;
	sub.s32 	%r5889, %r5882, %r5883;
	setp.lt.s32 	%p711, %r5889, 0;
	add.s32 	%r5890, %r5889, 8380417;
	selp.b32 	%r5891, %r5890, %r5889, %p711;
	mul.wide.s32 	%rd1362, %r5891, %r621;
	mul.lo.s64 	%rd1363, %rd1362, 252236767799803904;
	shr.s64 	%rd1364, %rd1363, 32;
	mad.lo.s64 	%rd1365, %rd1364, -8380417, %rd1362;
	shr.u64 	%rd1366, %rd1365, 32;
	st.local.u32 	[%rd1361+16], %rd1366;
	add.s32 	%r623, %r8877, 1;
	setp.lt.u32 	%p712, %r8877, 3;
	mov.u32 	%r8877, %r623;
	@%p712 bra 	$L__BB0_370;
	ld.const.u32 	%r624, [%rd18+-12];
	mov.b32 	%r8878, 8;
$L__BB0_372:
	mul.wide.u32 	%rd1367, %r8878, 4;
	add.s64 	%rd1368, %rd10, %rd1367;
	ld.local.u32 	%r5893, [%rd1368];
	ld.local.u32 	%r5894, [%rd1368+16];
	add.s32 	%r5895, %r5894, %r5893;
	setp.gt.s32 	%p713, %r5895, 8380416;
	add.s32 	%r5896, %r5895, -8380417;
	selp.b32 	%r5897, %r5896, %r5895, %p713;
	setp.lt.s32 	%p714, %r5897, 0;
	add.s32 	%r5898, %r5897, 8380417;
	selp.b32 	%r5899, %r5898, %r5897, %p714;
	st.local.u32 	[%rd1368], %r5899;
	sub.s32 	%r5900, %r5893, %r5894;
	setp.lt.s32 	%p715, %r5900, 0;
	add.s32 	%r5901, %r5900, 8380417;
	selp.b32 	%r5902, %r5901, %r5900, %p715;
	mul.wide.s32 	%rd1369, %r5902, %r624;
	mul.lo.s64 	%rd1370, %rd1369, 252236767799803904;
	shr.s64 	%rd1371, %rd1370, 32;
	mad.lo.s64 	%rd1372, %rd1371, -8380417, %rd1369;
	shr.u64 	%rd1373, %rd1372, 32;
	st.local.u32 	[%rd1368+16], %rd1373;
	add.s32 	%r626, %r8878, 1;
	setp.lt.u32 	%p716, %r8878, 11;
	mov.u32 	%r8878, %r626;
	@%p716 bra 	$L__BB0_372;
	ld.const.u32 	%r627, [%rd18+-16];
	mov.b32 	%r8879, 16;
$L__BB0_374:
	mul.wide.u32 	%rd1374, %r8879, 4;
	add.s64 	%rd1375, %rd10, %rd1374;
	ld.local.u32 	%r5904, [%rd1375];
	ld.local.u32 	%r5905, [%rd1375+16];
	add.s32 	%r5906, %r5905, %r5904;
	setp.gt.s32 	%p717, %r5906, 8380416;
	add.s32 	%r5907, %r5906, -8380417;
	selp.b32 	%r5908, %r5907, %r5906, %p717;
	setp.lt.s32 	%p718, %r5908, 0;
	add.s32 	%r5909, %r5908, 8380417;
	selp.b32 	%r5910, %r5909, %r5908, %p718;
	st.local.u32 	[%rd1375], %r5910;
	sub.s32 	%r5911, %r5904, %r5905;
	setp.lt.s32 	%p719, %r5911, 0;
	add.s32 	%r5912, %r5911, 8380417;
	selp.b32 	%r5913, %r5912, %r5911, %p719;
	mul.wide.s32 	%rd1376, %r5913, %r627;
	mul.lo.s64 	%rd1377, %rd1376, 252236767799803904;
	shr.s64 	%rd1378, %rd1377, 32;
	mad.lo.s64 	%rd1379, %rd1378, -8380417, %rd1376;
	shr.u64 	%rd1380, %rd1379, 32;
	st.local.u32 	[%rd1375+16], %rd1380;
	add.s32 	%r629, %r8879, 1;
	setp.lt.u32 	%p720, %r8879, 19;
	mov.u32 	%r8879, %r629;
	@%p720 bra 	$L__BB0_374;
	ld.const.u32 	%r630, [%rd18+-20];
	mov.b32 	%r8880, 24;
$L__BB0_376:
	mul.wide.u32 	%rd1381, %r8880, 4;
	add.s64 	%rd1382, %rd10, %rd1381;
	ld.local.u32 	%r5915, [%rd1382];
	ld.local.u32 	%r5916, [%rd1382+16];
	add.s32 	%r5917, %r5916, %r5915;
	setp.gt.s32 	%p721, %r5917, 8380416;
	add.s32 	%r5918, %r5917, -8380417;
	selp.b32 	%r5919, %r5918, %r5917, %p721;
	setp.lt.s32 	%p722, %r5919, 0;
	add.s32 	%r5920, %r5919, 8380417;
	selp.b32 	%r5921, %r5920, %r5919, %p722;
	st.local.u32 	[%rd1382], %r5921;
	sub.s32 	%r5922, %r5915, %r5916;
	setp.lt.s32 	%p723, %r5922, 0;
	add.s32 	%r5923, %r5922, 8380417;
	selp.b32 	%r5924, %r5923, %r5922, %p723;
	mul.wide.s32 	%rd1383, %r5924, %r630;
	mul.lo.s64 	%rd1384, %rd1383, 252236767799803904;
	shr.s64 	%rd1385, %rd1384, 32;
	mad.lo.s64 	%rd1386, %rd1385, -8380417, %rd1383;
	shr.u64 	%rd1387, %rd1386, 32;
	st.local.u32 	[%rd1382+16], %rd1387;
	add.s32 	%r632, %r8880, 1;
	setp.lt.u32 	%p724, %r8880, 27;
	mov.u32 	%r8880, %r632;
	@%p724 bra 	$L__BB0_376;
	ld.const.u32 	%r633, [%rd18+-24];
	mov.b32 	%r8881, 32;
$L__BB0_378:
	mul.wide.u32 	%rd1388, %r8881, 4;
	add.s64 	%rd1389, %rd10, %rd1388;
	ld.local.u32 	%r5926, [%rd1389];
	ld.local.u32 	%r5927, [%rd1389+16];
	add.s32 	%r5928, %r5927, %r5926;
	setp.gt.s32 	%p725, %r5928, 8380416;
	add.s32 	%r5929, %r5928, -8380417;
	selp.b32 	%r5930, %r5929, %r5928, %p725;
	setp.lt.s32 	%p726, %r5930, 0;
	add.s32 	%r5931, %r5930, 8380417;
	selp.b32 	%r5932, %r5931, %r5930, %p726;
	st.local.u32 	[%rd1389], %r5932;
	sub.s32 	%r5933, %r5926, %r5927;
	setp.lt.s32 	%p727, %r5933, 0;
	add.s32 	%r5934, %r5933, 8380417;
	selp.b32 	%r5935, %r5934, %r5933, %p727;
	mul.wide.s32 	%rd1390, %r5935, %r633;
	mul.lo.s64 	%rd1391, %rd1390, 252236767799803904;
	shr.s64 	%rd1392, %rd1391, 32;
	mad.lo.s64 	%rd1393, %rd1392, -8380417, %rd1390;
	shr.u64 	%rd1394, %rd1393, 32;
	st.local.u32 	[%rd1389+16], %rd1394;
	add.s32 	%r635, %r8881, 1;
	setp.lt.u32 	%p728, %r8881, 35;
	mov.u32 	%r8881, %r635;
	@%p728 bra 	$L__BB0_378;
	ld.const.u32 	%r636, [%rd18+-28];
	mov.b32 	%r8882, 40;
$L__BB0_380:
	mul.wide.u32 	%rd1395, %r8882, 4;
	add.s64 	%rd1396, %rd10, %rd1395;
	ld.local.u32 	%r5937, [%rd1396];
	ld.local.u32 	%r5938, [%rd1396+16];
	add.s32 	%r5939, %r5938, %r5937;
	setp.gt.s32 	%p729, %r5939, 8380416;
	add.s32 	%r5940, %r5939, -8380417;
	selp.b32 	%r5941, %r5940, %r5939, %p729;
	setp.lt.s32 	%p730, %r5941, 0;
	add.s32 	%r5942, %r5941, 8380417;
	selp.b32 	%r5943, %r5942, %r5941, %p730;
	st.local.u32 	[%rd1396], %r5943;
	sub.s32 	%r5944, %r5937, %r5938;
	setp.lt.s32 	%p731, %r5944, 0;
	add.s32 	%r5945, %r5944, 8380417;
	selp.b32 	%r5946, %r5945, %r5944, %p731;
	mul.wide.s32 	%rd1397, %r5946, %r636;
	mul.lo.s64 	%rd1398, %rd1397, 252236767799803904;
	shr.s64 	%rd1399, %rd1398, 32;
	mad.lo.s64 	%rd1400, %rd1399, -8380417, %rd1397;
	shr.u64 	%rd1401, %rd1400, 32;
	st.local.u32 	[%rd1396+16], %rd1401;
	add.s32 	%r638, %r8882, 1;
	setp.lt.u32 	%p732, %r8882, 43;
	mov.u32 	%r8882, %r638;
	@%p732 bra 	$L__BB0_380;
	ld.const.u32 	%r639, [%rd18+-32];
	mov.b32 	%r8883, 48;
$L__BB0_382:
	mul.wide.u32 	%rd1402, %r8883, 4;
	add.s64 	%rd1403, %rd10, %rd1402;
	ld.local.u32 	%r5948, [%rd1403];
	ld.local.u32 	%r5949, [%rd1403+16];
	add.s32 	%r5950, %r5949, %r5948;
	setp.gt.s32 	%p733, %r5950, 8380416;
	add.s32 	%r5951, %r5950, -8380417;
	selp.b32 	%r5952, %r5951, %r5950, %p733;
	setp.lt.s32 	%p734, %r5952, 0;
	add.s32 	%r5953, %r5952, 8380417;
	selp.b32 	%r5954, %r5953, %r5952, %p734;
	st.local.u32 	[%rd1403], %r5954;
	sub.s32 	%r5955, %r5948, %r5949;
	setp.lt.s32 	%p735, %r5955, 0;
	add.s32 	%r5956, %r5955, 8380417;
	selp.b32 	%r5957, %r5956, %r5955, %p735;
	mul.wide.s32 	%rd1404, %r5957, %r639;
	mul.lo.s64 	%rd1405, %rd1404, 252236767799803904;
	shr.s64 	%rd1406, %rd1405, 32;
	mad.lo.s64 	%rd1407, %rd1406, -8380417, %rd1404;
	shr.u64 	%rd1408, %rd1407, 32;
	st.local.u32 	[%rd1403+16], %rd1408;
	add.s32 	%r641, %r8883, 1;
	setp.lt.u32 	%p736, %r8883, 51;
	mov.u32 	%r8883, %r641;
	@%p736 bra 	$L__BB0_382;
	ld.const.u32 	%r642, [%rd18+-36];
	mov.b32 	%r8884, 56;
$L__BB0_384:
	mul.wide.u32 	%rd1409, %r8884, 4;
	add.s64 	%rd1410, %rd10, %rd1409;
	ld.local.u32 	%r5959, [%rd1410];
	ld.local.u32 	%r5960, [%rd1410+16];
	add.s32 	%r5961, %r5960, %r5959;
	setp.gt.s32 	%p737, %r5961, 8380416;
	add.s32 	%r5962, %r5961, -8380417;
	selp.b32 	%r5963, %r5962, %r5961, %p737;
	setp.lt.s32 	%p738, %r5963, 0;
	add.s32 	%r5964, %r5963, 8380417;
	selp.b32 	%r5965, %r5964, %r5963, %p738;
	st.local.u32 	[%rd1410], %r5965;
	sub.s32 	%r5966, %r5959, %r5960;
	setp.lt.s32 	%p739, %r5966, 0;
	add.s32 	%r5967, %r5966, 8380417;
	selp.b32 	%r5968, %r5967, %r5966, %p739;
	mul.wide.s32 	%rd1411, %r5968, %r642;
	mul.lo.s64 	%rd1412, %rd1411, 252236767799803904;
	shr.s64 	%rd1413, %rd1412, 32;
	mad.lo.s64 	%rd1414, %rd1413, -8380417, %rd1411;
	shr.u64 	%rd1415, %rd1414, 32;
	st.local.u32 	[%rd1410+16], %rd1415;
	add.s32 	%r644, %r8884, 1;
	setp.lt.u32 	%p740, %r8884, 59;
	mov.u32 	%r8884, %r644;
	@%p740 bra 	$L__BB0_384;
	ld.const.u32 	%r645, [%rd18+-40];
	mov.b32 	%r8885, 64;
$L__BB0_386:
	mul.wide.u32 	%rd1416, %r8885, 4;
	add.s64 	%rd1417, %rd10, %rd1416;
	ld.local.u32 	%r5970, [%rd1417];
	ld.local.u32 	%r5971, [%rd1417+16];
	add.s32 	%r5972, %r5971, %r5970;
	setp.gt.s32 	%p741, %r5972, 8380416;
	add.s32 	%r5973, %r5972, -8380417;
	selp.b32 	%r5974, %r5973, %r5972, %p741;
	setp.lt.s32 	%p742, %r5974, 0;
	add.s32 	%r5975, %r5974, 8380417;
	selp.b32 	%r5976, %r5975, %r5974, %p742;
	st.local.u32 	[%rd1417], %r5976;
	sub.s32 	%r5977, %r5970, %r5971;
	setp.lt.s32 	%p743, %r5977, 0;
	add.s32 	%r5978, %r5977, 8380417;
	selp.b32 	%r5979, %r5978, %r5977, %p743;
	mul.wide.s32 	%rd1418, %r5979, %r645;
	mul.lo.s64 	%rd1419, %rd1418, 252236767799803904;
	shr.s64 	%rd1420, %rd1419, 32;
	mad.lo.s64 	%rd1421, %rd1420, -8380417, %rd1418;
	shr.u64 	%rd1422, %rd1421, 32;
	st.local.u32 	[%rd1417+16], %rd1422;
	add.s32 	%r647, %r8885, 1;
	setp.lt.u32 	%p744, %r8885, 67;
	mov.u32 	%r8885, %r647;
	@%p744 bra 	$L__BB0_386;
	ld.const.u32 	%r648, [%rd18+-44];
	mov.b32 	%r8886, 72;
$L__BB0_388:
	mul.wide.u32 	%rd1423, %r8886, 4;
	add.s64 	%rd1424, %rd10, %rd1423;
	ld.local.u32 	%r5981, [%rd1424];
	ld.local.u32 	%r5982, [%rd1424+16];
	add.s32 	%r5983, %r5982, %r5981;
	setp.gt.s32 	%p745, %r5983, 8380416;
	add.s32 	%r5984, %r5983, -8380417;
	selp.b32 	%r5985, %r5984, %r5983, %p745;
	setp.lt.s32 	%p746, %r5985, 0;
	add.s32 	%r5986, %r5985, 8380417;
	selp.b32 	%r5987, %r5986, %r5985, %p746;
	st.local.u32 	[%rd1424], %r5987;
	sub.s32 	%r5988, %r5981, %r5982;
	setp.lt.s32 	%p747, %r5988, 0;
	add.s32 	%r5989, %r5988, 8380417;
	selp.b32 	%r5990, %r5989, %r5988, %p747;
	mul.wide.s32 	%rd1425, %r5990, %r648;
	mul.lo.s64 	%rd1426, %rd1425, 252236767799803904;
	shr.s64 	%rd1427, %rd1426, 32;
	mad.lo.s64 	%rd1428, %rd1427, -8380417, %rd1425;
	shr.u64 	%rd1429, %rd1428, 32;
	st.local.u32 	[%rd1424+16], %rd1429;
	add.s32 	%r650, %r8886, 1;
	setp.lt.u32 	%p748, %r8886, 75;
	mov.u32 	%r8886, %r650;
	@%p748 bra 	$L__BB0_388;
	ld.const.u32 	%r651, [%rd18+-48];
	mov.b32 	%r8887, 80;
$L__BB0_390:
	mul.wide.u32 	%rd1430, %r8887, 4;
	add.s64 	%rd1431, %rd10, %rd1430;
	ld.local.u32 	%r5992, [%rd1431];
	ld.local.u32 	%r5993, [%rd1431+16];
	add.s32 	%r5994, %r5993, %r5992;
	setp.gt.s32 	%p749, %r5994, 8380416;
	add.s32 	%r5995, %r5994, -8380417;
	selp.b32 	%r5996, %r5995, %r5994, %p749;
	setp.lt.s32 	%p750, %r5996, 0;
	add.s32 	%r5997, %r5996, 8380417;
	selp.b32 	%r5998, %r5997, %r5996, %p750;
	st.local.u32 	[%rd1431], %r5998;
	sub.s32 	%r5999, %r5992, %r5993;
	setp.lt.s32 	%p751, %r5999, 0;
	add.s32 	%r6000, %r5999, 8380417;
	selp.b32 	%r6001, %r6000, %r5999, %p751;
	mul.wide.s32 	%rd1432, %r6001, %r651;
	mul.lo.s64 	%rd1433, %rd1432, 252236767799803904;
	shr.s64 	%rd1434, %rd1433, 32;
	mad.lo.s64 	%rd1435, %rd1434, -8380417, %rd1432;
	shr.u64 	%rd1436, %rd1435, 32;
	st.local.u32 	[%rd1431+16], %rd1436;
	add.s32 	%r653, %r8887, 1;
	setp.lt.u32 	%p752, %r8887, 83;
	mov.u32 	%r8887, %r653;
	@%p752 bra 	$L__BB0_390;
	ld.const.u32 	%r654, [%rd18+-52];
	mov.b32 	%r8888, 88;
$L__BB0_392:
	mul.wide.u32 	%rd1437, %r8888, 4;
	add.s64 	%rd1438, %rd10, %rd1437;
	ld.local.u32 	%r6003, [%rd1438];
	ld.local.u32 	%r6004, [%rd1438+16];
	add.s32 	%r6005, %r6004, %r6003;
	setp.gt.s32 	%p753, %r6005, 8380416;
	add.s32 	%r6006, %r6005, -8380417;
	selp.b32 	%r6007, %r6006, %r6005, %p753;
	setp.lt.s32 	%p754, %r6007, 0;
	add.s32 	%r6008, %r6007, 8380417;
	selp.b32 	%r6009, %r6008, %r6007, %p754;
	st.local.u32 	[%rd1438], %r6009;
	sub.s32 	%r6010, %r6003, %r6004;
	setp.lt.s32 	%p755, %r6010, 0;
	add.s32 	%r6011, %r6010, 8380417;
	selp.b32 	%r6012, %r6011, %r6010, %p755;
	mul.wide.s32 	%rd1439, %r6012, %r654;
	mul.lo.s64 	%rd1440, %rd1439, 252236767799803904;
	shr.s64 	%rd1441, %rd1440, 32;
	mad.lo.s64 	%rd1442, %rd1441, -8380417, %rd1439;
	shr.u64 	%rd1443, %rd1442, 32;
	st.local.u32 	[%rd1438+16], %rd1443;
	add.s32 	%r656, %r8888, 1;
	setp.lt.u32 	%p756, %r8888, 91;
	mov.u32 	%r8888, %r656;
	@%p756 bra 	$L__BB0_392;
	ld.const.u32 	%r657, [%rd18+-56];
	mov.b32 	%r8889, 96;
$L__BB0_394:
	mul.wide.u32 	%rd1444, %r8889, 4;
	add.s64 	%rd1445, %rd10, %rd1444;
	ld.local.u32 	%r6014, [%rd1445];
	ld.local.u32 	%r6015, [%rd1445+16];
	add.s32 	%r6016, %r6015, %r6014;
	setp.gt.s32 	%p757, %r6016, 8380416;
	add.s32 	%r6017, %r6016, -8380417;
	selp.b32 	%r6018, %r6017, %r6016, %p757;
	setp.lt.s32 	%p758, %r6018, 0;
	add.s32 	%r6019, %r6018, 8380417;
	selp.b32 	%r6020, %r6019, %r6018, %p758;
	st.local.u32 	[%rd1445], %r6020;
	sub.s32 	%r6021, %r6014, %r6015;
	setp.lt.s32 	%p759, %r6021, 0;
	add.s32 	%r6022, %r6021, 8380417;
	selp.b32 	%r6023, %r6022, %r6021, %p759;
	mul.wide.s32 	%rd1446, %r6023, %r657;
	mul.lo.s64 	%rd1447, %rd1446, 252236767799803904;
	shr.s64 	%rd1448, %rd1447, 32;
	mad.lo.s64 	%rd1449, %rd1448, -8380417, %rd1446;
	shr.u64 	%rd1450, %rd1449, 32;
	st.local.u32 	[%rd1445+16], %rd1450;
	add.s32 	%r659, %r8889, 1;
	setp.lt.u32 	%p760, %r8889, 99;
	mov.u32 	%r8889, %r659;
	@%p760 bra 	$L__BB0_394;
	ld.const.u32 	%r660, [%rd18+-60];
	mov.b32 	%r8890, 104;
$L__BB0_396:
	mul.wide.u32 	%rd1451, %r8890, 4;
	add.s64 	%rd1452, %rd10, %rd1451;
	ld.local.u32 	%r6025, [%rd1452];
	ld.local.u32 	%r6026, [%rd1452+16];
	add.s32 	%r6027, %r6026, %r6025;
	setp.gt.s32 	%p761, %r6027, 8380416;
	add.s32 	%r6028, %r6027, -8380417;
	selp.b32 	%r6029, %r6028, %r6027, %p761;
	setp.lt.s32 	%p762, %r6029, 0;
	add.s32 	%r6030, %r6029, 8380417;
	selp.b32 	%r6031, %r6030, %r6029, %p762;
	st.local.u32 	[%rd1452], %r6031;
	sub.s32 	%r6032, %r6025, %r6026;
	setp.lt.s32 	%p763, %r6032, 0;
	add.s32 	%r6033, %r6032, 8380417;
	selp.b32 	%r6034, %r6033, %r6032, %p763;
	mul.wide.s32 	%rd1453, %r6034, %r660;
	mul.lo.s64 	%rd1454, %rd1453, 252236767799803904;
	shr.s64 	%rd1455, %rd1454, 32;
	mad.lo.s64 	%rd1456, %rd1455, -8380417, %rd1453;
	shr.u64 	%rd1457, %rd1456, 32;
	st.local.u32 	[%rd1452+16], %rd1457;
	add.s32 	%r662, %r8890, 1;
	setp.lt.u32 	%p764, %r8890, 107;
	mov.u32 	%r8890, %r662;
	@%p764 bra 	$L__BB0_396;
	ld.const.u32 	%r663, [%rd18+-64];
	mov.b32 	%r8891, 112;
$L__BB0_398:
	mul.wide.u32 	%rd1458, %r8891, 4;
	add.s64 	%rd1459, %rd10, %rd1458;
	ld.local.u32 	%r6036, [%rd1459];
	ld.local.u32 	%r6037, [%rd1459+16];
	add.s32 	%r6038, %r6037, %r6036;
	setp.gt.s32 	%p765, %r6038, 8380416;
	add.s32 	%r6039, %r6038, -8380417;
	selp.b32 	%r6040, %r6039, %r6038, %p765;
	setp.lt.s32 	%p766, %r6040, 0;
	add.s32 	%r6041, %r6040, 8380417;
	selp.b32 	%r6042, %r6041, %r6040, %p766;
	st.local.u32 	[%rd1459], %r6042;
	sub.s32 	%r6043, %r6036, %r6037;
	setp.lt.s32 	%p767, %r6043, 0;
	add.s32 	%r6044, %r6043, 8380417;
	selp.b32 	%r6045, %r6044, %r6043, %p767;
	mul.wide.s32 	%rd1460, %r6045, %r663;
	mul.lo.s64 	%rd1461, %rd1460, 252236767799803904;
	shr.s64 	%rd1462, %rd1461, 32;
	mad.lo.s64 	%rd1463, %rd1462, -8380417, %rd1460;
	shr.u64 	%rd1464, %rd1463, 32;
	st.local.u32 	[%rd1459+16], %rd1464;
	add.s32 	%r665, %r8891, 1;
	setp.lt.u32 	%p768, %r8891, 115;
	mov.u32 	%r8891, %r665;
	@%p768 bra 	$L__BB0_398;
	ld.const.u32 	%r666, [%rd18+-68];
	mov.b32 	%r8892, 120;
$L__BB0_400:
	mul.wide.u32 	%rd1465, %r8892, 4;
	add.s64 	%rd1466, %rd10, %rd1465;
	ld.local.u32 	%r6047, [%rd1466];
	ld.local.u32 	%r6048, [%rd1466+16];
	add.s32 	%r6049, %r6048, %r6047;
	setp.gt.s32 	%p769, %r6049, 8380416;
	add.s32 	%r6050, %r6049, -8380417;
	selp.b32 	%r6051, %r6050, %r6049, %p769;
	setp.lt.s32 	%p770, %r6051, 0;
	add.s32 	%r6052, %r6051, 8380417;
	selp.b32 	%r6053, %r6052, %r6051, %p770;
	st.local.u32 	[%rd1466], %r6053;
	sub.s32 	%r6054, %r6047, %r6048;
	setp.lt.s32 	%p771, %r6054, 0;
	add.s32 	%r6055, %r6054, 8380417;
	selp.b32 	%r6056, %r6055, %r6054, %p771;
	mul.wide.s32 	%rd1467, %r6056, %r666;
	mul.lo.s64 	%rd1468, %rd1467, 252236767799803904;
	shr.s64 	%rd1469, %rd1468, 32;
	mad.lo.s64 	%rd1470, %rd1469, -8380417, %rd1467;
	shr.u64 	%rd1471, %rd1470, 32;
	st.local.u32 	[%rd1466+16], %rd1471;
	add.s32 	%r668, %r8892, 1;
	setp.lt.u32 	%p772, %r8892, 123;
	mov.u32 	%r8892, %r668;
	@%p772 bra 	$L__BB0_400;
	ld.const.u32 	%r669, [%rd18+-72];
	mov.b32 	%r8893, 128;
$L__BB0_402:
	mul.wide.u32 	%rd1472, %r8893, 4;
	add.s64 	%rd1473, %rd10, %rd1472;
	ld.local.u32 	%r6058, [%rd1473];
	ld.local.u32 	%r6059, [%rd1473+16];
	add.s32 	%r6060, %r6059, %r6058;
	setp.gt.s32 	%p773, %r6060, 8380416;
	add.s32 	%r6061, %r6060, -8380417;
	selp.b32 	%r6062, %r6061, %r6060, %p773;
	setp.lt.s32 	%p774, %r6062, 0;
	add.s32 	%r6063, %r6062, 8380417;
	selp.b32 	%r6064, %r6063, %r6062, %p774;
	st.local.u32 	[%rd1473], %r6064;
	sub.s32 	%r6065, %r6058, %r6059;
	setp.lt.s32 	%p775, %r6065, 0;
	add.s32 	%r6066, %r6065, 8380417;
	selp.b32 	%r6067, %r6066, %r6065, %p775;
	mul.wide.s32 	%rd1474, %r6067, %r669;
	mul.lo.s64 	%rd1475, %rd1474, 252236767799803904;
	shr.s64 	%rd1476, %rd1475, 32;
	mad.lo.s64 	%rd1477, %rd1476, -8380417, %rd1474;
	shr.u64 	%rd1478, %rd1477, 32;
	st.local.u32 	[%rd1473+16], %rd1478;
	add.s32 	%r671, %r8893, 1;
	setp.lt.u32 	%p776, %r8893, 131;
	mov.u32 	%r8893, %r671;
	@%p776 bra 	$L__BB0_402;
	ld.const.u32 	%r672, [%rd18+-76];
	mov.b32 	%r8894, 136;
$L__BB0_404:
	mul.wide.u32 	%rd1479, %r8894, 4;
	add.s64 	%rd1480, %rd10, %rd1479;
	ld.local.u32 	%r6069, [%rd1480];
	ld.local.u32 	%r6070, [%rd1480+16];
	add.s32 	%r6071, %r6070, %r6069;
	setp.gt.s32 	%p777, %r6071, 8380416;
	add.s32 	%r6072, %r6071, -8380417;
	selp.b32 	%r6073, %r6072, %r6071, %p777;
	setp.lt.s32 	%p778, %r6073, 0;
	add.s32 	%r6074, %r6073, 8380417;
	selp.b32 	%r6075, %r6074, %r6073, %p778;
	st.local.u32 	[%rd1480], %r6075;
	sub.s32 	%r6076, %r6069, %r6070;
	setp.lt.s32 	%p779, %r6076, 0;
	add.s32 	%r6077, %r6076, 8380417;
	selp.b32 	%r6078, %r6077, %r6076, %p779;
	mul.wide.s32 	%rd1481, %r6078, %r672;
	mul.lo.s64 	%rd1482, %rd1481, 252236767799803904;
	shr.s64 	%rd1483, %rd1482, 32;
	mad.lo.s64 	%rd1484, %rd1483, -8380417, %rd1481;
	shr.u64 	%rd1485, %rd1484, 32;
	st.local.u32 	[%rd1480+16], %rd1485;
	add.s32 	%r674, %r8894, 1;
	setp.lt.u32 	%p780, %r8894, 139;
	mov.u32 	%r8894, %r674;
	@%p780 bra 	$L__BB0_404;
	ld.const.u32 	%r675, [%rd18+-80];
	mov.b32 	%r8895, 144;
$L__BB0_406:
	mul.wide.u32 	%rd1486, %r8895, 4;
	add.s64 	%rd1487, %rd10, %rd1486;
	ld.local.u32 	%r6080, [%rd1487];
	ld.local.u32 	%r6081, [%rd1487+16];
	add.s32 	%r6082, %r6081, %r6080;
	setp.gt.s32 	%p781, %r6082, 8380416;
	add.s32 	%r6083, %r6082, -8380417;
	selp.b32 	%r6084, %r6083, %r6082, %p781;
	setp.lt.s32 	%p782, %r6084, 0;
	add.s32 	%r6085, %r6084, 8380417;
	selp.b32 	%r6086, %r6085, %r6084, %p782;
	st.local.u32 	[%rd1487], %r6086;
	sub.s32 	%r6087, %r6080, %r6081;
	setp.lt.s32 	%p783, %r6087, 0;
	add.s32 	%r6088, %r6087, 8380417;
	selp.b32 	%r6089, %r6088, %r6087, %p783;
	mul.wide.s32 	%rd1488, %r6089, %r675;
	mul.lo.s64 	%rd1489, %rd1488, 252236767799803904;
	shr.s64 	%rd1490, %rd1489, 32;
	mad.lo.s64 	%rd1491, %rd1490, -8380417, %rd1488;
	shr.u64 	%rd1492, %rd1491, 32;
	st.local.u32 	[%rd1487+16], %rd1492;
	add.s32 	%r677, %r8895, 1;
	setp.lt.u32 	%p784, %r8895, 147;
	mov.u32 	%r8895, %r677;
	@%p784 bra 	$L__BB0_406;
	ld.const.u32 	%r678, [%rd18+-84];
	mov.b32 	%r8896, 152;
$L__BB0_408:
	mul.wide.u32 	%rd1493, %r8896, 4;
	add.s64 	%rd1494, %rd10, %rd1493;
	ld.local.u32 	%r6091, [%rd1494];
	ld.local.u32 	%r6092, [%rd1494+16];
	add.s32 	%r6093, %r6092, %r6091;
	setp.gt.s32 	%p785, %r6093, 8380416;
	add.s32 	%r6094, %r6093, -8380417;
	selp.b32 	%r6095, %r6094, %r6093, %p785;
	setp.lt.s32 	%p786, %r6095, 0;
	add.s32 	%r6096, %r6095, 8380417;
	selp.b32 	%r6097, %r6096, %r6095, %p786;
	st.local.u32 	[%rd1494], %r6097;
	sub.s32 	%r6098, %r6091, %r6092;
	setp.lt.s32 	%p787, %r6098, 0;
	add.s32 	%r6099, %r6098, 8380417;
	selp.b32 	%r6100, %r6099, %r6098, %p787;
	mul.wide.s32 	%rd1495, %r6100, %r678;
	mul.lo.s64 	%rd1496, %rd1495, 252236767799803904;
	shr.s64 	%rd1497, %rd1496, 32;
	mad.lo.s64 	%rd1498, %rd1497, -8380417, %rd1495;
	shr.u64 	%rd1499, %rd1498, 32;
	st.local.u32 	[%rd1494+16], %rd1499;
	add.s32 	%r680, %r8896, 1;
	setp.lt.u32 	%p788, %r8896, 155;
	mov.u32 	%r8896, %r680;
	@%p788 bra 	$L__BB0_408;
	ld.const.u32 	%r681, [%rd18+-88];
	mov.b32 	%r8897, 160;
$L__BB0_410:
	mul.wide.u32 	%rd1500, %r8897, 4;
	add.s64 	%rd1501, %rd10, %rd1500;
	ld.local.u32 	%r6102, [%rd1501];
	ld.local.u32 	%r6103, [%rd1501+16];
	add.s32 	%r6104, %r6103, %r6102;
	setp.gt.s32 	%p789, %r6104, 8380416;
	add.s32 	%r6105, %r6104, -8380417;
	selp.b32 	%r6106, %r6105, %r6104, %p789;
	setp.lt.s32 	%p790, %r6106, 0;
	add.s32 	%r6107, %r6106, 8380417;
	selp.b32 	%r6108, %r6107, %r6106, %p790;
	st.local.u32 	[%rd1501], %r6108;
	sub.s32 	%r6109, %r6102, %r6103;
	setp.lt.s32 	%p791, %r6109, 0;
	add.s32 	%r6110, %r6109, 8380417;
	selp.b32 	%r6111, %r6110, %r6109, %p791;
	mul.wide.s32 	%rd1502, %r6111, %r681;
	mul.lo.s64 	%rd1503, %rd1502, 252236767799803904;
	shr.s64 	%rd1504, %rd1503, 32;
	mad.lo.s64 	%rd1505, %rd1504, -8380417, %rd1502;
	shr.u64 	%rd1506, %rd1505, 32;
	st.local.u32 	[%rd1501+16], %rd1506;
	add.s32 	%r683, %r8897, 1;
	setp.lt.u32 	%p792, %r8897, 163;
	mov.u32 	%r8897, %r683;
	@%p792 bra 	$L__BB0_410;
	ld.const.u32 	%r684, [%rd18+-92];
	mov.b32 	%r8898, 168;
$L__BB0_412:
	mul.wide.u32 	%rd1507, %r8898, 4;
	add.s64 	%rd1508, %rd10, %rd1507;
	ld.local.u32 	%r6113, [%rd1508];
	ld.local.u32 	%r6114, [%rd1508+16];
	add.s32 	%r6115, %r6114, %r6113;
	setp.gt.s32 	%p793, %r6115, 8380416;
	add.s32 	%r6116, %r6115, -8380417;
	selp.b32 	%r6117, %r6116, %r6115, %p793;
	setp.lt.s32 	%p794, %r6117, 0;
	add.s32 	%r6118, %r6117, 8380417;
	selp.b32 	%r6119, %r6118, %r6117, %p794;
	st.local.u32 	[%rd1508], %r6119;
	sub.s32 	%r6120, %r6113, %r6114;
	setp.lt.s32 	%p795, %r6120, 0;
	add.s32 	%r6121, %r6120, 8380417;
	selp.b32 	%r6122, %r6121, %r6120, %p795;
	mul.wide.s32 	%rd1509, %r6122, %r684;
	mul.lo.s64 	%rd1510, %rd1509, 252236767799803904;
	shr.s64 	%rd1511, %rd1510, 32;
	mad.lo.s64 	%rd1512, %rd1511, -8380417, %rd1509;
	shr.u64 	%rd1513, %rd1512, 32;
	st.local.u32 	[%rd1508+16], %rd1513;
	add.s32 	%r686, %r8898, 1;
	setp.lt.u32 	%p796, %r8898, 171;
	mov.u32 	%r8898, %r686;
	@%p796 bra 	$L__BB0_412;
	ld.const.u32 	%r687, [%rd18+-96];
	mov.b32 	%r8899, 176;
$L__BB0_414:
	mul.wide.u32 	%rd1514, %r8899, 4;
	add.s64 	%rd1515, %rd10, %rd1514;
	ld.local.u32 	%r6124, [%rd1515];
	ld.local.u32 	%r6125, [%rd1515+16];
	add.s32 	%r6126, %r6125, %r6124;
	setp.gt.s32 	%p797, %r6126, 8380416;
	add.s32 	%r6127, %r6126, -8380417;
	selp.b32 	%r6128, %r6127, %r6126, %p797;
	setp.lt.s32 	%p798, %r6128, 0;
	add.s32 	%r6129, %r6128, 8380417;
	selp.b32 	%r6130, %r6129, %r6128, %p798;
	st.local.u32 	[%rd1515], %r6130;
	sub.s32 	%r6131, %r6124, %r6125;
	setp.lt.s32 	%p799, %r6131, 0;
	add.s32 	%r6132, %r6131, 8380417;
	selp.b32 	%r6133, %r6132, %r6131, %p799;
	mul.wide.s32 	%rd1516, %r6133, %r687;
	mul.lo.s64 	%rd1517, %rd1516, 252236767799803904;
	shr.s64 	%rd1518, %rd1517, 32;
	mad.lo.s64 	%rd1519, %rd1518, -8380417, %rd1516;
	shr.u64 	%rd1520, %rd1519, 32;
	st.local.u32 	[%rd1515+16], %rd1520;
	add.s32 	%r689, %r8899, 1;
	setp.lt.u32 	%p800, %r8899, 179;
	mov.u32 	%r8899, %r689;
	@%p800 bra 	$L__BB0_414;
	ld.const.u32 	%r690, [%rd18+-100];
	mov.b32 	%r8900, 184;
$L__BB0_416:
	mul.wide.u32 	%rd1521, %r8900, 4;
	add.s64 	%rd1522, %rd10, %rd1521;
	ld.local.u32 	%r6135, [%rd1522];
	ld.local.u32 	%r6136, [%rd1522+16];
	add.s32 	%r6137, %r6136, %r6135;
	setp.gt.s32 	%p801, %r6137, 8380416;
	add.s32 	%r6138, %r6137, -8380417;
	selp.b32 	%r6139, %r6138, %r6137, %p801;
	setp.lt.s32 	%p802, %r6139, 0;
	add.s32 	%r6140, %r6139, 8380417;
	selp.b32 	%r6141, %r6140, %r6139, %p802;
	st.local.u32 	[%rd1522], %r6141;
	sub.s32 	%r6142, %r6135, %r6136;
	setp.lt.s32 	%p803, %r6142, 0;
	add.s32 	%r6143, %r6142, 8380417;
	selp.b32 	%r6144, %r6143, %r6142, %p803;
	mul.wide.s32 	%rd1523, %r6144, %r690;
	mul.lo.s64 	%rd1524, %rd1523, 252236767799803904;
	shr.s64 	%rd1525, %rd1524, 32;
	mad.lo.s64 	%rd1526, %rd1525, -8380417, %rd1523;
	shr.u64 	%rd1527, %rd1526, 32;
	st.local.u32 	[%rd1522+16], %rd1527;
	add.s32 	%r692, %r8900, 1;
	setp.lt.u32 	%p804, %r8900, 187;
	mov.u32 	%r8900, %r692;
	@%p804 bra 	$L__BB0_416;
	ld.const.u32 	%r693, [%rd18+-104];
	mov.b32 	%r8901, 192;
$L__BB0_418:
	mul.wide.u32 	%rd1528, %r8901, 4;
	add.s64 	%rd1529, %rd10, %rd1528;
	ld.local.u32 	%r6146, [%rd1529];
	ld.local.u32 	%r6147, [%rd1529+16];
	add.s32 	%r6148, %r6147, %r6146;
	setp.gt.s32 	%p805, %r6148, 8380416;
	add.s32 	%r6149, %r6148, -8380417;
	selp.b32 	%r6150, %r6149, %r6148, %p805;
	setp.lt.s32 	%p806, %r6150, 0;
	add.s32 	%r6151, %r6150, 8380417;
	selp.b32 	%r6152, %r6151, %r6150, %p806;
	st.local.u32 	[%rd1529], %r6152;
	sub.s32 	%r6153, %r6146, %r6147;
	setp.lt.s32 	%p807, %r6153, 0;
	add.s32 	%r6154, %r6153, 8380417;
	selp.b32 	%r6155, %r6154, %r6153, %p807;
	mul.wide.s32 	%rd1530, %r6155, %r693;
	mul.lo.s64 	%rd1531, %rd1530, 252236767799803904;
	shr.s64 	%rd1532, %rd1531, 32;
	mad.lo.s64 	%rd1533, %rd1532, -8380417, %rd1530;
	shr.u64 	%rd1534, %rd1533, 32;
	st.local.u32 	[%rd1529+16], %rd1534;
	add.s32 	%r695, %r8901, 1;
	setp.lt.u32 	%p808, %r8901, 195;
	mov.u32 	%r8901, %r695;
	@%p808 bra 	$L__BB0_418;
	ld.const.u32 	%r696, [%rd18+-108];
	mov.b32 	%r8902, 200;
$L__BB0_420:
	mul.wide.u32 	%rd1535, %r8902, 4;
	add.s64 	%rd1536, %rd10, %rd1535;
	ld.local.u32 	%r6157, [%rd1536];
	ld.local.u32 	%r6158, [%rd1536+16];
	add.s32 	%r6159, %r6158, %r6157;
	setp.gt.s32 	%p809, %r6159, 8380416;
	add.s32 	%r6160, %r6159, -8380417;
	selp.b32 	%r6161, %r6160, %r6159, %p809;
	setp.lt.s32 	%p810, %r6161, 0;
	add.s32 	%r6162, %r6161, 8380417;
	selp.b32 	%r6163, %r6162, %r6161, %p810;
	st.local.u32 	[%rd1536], %r6163;
	sub.s32 	%r6164, %r6157, %r6158;
	setp.lt.s32 	%p811, %r6164, 0;
	add.s32 	%r6165, %r6164, 8380417;
	selp.b32 	%r6166, %r6165, %r6164, %p811;
	mul.wide.s32 	%rd1537, %r6166, %r696;
	mul.lo.s64 	%rd1538, %rd1537, 252236767799803904;
	shr.s64 	%rd1539, %rd1538, 32;
	mad.lo.s64 	%rd1540, %rd1539, -8380417, %rd1537;
	shr.u64 	%rd1541, %rd1540, 32;
	st.local.u32 	[%rd1536+16], %rd1541;
	add.s32 	%r698, %r8902, 1;
	setp.lt.u32 	%p812, %r8902, 203;
	mov.u32 	%r8902, %r698;
	@%p812 bra 	$L__BB0_420;
	ld.const.u32 	%r699, [%rd18+-112];
	mov.b32 	%r8903, 208;
$L__BB0_422:
	mul.wide.u32 	%rd1542, %r8903, 4;
	add.s64 	%rd1543, %rd10, %rd1542;
	ld.local.u32 	%r6168, [%rd1543];
	ld.local.u32 	%r6169, [%rd1543+16];
	add.s32 	%r6170, %r6169, %r6168;
	setp.gt.s32 	%p813, %r6170, 8380416;
	add.s32 	%r6171, %r6170, -8380417;
	selp.b32 	%r6172, %r6171, %r6170, %p813;
	setp.lt.s32 	%p814, %r6172, 0;
	add.s32 	%r6173, %r6172, 8380417;
	selp.b32 	%r6174, %r6173, %r6172, %p814;
	st.local.u32 	[%rd1543], %r6174;
	sub.s32 	%r6175, %r6168, %r6169;
	setp.lt.s32 	%p815, %r6175, 0;
	add.s32 	%r6176, %r6175, 8380417;
	selp.b32 	%r6177, %r6176, %r6175, %p815;
	mul.wide.s32 	%rd1544, %r6177, %r699;
	mul.lo.s64 	%rd1545, %rd1544, 252236767799803904;
	shr.s64 	%rd1546, %rd1545, 32;
	mad.lo.s64 	%rd1547, %rd1546, -8380417, %rd1544;
	shr.u64 	%rd1548, %rd1547, 32;
	st.local.u32 	[%rd1543+16], %rd1548;
	add.s32 	%r701, %r8903, 1;
	setp.lt.u32 	%p816, %r8903, 211;
	mov.u32 	%r8903, %r701;
	@%p816 bra 	$L__BB0_422;
	ld.const.u32 	%r702, [%rd18+-116];
	mov.b32 	%r8904, 216;
$L__BB0_424:
	mul.wide.u32 	%rd1549, %r8904, 4;
	add.s64 	%rd1550, %rd10, %rd1549;
	ld.local.u32 	%r6179, [%rd1550];
	ld.local.u32 	%r6180, [%rd1550+16];
	add.s32 	%r6181, %r6180, %r6179;
	setp.gt.s32 	%p817, %r6181, 8380416;
	add.s32 	%r6182, %r6181, -8380417;
	selp.b32 	%r6183, %r6182, %r6181, %p817;
	setp.lt.s32 	%p818, %r6183, 0;
	add.s32 	%r6184, %r6183, 8380417;
	selp.b32 	%r6185, %r6184, %r6183, %p818;
	st.local.u32 	[%rd1550], %r6185;
	sub.s32 	%r6186, %r6179, %r6180;
	setp.lt.s32 	%p819, %r6186, 0;
	add.s32 	%r6187, %r6186, 8380417;
	selp.b32 	%r6188, %r6187, %r6186, %p819;
	mul.wide.s32 	%rd1551, %r6188, %r702;
	mul.lo.s64 	%rd1552, %rd1551, 252236767799803904;
	shr.s64 	%rd1553, %rd1552, 32;
	mad.lo.s64 	%rd1554, %rd1553, -8380417, %rd1551;
	shr.u64 	%rd1555, %rd1554, 32;
	st.local.u32 	[%rd1550+16], %rd1555;
	add.s32 	%r704, %r8904, 1;
	setp.lt.u32 	%p820, %r8904, 219;
	mov.u32 	%r8904, %r704;
	@%p820 bra 	$L__BB0_424;
	ld.const.u32 	%r705, [%rd18+-120];
	mov.b32 	%r8905, 224;
$L__BB0_426:
	mul.wide.u32 	%rd1556, %r8905, 4;
	add.s64 	%rd1557, %rd10, %rd1556;
	ld.local.u32 	%r6190, [%rd1557];
	ld.local.u32 	%r6191, [%rd1557+16];
	add.s32 	%r6192, %r6191, %r6190;
	setp.gt.s32 	%p821, %r6192, 8380416;
	add.s32 	%r6193, %r6192, -8380417;
	selp.b32 	%r6194, %r6193, %r6192, %p821;
	setp.lt.s32 	%p822, %r6194, 0;
	add.s32 	%r6195, %r6194, 8380417;
	selp.b32 	%r6196, %r6195, %r6194, %p822;
	st.local.u32 	[%rd1557], %r6196;
	sub.s32 	%r6197, %r6190, %r6191;
	setp.lt.s32 	%p823, %r6197, 0;
	add.s32 	%r6198, %r6197, 8380417;
	selp.b32 	%r6199, %r6198, %r6197, %p823;
	mul.wide.s32 	%rd1558, %r6199, %r705;
	mul.lo.s64 	%rd1559, %rd1558, 252236767799803904;
	shr.s64 	%rd1560, %rd1559, 32;
	mad.lo.s64 	%rd1561, %rd1560, -8380417, %rd1558;
	shr.u64 	%rd1562, %rd1561, 32;
	st.local.u32 	[%rd1557+16], %rd1562;
	add.s32 	%r707, %r8905, 1;
	setp.lt.u32 	%p824, %r8905, 227;
	mov.u32 	%r8905, %r707;
	@%p824 bra 	$L__BB0_426;
	ld.const.u32 	%r708, [%rd18+-124];
	mov.b32 	%r8906, 232;
$L__BB0_428:
	mul.wide.u32 	%rd1563, %r8906, 4;
	add.s64 	%rd1564, %rd10, %rd1563;
	ld.local.u32 	%r6201, [%rd1564];
	ld.local.u32 	%r6202, [%rd1564+16];
	add.s32 	%r6203, %r6202, %r6201;
	setp.gt.s32 	%p825, %r6203, 8380416;
	add.s32 	%r6204, %r6203, -8380417;
	selp.b32 	%r6205, %r6204, %r6203, %p825;
	setp.lt.s32 	%p826, %r6205, 0;
	add.s32 	%r6206, %r6205, 8380417;
	selp.b32 	%r6207, %r6206, %r6205, %p826;
	st.local.u32 	[%rd1564], %r6207;
	sub.s32 	%r6208, %r6201, %r6202;
	setp.lt.s32 	%p827, %r6208, 0;
	add.s32 	%r6209, %r6208, 8380417;
	selp.b32 	%r6210, %r6209, %r6208, %p827;
	mul.wide.s32 	%rd1565, %r6210, %r708;
	mul.lo.s64 	%rd1566, %rd1565, 252236767799803904;
	shr.s64 	%rd1567, %rd1566, 32;
	mad.lo.s64 	%rd1568, %rd1567, -8380417, %rd1565;
	shr.u64 	%rd1569, %rd1568, 32;
	st.local.u32 	[%rd1564+16], %rd1569;
	add.s32 	%r710, %r8906, 1;
	setp.lt.u32 	%p828, %r8906, 235;
	mov.u32 	%r8906, %r710;
	@%p828 bra 	$L__BB0_428;
	ld.const.u32 	%r711, [%rd18+-128];
	mov.b32 	%r8907, 240;
$L__BB0_430:
	mul.wide.u32 	%rd1570, %r8907, 4;
	add.s64 	%rd1571, %rd10, %rd1570;
	ld.local.u32 	%r6212, [%rd1571];
	ld.local.u32 	%r6213, [%rd1571+16];
	add.s32 	%r6214, %r6213, %r6212;
	setp.gt.s32 	%p829, %r6214, 8380416;
	add.s32 	%r6215, %r6214, -8380417;
	selp.b32 	%r6216, %r6215, %r6214, %p829;
	setp.lt.s32 	%p830, %r6216, 0;
	add.s32 	%r6217, %r6216, 8380417;
	selp.b32 	%r6218, %r6217, %r6216, %p830;
	st.local.u32 	[%rd1571], %r6218;
	sub.s32 	%r6219, %r6212, %r6213;
	setp.lt.s32 	%p831, %r6219, 0;
	add.s32 	%r6220, %r6219, 8380417;
	selp.b32 	%r6221, %r6220, %r6219, %p831;
	mul.wide.s32 	%rd1572, %r6221, %r711;
	mul.lo.s64 	%rd1573, %rd1572, 252236767799803904;
	shr.s64 	%rd1574, %rd1573, 32;
	mad.lo.s64 	%rd1575, %rd1574, -8380417, %rd1572;
	shr.u64 	%rd1576, %rd1575, 32;
	st.local.u32 	[%rd1571+16], %rd1576;
	add.s32 	%r713, %r8907, 1;
	setp.lt.u32 	%p832, %r8907, 243;
	mov.u32 	%r8907, %r713;
	@%p832 bra 	$L__BB0_430;
	ld.const.u32 	%r714, [%rd18+-132];
	mov.b32 	%r8908, 248;
$L__BB0_432:
	mul.wide.u32 	%rd1577, %r8908, 4;
	add.s64 	%rd1578, %rd10, %rd1577;
	ld.local.u32 	%r6223, [%rd1578];
	ld.local.u32 	%r6224, [%rd1578+16];
	add.s32 	%r6225, %r6224, %r6223;
	setp.gt.s32 	%p833, %r6225, 8380416;
	add.s32 	%r6226, %r6225, -8380417;
	selp.b32 	%r6227, %r6226, %r6225, %p833;
	setp.lt.s32 	%p834, %r6227, 0;
	add.s32 	%r6228, %r6227, 8380417;
	selp.b32 	%r6229, %r6228, %r6227, %p834;
	st.local.u32 	[%rd1578], %r6229;
	sub.s32 	%r6230, %r6223, %r6224;
	setp.lt.s32 	%p835, %r6230, 0;
	add.s32 	%r6231, %r6230, 8380417;
	selp.b32 	%r6232, %r6231, %r6230, %p835;
	mul.wide.s32 	%rd1579, %r6232, %r714;
	mul.lo.s64 	%rd1580, %rd1579, 252236767799803904;
	shr.s64 	%rd1581, %rd1580, 32;
	mad.lo.s64 	%rd1582, %rd1581, -8380417, %rd1579;
	shr.u64 	%rd1583, %rd1582, 32;
	st.local.u32 	[%rd1578+16], %rd1583;
	add.s32 	%r716, %r8908, 1;
	setp.lt.u32 	%p836, %r8908, 251;
	mov.u32 	%r8908, %r716;
	@%p836 bra 	$L__BB0_432;
	ld.const.u32 	%r717, [%rd18+-136];
	mov.b32 	%r8909, 0;
$L__BB0_434:
	mul.wide.u32 	%rd1584, %r8909, 4;
	add.s64 	%rd1585, %rd10, %rd1584;
	ld.local.u32 	%r6234, [%rd1585];
	ld.local.u32 	%r6235, [%rd1585+32];
	add.s32 	%r6236, %r6235, %r6234;
	setp.gt.s32 	%p837, %r6236, 8380416;
	add.s32 	%r6237, %r6236, -8380417;
	selp.b32 	%r6238, %r6237, %r6236, %p837;
	setp.lt.s32 	%p838, %r6238, 0;
	add.s32 	%r6239, %r6238, 8380417;
	selp.b32 	%r6240, %r6239, %r6238, %p838;
	st.local.u32 	[%rd1585], %r6240;
	sub.s32 	%r6241, %r6234, %r6235;
	setp.lt.s32 	%p839, %r6241, 0;
	add.s32 	%r6242, %r6241, 8380417;
	selp.b32 	%r6243, %r6242, %r6241, %p839;
	mul.wide.s32 	%rd1586, %r6243, %r717;
	mul.lo.s64 	%rd1587, %rd1586, 252236767799803904;
	shr.s64 	%rd1588, %rd1587, 32;
	mad.lo.s64 	%rd1589, %rd1588, -8380417, %rd1586;
	shr.u64 	%rd1590, %rd1589, 32;
	st.local.u32 	[%rd1585+32], %rd1590;
	add.s32 	%r719, %r8909, 1;
	setp.lt.u32 	%p840, %r8909, 7;
	mov.u32 	%r8909, %r719;
	@%p840 bra 	$L__BB0_434;
	ld.const.u32 	%r720, [%rd18+-140];
	mov.b32 	%r8910, 16;
$L__BB0_436:
	mul.wide.u32 	%rd1591, %r8910, 4;
	add.s64 	%rd1592, %rd10, %rd1591;
	ld.local.u32 	%r6245, [%rd1592];
	ld.local.u32 	%r6246, [%rd1592+32];
	add.s32 	%r6247, %r6246, %r6245;
	setp.gt.s32 	%p841, %r6247, 8380416;
	add.s32 	%r6248, %r6247, -8380417;
	selp.b32 	%r6249, %r6248, %r6247, %p841;
	setp.lt.s32 	%p842, %r6249, 0;
	add.s32 	%r6250, %r6249, 8380417;
	selp.b32 	%r6251, %r6250, %r6249, %p842;
	st.local.u32 	[%rd1592], %r6251;
	sub.s32 	%r6252, %r6245, %r6246;
	setp.lt.s32 	%p843, %r6252, 0;
	add.s32 	%r6253, %r6252, 8380417;
	selp.b32 	%r6254, %r6253, %r6252, %p843;
	mul.wide.s32 	%rd1593, %r6254, %r720;
	mul.lo.s64 	%rd1594, %rd1593, 252236767799803904;
	shr.s64 	%rd1595, %rd1594, 32;
	mad.lo.s64 	%rd1596, %rd1595, -8380417, %rd1593;
	shr.u64 	%rd1597, %rd1596, 32;
	st.local.u32 	[%rd1592+32], %rd1597;
	add.s32 	%r722, %r8910, 1;
	setp.lt.u32 	%p844, %r8910, 23;
	mov.u32 	%r8910, %r722;
	@%p844 bra 	$L__BB0_436;
	ld.const.u32 	%r723, [%rd18+-144];
	mov.b32 	%r8911, 32;
$L__BB0_438:
	mul.wide.u32 	%rd1598, %r8911, 4;
	add.s64 	%rd1599, %rd10, %rd1598;
	ld.local.u32 	%r6256, [%rd1599];
	ld.local.u32 	%r6257, [%rd1599+32];
	add.s32 	%r6258, %r6257, %r6256;
	setp.gt.s32 	%p845, %r6258, 8380416;
	add.s32 	%r6259, %r6258, -8380417;
	selp.b32 	%r6260, %r6259, %r6258, %p845;
	setp.lt.s32 	%p846, %r6260, 0;
	add.s32 	%r6261, %r6260, 8380417;
	selp.b32 	%r6262, %r6261, %r6260, %p846;
	st.local.u32 	[%rd1599], %r6262;
	sub.s32 	%r6263, %r6256, %r6257;
	setp.lt.s32 	%p847, %r6263, 0;
	add.s32 	%r6264, %r6263, 8380417;
	selp.b32 	%r6265, %r6264, %r6263, %p847;
	mul.wide.s32 	%rd1600, %r6265, %r723;
	mul.lo.s64 	%rd1601, %rd1600, 252236767799803904;
	shr.s64 	%rd1602, %rd1601, 32;
	mad.lo.s64 	%rd1603, %rd1602, -8380417, %rd1600;
	shr.u64 	%rd1604, %rd1603, 32;
	st.local.u32 	[%rd1599+32], %rd1604;
	add.s32 	%r725, %r8911, 1;
	setp.lt.u32 	%p848, %r8911, 39;
	mov.u32 	%r8911, %r725;
	@%p848 bra 	$L__BB0_438;
	ld.const.u32 	%r726, [%rd18+-148];
	mov.b32 	%r8912, 48;
$L__BB0_440:
	mul.wide.u32 	%rd1605, %r8912, 4;
	add.s64 	%rd1606, %rd10, %rd1605;
	ld.local.u32 	%r6267, [%rd1606];
	ld.local.u32 	%r6268, [%rd1606+32];
	add.s32 	%r6269, %r6268, %r6267;
	setp.gt.s32 	%p849, %r6269, 8380416;
	add.s32 	%r6270, %r6269, -8380417;
	selp.b32 	%r6271, %r6270, %r6269, %p849;
	setp.lt.s32 	%p850, %r6271, 0;
	add.s32 	%r6272, %r6271, 8380417;
	selp.b32 	%r6273, %r6272, %r6271, %p850;
	st.local.u32 	[%rd1606], %r6273;
	sub.s32 	%r6274, %r6267, %r6268;
	setp.lt.s32 	%p851, %r6274, 0;
	add.s32 	%r6275, %r6274, 8380417;
	selp.b32 	%r6276, %r6275, %r6274, %p851;
	mul.wide.s32 	%rd1607, %r6276, %r726;
	mul.lo.s64 	%rd1608, %rd1607, 252236767799803904;
	shr.s64 	%rd1609, %rd1608, 32;
	mad.lo.s64 	%rd1610, %rd1609, -8380417, %rd1607;
	shr.u64 	%rd1611, %rd1610, 32;
	st.local.u32 	[%rd1606+32], %rd1611;
	add.s32 	%r728, %r8912, 1;
	setp.lt.u32 	%p852, %r8912, 55;
	mov.u32 	%r8912, %r728;
	@%p852 bra 	$L__BB0_440;
	ld.const.u32 	%r729, [%rd18+-152];
	mov.b32 	%r8913, 64;
$L__BB0_442:
	mul.wide.u32 	%rd1612, %r8913, 4;
	add.s64 	%rd1613, %rd10, %rd1612;
	ld.local.u32 	%r6278, [%rd1613];
	ld.local.u32 	%r6279, [%rd1613+32];
	add.s32 	%r6280, %r6279, %r6278;
	setp.gt.s32 	%p853, %r6280, 8380416;
	add.s32 	%r6281, %r6280, -8380417;
	selp.b32 	%r6282, %r6281, %r6280, %p853;
	setp.lt.s32 	%p854, %r6282, 0;
	add.s32 	%r6283, %r6282, 8380417;
	selp.b32 	%r6284, %r6283, %r6282, %p854;
	st.local.u32 	[%rd1613], %r6284;
	sub.s32 	%r6285, %r6278, %r6279;
	setp.lt.s32 	%p855, %r6285, 0;
	add.s32 	%r6286, %r6285, 8380417;
	selp.b32 	%r6287, %r6286, %r6285, %p855;
	mul.wide.s32 	%rd1614, %r6287, %r729;
	mul.lo.s64 	%rd1615, %rd1614, 252236767799803904;
	shr.s64 	%rd1616, %rd1615, 32;
	mad.lo.s64 	%rd1617, %rd1616, -8380417, %rd1614;
	shr.u64 	%rd1618, %rd1617, 32;
	st.local.u32 	[%rd1613+32], %rd1618;
	add.s32 	%r731, %r8913, 1;
	setp.lt.u32 	%p856, %r8913, 71;
	mov.u32 	%r8913, %r731;
	@%p856 bra 	$L__BB0_442;
	ld.const.u32 	%r732, [%rd18+-156];
	mov.b32 	%r8914, 80;
$L__BB0_444:
	mul.wide.u32 	%rd1619, %r8914, 4;
	add.s64 	%rd1620, %rd10, %rd1619;
	ld.local.u32 	%r6289, [%rd1620];
	ld.local.u32 	%r6290, [%rd1620+32];
	add.s32 	%r6291, %r6290, %r6289;
	setp.gt.s32 	%p857, %r6291, 8380416;
	add.s32 	%r6292, %r6291, -8380417;
	selp.b32 	%r6293, %r6292, %r6291, %p857;
	setp.lt.s32 	%p858, %r6293, 0;
	add.s32 	%r6294, %r6293, 8380417;
	selp.b32 	%r6295, %r6294, %r6293, %p858;
	st.local.u32 	[%rd1620], %r6295;
	sub.s32 	%r6296, %r6289, %r6290;
	setp.lt.s32 	%p859, %r6296, 0;
	add.s32 	%r6297, %r6296, 8380417;
	selp.b32 	%r6298, %r6297, %r6296, %p859;
	mul.wide.s32 	%rd1621, %r6298, %r732;
	mul.lo.s64 	%rd1622, %rd1621, 252236767799803904;
	shr.s64 	%rd1623, %rd1622, 32;
	mad.lo.s64 	%rd1624, %rd1623, -8380417, %rd1621;
	shr.u64 	%rd1625, %rd1624, 32;
	st.local.u32 	[%rd1620+32], %rd1625;
	add.s32 	%r734, %r8914, 1;
	setp.lt.u32 	%p860, %r8914, 87;
	mov.u32 	%r8914, %r734;
	@%p860 bra 	$L__BB0_444;
	ld.const.u32 	%r735, [%rd18+-160];
	mov.b32 	%r8915, 96;
$L__BB0_446:
	mul.wide.u32 	%rd1626, %r8915, 4;
	add.s64 	%rd1627, %rd10, %rd1626;
	ld.local.u32 	%r6300, [%rd1627];
	ld.local.u32 	%r6301, [%rd1627+32];
	add.s32 	%r6302, %r6301, %r6300;
	setp.gt.s32 	%p861, %r6302, 8380416;
	add.s32 	%r6303, %r6302, -8380417;
	selp.b32 	%r6304, %r6303, %r6302, %p861;
	setp.lt.s32 	%p862, %r6304, 0;
	add.s32 	%r6305, %r6304, 8380417;
	selp.b32 	%r6306, %r6305, %r6304, %p862;
	st.local.u32 	[%rd1627], %r6306;
	sub.s32 	%r6307, %r6300, %r6301;
	setp.lt.s32 	%p863, %r6307, 0;
	add.s32 	%r6308, %r6307, 8380417;
	selp.b32 	%r6309, %r6308, %r6307, %p863;
	mul.wide.s32 	%rd1628, %r6309, %r735;
	mul.lo.s64 	%rd1629, %rd1628, 252236767799803904;
	shr.s64 	%rd1630, %rd1629, 32;
	mad.lo.s64 	%rd1631, %rd1630, -8380417, %rd1628;
	shr.u64 	%rd1632, %rd1631, 32;
	st.local.u32 	[%rd1627+32], %rd1632;
	add.s32 	%r737, %r8915, 1;
	setp.lt.u32 	%p864, %r8915, 103;
	mov.u32 	%r8915, %r737;
	@%p864 bra 	$L__BB0_446;
	ld.const.u32 	%r738, [%rd18+-164];
	mov.b32 	%r8916, 112;
$L__BB0_448:
	mul.wide.u32 	%rd1633, %r8916, 4;
	add.s64 	%rd1634, %rd10, %rd1633;
	ld.local.u32 	%r6311, [%rd1634];
	ld.local.u32 	%r6312, [%rd1634+32];
	add.s32 	%r6313, %r6312, %r6311;
	setp.gt.s32 	%p865, %r6313, 8380416;
	add.s32 	%r6314, %r6313, -8380417;
	selp.b32 	%r6315, %r6314, %r6313, %p865;
	setp.lt.s32 	%p866, %r6315, 0;
	add.s32 	%r6316, %r6315, 8380417;
	selp.b32 	%r6317, %r6316, %r6315, %p866;
	st.local.u32 	[%rd1634], %r6317;
	sub.s32 	%r6318, %r6311, %r6312;
	setp.lt.s32 	%p867, %r6318, 0;
	add.s32 	%r6319, %r6318, 8380417;
	selp.b32 	%r6320, %r6319, %r6318, %p867;
	mul.wide.s32 	%rd1635, %r6320, %r738;
	mul.lo.s64 	%rd1636, %rd1635, 252236767799803904;
	shr.s64 	%rd1637, %rd1636, 32;
	mad.lo.s64 	%rd1638, %rd1637, -8380417, %rd1635;
	shr.u64 	%rd1639, %rd1638, 32;
	st.local.u32 	[%rd1634+32], %rd1639;
	add.s32 	%r740, %r8916, 1;
	setp.lt.u32 	%p868, %r8916, 119;
	mov.u32 	%r8916, %r740;
	@%p868 bra 	$L__BB0_448;
	ld.const.u32 	%r741, [%rd18+-168];
	mov.b32 	%r8917, 128;
$L__BB0_450:
	mul.wide.u32 	%rd1640, %r8917, 4;
	add.s64 	%rd1641, %rd10, %rd1640;
	ld.local.u32 	%r6322, [%rd1641];
	ld.local.u32 	%r6323, [%rd1641+32];
	add.s32 	%r6324, %r6323, %r6322;
	setp.gt.s32 	%p869, %r6324, 8380416;
	add.s32 	%r6325, %r6324, -8380417;
	selp.b32 	%r6326, %r6325, %r6324, %p869;
	setp.lt.s32 	%p870, %r6326, 0;
	add.s32 	%r6327, %r6326, 8380417;
	selp.b32 	%r6328, %r6327, %r6326, %p870;
	st.local.u32 	[%rd1641], %r6328;
	sub.s32 	%r6329, %r6322, %r6323;
	setp.lt.s32 	%p871, %r6329, 0;
	add.s32 	%r6330, %r6329, 8380417;
	selp.b32 	%r6331, %r6330, %r6329, %p871;
	mul.wide.s32 	%rd1642, %r6331, %r741;
	mul.lo.s64 	%rd1643, %rd1642, 252236767799803904;
	shr.s64 	%rd1644, %rd1643, 32;
	mad.lo.s64 	%rd1645, %rd1644, -8380417, %rd1642;
	shr.u64 	%rd1646, %rd1645, 32;
	st.local.u32 	[%rd1641+32], %rd1646;
	add.s32 	%r743, %r8917, 1;
	setp.lt.u32 	%p872, %r8917, 135;
	mov.u32 	%r8917, %r743;
	@%p872 bra 	$L__BB0_450;
	ld.const.u32 	%r744, [%rd18+-172];
	mov.b32 	%r8918, 144;
$L__BB0_452:
	mul.wide.u32 	%rd1647, %r8918, 4;
	add.s64 	%rd1648, %rd10, %rd1647;
	ld.local.u32 	%r6333, [%rd1648];
	ld.local.u32 	%r6334, [%rd1648+32];
	add.s32 	%r6335, %r6334, %r6333;
	setp.gt.s32 	%p873, %r6335, 8380416;
	add.s32 	%r6336, %r6335, -8380417;
	selp.b32 	%r6337, %r6336, %r6335, %p873;
	setp.lt.s32 	%p874, %r6337, 0;
	add.s32 	%r6338, %r6337, 8380417;
	selp.b32 	%r6339, %r6338, %r6337, %p874;
	st.local.u32 	[%rd1648], %r6339;
	sub.s32 	%r6340, %r6333, %r6334;
	setp.lt.s32 	%p875, %r6340, 0;
	add.s32 	%r6341, %r6340, 8380417;
	selp.b32 	%r6342, %r6341, %r6340, %p875;
	mul.wide.s32 	%rd1649, %r6342, %r744;
	mul.lo.s64 	%rd1650, %rd1649, 252236767799803904;
	shr.s64 	%rd1651, %rd1650, 32;
	mad.lo.s64 	%rd1652, %rd1651, -8380417, %rd1649;
	shr.u64 	%rd1653, %rd1652, 32;
	st.local.u32 	[%rd1648+32], %rd1653;
	add.s32 	%r746, %r8918, 1;
	setp.lt.u32 	%p876, %r8918, 151;
	mov.u32 	%r8918, %r746;
	@%p876 bra 	$L__BB0_452;
	ld.const.u32 	%r747, [%rd18+-176];
	mov.b32 	%r8919, 160;
$L__BB0_454:
	mul.wide.u32 	%rd1654, %r8919, 4;
	add.s64 	%rd1655, %rd10, %rd1654;
	ld.local.u32 	%r6344, [%rd1655];
	ld.local.u32 	%r6345, [%rd1655+32];
	add.s32 	%r6346, %r6345, %r6344;
	setp.gt.s32 	%p877, %r6346, 8380416;
	add.s32 	%r6347, %r6346, -8380417;
	selp.b32 	%r6348, %r6347, %r6346, %p877;
	setp.lt.s32 	%p878, %r6348, 0;
	add.s32 	%r6349, %r6348, 8380417;
	selp.b32 	%r6350, %r6349, %r6348, %p878;
	st.local.u32 	[%rd1655], %r6350;
	sub.s32 	%r6351, %r6344, %r6345;
	setp.lt.s32 	%p879, %r6351, 0;
	add.s32 	%r6352, %r6351, 8380417;
	selp.b32 	%r6353, %r6352, %r6351, %p879;
	mul.wide.s32 	%rd1656, %r6353, %r747;
	mul.lo.s64 	%rd1657, %rd1656, 252236767799803904;
	shr.s64 	%rd1658, %rd1657, 32;
	mad.lo.s64 	%rd1659, %rd1658, -8380417, %rd1656;
	shr.u64 	%rd1660, %rd1659, 32;
	st.local.u32 	[%rd1655+32], %rd1660;
	add.s32 	%r749, %r8919, 1;
	setp.lt.u32 	%p880, %r8919, 167;
	mov.u32 	%r8919, %r749;
	@%p880 bra 	$L__BB0_454;
	ld.const.u32 	%r750, [%rd18+-180];
	mov.b32 	%r8920, 176;
$L__BB0_456:
	mul.wide.u32 	%rd1661, %r8920, 4;
	add.s64 	%rd1662, %rd10, %rd1661;
	ld.local.u32 	%r6355, [%rd1662];
	ld.local.u32 	%r6356, [%rd1662+32];
	add.s32 	%r6357, %r6356, %r6355;
	setp.gt.s32 	%p881, %r6357, 8380416;
	add.s32 	%r6358, %r6357, -8380417;
	selp.b32 	%r6359, %r6358, %r6357, %p881;
	setp.lt.s32 	%p882, %r6359, 0;
	add.s32 	%r6360, %r6359, 8380417;
	selp.b32 	%r6361, %r6360, %r6359, %p882;
	st.local.u32 	[%rd1662], %r6361;
	sub.s32 	%r6362, %r6355, %r6356;
	setp.lt.s32 	%p883, %r6362, 0;
	add.s32 	%r6363, %r6362, 8380417;
	selp.b32 	%r6364, %r6363, %r6362, %p883;
	mul.wide.s32 	%rd1663, %r6364, %r750;
	mul.lo.s64 	%rd1664, %rd1663, 252236767799803904;
	shr.s64 	%rd1665, %rd1664, 32;
	mad.lo.s64 	%rd1666, %rd1665, -8380417, %rd1663;
	shr.u64 	%rd1667, %rd1666, 32;
	st.local.u32 	[%rd1662+32], %rd1667;
	add.s32 	%r752, %r8920, 1;
	setp.lt.u32 	%p884, %r8920, 183;
	mov.u32 	%r8920, %r752;
	@%p884 bra 	$L__BB0_456;
	ld.const.u32 	%r753, [%rd18+-184];
	mov.b32 	%r8921, 192;
$L__BB0_458:
	mul.wide.u32 	%rd1668, %r8921, 4;
	add.s64 	%rd1669, %rd10, %rd1668;
	ld.local.u32 	%r6366, [%rd1669];
	ld.local.u32 	%r6367, [%rd1669+32];
	add.s32 	%r6368, %r6367, %r6366;
	setp.gt.s32 	%p885, %r6368, 8380416;
	add.s32 	%r6369, %r6368, -8380417;
	selp.b32 	%r6370, %r6369, %r6368, %p885;
	setp.lt.s32 	%p886, %r6370, 0;
	add.s32 	%r6371, %r6370, 8380417;
	selp.b32 	%r6372, %r6371, %r6370, %p886;
	st.local.u32 	[%rd1669], %r6372;
	sub.s32 	%r6373, %r6366, %r6367;
	setp.lt.s32 	%p887, %r6373, 0;
	add.s32 	%r6374, %r6373, 8380417;
	selp.b32 	%r6375, %r6374, %r6373, %p887;
	mul.wide.s32 	%rd1670, %r6375, %r753;
	mul.lo.s64 	%rd1671, %rd1670, 252236767799803904;
	shr.s64 	%rd1672, %rd1671, 32;
	mad.lo.s64 	%rd1673, %rd1672, -8380417, %rd1670;
	shr.u64 	%rd1674, %rd1673, 32;
	st.local.u32 	[%rd1669+32], %rd1674;
	add.s32 	%r755, %r8921, 1;
	setp.lt.u32 	%p888, %r8921, 199;
	mov.u32 	%r8921, %r755;
	@%p888 bra 	$L__BB0_458;
	ld.const.u32 	%r756, [%rd18+-188];
	mov.b32 	%r8922, 208;
$L__BB0_460:
	mul.wide.u32 	%rd1675, %r8922, 4;
	add.s64 	%rd1676, %rd10, %rd1675;
	ld.local.u32 	%r6377, [%rd1676];
	ld.local.u32 	%r6378, [%rd1676+32];
	add.s32 	%r6379, %r6378, %r6377;
	setp.gt.s32 	%p889, %r6379, 8380416;
	add.s32 	%r6380, %r6379, -8380417;
	selp.b32 	%r6381, %r6380, %r6379, %p889;
	setp.lt.s32 	%p890, %r6381, 0;
	add.s32 	%r6382, %r6381, 8380417;
	selp.b32 	%r6383, %r6382, %r6381, %p890;
	st.local.u32 	[%rd1676], %r6383;
	sub.s32 	%r6384, %r6377, %r6378;
	setp.lt.s32 	%p891, %r6384, 0;
	add.s32 	%r6385, %r6384, 8380417;
	selp.b32 	%r6386, %r6385, %r6384, %p891;
	mul.wide.s32 	%rd1677, %r6386, %r756;
	mul.lo.s64 	%rd1678, %rd1677, 252236767799803904;
	shr.s64 	%rd1679, %rd1678, 32;
	mad.lo.s64 	%rd1680, %rd1679, -8380417, %rd1677;
	shr.u64 	%rd1681, %rd1680, 32;
	st.local.u32 	[%rd1676+32], %rd1681;
	add.s32 	%r758, %r8922, 1;
	setp.lt.u32 	%p892, %r8922, 215;
	mov.u32 	%r8922, %r758;
	@%p892 bra 	$L__BB0_460;
	ld.const.u32 	%r759, [%rd18+-192];
	mov.b32 	%r8923, 224;
$L__BB0_462:
	mul.wide.u32 	%rd1682, %r8923, 4;
	add.s64 	%rd1683, %rd10, %rd1682;
	ld.local.u32 	%r6388, [%rd1683];
	ld.local.u32 	%r6389, [%rd1683+32];
	add.s32 	%r6390, %r6389, %r6388;
	setp.gt.s32 	%p893, %r6390, 8380416;
	add.s32 	%r6391, %r6390, -8380417;
	selp.b32 	%r6392, %r6391, %r6390, %p893;
	setp.lt.s32 	%p894, %r6392, 0;
	add.s32 	%r6393, %r6392, 8380417;
	selp.b32 	%r6394, %r6393, %r6392, %p894;
	st.local.u32 	[%rd1683], %r6394;
	sub.s32 	%r6395, %r6388, %r6389;
	setp.lt.s32 	%p895, %r6395, 0;
	add.s32 	%r6396, %r6395, 8380417;
	selp.b32 	%r6397, %r6396, %r6395, %p895;
	mul.wide.s32 	%rd1684, %r6397, %r759;
	mul.lo.s64 	%rd1685, %rd1684, 252236767799803904;
	shr.s64 	%rd1686, %rd1685, 32;
	mad.lo.s64 	%rd1687, %rd1686, -8380417, %rd1684;
	shr.u64 	%rd1688, %rd1687, 32;
	st.local.u32 	[%rd1683+32], %rd1688;
	add.s32 	%r761, %r8923, 1;
	setp.lt.u32 	%p896, %r8923, 231;
	mov.u32 	%r8923, %r761;
	@%p896 bra 	$L__BB0_462;
	ld.const.u32 	%r762, [%rd18+-196];
	mov.b32 	%r8924, 240;
$L__BB0_464:
	mul.wide.u32 	%rd1689, %r8924, 4;
	add.s64 	%rd1690, %rd10, %rd1689;
	ld.local.u32 	%r6399, [%rd1690];
	ld.local.u32 	%r6400, [%rd1690+32];
	add.s32 	%r6401, %r6400, %r6399;
	setp.gt.s32 	%p897, %r6401, 8380416;
	add.s32 	%r6402, %r6401, -8380417;
	selp.b32 	%r6403, %r6402, %r6401, %p897;
	setp.lt.s32 	%p898, %r6403, 0;
	add.s32 	%r6404, %r6403, 8380417;
	selp.b32 	%r6405, %r6404, %r6403, %p898;
	st.local.u32 	[%rd1690], %r6405;
	sub.s32 	%r6406, %r6399, %r6400;
	setp.lt.s32 	%p899, %r6406, 0;
	add.s32 	%r6407, %r6406, 8380417;
	selp.b32 	%r6408, %r6407, %r6406, %p899;
	mul.wide.s32 	%rd1691, %r6408, %r762;
	mul.lo.s64 	%rd1692, %rd1691, 252236767799803904;
	shr.s64 	%rd1693, %rd1692, 32;
	mad.lo.s64 	%rd1694, %rd1693, -8380417, %rd1691;
	shr.u64 	%rd1695, %rd1694, 32;
	st.local.u32 	[%rd1690+32], %rd1695;
	add.s32 	%r764, %r8924, 1;
	setp.lt.u32 	%p900, %r8924, 247;
	mov.u32 	%r8924, %r764;
	@%p900 bra 	$L__BB0_464;
	ld.const.u32 	%r765, [%rd18+-200];
	mov.b32 	%r8925, 0;
$L__BB0_466:
	mul.wide.u32 	%rd1696, %r8925, 4;
	add.s64 	%rd1697, %rd10, %rd1696;
	ld.local.u32 	%r6410, [%rd1697];
	ld.local.u32 	%r6411, [%rd1697+64];
	add.s32 	%r6412, %r6411, %r6410;
	setp.gt.s32 	%p901, %r6412, 8380416;
	add.s32 	%r6413, %r6412, -8380417;
	selp.b32 	%r6414, %r6413, %r6412, %p901;
	setp.lt.s32 	%p902, %r6414, 0;
	add.s32 	%r6415, %r6414, 8380417;
	selp.b32 	%r6416, %r6415, %r6414, %p902;
	st.local.u32 	[%rd1697], %r6416;
	sub.s32 	%r6417, %r6410, %r6411;
	setp.lt.s32 	%p903, %r6417, 0;
	add.s32 	%r6418, %r6417, 8380417;
	selp.b32 	%r6419, %r6418, %r6417, %p903;
	mul.wide.s32 	%rd1698, %r6419, %r765;
	mul.lo.s64 	%rd1699, %rd1698, 252236767799803904;
	shr.s64 	%rd1700, %rd1699, 32;
	mad.lo.s64 	%rd1701, %rd1700, -8380417, %rd1698;
	shr.u64 	%rd1702, %rd1701, 32;
	st.local.u32 	[%rd1697+64], %rd1702;
	add.s32 	%r767, %r8925, 1;
	setp.lt.u32 	%p904, %r8925, 15;
	mov.u32 	%r8925, %r767;
	@%p904 bra 	$L__BB0_466;
	ld.const.u32 	%r768, [%rd18+-204];
	mov.b32 	%r8926, 32;
$L__BB0_468:
	mul.wide.u32 	%rd1703, %r8926, 4;
	add.s64 	%rd1704, %rd10, %rd1703;
	ld.local.u32 	%r6421, [%rd1704];
	ld.local.u32 	%r6422, [%rd1704+64];
	add.s32 	%r6423, %r6422, %r6421;
	setp.gt.s32 	%p905, %r6423, 8380416;
	add.s32 	%r6424, %r6423, -8380417;
	selp.b32 	%r6425, %r6424, %r6423, %p905;
	setp.lt.s32 	%p906, %r6425, 0;
	add.s32 	%r6426, %r6425, 8380417;
	selp.b32 	%r6427, %r6426, %r6425, %p906;
	st.local.u32 	[%rd1704], %r6427;
	sub.s32 	%r6428, %r6421, %r6422;
	setp.lt.s32 	%p907, %r6428, 0;
	add.s32 	%r6429, %r6428, 8380417;
	selp.b32 	%r6430, %r6429, %r6428, %p907;
	mul.wide.s32 	%rd1705, %r6430, %r768;
	mul.lo.s64 	%rd1706, %rd1705, 252236767799803904;
	shr.s64 	%rd1707, %rd1706, 32;
	mad.lo.s64 	%rd1708, %rd1707, -8380417, %rd1705;
	shr.u64 	%rd1709, %rd1708, 32;
	st.local.u32 	[%rd1704+64], %rd1709;
	add.s32 	%r770, %r8926, 1;
	setp.lt.u32 	%p908, %r8926, 47;
	mov.u32 	%r8926, %r770;
	@%p908 bra 	$L__BB0_468;
	ld.const.u32 	%r771, [%rd18+-208];
	mov.b32 	%r8927, 64;
$L__BB0_470:
	mul.wide.u32 	%rd1710, %r8927, 4;
	add.s64 	%rd1711, %rd10, %rd1710;
	ld.local.u32 	%r6432, [%rd1711];
	ld.local.u32 	%r6433, [%rd1711+64];
	add.s32 	%r6434, %r6433, %r6432;
	setp.gt.s32 	%p909, %r6434, 8380416;
	add.s32 	%r6435, %r6434, -8380417;
	selp.b32 	%r6436, %r6435, %r6434, %p909;
	setp.lt.s32 	%p910, %r6436, 0;
	add.s32 	%r6437, %r6436, 8380417;
	selp.b32 	%r6438, %r6437, %r6436, %p910;
	st.local.u32 	[%rd1711], %r6438;
	sub.s32 	%r6439, %r6432, %r6433;
	setp.lt.s32 	%p911, %r6439, 0;
	add.s32 	%r6440, %r6439, 8380417;
	selp.b32 	%r6441, %r6440, %r6439, %p911;
	mul.wide.s32 	%rd1712, %r6441, %r771;
	mul.lo.s64 	%rd1713, %rd1712, 252236767799803904;
	shr.s64 	%rd1714, %rd1713, 32;
	mad.lo.s64 	%rd1715, %rd1714, -8380417, %rd1712;
	shr.u64 	%rd1716, %rd1715, 32;
	st.local.u32 	[%rd1711+64], %rd1716;
	add.s32 	%r773, %r8927, 1;
	setp.lt.u32 	%p912, %r8927, 79;
	mov.u32 	%r8927, %r773;
	@%p912 bra 	$L__BB0_470;
	ld.const.u32 	%r774, [%rd18+-212];
	mov.b32 	%r8928, 96;
$L__BB0_472:
	mul.wide.u32 	%rd1717, %r8928, 4;
	add.s64 	%rd1718, %rd10, %rd1717;
	ld.local.u32 	%r6443, [%rd1718];
	ld.local.u32 	%r6444, [%rd1718+64];
	add.s32 	%r6445, %r6444, %r6443;
	setp.gt.s32 	%p913, %r6445, 8380416;
	add.s32 	%r6446, %r6445, -8380417;
	selp.b32 	%r6447, %r6446, %r6445, %p913;
	setp.lt.s32 	%p914, %r6447, 0;
	add.s32 	%r6448, %r6447, 8380417;
	selp.b32 	%r6449, %r6448, %r6447, %p914;
	st.local.u32 	[%rd1718], %r6449;
	sub.s32 	%r6450, %r6443, %r6444;
	setp.lt.s32 	%p915, %r6450, 0;
	add.s32 	%r6451, %r6450, 8380417;
	selp.b32 	%r6452, %r6451, %r6450, %p915;
	mul.wide.s32 	%rd1719, %r6452, %r774;
	mul.lo.s64 	%rd1720, %rd1719, 252236767799803904;
	shr.s64 	%rd1721, %rd1720, 32;
	mad.lo.s64 	%rd1722, %rd1721, -8380417, %rd1719;
	shr.u64 	%rd1723, %rd1722, 32;
	st.local.u32 	[%rd1718+64], %rd1723;
	add.s32 	%r776, %r8928, 1;
	setp.lt.u32 	%p916, %r8928, 111;
	mov.u32 	%r8928, %r776;
	@%p916 bra 	$L__BB0_472;
	ld.const.u32 	%r777, [%rd18+-216];
	mov.b32 	%r8929, 128;
$L__BB0_474:
	mul.wide.u32 	%rd1724, %r8929, 4;
	add.s64 	%rd1725, %rd10, %rd1724;
	ld.local.u32 	%r6454, [%rd1725];
	ld.local.u32 	%r6455, [%rd1725+64];
	add.s32 	%r6456, %r6455, %r6454;
	setp.gt.s32 	%p917, %r6456, 8380416;
	add.s32 	%r6457, %r6456, -8380417;
	selp.b32 	%r6458, %r6457, %r6456, %p917;
	setp.lt.s32 	%p918, %r6458, 0;
	add.s32 	%r6459, %r6458, 8380417;
	selp.b32 	%r6460, %r6459, %r6458, %p918;
	st.local.u32 	[%rd1725], %r6460;
	sub.s32 	%r6461, %r6454, %r6455;
	setp.lt.s32 	%p919, %r6461, 0;
	add.s32 	%r6462, %r6461, 8380417;
	selp.b32 	%r6463, %r6462, %r6461, %p919;
	mul.wide.s32 	%rd1726, %r6463, %r777;
	mul.lo.s64 	%rd1727, %rd1726, 252236767799803904;
	shr.s64 	%rd1728, %rd1727, 32;
	mad.lo.s64 	%rd1729, %rd1728, -8380417, %rd1726;
	shr.u64 	%rd1730, %rd1729, 32;
	st.local.u32 	[%rd1725+64], %rd1730;
	add.s32 	%r779, %r8929, 1;
	setp.lt.u32 	%p920, %r8929, 143;
	mov.u32 	%r8929, %r779;
	@%p920 bra 	$L__BB0_474;
	ld.const.u32 	%r780, [%rd18+-220];
	mov.b32 	%r8930, 160;
$L__BB0_476:
	mul.wide.u32 	%rd1731, %r8930, 4;
	add.s64 	%rd1732, %rd10, %rd1731;
	ld.local.u32 	%r6465, [%rd1732];
	ld.local.u32 	%r6466, [%rd1732+64];
	add.s32 	%r6467, %r6466, %r6465;
	setp.gt.s32 	%p921, %r6467, 8380416;
	add.s32 	%r6468, %r6467, -8380417;
	selp.b32 	%r6469, %r6468, %r6467, %p921;
	setp.lt.s32 	%p922, %r6469, 0;
	add.s32 	%r6470, %r6469, 8380417;
	selp.b32 	%r6471, %r6470, %r6469, %p922;
	st.local.u32 	[%rd1732], %r6471;
	sub.s32 	%r6472, %r6465, %r6466;
	setp.lt.s32 	%p923, %r6472, 0;
	add.s32 	%r6473, %r6472, 8380417;
	selp.b32 	%r6474, %r6473, %r6472, %p923;
	mul.wide.s32 	%rd1733, %r6474, %r780;
	mul.lo.s64 	%rd1734, %rd1733, 252236767799803904;
	shr.s64 	%rd1735, %rd1734, 32;
	mad.lo.s64 	%rd1736, %rd1735, -8380417, %rd1733;
	shr.u64 	%rd1737, %rd1736, 32;
	st.local.u32 	[%rd1732+64], %rd1737;
	add.s32 	%r782, %r8930, 1;
	setp.lt.u32 	%p924, %r8930, 175;
	mov.u32 	%r8930, %r782;
	@%p924 bra 	$L__BB0_476;
	ld.const.u32 	%r783, [%rd18+-224];
	mov.b32 	%r8931, 192;
$L__BB0_478:
	mul.wide.u32 	%rd1738, %r8931, 4;
	add.s64 	%rd1739, %rd10, %rd1738;
	ld.local.u32 	%r6476, [%rd1739];
	ld.local.u32 	%r6477, [%rd1739+64];
	add.s32 	%r6478, %r6477, %r6476;
	setp.gt.s32 	%p925, %r6478, 8380416;
	add.s32 	%r6479, %r6478, -8380417;
	selp.b32 	%r6480, %r6479, %r6478, %p925;
	setp.lt.s32 	%p926, %r6480, 0;
	add.s32 	%r6481, %r6480, 8380417;
	selp.b32 	%r6482, %r6481, %r6480, %p926;
	st.local.u32 	[%rd1739], %r6482;
	sub.s32 	%r6483, %r6476, %r6477;
	setp.lt.s32 	%p927, %r6483, 0;
	add.s32 	%r6484, %r6483, 8380417;
	selp.b32 	%r6485, %r6484, %r6483, %p927;
	mul.wide.s32 	%rd1740, %r6485, %r783;
	mul.lo.s64 	%rd1741, %rd1740, 252236767799803904;
	shr.s64 	%rd1742, %rd1741, 32;
	mad.lo.s64 	%rd1743, %rd1742, -8380417, %rd1740;
	shr.u64 	%rd1744, %rd1743, 32;
	st.local.u32 	[%rd1739+64], %rd1744;
	add.s32 	%r785, %r8931, 1;
	setp.lt.u32 	%p928, %r8931, 207;
	mov.u32 	%r8931, %r785;
	@%p928 bra 	$L__BB0_478;
	ld.const.u32 	%r786, [%rd18+-228];
	mov.b32 	%r8932, 224;
$L__BB0_480:
	mul.wide.u32 	%rd1745, %r8932, 4;
	add.s64 	%rd1746, %rd10, %rd1745;
	ld.local.u32 	%r6487, [%rd1746];
	ld.local.u32 	%r6488, [%rd1746+64];
	add.s32 	%r6489, %r6488, %r6487;
	setp.gt.s32 	%p929, %r6489, 8380416;
	add.s32 	%r6490, %r6489, -8380417;
	selp.b32 	%r6491, %r6490, %r6489, %p929;
	setp.lt.s32 	%p930, %r6491, 0;
	add.s32 	%r6492, %r6491, 8380417;
	selp.b32 	%r6493, %r6492, %r6491, %p930;
	st.local.u32 	[%rd1746], %r6493;
	sub.s32 	%r6494, %r6487, %r6488;
	setp.lt.s32 	%p931, %r6494, 0;
	add.s32 	%r6495, %r6494, 8380417;
	selp.b32 	%r6496, %r6495, %r6494, %p931;
	mul.wide.s32 	%rd1747, %r6496, %r786;
	mul.lo.s64 	%rd1748, %rd1747, 252236767799803904;
	shr.s64 	%rd1749, %rd1748, 32;
	mad.lo.s64 	%rd1750, %rd1749, -8380417, %rd1747;
	shr.u64 	%rd1751, %rd1750, 32;
	st.local.u32 	[%rd1746+64], %rd1751;
	add.s32 	%r788, %r8932, 1;
	setp.lt.u32 	%p932, %r8932, 239;
	mov.u32 	%r8932, %r788;
	@%p932 bra 	$L__BB0_480;
	ld.const.u32 	%r789, [%rd18+-232];
	mov.b32 	%r8933, 0;
$L__BB0_482:
	mul.wide.u32 	%rd1752, %r8933, 4;
	add.s64 	%rd1753, %rd10, %rd1752;
	ld.local.u32 	%r6498, [%rd1753];
	ld.local.u32 	%r6499, [%rd1753+128];
	add.s32 	%r6500, %r6499, %r6498;
	setp.gt.s32 	%p933, %r6500, 8380416;
	add.s32 	%r6501, %r6500, -8380417;
	selp.b32 	%r6502, %r6501, %r6500, %p933;
	setp.lt.s32 	%p934, %r6502, 0;
	add.s32 	%r6503, %r6502, 8380417;
	selp.b32 	%r6504, %r6503, %r6502, %p934;
	st.local.u32 	[%rd1753], %r6504;
	sub.s32 	%r6505, %r6498, %r6499;
	setp.lt.s32 	%p935, %r6505, 0;
	add.s32 	%r6506, %r6505, 8380417;
	selp.b32 	%r6507, %r6506, %r6505, %p935;
	mul.wide.s32 	%rd1754, %r6507, %r789;
	mul.lo.s64 	%rd1755, %rd1754, 252236767799803904;
	shr.s64 	%rd1756, %rd1755, 32;
	mad.lo.s64 	%rd1757, %rd1756, -8380417, %rd1754;
	shr.u64 	%rd1758, %rd1757, 32;
	st.local.u32 	[%rd1753+128], %rd1758;
	add.s32 	%r791, %r8933, 1;
	setp.lt.u32 	%p936, %r8933, 31;
	mov.u32 	%r8933, %r791;
	@%p936 bra 	$L__BB0_482;
	ld.const.u32 	%r792, [%rd18+-236];
	mov.b32 	%r8934, 64;
$L__BB0_484:
	mul.wide.u32 	%rd1759, %r8934, 4;
	add.s64 	%rd1760, %rd10, %rd1759;
	ld.local.u32 	%r6509, [%rd1760];
	ld.local.u32 	%r6510, [%rd1760+128];
	add.s32 	%r6511, %r6510, %r6509;
	setp.gt.s32 	%p937, %r6511, 8380416;
	add.s32 	%r6512, %r6511, -8380417;
	selp.b32 	%r6513, %r6512, %r6511, %p937;
	setp.lt.s32 	%p938, %r6513, 0;
	add.s32 	%r6514, %r6513, 8380417;
	selp.b32 	%r6515, %r6514, %r6513, %p938;
	st.local.u32 	[%rd1760], %r6515;
	sub.s32 	%r6516, %r6509, %r6510;
	setp.lt.s32 	%p939, %r6516, 0;
	add.s32 	%r6517, %r6516, 8380417;
	selp.b32 	%r6518, %r6517, %r6516, %p939;
	mul.wide.s32 	%rd1761, %r6518, %r792;
	mul.lo.s64 	%rd1762, %rd1761, 252236767799803904;
	shr.s64 	%rd1763, %rd1762, 32;
	mad.lo.s64 	%rd1764, %rd1763, -8380417, %rd1761;
	shr.u64 	%rd1765, %rd1764, 32;
	st.local.u32 	[%rd1760+128], %rd1765;
	add.s32 	%r794, %r8934, 1;
	setp.lt.u32 	%p940, %r8934, 95;
	mov.u32 	%r8934, %r794;
	@%p940 bra 	$L__BB0_484;
	ld.const.u32 	%r795, [%rd18+-240];
	mov.b32 	%r8935, 128;
$L__BB0_486:
	mul.wide.u32 	%rd1766, %r8935, 4;
	add.s64 	%rd1767, %rd10, %rd1766;
	ld.local.u32 	%r6520, [%rd1767];
	ld.local.u32 	%r6521, [%rd1767+128];
	add.s32 	%r6522, %r6521, %r6520;
	setp.gt.s32 	%p941, %r6522, 8380416;
	add.s32 	%r6523, %r6522, -8380417;
	selp.b32 	%r6524, %r6523, %r6522, %p941;
	setp.lt.s32 	%p942, %r6524, 0;
	add.s32 	%r6525, %r6524, 8380417;
	selp.b32 	%r6526, %r6525, %r6524, %p942;
	st.local.u32 	[%rd1767], %r6526;
	sub.s32 	%r6527, %r6520, %r6521;
	setp.lt.s32 	%p943, %r6527, 0;
	add.s32 	%r6528, %r6527, 8380417;
	selp.b32 	%r6529, %r6528, %r6527, %p943;
	mul.wide.s32 	%rd1768, %r6529, %r795;
	mul.lo.s64 	%rd1769, %rd1768, 252236767799803904;
	shr.s64 	%rd1770, %rd1769, 32;
	mad.lo.s64 	%rd1771, %rd1770, -8380417, %rd1768;
	shr.u64 	%rd1772, %rd1771, 32;
	st.local.u32 	[%rd1767+128], %rd1772;
	add.s32 	%r797, %r8935, 1;
	setp.lt.u32 	%p944, %r8935, 159;
	mov.u32 	%r8935, %r797;
	@%p944 bra 	$L__BB0_486;
	ld.const.u32 	%r798, [%rd18+-244];
	mov.b32 	%r8936, 192;
$L__BB0_488:
	mul.wide.u32 	%rd1773, %r8936, 4;
	add.s64 	%rd1774, %rd10, %rd1773;
	ld.local.u32 	%r6531, [%rd1774];
	ld.local.u32 	%r6532, [%rd1774+128];
	add.s32 	%r6533, %r6532, %r6531;
	setp.gt.s32 	%p945, %r6533, 8380416;
	add.s32 	%r6534, %r6533, -8380417;
	selp.b32 	%r6535, %r6534, %r6533, %p945;
	setp.lt.s32 	%p946, %r6535, 0;
	add.s32 	%r6536, %r6535, 8380417;
	selp.b32 	%r6537, %r6536, %r6535, %p946;
	st.local.u32 	[%rd1774], %r6537;
	sub.s32 	%r6538, %r6531, %r6532;
	setp.lt.s32 	%p947, %r6538, 0;
	add.s32 	%r6539, %r6538, 8380417;
	selp.b32 	%r6540, %r6539, %r6538, %p947;
	mul.wide.s32 	%rd1775, %r6540, %r798;
	mul.lo.s64 	%rd1776, %rd1775, 252236767799803904;
	shr.s64 	%rd1777, %rd1776, 32;
	mad.lo.s64 	%rd1778, %rd1777, -8380417, %rd1775;
	shr.u64 	%rd1779, %rd1778, 32;
	st.local.u32 	[%rd1774+128], %rd1779;
	add.s32 	%r800, %r8936, 1;
	setp.lt.u32 	%p948, %r8936, 223;
	mov.u32 	%r8936, %r800;
	@%p948 bra 	$L__BB0_488;
	ld.const.u32 	%r801, [%rd18+-248];
	mov.b32 	%r8937, 0;
$L__BB0_490:
	mul.wide.u32 	%rd1780, %r8937, 4;
	add.s64 	%rd1781, %rd10, %rd1780;
	ld.local.u32 	%r6542, [%rd1781];
	ld.local.u32 	%r6543, [%rd1781+256];
	add.s32 	%r6544, %r6543, %r6542;
	setp.gt.s32 	%p949, %r6544, 8380416;
	add.s32 	%r6545, %r6544, -8380417;
	selp.b32 	%r6546, %r6545, %r6544, %p949;
	setp.lt.s32 	%p950, %r6546, 0;
	add.s32 	%r6547, %r6546, 8380417;
	selp.b32 	%r6548, %r6547, %r6546, %p950;
	st.local.u32 	[%rd1781], %r6548;
	sub.s32 	%r6549, %r6542, %r6543;
	setp.lt.s32 	%p951, %r6549, 0;
	add.s32 	%r6550, %r6549, 8380417;
	selp.b32 	%r6551, %r6550, %r6549, %p951;
	mul.wide.s32 	%rd1782, %r6551, %r801;
	mul.lo.s64 	%rd1783, %rd1782, 252236767799803904;
	shr.s64 	%rd1784, %rd1783, 32;
	mad.lo.s64 	%rd1785, %rd1784, -8380417, %rd1782;
	shr.u64 	%rd1786, %rd1785, 32;
	st.local.u32 	[%rd1781+256], %rd1786;
	add.s32 	%r803, %r8937, 1;
	setp.lt.u32 	%p952, %r8937, 63;
	mov.u32 	%r8937, %r803;
	@%p952 bra 	$L__BB0_490;
	ld.const.u32 	%r804, [%rd18+-252];
	mov.b32 	%r8938, 128;
$L__BB0_492:
	mul.wide.u32 	%rd1787, %r8938, 4;
	add.s64 	%rd1788, %rd10, %rd1787;
	ld.local.u32 	%r6553, [%rd1788];
	ld.local.u32 	%r6554, [%rd1788+256];
	add.s32 	%r6555, %r6554, %r6553;
	setp.gt.s32 	%p953, %r6555, 8380416;
	add.s32 	%r6556, %r6555, -8380417;
	selp.b32 	%r6557, %r6556, %r6555, %p953;
	setp.lt.s32 	%p954, %r6557, 0;
	add.s32 	%r6558, %r6557, 8380417;
	selp.b32 	%r6559, %r6558, %r6557, %p954;
	st.local.u32 	[%rd1788], %r6559;
	sub.s32 	%r6560, %r6553, %r6554;
	setp.lt.s32 	%p955, %r6560, 0;
	add.s32 	%r6561, %r6560, 8380417;
	selp.b32 	%r6562, %r6561, %r6560, %p955;
	mul.wide.s32 	%rd1789, %r6562, %r804;
	mul.lo.s64 	%rd1790, %rd1789, 252236767799803904;
	shr.s64 	%rd1791, %rd1790, 32;
	mad.lo.s64 	%rd1792, %rd1791, -8380417, %rd1789;
	shr.u64 	%rd1793, %rd1792, 32;
	st.local.u32 	[%rd1788+256], %rd1793;
	add.s32 	%r806, %r8938, 1;
	setp.lt.u32 	%p956, %r8938, 191;
	mov.u32 	%r8938, %r806;
	@%p956 bra 	$L__BB0_492;
	ld.const.u32 	%r807, [%rd18+-256];
	mov.b32 	%r8939, 0;
$L__BB0_494:
	mul.wide.u32 	%rd1794, %r8939, 4;
	add.s64 	%rd1795, %rd10, %rd1794;
	ld.local.u32 	%r6564, [%rd1795];
	ld.local.u32 	%r6565, [%rd1795+512];
	add.s32 	%r6566, %r6565, %r6564;
	setp.gt.s32 	%p957, %r6566, 8380416;
	add.s32 	%r6567, %r6566, -8380417;
	selp.b32 	%r6568, %r6567, %r6566, %p957;
	setp.lt.s32 	%p958, %r6568, 0;
	add.s32 	%r6569, %r6568, 8380417;
	selp.b32 	%r6570, %r6569, %r6568, %p958;
	st.local.u32 	[%rd1795], %r6570;
	sub.s32 	%r6571, %r6564, %r6565;
	setp.lt.s32 	%p959, %r6571, 0;
	add.s32 	%r6572, %r6571, 8380417;
	selp.b32 	%r6573, %r6572, %r6571, %p959;
	mul.wide.s32 	%rd1796, %r6573, %r807;
	mul.lo.s64 	%rd1797, %rd1796, 252236767799803904;
	shr.s64 	%rd1798, %rd1797, 32;
	mad.lo.s64 	%rd1799, %rd1798, -8380417, %rd1796;
	shr.u64 	%rd1800, %rd1799, 32;
	st.local.u32 	[%rd1795+512], %rd1800;
	add.s32 	%r809, %r8939, 1;
	setp.lt.u32 	%p960, %r8939, 127;
	mov.u32 	%r8939, %r809;
	@%p960 bra 	$L__BB0_494;
	mov.b32 	%r8940, 0;
$L__BB0_496:
	mul.wide.u32 	%rd1801, %r8940, 4;
	add.s64 	%rd1802, %rd10, %rd1801;
	ld.local.u32 	%r6575, [%rd1802];
	cvt.u64.u32 	%rd1803, %r6575;
	mul.wide.s32 	%rd1804, %r6575, 8347681;
	mul.lo.s64 	%rd1805, %rd1803, 6918514331793489920;
	shr.s64 	%rd1806, %rd1805, 32;
	mad.lo.s64 	%rd1807, %rd1806, -8380417, %rd1804;
	shr.u64 	%rd1808, %rd1807, 32;
	st.local.u32 	[%rd1802], %rd1808;
	add.s32 	%r8940, %r8940, 1;
	setp.ne.s32 	%p961, %r8940, 256;
	@%p961 bra 	$L__BB0_496;
	mov.b32 	%r8941, 0;
$L__BB0_498:
	mul.wide.u32 	%rd1809, %r8941, 4;
	add.s64 	%rd1810, %rd3, %rd1809;
	ld.local.u32 	%r6577, [%rd1810+2048];
	add.s64 	%rd1811, %rd10, %rd1809;
	ld.local.u32 	%r6578, [%rd1811];
	add.s32 	%r6579, %r6578, %r6577;
	setp.gt.s32 	%p962, %r6579, 8380416;
	add.s32 	%r6580, %r6579, -8380417;
	selp.b32 	%r6581, %r6580, %r6579, %p962;
	setp.lt.s32 	%p963, %r6581, 0;
	add.s32 	%r6582, %r6581, 8380417;
	selp.b32 	%r6583, %r6582, %r6581, %p963;
	add.s64 	%rd1812, %rd7, %rd1809;
	st.local.u32 	[%rd1812+2048], %r6583;
	add.s32 	%r8941, %r8941, 1;
	setp.ne.s32 	%p964, %r8941, 256;
	@%p964 bra 	$L__BB0_498;
	mov.b32 	%r8942, 0;
$L__BB0_500:
	mul.wide.u32 	%rd1813, %r8942, 4;
	add.s64 	%rd1814, %rd8, %rd1813;
	ld.local.u32 	%r6585, [%rd1814];
	add.s64 	%rd1815, %rd12, %rd1813;
	ld.global.nc.u32 	%r6586, [%rd1815+7168];
	mul.wide.s32 	%rd1816, %r6586, %r6585;
	mul.lo.s64 	%rd1817, %rd1816, 252236767799803904;
	shr.s64 	%rd1818, %rd1817, 32;
	mad.lo.s64 	%rd1819, %rd1818, -8380417, %rd1816;
	shr.u64 	%rd1820, %rd1819, 32;
	add.s64 	%rd1821, %rd10, %rd1813;
	st.local.u32 	[%rd1821], %rd1820;
	add.s32 	%r8942, %r8942, 1;
	setp.ne.s32 	%p965, %r8942, 256;
	@%p965 bra 	$L__BB0_500;
	mov.b32 	%r8944, 0;
	mov.b32 	%r8943, 256;
$L__BB0_502:
	add.s32 	%r8945, %r8943, -1;
	mul.wide.u32 	%rd1822, %r8944, 4;
	add.s64 	%rd1823, %rd10, %rd1822;
	ld.local.v2.u32 	{%r6589, %r6590}, [%rd1823];
	mul.wide.s32 	%rd1824, %r8943, 4;
	add.s64 	%rd1826, %rd127, %rd1824;
	ld.const.u32 	%r6591, [%rd1826+-4];
	add.s32 	%r6592, %r6590, %r6589;
	setp.gt.s32 	%p966, %r6592, 8380416;
	add.s32 	%r6593, %r6592, -8380417;
	selp.b32 	%r6594, %r6593, %r6592, %p966;
	setp.lt.s32 	%p967, %r6594, 0;
	add.s32 	%r6595, %r6594, 8380417;
	selp.b32 	%r6596, %r6595, %r6594, %p967;
	sub.s32 	%r6597, %r6589, %r6590;
	setp.lt.s32 	%p968, %r6597, 0;
	add.s32 	%r6598, %r6597, 8380417;
	selp.b32 	%r6599, %r6598, %r6597, %p968;
	mul.wide.s32 	%rd1827, %r6599, %r6591;
	mul.lo.s64 	%rd1828, %rd1827, 252236767799803904;
	shr.s64 	%rd1829, %rd1828, 32;
	mad.lo.s64 	%rd1830, %rd1829, -8380417, %rd1827;
	{ .reg .b32 tmp; mov.b64 {tmp, %r6600}, %rd1830; }
	st.local.v2.u32 	[%rd1823], {%r6596, %r6600};
	add.s32 	%r819, %r8944, 2;
	setp.lt.u32 	%p969, %r8944, 254;
	mov.u32 	%r8943, %r8945;
	mov.u32 	%r8944, %r819;
	@%p969 bra 	$L__BB0_502;
	mov.b32 	%r8946, 0;
$L__BB0_504:
	add.s32 	%r822, %r8946, 2;
	mul.wide.s32 	%rd1831, %r8945, 4;
	add.s64 	%rd19, %rd127, %rd1831;
	ld.const.u32 	%r823, [%rd19+-4];
	mov.u32 	%r8947, %r8946;
$L__BB0_505:
	mul.wide.u32 	%rd1833, %r8947, 4;
	add.s64 	%rd1834, %rd10, %rd1833;
	ld.local.u32 	%r6602, [%rd1834];
	ld.local.u32 	%r6603, [%rd1834+8];
	add.s32 	%r6604, %r6603, %r6602;
	setp.gt.s32 	%p970, %r6604, 8380416;
	add.s32 	%r6605, %r6604, -8380417;
	selp.b32 	%r6606, %r6605, %r6604, %p970;
	setp.lt.s32 	%p971, %r6606, 0;
	add.s32 	%r6607, %r6606, 8380417;
	selp.b32 	%r6608, %r6607, %r6606, %p971;
	st.local.u32 	[%rd1834], %r6608;
	sub.s32 	%r6609, %r6602, %r6603;
	setp.lt.s32 	%p972, %r6609, 0;
	add.s32 	%r6610, %r6609, 8380417;
	selp.b32 	%r6611, %r6610, %r6609, %p972;
	mul.wide.s32 	%rd1835, %r6611, %r823;
	mul.lo.s64 	%rd1836, %rd1835, 252236767799803904;
	shr.s64 	%rd1837, %rd1836, 32;
	mad.lo.s64 	%rd1838, %rd1837, -8380417, %rd1835;
	shr.u64 	%rd1839, %rd1838, 32;
	st.local.u32 	[%rd1834+8], %rd1839;
	add.s32 	%r8947, %r8947, 1;
	setp.lt.u32 	%p973, %r8947, %r822;
	@%p973 bra 	$L__BB0_505;
	add.s32 	%r826, %r8946, 4;
	setp.lt.u32 	%p974, %r8946, 252;
	add.s32 	%r8945, %r8945, -1;
	mov.u32 	%r8946, %r826;
	@%p974 bra 	$L__BB0_504;
	ld.const.u32 	%r828, [%rd19+-8];
	mov.b32 	%r8948, 0;
$L__BB0_508:
	mul.wide.u32 	%rd1840, %r8948, 4;
	add.s64 	%rd1841, %rd10, %rd1840;
	ld.local.u32 	%r6613, [%rd1841];
	ld.local.u32 	%r6614, [%rd1841+16];
	add.s32 	%r6615, %r6614, %r6613;
	setp.gt.s32 	%p975, %r6615, 8380416;
	add.s32 	%r6616, %r6615, -8380417;
	selp.b32 	%r6617, %r6616, %r6615, %p975;
	setp.lt.s32 	%p976, %r6617, 0;
	add.s32 	%r6618, %r6617, 8380417;
	selp.b32 	%r6619, %r6618, %r6617, %p976;
	st.local.u32 	[%rd1841], %r6619;
	sub.s32 	%r6620, %r6613, %r6614;
	setp.lt.s32 	%p977, %r6620, 0;
	add.s32 	%r6621, %r6620, 8380417;
	selp.b32 	%r6622, %r6621, %r6620, %p977;
	mul.wide.s32 	%rd1842, %r6622, %r828;
	mul.lo.s64 	%rd1843, %rd1842, 252236767799803904;
	shr.s64 	%rd1844, %rd1843, 32;
	mad.lo.s64 	%rd1845, %rd1844, -8380417, %rd1842;
	shr.u64 	%rd1846, %rd1845, 32;
	st.local.u32 	[%rd1841+16], %rd1846;
	add.s32 	%r830, %r8948, 1;
	setp.lt.u32 	%p978, %r8948, 3;
	mov.u32 	%r8948, %r830;
	@%p978 bra 	$L__BB0_508;
	ld.const.u32 	%r831, [%rd19+-12];
	mov.b32 	%r8949, 8;
$L__BB0_510:
	mul.wide.u32 	%rd1847, %r8949, 4;
	add.s64 	%rd1848, %rd10, %rd1847;
	ld.local.u32 	%r6624, [%rd1848];
	ld.local.u32 	%r6625, [%rd1848+16];
	add.s32 	%r6626, %r6625, %r6624;
	setp.gt.s32 	%p979, %r6626, 8380416;
	add.s32 	%r6627, %r6626, -8380417;
	selp.b32 	%r6628, %r6627, %r6626, %p979;
	setp.lt.s32 	%p980, %r6628, 0;
	add.s32 	%r6629, %r6628, 8380417;
	selp.b32 	%r6630, %r6629, %r6628, %p980;
	st.local.u32 	[%rd1848], %r6630;
	sub.s32 	%r6631, %r6624, %r6625;
	setp.lt.s32 	%p981, %r6631, 0;
	add.s32 	%r6632, %r6631, 8380417;
	selp.b32 	%r6633, %r6632, %r6631, %p981;
	mul.wide.s32 	%rd1849, %r6633, %r831;
	mul.lo.s64 	%rd1850, %rd1849, 252236767799803904;
	shr.s64 	%rd1851, %rd1850, 32;
	mad.lo.s64 	%rd1852, %rd1851, -8380417, %rd1849;
	shr.u64 	%rd1853, %rd1852, 32;
	st.local.u32 	[%rd1848+16], %rd1853;
	add.s32 	%r833, %r8949, 1;
	setp.lt.u32 	%p982, %r8949, 11;
	mov.u32 	%r8949, %r833;
	@%p982 bra 	$L__BB0_510;
	ld.const.u32 	%r834, [%rd19+-16];
	mov.b32 	%r8950, 16;
$L__BB0_512:
	mul.wide.u32 	%rd1854, %r8950, 4;
	add.s64 	%rd1855, %rd10, %rd1854;
	ld.local.u32 	%r6635, [%rd1855];
	ld.local.u32 	%r6636, [%rd1855+16];
	add.s32 	%r6637, %r6636, %r6635;
	setp.gt.s32 	%p983, %r6637, 8380416;
	add.s32 	%r6638, %r6637, -8380417;
	selp.b32 	%r6639, %r6638, %r6637, %p983;
	setp.lt.s32 	%p984, %r6639, 0;
	add.s32 	%r6640, %r6639, 8380417;
	selp.b32 	%r6641, %r6640, %r6639, %p984;
	st.local.u32 	[%rd1855], %r6641;
	sub.s32 	%r6642, %r6635, %r6636;
	setp.lt.s32 	%p985, %r6642, 0;
	add.s32 	%r6643, %r6642, 8380417;
	selp.b32 	%r6644, %r6643, %r6642, %p985;
	mul.wide.s32 	%rd1856, %r6644, %r834;
	mul.lo.s64 	%rd1857, %rd1856, 252236767799803904;
	shr.s64 	%rd1858, %rd1857, 32;
	mad.lo.s64 	%rd1859, %rd1858, -8380417, %rd1856;
	shr.u64 	%rd1860, %rd1859, 32;
	st.local.u32 	[%rd1855+16], %rd1860;
	add.s32 	%r836, %r8950, 1;
	setp.lt.u32 	%p986, %r8950, 19;
	mov.u32 	%r8950, %r836;
	@%p986 bra 	$L__BB0_512;
	ld.const.u32 	%r837, [%rd19+-20];
	mov.b32 	%r8951, 24;
$L__BB0_514:
	mul.wide.u32 	%rd1861, %r8951, 4;
	add.s64 	%rd1862, %rd10, %rd1861;
	ld.local.u32 	%r6646, [%rd1862];
	ld.local.u32 	%r6647, [%rd1862+16];
	add.s32 	%r6648, %r6647, %r6646;
	setp.gt.s32 	%p987, %r6648, 8380416;
	add.s32 	%r6649, %r6648, -8380417;
	selp.b32 	%r6650, %r6649, %r6648, %p987;
	setp.lt.s32 	%p988, %r6650, 0;
	add.s32 	%r6651, %r6650, 8380417;
	selp.b32 	%r6652, %r6651, %r6650, %p988;
	st.local.u32 	[%rd1862], %r6652;
	sub.s32 	%r6653, %r6646, %r6647;
	setp.lt.s32 	%p989, %r6653, 0;
	add.s32 	%r6654, %r6653, 8380417;
	selp.b32 	%r6655, %r6654, %r6653, %p989;
	mul.wide.s32 	%rd1863, %r6655, %r837;
	mul.lo.s64 	%rd1864, %rd1863, 252236767799803904;
	shr.s64 	%rd1865, %rd1864, 32;
	mad.lo.s64 	%rd1866, %rd1865, -8380417, %rd1863;
	shr.u64 	%rd1867, %rd1866, 32;
	st.local.u32 	[%rd1862+16], %rd1867;
	add.s32 	%r839, %r8951, 1;
	setp.lt.u32 	%p990, %r8951, 27;
	mov.u32 	%r8951, %r839;
	@%p990 bra 	$L__BB0_514;
	ld.const.u32 	%r840, [%rd19+-24];
	mov.b32 	%r8952, 32;
$L__BB0_516:
	mul.wide.u32 	%rd1868, %r8952, 4;
	add.s64 	%rd1869, %rd10, %rd1868;
	ld.local.u32 	%r6657, [%rd1869];
	ld.local.u32 	%r6658, [%rd1869+16];
	add.s32 	%r6659, %r6658, %r6657;
	setp.gt.s32 	%p991, %r6659, 8380416;
	add.s32 	%r6660, %r6659, -8380417;
	selp.b32 	%r6661, %r6660, %r6659, %p991;
	setp.lt.s32 	%p992, %r6661, 0;
	add.s32 	%r6662, %r6661, 8380417;
	selp.b32 	%r6663, %r6662, %r6661, %p992;
	st.local.u32 	[%rd1869], %r6663;
	sub.s32 	%r6664, %r6657, %r6658;
	setp.lt.s32 	%p993, %r6664, 0;
	add.s32 	%r6665, %r6664, 8380417;
	selp.b32 	%r6666, %r6665, %r6664, %p993;
	mul.wide.s32 	%rd1870, %r6666, %r840;
	mul.lo.s64 	%rd1871, %rd1870, 252236767799803904;
	shr.s64 	%rd1872, %rd1871, 32;
	mad.lo.s64 	%rd1873, %rd1872, -8380417, %rd1870;
	shr.u64 	%rd1874, %rd1873, 32;
	st.local.u32 	[%rd1869+16], %rd1874;
	add.s32 	%r842, %r8952, 1;
	setp.lt.u32 	%p994, %r8952, 35;
	mov.u32 	%r8952, %r842;
	@%p994 bra 	$L__BB0_516;
	ld.const.u32 	%r843, [%rd19+-28];
	mov.b32 	%r8953, 40;
$L__BB0_518:
	mul.wide.u32 	%rd1875, %r8953, 4;
	add.s64 	%rd1876, %rd10, %rd1875;
	ld.local.u32 	%r6668, [%rd1876];
	ld.local.u32 	%r6669, [%rd1876+16];
	add.s32 	%r6670, %r6669, %r6668;
	setp.gt.s32 	%p995, %r6670, 8380416;
	add.s32 	%r6671, %r6670, -8380417;
	selp.b32 	%r6672, %r6671, %r6670, %p995;
	setp.lt.s32 	%p996, %r6672, 0;
	add.s32 	%r6673, %r6672, 8380417;
	selp.b32 	%r6674, %r6673, %r6672, %p996;
	st.local.u32 	[%rd1876], %r6674;
	sub.s32 	%r6675, %r6668, %r6669;
	setp.lt.s32 	%p997, %r6675, 0;
	add.s32 	%r6676, %r6675, 8380417;
	selp.b32 	%r6677, %r6676, %r6675, %p997;
	mul.wide.s32 	%rd1877, %r6677, %r843;
	mul.lo.s64 	%rd1878, %rd1877, 252236767799803904;
	shr.s64 	%rd1879, %rd1878, 32;
	mad.lo.s64 	%rd1880, %rd1879, -8380417, %rd1877;
	shr.u64 	%rd1881, %rd1880, 32;
	st.local.u32 	[%rd1876+16], %rd1881;
	add.s32 	%r845, %r8953, 1;
	setp.lt.u32 	%p998, %r8953, 43;
	mov.u32 	%r8953, %r845;
	@%p998 bra 	$L__BB0_518;
	ld.const.u32 	%r846, [%rd19+-32];
	mov.b32 	%r8954, 48;
$L__BB0_520:
	mul.wide.u32 	%rd1882, %r8954, 4;
	add.s64 	%rd1883, %rd10, %rd1882;
	ld.local.u32 	%r6679, [%rd1883];
	ld.local.u32 	%r6680, [%rd1883+16];
	add.s32 	%r6681, %r6680, %r6679;
	setp.gt.s32 	%p999, %r6681, 8380416;
	add.s32 	%r6682, %r6681, -8380417;
	selp.b32 	%r6683, %r6682, %r6681, %p999;
	setp.lt.s32 	%p1000, %r6683, 0;
	add.s32 	%r6684, %r6683, 8380417;
	selp.b32 	%r6685, %r6684, %r6683, %p1000;
	st.local.u32 	[%rd1883], %r6685;
	sub.s32 	%r6686, %r6679, %r6680;
	setp.lt.s32 	%p1001, %r6686, 0;
	add.s32 	%r6687, %r6686, 8380417;
	selp.b32 	%r6688, %r6687, %r6686, %p1001;
	mul.wide.s32 	%rd1884, %r6688, %r846;
	mul.lo.s64 	%rd1885, %rd1884, 252236767799803904;
	shr.s64 	%rd1886, %rd1885, 32;
	mad.lo.s64 	%rd1887, %rd1886, -8380417, %rd1884;
	shr.u64 	%rd1888, %rd1887, 32;
	st.local.u32 	[%rd1883+16], %rd1888;
	add.s32 	%r848, %r8954, 1;
	setp.lt.u32 	%p1002, %r8954, 51;
	mov.u32 	%r8954, %r848;
	@%p1002 bra 	$L__BB0_520;
	ld.const.u32 	%r849, [%rd19+-36];
	mov.b32 	%r8955, 56;
$L__BB0_522:
	mul.wide.u32 	%rd1889, %r8955, 4;
	add.s64 	%rd1890, %rd10, %rd1889;
	ld.local.u32 	%r6690, [%rd1890];
	ld.local.u32 	%r6691, [%rd1890+16];
	add.s32 	%r6692, %r6691, %r6690;
	setp.gt.s32 	%p1003, %r6692, 8380416;
	add.s32 	%r6693, %r6692, -8380417;
	selp.b32 	%r6694, %r6693, %r6692, %p1003;
	setp.lt.s32 	%p1004, %r6694, 0;
	add.s32 	%r6695, %r6694, 8380417;
	selp.b32 	%r6696, %r6695, %r6694, %p1004;
	st.local.u32 	[%rd1890], %r6696;
	sub.s32 	%r6697, %r6690, %r6691;
	setp.lt.s32 	%p1005, %r6697, 0;
	add.s32 	%r6698, %r6697, 8380417;
	selp.b32 	%r6699, %r6698, %r6697, %p1005;
	mul.wide.s32 	%rd1891, %r6699, %r849;
	mul.lo.s64 	%rd1892, %rd1891, 252236767799803904;
	shr.s64 	%rd1893, %rd1892, 32;
	mad.lo.s64 	%rd1894, %rd1893, -8380417, %rd1891;
	shr.u64 	%rd1895, %rd1894, 32;
	st.local.u32 	[%rd1890+16], %rd1895;
	add.s32 	%r851, %r8955, 1;
	setp.lt.u32 	%p1006, %r8955, 59;
	mov.u32 	%r8955, %r851;
	@%p1006 bra 	$L__BB0_522;
	ld.const.u32 	%r852, [%rd19+-40];
	mov.b32 	%r8956, 64;
$L__BB0_524:
	mul.wide.u32 	%rd1896, %r8956, 4;
	add.s64 	%rd1897, %rd10, %rd1896;
	ld.local.u32 	%r6701, [%rd1897];
	ld.local.u32 	%r6702, [%rd1897+16];
	add.s32 	%r6703, %r6702, %r6701;
	setp.gt.s32 	%p1007, %r6703, 8380416;
	add.s32 	%r6704, %r6703, -8380417;
	selp.b32 	%r6705, %r6704, %r6703, %p1007;
	setp.lt.s32 	%p1008, %r6705, 0;
	add.s32 	%r6706, %r6705, 8380417;
	selp.b32 	%r6707, %r6706, %r6705, %p1008;
	st.local.u32 	[%rd1897], %r6707;
	sub.s32 	%r6708, %r6701, %r6702;
	setp.lt.s32 	%p1009, %r6708, 0;
	add.s32 	%r6709, %r6708, 8380417;
	selp.b32 	%r6710, %r6709, %r6708, %p1009;
	mul.wide.s32 	%rd1898, %r6710, %r852;
	mul.lo.s64 	%rd1899, %rd1898, 252236767799803904;
	shr.s64 	%rd1900, %rd1899, 32;
	mad.lo.s64 	%rd1901, %rd1900, -8380417, %rd1898;
	shr.u64 	%rd1902, %rd1901, 32;
	st.local.u32 	[%rd1897+16], %rd1902;
	add.s32 	%r854, %r8956, 1;
	setp.lt.u32 	%p1010, %r8956, 67;
	mov.u32 	%r8956, %r854;
	@%p1010 bra 	$L__BB0_524;
	ld.const.u32 	%r855, [%rd19+-44];
	mov.b32 	%r8957, 72;
$L__BB0_526:
	mul.wide.u32 	%rd1903, %r8957, 4;
	add.s64 	%rd1904, %rd10, %rd1903;
	ld.local.u32 	%r6712, [%rd1904];
	ld.local.u32 	%r6713, [%rd1904+16];
	add.s32 	%r6714, %r6713, %r6712;
	setp.gt.s32 	%p1011, %r6714, 8380416;
	add.s32 	%r6715, %r6714, -8380417;
	selp.b32 	%r6716, %r6715, %r6714, %p1011;
	setp.lt.s32 	%p1012, %r6716, 0;
	add.s32 	%r6717, %r6716, 8380417;
	selp.b32 	%r6718, %r6717, %r6716, %p1012;
	st.local.u32 	[%rd1904], %r6718;
	sub.s32 	%r6719, %r6712, %r6713;
	setp.lt.s32 	%p1013, %r6719, 0;
	add.s32 	%r6720, %r6719, 8380417;
	selp.b32 	%r6721, %r6720, %r6719, %p1013;
	mul.wide.s32 	%rd1905, %r6721, %r855;
	mul.lo.s64 	%rd1906, %rd1905, 252236767799803904;
	shr.s64 	%rd1907, %rd1906, 32;
	mad.lo.s64 	%rd1908, %rd1907, -8380417, %rd1905;
	shr.u64 	%rd1909, %rd1908, 32;
	st.local.u32 	[%rd1904+16], %rd1909;
	add.s32 	%r857, %r8957, 1;
	setp.lt.u32 	%p1014, %r8957, 75;
	mov.u32 	%r8957, %r857;
	@%p1014 bra 	$L__BB0_526;
	ld.const.u32 	%r858, [%rd19+-48];
	mov.b32 	%r8958, 80;
$L__BB0_528:
	mul.wide.u32 	%rd1910, %r8958, 4;
	add.s64 	%rd1911, %rd10, %rd1910;
	ld.local.u32 	%r6723, [%rd1911];
	ld.local.u32 	%r6724, [%rd1911+16];
	add.s32 	%r6725, %r6724, %r6723;
	setp.gt.s32 	%p1015, %r6725, 8380416;
	add.s32 	%r6726, %r6725, -8380417;
	selp.b32 	%r6727, %r6726, %r6725, %p1015;
	setp.lt.s32 	%p1016, %r6727, 0;
	add.s32 	%r6728, %r6727, 8380417;
	selp.b32 	%r6729, %r6728, %r6727, %p1016;
	st.local.u32 	[%rd1911], %r6729;
	sub.s32 	%r6730, %r6723, %r6724;
	setp.lt.s32 	%p1017, %r6730, 0;
	add.s32 	%r6731, %r6730, 8380417;
	selp.b32 	%r6732, %r6731, %r6730, %p1017;
	mul.wide.s32 	%rd1912, %r6732, %r858;
	mul.lo.s64 	%rd1913, %rd1912, 252236767799803904;
	shr.s64 	%rd1914, %rd1913, 32;
	mad.lo.s64 	%rd1915, %rd1914, -8380417, %rd1912;
	shr.u64 	%rd1916, %rd1915, 32;
	st.local.u32 	[%rd1911+16], %rd1916;
	add.s32 	%r860, %r8958, 1;
	setp.lt.u32 	%p1018, %r8958, 83;
	mov.u32 	%r8958, %r860;
	@%p1018 bra 	$L__BB0_528;
	ld.const.u32 	%r861, [%rd19+-52];
	mov.b32 	%r8959, 88;
$L__BB0_530:
	mul.wide.u32 	%rd1917, %r8959, 4;
	add.s64 	%rd1918, %rd10, %rd1917;
	ld.local.u32 	%r6734, [%rd1918];
	ld.local.u32 	%r6735, [%rd1918+16];
	add.s32 	%r6736, %r6735, %r6734;
	setp.gt.s32 	%p1019, %r6736, 8380416;
	add.s32 	%r6737, %r6736, -8380417;
	selp.b32 	%r6738, %r6737, %r6736, %p1019;
	setp.lt.s32 	%p1020, %r6738, 0;
	add.s32 	%r6739, %r6738, 8380417;
	selp.b32 	%r6740, %r6739, %r6738, %p1020;
	st.local.u32 	[%rd1918], %r6740;
	sub.s32 	%r6741, %r6734, %r6735;
	setp.lt.s32 	%p1021, %r6741, 0;
	add.s32 	%r6742, %r6741, 8380417;
	selp.b32 	%r6743, %r6742, %r6741, %p1021;
	mul.wide.s32 	%rd1919, %r6743, %r861;
	mul.lo.s64 	%rd1920, %rd1919, 252236767799803904;
	shr.s64 	%rd1921, %rd1920, 32;
	mad.lo.s64 	%rd1922, %rd1921, -8380417, %rd1919;
	shr.u64 	%rd1923, %rd1922, 32;
	st.local.u32 	[%rd1918+16], %rd1923;
	add.s32 	%r863, %r8959, 1;
	setp.lt.u32 	%p1022, %r8959, 91;
	mov.u32 	%r8959, %r863;
	@%p1022 bra 	$L__BB0_530;
	ld.const.u32 	%r864, [%rd19+-56];
	mov.b32 	%r8960, 96;
$L__BB0_532:
	mul.wide.u32 	%rd1924, %r8960, 4;
	add.s64 	%rd1925, %rd10, %rd1924;
	ld.local.u32 	%r6745, [%rd1925];
	ld.local.u32 	%r6746, [%rd1925+16];
	add.s32 	%r6747, %r6746, %r6745;
	setp.gt.s32 	%p1023, %r6747, 8380416;
	add.s32 	%r6748, %r6747, -8380417;
	selp.b32 	%r6749, %r6748, %r6747, %p1023;
	setp.lt.s32 	%p1024, %r6749, 0;
	add.s32 	%r6750, %r6749, 8380417;
	selp.b32 	%r6751, %r6750, %r6749, %p1024;
	st.local.u32 	[%rd1925], %r6751;
	sub.s32 	%r6752, %r6745, %r6746;
	setp.lt.s32 	%p1025, %r6752, 0;
	add.s32 	%r6753, %r6752, 8380417;
	selp.b32 	%r6754, %r6753, %r6752, %p1025;
	mul.wide.s32 	%rd1926, %r6754, %r864;
	mul.lo.s64 	%rd1927, %rd1926, 252236767799803904;
	shr.s64 	%rd1928, %rd1927, 32;
	mad.lo.s64 	%rd1929, %rd1928, -8380417, %rd1926;
	shr.u64 	%rd1930, %rd1929, 32;
	st.local.u32 	[%rd1925+16], %rd1930;
	add.s32 	%r866, %r8960, 1;
	setp.lt.u32 	%p1026, %r8960, 99;
	mov.u32 	%r8960, %r866;
	@%p1026 bra 	$L__BB0_532;
	ld.const.u32 	%r867, [%rd19+-60];
	mov.b32 	%r8961, 104;
$L__BB0_534:
	mul.wide.u32 	%rd1931, %r8961, 4;
	add.s64 	%rd1932, %rd10, %rd1931;
	ld.local.u32 	%r6756, [%rd1932];
	ld.local.u32 	%r6757, [%rd1932+16];
	add.s32 	%r6758, %r6757, %r6756;
	setp.gt.s32 	%p1027, %r6758, 8380416;
	add.s32 	%r6759, %r6758, -8380417;
	selp.b32 	%r6760, %r6759, %r6758, %p1027;
	setp.lt.s32 	%p1028, %r6760, 0;
	add.s32 	%r6761, %r6760, 8380417;
	selp.b32 	%r6762, %r6761, %r6760, %p1028;
	st.local.u32 	[%rd1932], %r6762;
	sub.s32 	%r6763, %r6756, %r6757;
	setp.lt.s32 	%p1029, %r6763, 0;
	add.s32 	%r6764, %r6763, 8380417;
	selp.b32 	%r6765, %r6764, %r6763, %p1029;
	mul.wide.s32 	%rd1933, %r6765, %r867;
	mul.lo.s64 	%rd1934, %rd1933, 252236767799803904;
	shr.s64 	%rd1935, %rd1934, 32;
	mad.lo.s64 	%rd1936, %rd1935, -8380417, %rd1933;
	shr.u64 	%rd1937, %rd1936, 32;
	st.local.u32 	[%rd1932+16], %rd1937;
	add.s32 	%r869, %r8961, 1;
	setp.lt.u32 	%p1030, %r8961, 107;
	mov.u32 	%r8961, %r869;
	@%p1030 bra 	$L__BB0_534;
	ld.const.u32 	%r870, [%rd19+-64];
	mov.b32 	%r8962, 112;
$L__BB0_536:
	mul.wide.u32 	%rd1938, %r8962, 4;
	add.s64 	%rd1939, %rd10, %rd1938;
	ld.local.u32 	%r6767, [%rd1939];
	ld.local.u32 	%r6768, [%rd1939+16];
	add.s32 	%r6769, %r6768, %r6767;
	setp.gt.s32 	%p1031, %r6769, 8380416;
	add.s32 	%r6770, %r6769, -8380417;
	selp.b32 	%r6771, %r6770, %r6769, %p1031;
	setp.lt.s32 	%p1032, %r6771, 0;
	add.s32 	%r6772, %r6771, 8380417;
	selp.b32 	%r6773, %r6772, %r6771, %p1032;
	st.local.u32 	[%rd1939], %r6773;
	sub.s32 	%r6774, %r6767, %r6768;
	setp.lt.s32 	%p1033, %r6774, 0;
	add.s32 	%r6775, %r6774, 8380417;
	selp.b32 	%r6776, %r6775, %r6774, %p1033;
	mul.wide.s32 	%rd1940, %r6776, %r870;
	mul.lo.s64 	%rd1941, %rd1940, 252236767799803904;
	shr.s64 	%rd1942, %rd1941, 32;
	mad.lo.s64 	%rd1943, %rd1942, -8380417, %rd1940;
	shr.u64 	%rd1944, %rd1943, 32;
	st.local.u32 	[%rd1939+16], %rd1944;
	add.s32 	%r872, %r8962, 1;
	setp.lt.u32 	%p1034, %r8962, 115;
	mov.u32 	%r8962, %r872;
	@%p1034 bra 	$L__BB0_536;
	ld.const.u32 	%r873, [%rd19+-68];
	mov.b32 	%r8963, 120;
$L__BB0_538:
	mul.wide.u32 	%rd1945, %r8963, 4;
	add.s64 	%rd1946, %rd10, %rd1945;
	ld.local.u32 	%r6778, [%rd1946];
	ld.local.u32 	%r6779, [%rd1946+16];
	add.s32 	%r6780, %r6779, %r6778;
	setp.gt.s32 	%p1035, %r6780, 8380416;
	add.s32 	%r6781, %r6780, -8380417;
	selp.b32 	%r6782, %r6781, %r6780, %p1035;
	setp.lt.s32 	%p1036, %r6782, 0;
	add.s32 	%r6783, %r6782, 8380417;
	selp.b32 	%r6784, %r6783, %r6782, %p1036;
	st.local.u32 	[%rd1946], %r6784;
	sub.s32 	%r6785, %r6778, %r6779;
	setp.lt.s32 	%p1037, %r6785, 0;
	add.s32 	%r6786, %r6785, 8380417;
	selp.b32 	%r6787, %r6786, %r6785, %p1037;
	mul.wide.s32 	%rd1947, %r6787, %r873;
	mul.lo.s64 	%rd1948, %rd1947, 252236767799803904;
	shr.s64 	%rd1949, %rd1948, 32;
	mad.lo.s64 	%rd1950, %rd1949, -8380417, %rd1947;
	shr.u64 	%rd1951, %rd1950, 32;
	st.local.u32 	[%rd1946+16], %rd1951;
	add.s32 	%r875, %r8963, 1;
	setp.lt.u32 	%p1038, %r8963, 123;
	mov.u32 	%r8963, %r875;
	@%p1038 bra 	$L__BB0_538;
	ld.const.u32 	%r876, [%rd19+-72];
	mov.b32 	%r8964, 128;
$L__BB0_540:
	mul.wide.u32 	%rd1952, %r8964, 4;
	add.s64 	%rd1953, %rd10, %rd1952;
	ld.local.u32 	%r6789, [%rd1953];
	ld.local.u32 	%r6790, [%rd1953+16];
	add.s32 	%r6791, %r6790, %r6789;
	setp.gt.s32 	%p1039, %r6791, 8380416;
	add.s32 	%r6792, %r6791, -8380417;
	selp.b32 	%r6793, %r6792, %r6791, %p1039;
	setp.lt.s32 	%p1040, %r6793, 0;
	add.s32 	%r6794, %r6793, 8380417;
	selp.b32 	%r6795, %r6794, %r6793, %p1040;
	st.local.u32 	[%rd1953], %r6795;
	sub.s32 	%r6796, %r6789, %r6790;
	setp.lt.s32 	%p1041, %r6796, 0;
	add.s32 	%r6797, %r6796, 8380417;
	selp.b32 	%r6798, %r6797, %r6796, %p1041;
	mul.wide.s32 	%rd1954, %r6798, %r876;
	mul.lo.s64 	%rd1955, %rd1954, 252236767799803904;
	shr.s64 	%rd1956, %rd1955, 32;
	mad.lo.s64 	%rd1957, %rd1956, -8380417, %rd1954;
	shr.u64 	%rd1958, %rd1957, 32;
	st.local.u32 	[%rd1953+16], %rd1958;
	add.s32 	%r878, %r8964, 1;
	setp.lt.u32 	%p1042, %r8964, 131;
	mov.u32 	%r8964, %r878;
	@%p1042 bra 	$L__BB0_540;
	ld.const.u32 	%r879, [%rd19+-76];
	mov.b32 	%r8965, 136;
$L__BB0_542:
	mul.wide.u32 	%rd1959, %r8965, 4;
	add.s64 	%rd1960, %rd10, %rd1959;
	ld.local.u32 	%r6800, [%rd1960];
	ld.local.u32 	%r6801, [%rd1960+16];
	add.s32 	%r6802, %r6801, %r6800;
	setp.gt.s32 	%p1043, %r6802, 8380416;
	add.s32 	%r6803, %r6802, -8380417;
	selp.b32 	%r6804, %r6803, %r6802, %p1043;
	setp.lt.s32 	%p1044, %r6804, 0;
	add.s32 	%r6805, %r6804, 8380417;
	selp.b32 	%r6806, %r6805, %r6804, %p1044;
	st.local.u32 	[%rd1960], %r6806;
	sub.s32 	%r6807, %r6800, %r6801;
	setp.lt.s32 	%p1045, %r6807, 0;
	add.s32 	%r6808, %r6807, 8380417;
	selp.b32 	%r6809, %r6808, %r6807, %p1045;
	mul.wide.s32 	%rd1961, %r6809, %r879;
	mul.lo.s64 	%rd1962, %rd1961, 252236767799803904;
	shr.s64 	%rd1963, %rd1962, 32;
	mad.lo.s64 	%rd1964, %rd1963, -8380417, %rd1961;
	shr.u64 	%rd1965, %rd1964, 32;
	st.local.u32 	[%rd1960+16], %rd1965;
	add.s32 	%r881, %r8965, 1;
	setp.lt.u32 	%p1046, %r8965, 139;
	mov.u32 	%r8965, %r881;
	@%p1046 bra 	$L__BB0_542;
	ld.const.u32 	%r882, [%rd19+-80];
	mov.b32 	%r8966, 144;
$L__BB0_544:
	mul.wide.u32 	%rd1966, %r8966, 4;
	add.s64 	%rd1967, %rd10, %rd1966;
	ld.local.u32 	%r6811, [%rd1967];
	ld.local.u32 	%r6812, [%rd1967+16];
	add.s32 	%r6813, %r6812, %r6811;
	setp.gt.s32 	%p1047, %r6813, 8380416;
	add.s32 	%r6814, %r6813, -8380417;
	selp.b32 	%r6815, %r6814, %r6813, %p1047;
	setp.lt.s32 	%p1048, %r6815, 0;
	add.s32 	%r6816, %r6815, 8380417;
	selp.b32 	%r6817, %r6816, %r6815, %p1048;
	st.local.u32 	[%rd1967], %r6817;
	sub.s32 	%r6818, %r6811, %r6812;
	setp.lt.s32 	%p1049, %r6818, 0;
	add.s32 	%r6819, %r6818, 8380417;
	selp.b32 	%r6820, %r6819, %r6818, %p1049;
	mul.wide.s32 	%rd1968, %r6820, %r882;
	mul.lo.s64 	%rd1969, %rd1968, 252236767799803904;
	shr.s64 	%rd1970, %rd1969, 32;
	mad.lo.s64 	%rd1971, %rd1970, -8380417, %rd1968;
	shr.u64 	%rd1972, %rd1971, 32;
	st.local.u32 	[%rd1967+16], %rd1972;
	add.s32 	%r884, %r8966, 1;
	setp.lt.u32 	%p1050, %r8966, 147;
	mov.u32 	%r8966, %r884;
	@%p1050 bra 	$L__BB0_544;
	ld.const.u32 	%r885, [%rd19+-84];
	mov.b32 	%r8967, 152;
$L__BB0_546:
	mul.wide.u32 	%rd1973, %r8967, 4;
	add.s64 	%rd1974, %rd10, %rd1973;
	ld.local.u32 	%r6822, [%rd1974];
	ld.local.u32 	%r6823, [%rd1974+16];
	add.s32 	%r6824, %r6823, %r6822;
	setp.gt.s32 	%p1051, %r6824, 8380416;
	add.s32 	%r6825, %r6824, -8380417;
	selp.b32 	%r6826, %r6825, %r6824, %p1051;
	setp.lt.s32 	%p1052, %r6826, 0;
	add.s32 	%r6827, %r6826, 8380417;
	selp.b32 	%r6828, %r6827, %r6826, %p1052;
	st.local.u32 	[%rd1974], %r6828;
	sub.s32 	%r6829, %r6822, %r6823;
	setp.lt.s32 	%p1053, %r6829, 0;
	add.s32 	%r6830, %r6829, 8380417;
	selp.b32 	%r6831, %r6830, %r6829, %p1053;
	mul.wide.s32 	%rd1975, %r6831, %r885;
	mul.lo.s64 	%rd1976, %rd1975, 252236767799803904;
	shr.s64 	%rd1977, %rd1976, 32;
	mad.lo.s64 	%rd1978, %rd1977, -8380417, %rd1975;
	shr.u64 	%rd1979, %rd1978, 32;
	st.local.u32 	[%rd1974+16], %rd1979;
	add.s32 	%r887, %r8967, 1;
	setp.lt.u32 	%p1054, %r8967, 155;
	mov.u32 	%r8967, %r887;
	@%p1054 bra 	$L__BB0_546;
	ld.const.u32 	%r888, [%rd19+-88];
	mov.b32 	%r8968, 160;
$L__BB0_548:
	mul.wide.u32 	%rd1980, %r8968, 4;
	add.s64 	%rd1981, %rd10, %rd1980;
	ld.local.u32 	%r6833, [%rd1981];
	ld.local.u32 	%r6834, [%rd1981+16];
	add.s32 	%r6835, %r6834, %r6833;
	setp.gt.s32 	%p1055, %r6835, 8380416;
	add.s32 	%r6836, %r6835, -8380417;
	selp.b32 	%r6837, %r6836, %r6835, %p1055;
	setp.lt.s32 	%p1056, %r6837, 0;
	add.s32 	%r6838, %r6837, 8380417;
	selp.b32 	%r6839, %r6838, %r6837, %p1056;
	st.local.u32 	[%rd1981], %r6839;
	sub.s32 	%r6840, %r6833, %r6834;
	setp.lt.s32 	%p1057, %r6840, 0;
	add.s32 	%r6841, %r6840, 8380417;
	selp.b32 	%r6842, %r6841, %r6840, %p1057;
	mul.wide.s32 	%rd1982, %r6842, %r888;
	mul.lo.s64 	%rd1983, %rd1982, 252236767799803904;
	shr.s64 	%rd1984, %rd1983, 32;
	mad.lo.s64 	%rd1985, %rd1984, -8380417, %rd1982;
	shr.u64 	%rd1986, %rd1985, 32;
	st.local.u32 	[%rd1981+16], %rd1986;
	add.s32 	%r890, %r8968, 1;
	setp.lt.u32 	%p1058, %r8968, 163;
	mov.u32 	%r8968, %r890;
	@%p1058 bra 	$L__BB0_548;
	ld.const.u32 	%r891, [%rd19+-92];
	mov.b32 	%r8969, 168;
$L__BB0_550:
	mul.wide.u32 	%rd1987, %r8969, 4;
	add.s64 	%rd1988, %rd10, %rd1987;
	ld.local.u32 	%r6844, [%rd1988];
	ld.local.u32 	%r6845, [%rd1988+16];
	add.s32 	%r6846, %r6845, %r6844;
	setp.gt.s32 	%p1059, %r6846, 8380416;
	add.s32 	%r6847, %r6846, -8380417;
	selp.b32 	%r6848, %r6847, %r6846, %p1059;
	setp.lt.s32 	%p1060, %r6848, 0;
	add.s32 	%r6849, %r6848, 8380417;
	selp.b32 	%r6850, %r6849, %r6848, %p1060;
	st.local.u32 	[%rd1988], %r6850;
	sub.s32 	%r6851, %r6844, %r6845;
	setp.lt.s32 	%p1061, %r6851, 0;
	add.s32 	%r6852, %r6851, 8380417;
	selp.b32 	%r6853, %r6852, %r6851, %p1061;
	mul.wide.s32 	%rd1989, %r6853, %r891;
	mul.lo.s64 	%rd1990, %rd1989, 252236767799803904;
	shr.s64 	%rd1991, %rd1990, 32;
	mad.lo.s64 	%rd1992, %rd1991, -8380417, %rd1989;
	shr.u64 	%rd1993, %rd1992, 32;
	st.local.u32 	[%rd1988+16], %rd1993;
	add.s32 	%r893, %r8969, 1;
	setp.lt.u32 	%p1062, %r8969, 171;
	mov.u32 	%r8969, %r893;
	@%p1062 bra 	$L__BB0_550;
	ld.const.u32 	%r894, [%rd19+-96];
	mov.b32 	%r8970, 176;
$L__BB0_552:
	mul.wide.u32 	%rd1994, %r8970, 4;
	add.s64 	%rd1995, %rd10, %rd1994;
	ld.local.u32 	%r6855, [%rd1995];
	ld.local.u32 	%r6856, [%rd1995+16];
	add.s32 	%r6857, %r6856, %r6855;
	setp.gt.s32 	%p1063, %r6857, 8380416;
	add.s32 	%r6858, %r6857, -8380417;
	selp.b32 	%r6859, %r6858, %r6857, %p1063;
	setp.lt.s32 	%p1064, %r6859, 0;
	add.s32 	%r6860, %r6859, 8380417;
	selp.b32 	%r6861, %r6860, %r6859, %p1064;
	st.local.u32 	[%rd1995], %r6861;
	sub.s32 	%r6862, %r6855, %r6856;
	setp.lt.s32 	%p1065, %r6862, 0;
	add.s32 	%r6863, %r6862, 8380417;
	selp.b32 	%r6864, %r6863, %r6862, %p1065;
	mul.wide.s32 	%rd1996, %r6864, %r894;
	mul.lo.s64 	%rd1997, %rd1996, 252236767799803904;
	shr.s64 	%rd1998, %rd1997, 32;
	mad.lo.s64 	%rd1999, %rd1998, -8380417, %rd1996;
	shr.u64 	%rd2000, %rd1999, 32;
	st.local.u32 	[%rd1995+16], %rd2000;
	add.s32 	%r896, %r8970, 1;
	setp.lt.u32 	%p1066, %r8970, 179;
	mov.u32 	%r8970, %r896;
	@%p1066 bra 	$L__BB0_552;
	ld.const.u32 	%r897, [%rd19+-100];
	mov.b32 	%r8971, 184;
$L__BB0_554:
	mul.wide.u32 	%rd2001, %r8971, 4;
	add.s64 	%rd2002, %rd10, %rd2001;
	ld.local.u32 	%r6866, [%rd2002];
	ld.local.u32 	%r6867, [%rd2002+16];
	add.s32 	%r6868, %r6867, %r6866;
	setp.gt.s32 	%p1067, %r6868, 8380416;
	add.s32 	%r6869, %r6868, -8380417;
	selp.b32 	%r6870, %r6869, %r6868, %p1067;
	setp.lt.s32 	%p1068, %r6870, 0;
	add.s32 	%r6871, %r6870, 8380417;
	selp.b32 	%r6872, %r6871, %r6870, %p1068;
	st.local.u32 	[%rd2002], %r6872;
	sub.s32 	%r6873, %r6866, %r6867;
	setp.lt.s32 	%p1069, %r6873, 0;
	add.s32 	%r6874, %r6873, 8380417;
	selp.b32 	%r6875, %r6874, %r6873, %p1069;
	mul.wide.s32 	%rd2003, %r6875, %r897;
	mul.lo.s64 	%rd2004, %rd2003, 252236767799803904;
	shr.s64 	%rd2005, %rd2004, 32;
	mad.lo.s64 	%rd2006, %rd2005, -8380417, %rd2003;
	shr.u64 	%rd2007, %rd2006, 32;
	st.local.u32 	[%rd2002+16], %rd2007;
	add.s32 	%r899, %r8971, 1;
	setp.lt.u32 	%p1070, %r8971, 187;
	mov.u32 	%r8971, %r899;
	@%p1070 bra 	$L__BB0_554;
	ld.const.u32 	%r900, [%rd19+-104];
	mov.b32 	%r8972, 192;
$L__BB0_556:
	mul.wide.u32 	%rd2008, %r8972, 4;
	add.s64 	%rd2009, %rd10, %rd2008;
	ld.local.u32 	%r6877, [%rd2009];
	ld.local.u32 	%r6878, [%rd2009+16];
	add.s32 	%r6879, %r6878, %r6877;
	setp.gt.s32 	%p1071, %r6879, 8380416;
	add.s32 	%r6880, %r6879, -8380417;
	selp.b32 	%r6881, %r6880, %r6879, %p1071;
	setp.lt.s32 	%p1072, %r6881, 0;
	add.s32 	%r6882, %r6881, 8380417;
	selp.b32 	%r6883, %r6882, %r6881, %p1072;
	st.local.u32 	[%rd2009], %r6883;
	sub.s32 	%r6884, %r6877, %r6878;
	setp.lt.s32 	%p1073, %r6884, 0;
	add.s32 	%r6885, %r6884, 8380417;
	selp.b32 	%r6886, %r6885, %r6884, %p1073;
	mul.wide.s32 	%rd2010, %r6886, %r900;
	mul.lo.s64 	%rd2011, %rd2010, 252236767799803904;
	shr.s64 	%rd2012, %rd2011, 32;
	mad.lo.s64 	%rd2013, %rd2012, -8380417, %rd2010;
	shr.u64 	%rd2014, %rd2013, 32;
	st.local.u32 	[%rd2009+16], %rd2014;
	add.s32 	%r902, %r8972, 1;
	setp.lt.u32 	%p1074, %r8972, 195;
	mov.u32 	%r8972, %r902;
	@%p1074 bra 	$L__BB0_556;
	ld.const.u32 	%r903, [%rd19+-108];
	mov.b32 	%r8973, 200;
$L__BB0_558:
	mul.wide.u32 	%rd2015, %r8973, 4;
	add.s64 	%rd2016, %rd10, %rd2015;
	ld.local.u32 	%r6888, [%rd2016];
	ld.local.u32 	%r6889, [%rd2016+16];
	add.s32 	%r6890, %r6889, %r6888;
	setp.gt.s32 	%p1075, %r6890, 8380416;
	add.s32 	%r6891, %r6890, -8380417;
	selp.b32 	%r6892, %r6891, %r6890, %p1075;
	setp.lt.s32 	%p1076, %r6892, 0;
	add.s32 	%r6893, %r6892, 8380417;
	selp.b32 	%r6894, %r6893, %r6892, %p1076;
	st.local.u32 	[%rd2016], %r6894;
	sub.s32 	%r6895, %r6888, %r6889;
	setp.lt.s32 	%p1077, %r6895, 0;
	add.s32 	%r6896, %r6895, 8380417;
	selp.b32 	%r6897, %r6896, %r6895, %p1077;
	mul.wide.s32 	%rd2017, %r6897, %r903;
	mul.lo.s64 	%rd2018, %rd2017, 252236767799803904;
	shr.s64 	%rd2019, %rd2018, 32;
	mad.lo.s64 	%rd2020, %rd2019, -8380417, %rd2017;
	shr.u64 	%rd2021, %rd2020, 32;
	st.local.u32 	[%rd2016+16], %rd2021;
	add.s32 	%r905, %r8973, 1;
	setp.lt.u32 	%p1078, %r8973, 203;
	mov.u32 	%r8973, %r905;
	@%p1078 bra 	$L__BB0_558;
	ld.const.u32 	%r906, [%rd19+-112];
	mov.b32 	%r8974, 208;
$L__BB0_560:
	mul.wide.u32 	%rd2022, %r8974, 4;
	add.s64 	%rd2023, %rd10, %rd2022;
	ld.local.u32 	%r6899, [%rd2023];
	ld.local.u32 	%r6900, [%rd2023+16];
	add.s32 	%r6901, %r6900, %r6899;
	setp.gt.s32 	%p1079, %r6901, 8380416;
	add.s32 	%r6902, %r6901, -8380417;
	selp.b32 	%r6903, %r6902, %r6901, %p1079;
	setp.lt.s32 	%p1080, %r6903, 0;
	add.s32 	%r6904, %r6903, 8380417;
	selp.b32 	%r6905, %r6904, %r6903, %p1080;
	st.local.u32 	[%rd2023], %r6905;
	sub.s32 	%r6906, %r6899, %r6900;
	setp.lt.s32 	%p1081, %r6906, 0;
	add.s32 	%r6907, %r6906, 8380417;
	selp.b32 	%r6908, %r6907, %r6906, %p1081;
	mul.wide.s32 	%rd2024, %r6908, %r906;
	mul.lo.s64 	%rd2025, %rd2024, 252236767799803904;
	shr.s64 	%rd2026, %rd2025, 32;
	mad.lo.s64 	%rd2027, %rd2026, -8380417, %rd2024;
	shr.u64 	%rd2028, %rd2027, 32;
	st.local.u32 	[%rd2023+16], %rd2028;
	add.s32 	%r908, %r8974, 1;
	setp.lt.u32 	%p1082, %r8974, 211;
	mov.u32 	%r8974, %r908;
	@%p1082 bra 	$L__BB0_560;
	ld.const.u32 	%r909, [%rd19+-116];
	mov.b32 	%r8975, 216;
$L__BB0_562:
	mul.wide.u32 	%rd2029, %r8975, 4;
	add.s64 	%rd2030, %rd10, %rd2029;
	ld.local.u32 	%r6910, [%rd2030];
	ld.local.u32 	%r6911, [%rd2030+16];
	add.s32 	%r6912, %r6911, %r6910;
	setp.gt.s32 	%p1083, %r6912, 8380416;
	add.s32 	%r6913, %r6912, -8380417;
	selp.b32 	%r6914, %r6913, %r6912, %p1083;
	setp.lt.s32 	%p1084, %r6914, 0;
	add.s32 	%r6915, %r6914, 8380417;
	selp.b32 	%r6916, %r6915, %r6914, %p1084;
	st.local.u32 	[%rd2030], %r6916;
	sub.s32 	%r6917, %r6910, %r6911;
	setp.lt.s32 	%p1085, %r6917, 0;
	add.s32 	%r6918, %r6917, 8380417;
	selp.b32 	%r6919, %r6918, %r6917, %p1085;
	mul.wide.s32 	%rd2031, %r6919, %r909;
	mul.lo.s64 	%rd2032, %rd2031, 252236767799803904;
	shr.s64 	%rd2033, %rd2032, 32;
	mad.lo.s64 	%rd2034, %rd2033, -8380417, %rd2031;
	shr.u64 	%rd2035, %rd2034, 32;
	st.local.u32 	[%rd2030+16], %rd2035;
	add.s32 	%r911, %r8975, 1;
	setp.lt.u32 	%p1086, %r8975, 219;
	mov.u32 	%r8975, %r911;
	@%p1086 bra 	$L__BB0_562;
	ld.const.u32 	%r912, [%rd19+-120];
	mov.b32 	%r8976, 224;
$L__BB0_564:
	mul.wide.u32 	%rd2036, %r8976, 4;
	add.s64 	%rd2037, %rd10, %rd2036;
	ld.local.u32 	%r6921, [%rd2037];
	ld.local.u32 	%r6922, [%rd2037+16];
	add.s32 	%r6923, %r6922, %r6921;
	setp.gt.s32 	%p1087, %r6923, 8380416;
	add.s32 	%r6924, %r6923, -8380417;
	selp.b32 	%r6925, %r6924, %r6923, %p1087;
	setp.lt.s32 	%p1088, %r6925, 0;
	add.s32 	%r6926, %r6925, 8380417;
	selp.b32 	%r6927, %r6926, %r6925, %p1088;
	st.local.u32 	[%rd2037], %r6927;
	sub.s32 	%r6928, %r6921, %r6922;
	setp.lt.s32 	%p1089, %r6928, 0;
	add.s32 	%r6929, %r6928, 8380417;
	selp.b32 	%r6930, %r6929, %r6928, %p1089;
	mul.wide.s32 	%rd2038, %r6930, %r912;
	mul.lo.s64 	%rd2039, %rd2038, 252236767799803904;
	shr.s64 	%rd2040, %rd2039, 32;
	mad.lo.s64 	%rd2041, %rd2040, -8380417, %rd2038;
	shr.u64 	%rd2042, %rd2041, 32;
	st.local.u32 	[%rd2037+16], %rd2042;
	add.s32 	%r914, %r8976, 1;
	setp.lt.u32 	%p1090, %r8976, 227;
	mov.u32 	%r8976, %r914;
	@%p1090 bra 	$L__BB0_564;
	ld.const.u32 	%r915, [%rd19+-124];
	mov.b32 	%r8977, 232;
$L__BB0_566:
	mul.wide.u32 	%rd2043, %r8977, 4;
	add.s64 	%rd2044, %rd10, %rd2043;
	ld.local.u32 	%r6932, [%rd2044];
	ld.local.u32 	%r6933, [%rd2044+16];
	add.s32 	%r6934, %r6933, %r6932;
	setp.gt.s32 	%p1091, %r6934, 8380416;
	add.s32 	%r6935, %r6934, -8380417;
	selp.b32 	%r6936, %r6935, %r6934, %p1091;
	setp.lt.s32 	%p1092, %r6936, 0;
	add.s32 	%r6937, %r6936, 8380417;
	selp.b32 	%r6938, %r6937, %r6936, %p1092;
	st.local.u32 	[%rd2044], %r6938;
	sub.s32 	%r6939, %r6932, %r6933;
	setp.lt.s32 	%p1093, %r6939, 0;
	add.s32 	%r6940, %r6939, 8380417;
	selp.b32 	%r6941, %r6940, %r6939, %p1093;
	mul.wide.s32 	%rd2045, %r6941, %r915;
	mul.lo.s64 	%rd2046, %rd2045, 252236767799803904;
	shr.s64 	%rd2047, %rd2046, 32;
	mad.lo.s64 	%rd2048, %rd2047, -8380417, %rd2045;
	shr.u64 	%rd2049, %rd2048, 32;
	st.local.u32 	[%rd2044+16], %rd2049;
	add.s32 	%r917, %r8977, 1;
	setp.lt.u32 	%p1094, %r8977, 235;
	mov.u32 	%r8977, %r917;
	@%p1094 bra 	$L__BB0_566;
	ld.const.u32 	%r918, [%rd19+-128];
	mov.b32 	%r8978, 240;
$L__BB0_568:
	mul.wide.u32 	%rd2050, %r8978, 4;
	add.s64 	%rd2051, %rd10, %rd2050;
	ld.local.u32 	%r6943, [%rd2051];
	ld.local.u32 	%r6944, [%rd2051+16];
	add.s32 	%r6945, %r6944, %r6943;
	setp.gt.s32 	%p1095, %r6945, 8380416;
	add.s32 	%r6946, %r6945, -8380417;
	selp.b32 	%r6947, %r6946, %r6945, %p1095;
	setp.lt.s32 	%p1096, %r6947, 0;
	add.s32 	%r6948, %r6947, 8380417;
	selp.b32 	%r6949, %r6948, %r6947, %p1096;
	st.local.u32 	[%rd2051], %r6949;
	sub.s32 	%r6950, %r6943, %r6944;
	setp.lt.s32 	%p1097, %r6950, 0;
	add.s32 	%r6951, %r6950, 8380417;
	selp.b32 	%r6952, %r6951, %r6950, %p1097;
	mul.wide.s32 	%rd2052, %r6952, %r918;
	mul.lo.s64 	%rd2053, %rd2052, 252236767799803904;
	shr.s64 	%rd2054, %rd2053, 32;
	mad.lo.s64 	%rd2055, %rd2054, -8380417, %rd2052;
	shr.u64 	%rd2056, %rd2055, 32;
	st.local.u32 	[%rd2051+16], %rd2056;
	add.s32 	%r920, %r8978, 1;
	setp.lt.u32 	%p1098, %r8978, 243;
	mov.u32 	%r8978, %r920;
	@%p1098 bra 	$L__BB0_568;
	ld.const.u32 	%r921, [%rd19+-132];
	mov.b32 	%r8979, 248;
$L__BB0_570:
	mul.wide.u32 	%rd2057, %r8979, 4;
	add.s64 	%rd2058, %rd10, %rd2057;
	ld.local.u32 	%r6954, [%rd2058];
	ld.local.u32 	%r6955, [%rd2058+16];
	add.s32 	%r6956, %r6955, %r6954;
	setp.gt.s32 	%p1099, %r6956, 8380416;
	add.s32 	%r6957, %r6956, -8380417;
	selp.b32 	%r6958, %r6957, %r6956, %p1099;
	setp.lt.s32 	%p1100, %r6958, 0;
	add.s32 	%r6959, %r6958, 8380417;
	selp.b32 	%r6960, %r6959, %r6958, %p1100;
	st.local.u32 	[%rd2058], %r6960;
	sub.s32 	%r6961, %r6954, %r6955;
	setp.lt.s32 	%p1101, %r6961, 0;
	add.s32 	%r6962, %r6961, 8380417;
	selp.b32 	%r6963, %r6962, %r6961, %p1101;
	mul.wide.s32 	%rd2059, %r6963, %r921;
	mul.lo.s64 	%rd2060, %rd2059, 252236767799803904;
	shr.s64 	%rd2061, %rd2060, 32;
	mad.lo.s64 	%rd2062, %rd2061, -8380417, %rd2059;
	shr.u64 	%rd2063, %rd2062, 32;
	st.local.u32 	[%rd2058+16], %rd2063;
	add.s32 	%r923, %r8979, 1;
	setp.lt.u32 	%p1102, %r8979, 251;
	mov.u32 	%r8979, %r923;
	@%p1102 bra 	$L__BB0_570;
	ld.const.u32 	%r924, [%rd19+-136];
	mov.b32 	%r8980, 0;
$L__BB0_572:
	mul.wide.u32 	%rd2064, %r8980, 4;
	add.s64 	%rd2065, %rd10, %rd2064;
	ld.local.u32 	%r6965, [%rd2065];
	ld.local.u32 	%r6966, [%rd2065+32];
	add.s32 	%r6967, %r6966, %r6965;
	setp.gt.s32 	%p1103, %r6967, 8380416;
	add.s32 	%r6968, %r6967, -8380417;
	selp.b32 	%r6969, %r6968, %r6967, %p1103;
	setp.lt.s32 	%p1104, %r6969, 0;
	add.s32 	%r6970, %r6969, 8380417;
	selp.b32 	%r6971, %r6970, %r6969, %p1104;
	st.local.u32 	[%rd2065], %r6971;
	sub.s32 	%r6972, %r6965, %r6966;
	setp.lt.s32 	%p1105, %r6972, 0;
	add.s32 	%r6973, %r6972, 8380417;
	selp.b32 	%r6974, %r6973, %r6972, %p1105;
	mul.wide.s32 	%rd2066, %r6974, %r924;
	mul.lo.s64 	%rd2067, %rd2066, 252236767799803904;
	shr.s64 	%rd2068, %rd2067, 32;
	mad.lo.s64 	%rd2069, %rd2068, -8380417, %rd2066;
	shr.u64 	%rd2070, %rd2069, 32;
	st.local.u32 	[%rd2065+32], %rd2070;
	add.s32 	%r926, %r8980, 1;
	setp.lt.u32 	%p1106, %r8980, 7;
	mov.u32 	%r8980, %r926;
	@%p1106 bra 	$L__BB0_572;
	ld.const.u32 	%r927, [%rd19+-140];
	mov.b32 	%r8981, 16;
$L__BB0_574:
	mul.wide.u32 	%rd2071, %r8981, 4;
	add.s64 	%rd2072, %rd10, %rd2071;
	ld.local.u32 	%r6976, [%rd2072];
	ld.local.u32 	%r6977, [%rd2072+32];
	add.s32 	%r6978, %r6977, %r6976;
	setp.gt.s32 	%p1107, %r6978, 8380416;
	add.s32 	%r6979, %r6978, -8380417;
	selp.b32 	%r6980, %r6979, %r6978, %p1107;
	setp.lt.s32 	%p1108, %r6980, 0;
	add.s32 	%r6981, %r6980, 8380417;
	selp.b32 	%r6982, %r6981, %r6980, %p1108;
	st.local.u32 	[%rd2072], %r6982;
	sub.s32 	%r6983, %r6976, %r6977;
	setp.lt.s32 	%p1109, %r6983, 0;
	add.s32 	%r6984, %r6983, 8380417;
	selp.b32 	%r6985, %r6984, %r6983, %p1109;
	mul.wide.s32 	%rd2073, %r6985, %r927;
	mul.lo.s64 	%rd2074, %rd2073, 252236767799803904;
	shr.s64 	%rd2075, %rd2074, 32;
	mad.lo.s64 	%rd2076, %rd2075, -8380417, %rd2073;
	shr.u64 	%rd2077, %rd2076, 32;
	st.local.u32 	[%rd2072+32], %rd2077;
	add.s32 	%r929, %r8981, 1;
	setp.lt.u32 	%p1110, %r8981, 23;
	mov.u32 	%r8981, %r929;
	@%p1110 bra 	$L__BB0_574;
	ld.const.u32 	%r930, [%rd19+-144];
	mov.b32 	%r8982, 32;
$L__BB0_576:
	mul.wide.u32 	%rd2078, %r8982, 4;
	add.s64 	%rd2079, %rd10, %rd2078;
	ld.local.u32 	%r6987, [%rd2079];
	ld.local.u32 	%r6988, [%rd2079+32];
	add.s32 	%r6989, %r6988, %r6987;
	setp.gt.s32 	%p1111, %r6989, 8380416;
	add.s32 	%r6990, %r6989, -8380417;
	selp.b32 	%r6991, %r6990, %r6989, %p1111;
	setp.lt.s32 	%p1112, %r6991, 0;
	add.s32 	%r6992, %r6991, 8380417;
	selp.b32 	%r6993, %r6992, %r6991, %p1112;
	st.local.u32 	[%rd2079], %r6993;
	sub.s32 	%r6994, %r6987, %r6988;
	setp.lt.s32 	%p1113, %r6994, 0;
	add.s32 	%r6995, %r6994, 8380417;
	selp.b32 	%r6996, %r6995, %r6994, %p1113;
	mul.wide.s32 	%rd2080, %r6996, %r930;
	mul.lo.s64 	%rd2081, %rd2080, 252236767799803904;
	shr.s64 	%rd2082, %rd2081, 32;
	mad.lo.s64 	%rd2083, %rd2082, -8380417, %rd2080;
	shr.u64 	%rd2084, %rd2083, 32;
	st.local.u32 	[%rd2079+32], %rd2084;
	add.s32 	%r932, %r8982, 1;
	setp.lt.u32 	%p1114, %r8982, 39;
	mov.u32 	%r8982, %r932;
	@%p1114 bra 	$L__BB0_576;
	ld.const.u32 	%r933, [%rd19+-148];
	mov.b32 	%r8983, 48;
$L__BB0_578:
	mul.wide.u32 	%rd2085, %r8983, 4;
	add.s64 	%rd2086, %rd10, %rd2085;
	ld.local.u32 	%r6998, [%rd2086];
	ld.local.u32 	%r6999, [%rd2086+32];
	add.s32 	%r7000, %r6999, %r6998;
	setp.gt.s32 	%p1115, %r7000, 8380416;
	add.s32 	%r7001, %r7000, -8380417;
	selp.b32 	%r7002, %r7001, %r7000, %p1115;
	setp.lt.s32 	%p1116, %r7002, 0;
	add.s32 	%r7003, %r7002, 8380417;
	selp.b32 	%r7004, %r7003, %r7002, %p1116;
	st.local.u32 	[%rd2086], %r7004;
	sub.s32 	%r7005, %r6998, %r6999;
	setp.lt.s32 	%p1117, %r7005, 0;
	add.s32 	%r7006, %r7005, 8380417;
	selp.b32 	%r7007, %r7006, %r7005, %p1117;
	mul.wide.s32 	%rd2087, %r7007, %r933;
	mul.lo.s64 	%rd2088, %rd2087, 252236767799803904;
	shr.s64 	%rd2089, %rd2088, 32;
	mad.lo.s64 	%rd2090, %rd2089, -8380417, %rd2087;
	shr.u64 	%rd2091, %rd2090, 32;
	st.local.u32 	[%rd2086+32], %rd2091;
	add.s32 	%r935, %r8983, 1;
	setp.lt.u32 	%p1118, %r8983, 55;
	mov.u32 	%r8983, %r935;
	@%p1118 bra 	$L__BB0_578;
	ld.const.u32 	%r936, [%rd19+-152];
	mov.b32 	%r8984, 64;
$L__BB0_580:
	mul.wide.u32 	%rd2092, %r8984, 4;
	add.s64 	%rd2093, %rd10, %rd2092;
	ld.local.u32 	%r7009, [%rd2093];
	ld.local.u32 	%r7010, [%rd2093+32];
	add.s32 	%r7011, %r7010, %r7009;
	setp.gt.s32 	%p1119, %r7011, 8380416;
	add.s32 	%r7012, %r7011, -8380417;
	selp.b32 	%r7013, %r7012, %r7011, %p1119;
	setp.lt.s32 	%p1120, %r7013, 0;
	add.s32 	%r7014, %r7013, 8380417;
	selp.b32 	%r7015, %r7014, %r7013, %p1120;
	st.local.u32 	[%rd2093], %r7015;
	sub.s32 	%r7016, %r7009, %r7010;
	setp.lt.s32 	%p1121, %r7016, 0;
	add.s32 	%r7017, %r7016, 8380417;
	selp.b32 	%r7018, %r7017, %r7016, %p1121;
	mul.wide.s32 	%rd2094, %r7018, %r936;
	mul.lo.s64 	%rd2095, %rd2094, 252236767799803904;
	shr.s64 	%rd2096, %rd2095, 32;
	mad.lo.s64 	%rd2097, %rd2096, -8380417, %rd2094;
	shr.u64 	%rd2098, %rd2097, 32;
	st.local.u32 	[%rd2093+32], %rd2098;
	add.s32 	%r938, %r8984, 1;
	setp.lt.u32 	%p1122, %r8984, 71;
	mov.u32 	%r8984, %r938;
	@%p1122 bra 	$L__BB0_580;
	ld.const.u32 	%r939, [%rd19+-156];
	mov.b32 	%r8985, 80;
$L__BB0_582:
	mul.wide.u32 	%rd2099, %r8985, 4;
	add.s64 	%rd2100, %rd10, %rd2099;
	ld.local.u32 	%r7020, [%rd2100];
	ld.local.u32 	%r7021, [%rd2100+32];
	add.s32 	%r7022, %r7021, %r7020;
	setp.gt.s32 	%p1123, %r7022, 8380416;
	add.s32 	%r7023, %r7022, -8380417;
	selp.b32 	%r7024, %r7023, %r7022, %p1123;
	setp.lt.s32 	%p1124, %r7024, 0;
	add.s32 	%r7025, %r7024, 8380417;
	selp.b32 	%r7026, %r7025, %r7024, %p1124;
	st.local.u32 	[%rd2100], %r7026;
	sub.s32 	%r7027, %r7020, %r7021;
	setp.lt.s32 	%p1125, %r7027, 0;
	add.s32 	%r7028, %r7027, 8380417;
	selp.b32 	%r7029, %r7028, %r7027, %p1125;
	mul.wide.s32 	%rd2101, %r7029, %r939;
	mul.lo.s64 	%rd2102, %rd2101, 252236767799803904;
	shr.s64 	%rd2103, %rd2102, 32;
	mad.lo.s64 	%rd2104, %rd2103, -8380417, %rd2101;
	shr.u64 	%rd2105, %rd2104, 32;
	st.local.u32 	[%rd2100+32], %rd2105;
	add.s32 	%r941, %r8985, 1;
	setp.lt.u32 	%p1126, %r8985, 87;
	mov.u32 	%r8985, %r941;
	@%p1126 bra 	$L__BB0_582;
	ld.const.u32 	%r942, [%rd19+-160];
	mov.b32 	%r8986, 96;
$L__BB0_584:
	mul.wide.u32 	%rd2106, %r8986, 4;
	add.s64 	%rd2107, %rd10, %rd2106;
	ld.local.u32 	%r7031, [%rd2107];
	ld.local.u32 	%r7032, [%rd2107+32];
	add.s32 	%r7033, %r7032, %r7031;
	setp.gt.s32 	%p1127, %r7033, 8380416;
	add.s32 	%r7034, %r7033, -8380417;
	selp.b32 	%r7035, %r7034, %r7033, %p1127;
	setp.lt.s32 	%p1128, %r7035, 0;
	add.s32 	%r7036, %r7035, 8380417;
	selp.b32 	%r7037, %r7036, %r7035, %p1128;
	st.local.u32 	[%rd2107], %r7037;
	sub.s32 	%r7038, %r7031, %r7032;
	setp.lt.s32 	%p1129, %r7038, 0;
	add.s32 	%r7039, %r7038, 8380417;
	selp.b32 	%r7040, %r7039, %r7038, %p1129;
	mul.wide.s32 	%rd2108, %r7040, %r942;
	mul.lo.s64 	%rd2109, %rd2108, 252236767799803904;
	shr.s64 	%rd2110, %rd2109, 32;
	mad.lo.s64 	%rd2111, %rd2110, -8380417, %rd2108;
	shr.u64 	%rd2112, %rd2111, 32;
	st.local.u32 	[%rd2107+32], %rd2112;
	add.s32 	%r944, %r8986, 1;
	setp.lt.u32 	%p1130, %r8986, 103;
	mov.u32 	%r8986, %r944;
	@%p1130 bra 	$L__BB0_584;
	ld.const.u32 	%r945, [%rd19+-164];
	mov.b32 	%r8987, 112;
$L__BB0_586:
	mul.wide.u32 	%rd2113, %r8987, 4;
	add.s64 	%rd2114, %rd10, %rd2113;
	ld.local.u32 	%r7042, [%rd2114];
	ld.local.u32 	%r7043, [%rd2114+32];
	add.s32 	%r7044, %r7043, %r7042;
	setp.gt.s32 	%p1131, %r7044, 8380416;
	add.s32 	%r7045, %r7044, -8380417;
	selp.b32 	%r7046, %r7045, %r7044, %p1131;
	setp.lt.s32 	%p1132, %r7046, 0;
	add.s32 	%r7047, %r7046, 8380417;
	selp.b32 	%r7048, %r7047, %r7046, %p1132;
	st.local.u32 	[%rd2114], %r7048;
	sub.s32 	%r7049, %r7042, %r7043;
	setp.lt.s32 	%p1133, %r7049, 0;
	add.s32 	%r7050, %r7049, 8380417;
	selp.b32 	%r7051, %r7050, %r7049, %p1133;
	mul.wide.s32 	%rd2115, %r7051, %r945;
	mul.lo.s64 	%rd2116, %rd2115, 252236767799803904;
	shr.s64 	%rd2117, %rd2116, 32;
	mad.lo.s64 	%rd2118, %rd2117, -8380417, %rd2115;
	shr.u64 	%rd2119, %rd2118, 32;
	st.local.u32 	[%rd2114+32], %rd2119;
	add.s32 	%r947, %r8987, 1;
	setp.lt.u32 	%p1134, %r8987, 119;
	mov.u32 	%r8987, %r947;
	@%p1134 bra 	$L__BB0_586;
	ld.const.u32 	%r948, [%rd19+-168];
	mov.b32 	%r8988, 128;
$L__BB0_588:
	mul.wide.u32 	%rd2120, %r8988, 4;
	add.s64 	%rd2121, %rd10, %rd2120;
	ld.local.u32 	%r7053, [%rd2121];
	ld.local.u32 	%r7054, [%rd2121+32];
	add.s32 	%r7055, %r7054, %r7053;
	setp.gt.s32 	%p1135, %r7055, 8380416;
	add.s32 	%r7056, %r7055, -8380417;
	selp.b32 	%r7057, %r7056, %r7055, %p1135;
	setp.lt.s32 	%p1136, %r7057, 0;
	add.s32 	%r7058, %r7057, 8380417;
	selp.b32 	%r7059, %r7058, %r7057, %p1136;
	st.local.u32 	[%rd2121], %r7059;
	sub.s32 	%r7060, %r7053, %r7054;
	setp.lt.s32 	%p1137, %r7060, 0;
	add.s32 	%r7061, %r7060, 8380417;
	selp.b32 	%r7062, %r7061, %r7060, %p1137;
	mul.wide.s32 	%rd2122, %r7062, %r948;
	mul.lo.s64 	%rd2123, %rd2122, 252236767799803904;
	shr.s64 	%rd2124, %rd2123, 32;
	mad.lo.s64 	%rd2125, %rd2124, -8380417, %rd2122;
	shr.u64 	%rd2126, %rd2125, 32;
	st.local.u32 	[%rd2121+32], %rd2126;
	add.s32 	%r950, %r8988, 1;
	setp.lt.u32 	%p1138, %r8988, 135;
	mov.u32 	%r8988, %r950;
	@%p1138 bra 	$L__BB0_588;
	ld.const.u32 	%r951, [%rd19+-172];
	mov.b32 	%r8989, 144;
$L__BB0_590:
	mul.wide.u32 	%rd2127, %r8989, 4;
	add.s64 	%rd2128, %rd10, %rd2127;
	ld.local.u32 	%r7064, [%rd2128];
	ld.local.u32 	%r7065, [%rd2128+32];
	add.s32 	%r7066, %r7065, %r7064;
	setp.gt.s32 	%p1139, %r7066, 8380416;
	add.s32 	%r7067, %r7066, -8380417;
	selp.b32 	%r7068, %r7067, %r7066, %p1139;
	setp.lt.s32 	%p1140, %r7068, 0;
	add.s32 	%r7069, %r7068, 8380417;
	selp.b32 	%r7070, %r7069, %r7068, %p1140;
	st.local.u32 	[%rd2128], %r7070;
	sub.s32 	%r7071, %r7064, %r7065;
	setp.lt.s32 	%p1141, %r7071, 0;
	add.s32 	%r7072, %r7071, 8380417;
	selp.b32 	%r7073, %r7072, %r7071, %p1141;
	mul.wide.s32 	%rd2129, %r7073, %r951;
	mul.lo.s64 	%rd2130, %rd2129, 252236767799803904;
	shr.s64 	%rd2131, %rd2130, 32;
	mad.lo.s64 	%rd2132, %rd2131, -8380417, %rd2129;
	shr.u64 	%rd2133, %rd2132, 32;
	st.local.u32 	[%rd2128+32], %rd2133;
	add.s32 	%r953, %r8989, 1;
	setp.lt.u32 	%p1142, %r8989, 151;
	mov.u32 	%r8989, %r953;
	@%p1142 bra 	$L__BB0_590;
	ld.const.u32 	%r954, [%rd19+-176];
	mov.b32 	%r8990, 160;
$L__BB0_592:
	mul.wide.u32 	%rd2134, %r8990, 4;
	add.s64 	%rd2135, %rd10, %rd2134;
	ld.local.u32 	%r7075, [%rd2135];
	ld.local.u32 	%r7076, [%rd2135+32];
	add.s32 	%r7077, %r7076, %r7075;
	setp.gt.s32 	%p1143, %r7077, 8380416;
	add.s32 	%r7078, %r7077, -8380417;
	selp.b32 	%r7079, %r7078, %r7077, %p1143;
	setp.lt.s32 	%p1144, %r7079, 0;
	add.s32 	%r7080, %r7079, 8380417;
	selp.b32 	%r7081, %r7080, %r7079, %p1144;
	st.local.u32 	[%rd2135], %r7081;
	sub.s32 	%r7082, %r7075, %r7076;
	setp.lt.s32 	%p1145, %r7082, 0;
	add.s32 	%r7083, %r7082, 8380417;
	selp.b32 	%r7084, %r7083, %r7082, %p1145;
	mul.wide.s32 	%rd2136, %r7084, %r954;
	mul.lo.s64 	%rd2137, %rd2136, 252236767799803904;
	shr.s64 	%rd2138, %rd2137, 32;
	mad.lo.s64 	%rd2139, %rd2138, -8380417, %rd2136;
	shr.u64 	%rd2140, %rd2139, 32;
	st.local.u32 	[%rd2135+32], %rd2140;
	add.s32 	%r956, %r8990, 1;
	setp.lt.u32 	%p1146, %r8990, 167;
	mov.u32 	%r8990, %r956;
	@%p1146 bra 	$L__BB0_592;
	ld.const.u32 	%r957, [%rd19+-180];
	mov.b32 	%r8991, 176;
$L__BB0_594:
	mul.wide.u32 	%rd2141, %r8991, 4;
	add.s64 	%rd2142, %rd10, %rd2141;
	ld.local.u32 	%r7086, [%rd2142];
	ld.local.u32 	%r7087, [%rd2142+32];
	add.s32 	%r7088, %r7087, %r7086;
	setp.gt.s32 	%p1147, %r7088, 8380416;
	add.s32 	%r7089, %r7088, -8380417;
	selp.b32 	%r7090, %r7089, %r7088, %p1147;
	setp.lt.s32 	%p1148, %r7090, 0;
	add.s32 	%r7091, %r7090, 8380417;
	selp.b32 	%r7092, %r7091, %r7090, %p1148;
	st.local.u32 	[%rd2142], %r7092;
	sub.s32 	%r7093, %r7086, %r7087;
	setp.lt.s32 	%p1149, %r7093, 0;
	add.s32 	%r7094, %r7093, 8380417;
	selp.b32 	%r7095, %r7094, %r7093, %p1149;
	mul.wide.s32 	%rd2143, %r7095, %r957;
	mul.lo.s64 	%rd2144, %rd2143, 252236767799803904;
	shr.s64 	%rd2145, %rd2144, 32;
	mad.lo.s64 	%rd2146, %rd2145, -8380417, %rd2143;
	shr.u64 	%rd2147, %rd2146, 32;
	st.local.u32 	[%rd2142+32], %rd2147;
	add.s32 	%r959, %r8991, 1;
	setp.lt.u32 	%p1150, %r8991, 183;
	mov.u32 	%r8991, %r959;
	@%p1150 bra 	$L__BB0_594;
	ld.const.u32 	%r960, [%rd19+-184];
	mov.b32 	%r8992, 192;
$L__BB0_596:
	mul.wide.u32 	%rd2148, %r8992, 4;
	add.s64 	%rd2149, %rd10, %rd2148;
	ld.local.u32 	%r7097, [%rd2149];
	ld.local.u32 	%r7098, [%rd2149+32];
	add.s32 	%r7099, %r7098, %r7097;
	setp.gt.s32 	%p1151, %r7099, 8380416;
	add.s32 	%r7100, %r7099, -8380417;
	selp.b32 	%r7101, %r7100, %r7099, %p1151;
	setp.lt.s32 	%p1152, %r7101, 0;
	add.s32 	%r7102, %r7101, 8380417;
	selp.b32 	%r7103, %r7102, %r7101, %p1152;
	st.local.u32 	[%rd2149], %r7103;
	sub.s32 	%r7104, %r7097, %r7098;
	setp.lt.s32 	%p1153, %r7104, 0;
	add.s32 	%r7105, %r7104, 8380417;
	selp.b32 	%r7106, %r7105, %r7104, %p1153;
	mul.wide.s32 	%rd2150, %r7106, %r960;
	mul.lo.s64 	%rd2151, %rd2150, 252236767799803904;
	shr.s64 	%rd2152, %rd2151, 32;
	mad.lo.s64 	%rd2153, %rd2152, -8380417, %rd2150;
	shr.u64 	%rd2154, %rd2153, 32;
	st.local.u32 	[%rd2149+32], %rd2154;
	add.s32 	%r962, %r8992, 1;
	setp.lt.u32 	%p1154, %r8992, 199;
	mov.u32 	%r8992, %r962;
	@%p1154 bra 	$L__BB0_596;
	ld.const.u32 	%r963, [%rd19+-188];
	mov.b32 	%r8993, 208;
$L__BB0_598:
	mul.wide.u32 	%rd2155, %r8993, 4;
	add.s64 	%rd2156, %rd10, %rd2155;
	ld.local.u32 	%r7108, [%rd2156];
	ld.local.u32 	%r7109, [%rd2156+32];
	add.s32 	%r7110, %r7109, %r7108;
	setp.gt.s32 	%p1155, %r7110, 8380416;
	add.s32 	%r7111, %r7110, -8380417;
	selp.b32 	%r7112, %r7111, %r7110, %p1155;
	setp.lt.s32 	%p1156, %r7112, 0;
	add.s32 	%r7113, %r7112, 8380417;
	selp.b32 	%r7114, %r7113, %r7112, %p1156;
	st.local.u32 	[%rd2156], %r7114;
	sub.s32 	%r7115, %r7108, %r7109;
	setp.lt.s32 	%p1157, %r7115, 0;
	add.s32 	%r7116, %r7115, 8380417;
	selp.b32 	%r7117, %r7116, %r7115, %p1157;
	mul.wide.s32 	%rd2157, %r7117, %r963;
	mul.lo.s64 	%rd2158, %rd2157, 252236767799803904;
	shr.s64 	%rd2159, %rd2158, 32;
	mad.lo.s64 	%rd2160, %rd2159, -8380417, %rd2157;
	shr.u64 	%rd2161, %rd2160, 32;
	st.local.u32 	[%rd2156+32], %rd2161;
	add.s32 	%r965, %r8993, 1;
	setp.lt.u32 	%p1158, %r8993, 215;
	mov.u32 	%r8993, %r965;
	@%p1158 bra 	$L__BB0_598;
	ld.const.u32 	%r966, [%rd19+-192];
	mov.b32 	%r8994, 224;
$L__BB0_600:
	mul.wide.u32 	%rd2162, %r8994, 4;
	add.s64 	%rd2163, %rd10, %rd2162;
	ld.local.u32 	%r7119, [%rd2163];
	ld.local.u32 	%r7120, [%rd2163+32];
	add.s32 	%r7121, %r7120, %r7119;
	setp.gt.s32 	%p1159, %r7121, 8380416;
	add.s32 	%r7122, %r7121, -8380417;
	selp.b32 	%r7123, %r7122, %r7121, %p1159;
	setp.lt.s32 	%p1160, %r7123, 0;
	add.s32 	%r7124, %r7123, 8380417;
	selp.b32 	%r7125, %r7124, %r7123, %p1160;
	st.local.u32 	[%rd2163], %r7125;
	sub.s32 	%r7126, %r7119, %r7120;
	setp.lt.s32 	%p1161, %r7126, 0;
	add.s32 	%r7127, %r7126, 8380417;
	selp.b32 	%r7128, %r7127, %r7126, %p1161;
	mul.wide.s32 	%rd2164, %r7128, %r966;
	mul.lo.s64 	%rd2165, %rd2164, 252236767799803904;
	shr.s64 	%rd2166, %rd2165, 32;
	mad.lo.s64 	%rd2167, %rd2166, -8380417, %rd2164;
	shr.u64 	%rd2168, %rd2167, 32;
	st.local.u32 	[%rd2163+32], %rd2168;
	add.s32 	%r968, %r8994, 1;
	setp.lt.u32 	%p1162, %r8994, 231;
	mov.u32 	%r8994, %r968;
	@%p1162 bra 	$L__BB0_600;
	ld.const.u32 	%r969, [%rd19+-196];
	mov.b32 	%r8995, 240;
$L__BB0_602:
	mul.wide.u32 	%rd2169, %r8995, 4;
	add.s64 	%rd2170, %rd10, %rd2169;
	ld.local.u32 	%r7130, [%rd2170];
	ld.local.u32 	%r7131, [%rd2170+32];
	add.s32 	%r7132, %r7131, %r7130;
	setp.gt.s32 	%p1163, %r7132, 8380416;
	add.s32 	%r7133, %r7132, -8380417;
	selp.b32 	%r7134, %r7133, %r7132, %p1163;
	setp.lt.s32 	%p1164, %r7134, 0;
	add.s32 	%r7135, %r7134, 8380417;
	selp.b32 	%r7136, %r7135, %r7134, %p1164;
	st.local.u32 	[%rd2170], %r7136;
	sub.s32 	%r7137, %r7130, %r7131;
	setp.lt.s32 	%p1165, %r7137, 0;
	add.s32 	%r7138, %r7137, 8380417;
	selp.b32 	%r7139, %r7138, %r7137, %p1165;
	mul.wide.s32 	%rd2171, %r7139, %r969;
	mul.lo.s64 	%rd2172, %rd2171, 252236767799803904;
	shr.s64 	%rd2173, %rd2172, 32;
	mad.lo.s64 	%rd2174, %rd2173, -8380417, %rd2171;
	shr.u64 	%rd2175, %rd2174, 32;
	st.local.u32 	[%rd2170+32], %rd2175;
	add.s32 	%r971, %r8995, 1;
	setp.lt.u32 	%p1166, %r8995, 247;
	mov.u32 	%r8995, %r971;
	@%p1166 bra 	$L__BB0_602;
	ld.const.u32 	%r972, [%rd19+-200];
	mov.b32 	%r8996, 0;
$L__BB0_604:
	mul.wide.u32 	%rd2176, %r8996, 4;
	add.s64 	%rd2177, %rd10, %rd2176;
	ld.local.u32 	%r7141, [%rd2177];
	ld.local.u32 	%r7142, [%rd2177+64];
	add.s32 	%r7143, %r7142, %r7141;
	setp.gt.s32 	%p1167, %r7143, 8380416;
	add.s32 	%r7144, %r7143, -8380417;
	selp.b32 	%r7145, %r7144, %r7143, %p1167;
	setp.lt.s32 	%p1168, %r7145, 0;
	add.s32 	%r7146, %r7145, 8380417;
	selp.b32 	%r7147, %r7146, %r7145, %p1168;
	st.local.u32 	[%rd2177], %r7147;
	sub.s32 	%r7148, %r7141, %r7142;
	setp.lt.s32 	%p1169, %r7148, 0;
	add.s32 	%r7149, %r7148, 8380417;
	selp.b32 	%r7150, %r7149, %r7148, %p1169;
	mul.wide.s32 	%rd2178, %r7150, %r972;
	mul.lo.s64 	%rd2179, %rd2178, 252236767799803904;
	shr.s64 	%rd2180, %rd2179, 32;
	mad.lo.s64 	%rd2181, %rd2180, -8380417, %rd2178;
	shr.u64 	%rd2182, %rd2181, 32;
	st.local.u32 	[%rd2177+64], %rd2182;
	add.s32 	%r974, %r8996, 1;
	setp.lt.u32 	%p1170, %r8996, 15;
	mov.u32 	%r8996, %r974;
	@%p1170 bra 	$L__BB0_604;
	ld.const.u32 	%r975, [%rd19+-204];
	mov.b32 	%r8997, 32;
$L__BB0_606:
	mul.wide.u32 	%rd2183, %r8997, 4;
	add.s64 	%rd2184, %rd10, %rd2183;
	ld.local.u32 	%r7152, [%rd2184];
	ld.local.u32 	%r7153, [%rd2184+64];
	add.s32 	%r7154, %r7153, %r7152;
	setp.gt.s32 	%p1171, %r7154, 8380416;
	add.s32 	%r7155, %r7154, -8380417;
	selp.b32 	%r7156, %r7155, %r7154, %p1171;
	setp.lt.s32 	%p1172, %r7156, 0;
	add.s32 	%r7157, %r7156, 8380417;
	selp.b32 	%r7158, %r7157, %r7156, %p1172;
	st.local.u32 	[%rd2184], %r7158;
	sub.s32 	%r7159, %r7152, %r7153;
	setp.lt.s32 	%p1173, %r7159, 0;
	add.s32 	%r7160, %r7159, 8380417;
	selp.b32 	%r7161, %r7160, %r7159, %p1173;
	mul.wide.s32 	%rd2185, %r7161, %r975;
	mul.lo.s64 	%rd2186, %rd2185, 252236767799803904;
	shr.s64 	%rd2187, %rd2186, 32;
	mad.lo.s64 	%rd2188, %rd2187, -8380417, %rd2185;
	shr.u64 	%rd2189, %rd2188, 32;
	st.local.u32 	[%rd2184+64], %rd2189;
	add.s32 	%r977, %r8997, 1;
	setp.lt.u32 	%p1174, %r8997, 47;
	mov.u32 	%r8997, %r977;
	@%p1174 bra 	$L__BB0_606;
	ld.const.u32 	%r978, [%rd19+-208];
	mov.b32 	%r8998, 64;
$L__BB0_608:
	mul.wide.u32 	%rd2190, %r8998, 4;
	add.s64 	%rd2191, %rd10, %rd2190;
	ld.local.u32 	%r7163, [%rd2191];
	ld.local.u32 	%r7164, [%rd2191+64];
	add.s32 	%r7165, %r7164, %r7163;
	setp.gt.s32 	%p1175, %r7165, 8380416;
	add.s32 	%r7166, %r7165, -8380417;
	selp.b32 	%r7167, %r7166, %r7165, %p1175;
	setp.lt.s32 	%p1176, %r7167, 0;
	add.s32 	%r7168, %r7167, 8380417;
	selp.b32 	%r7169, %r7168, %r7167, %p1176;
	st.local.u32 	[%rd2191], %r7169;
	sub.s32 	%r7170, %r7163, %r7164;
	setp.lt.s32 	%p1177, %r7170, 0;
	add.s32 	%r7171, %r7170, 8380417;
	selp.b32 	%r7172, %r7171, %r7170, %p1177;
	mul.wide.s32 	%rd2192, %r7172, %r978;
	mul.lo.s64 	%rd2193, %rd2192, 252236767799803904;
	shr.s64 	%rd2194, %rd2193, 32;
	mad.lo.s64 	%rd2195, %rd2194, -8380417, %rd2192;
	shr.u64 	%rd2196, %rd2195, 32;
	st.local.u32 	[%rd2191+64], %rd2196;
	add.s32 	%r980, %r8998, 1;
	setp.lt.u32 	%p1178, %r8998, 79;
	mov.u32 	%r8998, %r980;
	@%p1178 bra 	$L__BB0_608;
	ld.const.u32 	%r981, [%rd19+-212];
	mov.b32 	%r8999, 96;
$L__BB0_610:
	mul.wide.u32 	%rd2197, %r8999, 4;
	add.s64 	%rd2198, %rd10, %rd2197;
	ld.local.u32 	%r7174, [%rd2198];
	ld.local.u32 	%r7175, [%rd2198+64];
	add.s32 	%r7176, %r7175, %r7174;
	setp.gt.s32 	%p1179, %r7176, 8380416;
	add.s32 	%r7177, %r7176, -8380417;
	selp.b32 	%r7178, %r7177, %r7176, %p1179;
	setp.lt.s32 	%p1180, %r7178, 0;
	add.s32 	%r7179, %r7178, 8380417;
	selp.b32 	%r7180, %r7179, %r7178, %p1180;
	st.local.u32 	[%rd2198], %r7180;
	sub.s32 	%r7181, %r7174, %r7175;
	setp.lt.s32 	%p1181, %r7181, 0;
	add.s32 	%r7182, %r7181, 8380417;
	selp.b32 	%r7183, %r7182, %r7181, %p1181;
	mul.wide.s32 	%rd2199, %r7183, %r981;
	mul.lo.s64 	%rd2200, %rd2199, 252236767799803904;
	shr.s64 	%rd2201, %rd2200, 32;
	mad.lo.s64 	%rd2202, %rd2201, -8380417, %rd2199;
	shr.u64 	%rd2203, %rd2202, 32;
	st.local.u32 	[%rd2198+64], %rd2203;
	add.s32 	%r983, %r8999, 1;
	setp.lt.u32 	%p1182, %r8999, 111;
	mov.u32 	%r8999, %r983;
	@%p1182 bra 	$L__BB0_610;
	ld.const.u32 	%r984, [%rd19+-216];
	mov.b32 	%r9000, 128;
$L__BB0_612:
	mul.wide.u32 	%rd2204, %r9000, 4;
	add.s64 	%rd2205, %rd10, %rd2204;
	ld.local.u32 	%r7185, [%rd2205];
	ld.local.u32 	%r7186, [%rd2205+64];
	add.s32 	%r7187, %r7186, %r7185;
	setp.gt.s32 	%p1183, %r7187, 8380416;
	add.s32 	%r7188, %r7187, -8380417;
	selp.b32 	%r7189, %r7188, %r7187, %p1183;
	setp.lt.s32 	%p1184, %r7189, 0;
	add.s32 	%r7190, %r7189, 8380417;
	selp.b32 	%r7191, %r7190, %r7189, %p1184;
	st.local.u32 	[%rd2205], %r7191;
	sub.s32 	%r7192, %r7185, %r7186;
	setp.lt.s32 	%p1185, %r7192, 0;
	add.s32 	%r7193, %r7192, 8380417;
	selp.b32 	%r7194, %r7193, %r7192, %p1185;
	mul.wide.s32 	%rd2206, %r7194, %r984;
	mul.lo.s64 	%rd2207, %rd2206, 252236767799803904;
	shr.s64 	%rd2208, %rd2207, 32;
	mad.lo.s64 	%rd2209, %rd2208, -8380417, %rd2206;
	shr.u64 	%rd2210, %rd2209, 32;
	st.local.u32 	[%rd2205+64], %rd2210;
	add.s32 	%r986, %r9000, 1;
	setp.lt.u32 	%p1186, %r9000, 143;
	mov.u32 	%r9000, %r986;
	@%p1186 bra 	$L__BB0_612;
	ld.const.u32 	%r987, [%rd19+-220];
	mov.b32 	%r9001, 160;
$L__BB0_614:
	mul.wide.u32 	%rd2211, %r9001, 4;
	add.s64 	%rd2212, %rd10, %rd2211;
	ld.local.u32 	%r7196, [%rd2212];
	ld.local.u32 	%r7197, [%rd2212+64];
	add.s32 	%r7198, %r7197, %r7196;
	setp.gt.s32 	%p1187, %r7198, 8380416;
	add.s32 	%r7199, %r7198, -8380417;
	selp.b32 	%r7200, %r7199, %r7198, %p1187;
	setp.lt.s32 	%p1188, %r7200, 0;
	add.s32 	%r7201, %r7200, 8380417;
	selp.b32 	%r7202, %r7201, %r7200, %p1188;
	st.local.u32 	[%rd2212], %r7202;
	sub.s32 	%r7203, %r7196, %r7197;
	setp.lt.s32 	%p1189, %r7203, 0;
	add.s32 	%r7204, %r7203, 8380417;
	selp.b32 	%r7205, %r7204, %r7203, %p1189;
	mul.wide.s32 	%rd2213, %r7205, %r987;
	mul.lo.s64 	%rd2214, %rd2213, 252236767799803904;
	shr.s64 	%rd2215, %rd2214, 32;
	mad.lo.s64 	%rd2216, %rd2215, -8380417, %rd2213;
	shr.u64 	%rd2217, %rd2216, 32;
	st.local.u32 	[%rd2212+64], %rd2217;
	add.s32 	%r989, %r9001, 1;
	setp.lt.u32 	%p1190, %r9001, 175;
	mov.u32 	%r9001, %r989;
	@%p1190 bra 	$L__BB0_614;
	ld.const.u32 	%r990, [%rd19+-224];
	mov.b32 	%r9002, 192;
$L__BB0_616:
	mul.wide.u32 	%rd2218, %r9002, 4;
	add.s64 	%rd2219, %rd10, %rd2218;
	ld.local.u32 	%r7207, [%rd2219];
	ld.local.u32 	%r7208, [%rd2219+64];
	add.s32 	%r7209, %r7208, %r7207;
	setp.gt.s32 	%p1191, %r7209, 8380416;
	add.s32 	%r7210, %r7209, -8380417;
	selp.b32 	%r7211, %r7210, %r7209, %p1191;
	setp.lt.s32 	%p1192, %r7211, 0;
	add.s32 	%r7212, %r7211, 8380417;
	selp.b32 	%r7213, %r7212, %r7211, %p1192;
	st.local.u32 	[%rd2219], %r7213;
	sub.s32 	%r7214, %r7207, %r7208;
	setp.lt.s32 	%p1193, %r7214, 0;
	add.s32 	%r7215, %r7214, 8380417;
	selp.b32 	%r7216, %r7215, %r7214, %p1193;
	mul.wide.s32 	%rd2220, %r7216, %r990;
	mul.lo.s64 	%rd2221, %rd2220, 252236767799803904;
	shr.s64 	%rd2222, %rd2221, 32;
	mad.lo.s64 	%rd2223, %rd2222, -8380417, %rd2220;
	shr.u64 	%rd2224, %rd2223, 32;
	st.local.u32 	[%rd2219+64], %rd2224;
	add.s32 	%r992, %r9002, 1;
	setp.lt.u32 	%p1194, %r9002, 207;
	mov.u32 	%r9002, %r992;
	@%p1194 bra 	$L__BB0_616;
	ld.const.u32 	%r993, [%rd19+-228];
	mov.b32 	%r9003, 224;
$L__BB0_618:
	mul.wide.u32 	%rd2225, %r9003, 4;
	add.s64 	%rd2226, %rd10, %rd2225;
	ld.local.u32 	%r7218, [%rd2226];
	ld.local.u32 	%r7219, [%rd2226+64];
	add.s32 	%r7220, %r7219, %r7218;
	setp.gt.s32 	%p1195, %r7220, 8380416;
	add.s32 	%r7221, %r7220, -8380417;
	selp.b32 	%r7222, %r7221, %r7220, %p1195;
	setp.lt.s32 	%p1196, %r7222, 0;
	add.s32 	%r7223, %r7222, 8380417;
	selp.b32 	%r7224, %r7223, %r7222, %p1196;
	st.local.u32 	[%rd2226], %r7224;
	sub.s32 	%r7225, %r7218, %r7219;
	setp.lt.s32 	%p1197, %r7225, 0;
	add.s32 	%r7226, %r7225, 8380417;
	selp.b32 	%r7227, %r7226, %r7225, %p1197;
	mul.wide.s32 	%rd2227, %r7227, %r993;
	mul.lo.s64 	%rd2228, %rd2227, 252236767799803904;
	shr.s64 	%rd2229, %rd2228, 32;
	mad.lo.s64 	%rd2230, %rd2229, -8380417, %rd2227;
	shr.u64 	%rd2231, %rd2230, 32;
	st.local.u32 	[%rd2226+64], %rd2231;
	add.s32 	%r995, %r9003, 1;
	setp.lt.u32 	%p1198, %r9003, 239;
	mov.u32 	%r9003, %r995;
	@%p1198 bra 	$L__BB0_618;
	ld.const.u32 	%r996, [%rd19+-232];
	mov.b32 	%r9004, 0;
$L__BB0_620:
	mul.wide.u32 	%rd2232, %r9004, 4;
	add.s64 	%rd2233, %rd10, %rd2232;
	ld.local.u32 	%r7229, [%rd2233];
	ld.local.u32 	%r7230, [%rd2233+128];
	add.s32 	%r7231, %r7230, %r7229;
	setp.gt.s32 	%p1199, %r7231, 8380416;
	add.s32 	%r7232, %r7231, -8380417;
	selp.b32 	%r7233, %r7232, %r7231, %p1199;
	setp.lt.s32 	%p1200, %r7233, 0;
	add.s32 	%r7234, %r7233, 8380417;
	selp.b32 	%r7235, %r7234, %r7233, %p1200;
	st.local.u32 	[%rd2233], %r7235;
	sub.s32 	%r7236, %r7229, %r7230;
	setp.lt.s32 	%p1201, %r7236, 0;
	add.s32 	%r7237, %r7236, 8380417;
	selp.b32 	%r7238, %r7237, %r7236, %p1201;
	mul.wide.s32 	%rd2234, %r7238, %r996;
	mul.lo.s64 	%rd2235, %rd2234, 252236767799803904;
	shr.s64 	%rd2236, %rd2235, 32;
	mad.lo.s64 	%rd2237, %rd2236, -8380417, %rd2234;
	shr.u64 	%rd2238, %rd2237, 32;
	st.local.u32 	[%rd2233+128], %rd2238;
	add.s32 	%r998, %r9004, 1;
	setp.lt.u32 	%p1202, %r9004, 31;
	mov.u32 	%r9004, %r998;
	@%p1202 bra 	$L__BB0_620;
	ld.const.u32 	%r999, [%rd19+-236];
	mov.b32 	%r9005, 64;
$L__BB0_622:
	mul.wide.u32 	%rd2239, %r9005, 4;
	add.s64 	%rd2240, %rd10, %rd2239;
	ld.local.u32 	%r7240, [%rd2240];
	ld.local.u32 	%r7241, [%rd2240+128];
	add.s32 	%r7242, %r7241, %r7240;
	setp.gt.s32 	%p1203, %r7242, 8380416;
	add.s32 	%r7243, %r7242, -8380417;
	selp.b32 	%r7244, %r7243, %r7242, %p1203;
	setp.lt.s32 	%p1204, %r7244, 0;
	add.s32 	%r7245, %r7244, 8380417;
	selp.b32 	%r7246, %r7245, %r7244, %p1204;
	st.local.u32 	[%rd2240], %r7246;
	sub.s32 	%r7247, %r7240, %r7241;
	setp.lt.s32 	%p1205, %r7247, 0;
	add.s32 	%r7248, %r7247, 8380417;
	selp.b32 	%r7249, %r7248, %r7247, %p1205;
	mul.wide.s32 	%rd2241, %r7249, %r999;
	mul.lo.s64 	%rd2242, %rd2241, 252236767799803904;
	shr.s64 	%rd2243, %rd2242, 32;
	mad.lo.s64 	%rd2244, %rd2243, -8380417, %rd2241;
	shr.u64 	%rd2245, %rd2244, 32;
	st.local.u32 	[%rd2240+128], %rd2245;
	add.s32 	%r1001, %r9005, 1;
	setp.lt.u32 	%p1206, %r9005, 95;
	mov.u32 	%r9005, %r1001;
	@%p1206 bra 	$L__BB0_622;
	ld.const.u32 	%r1002, [%rd19+-240];
	mov.b32 	%r9006, 128;
$L__BB0_624:
	mul.wide.u32 	%rd2246, %r9006, 4;
	add.s64 	%rd2247, %rd10, %rd2246;
	ld.local.u32 	%r7251, [%rd2247];
	ld.local.u32 	%r7252, [%rd2247+128];
	add.s32 	%r7253, %r7252, %r7251;
	setp.gt.s32 	%p1207, %r7253, 8380416;
	add.s32 	%r7254, %r7253, -8380417;
	selp.b32 	%r7255, %r7254, %r7253, %p1207;
	setp.lt.s32 	%p1208, %r7255, 0;
	add.s32 	%r7256, %r7255, 8380417;
	selp.b32 	%r7257, %r7256, %r7255, %p1208;
	st.local.u32 	[%rd2247], %r7257;
	sub.s32 	%r7258, %r7251, %r7252;
	setp.lt.s32 	%p1209, %r7258, 0;
	add.s32 	%r7259, %r7258, 8380417;
	selp.b32 	%r7260, %r7259, %r7258, %p1209;
	mul.wide.s32 	%rd2248, %r7260, %r1002;
	mul.lo.s64 	%rd2249, %rd2248, 252236767799803904;
	shr.s64 	%rd2250, %rd2249, 32;
	mad.lo.s64 	%rd2251, %rd2250, -8380417, %rd2248;
	shr.u64 	%rd2252, %rd2251, 32;
	st.local.u32 	[%rd2247+128], %rd2252;
	add.s32 	%r1004, %r9006, 1;
	setp.lt.u32 	%p1210, %r9006, 159;
	mov.u32 	%r9006, %r1004;
	@%p1210 bra 	$L__BB0_624;
	ld.const.u32 	%r1005, [%rd19+-244];
	mov.b32 	%r9007, 192;
$L__BB0_626:
	mul.wide.u32 	%rd2253, %r9007, 4;
	add.s64 	%rd2254, %rd10, %rd2253;
	ld.local.u32 	%r7262, [%rd2254];
	ld.local.u32 	%r7263, [%rd2254+128];
	add.s32 	%r7264, %r7263, %r7262;
	setp.gt.s32 	%p1211, %r7264, 8380416;
	add.s32 	%r7265, %r7264, -8380417;
	selp.b32 	%r7266, %r7265, %r7264, %p1211;
	setp.lt.s32 	%p1212, %r7266, 0;
	add.s32 	%r7267, %r7266, 8380417;
	selp.b32 	%r7268, %r7267, %r7266, %p1212;
	st.local.u32 	[%rd2254], %r7268;
	sub.s32 	%r7269, %r7262, %r7263;
	setp.lt.s32 	%p1213, %r7269, 0;
	add.s32 	%r7270, %r7269, 8380417;
	selp.b32 	%r7271, %r7270, %r7269, %p1213;
	mul.wide.s32 	%rd2255, %r7271, %r1005;
	mul.lo.s64 	%rd2256, %rd2255, 252236767799803904;
	shr.s64 	%rd2257, %rd2256, 32;
	mad.lo.s64 	%rd2258, %rd2257, -8380417, %rd2255;
	shr.u64 	%rd2259, %rd2258, 32;
	st.local.u32 	[%rd2254+128], %rd2259;
	add.s32 	%r1007, %r9007, 1;
	setp.lt.u32 	%p1214, %r9007, 223;
	mov.u32 	%r9007, %r1007;
	@%p1214 bra 	$L__BB0_626;
	ld.const.u32 	%r1008, [%rd19+-248];
	mov.b32 	%r9008, 0;
$L__BB0_628:
	mul.wide.u32 	%rd2260, %r9008, 4;
	add.s64 	%rd2261, %rd10, %rd2260;
	ld.local.u32 	%r7273, [%rd2261];
	ld.local.u32 	%r7274, [%rd2261+256];
	add.s32 	%r7275, %r7274, %r7273;
	setp.gt.s32 	%p1215, %r7275, 8380416;
	add.s32 	%r7276, %r7275, -8380417;
	selp.b32 	%r7277, %r7276, %r7275, %p1215;
	setp.lt.s32 	%p1216, %r7277, 0;
	add.s32 	%r7278, %r7277, 8380417;
	selp.b32 	%r7279, %r7278, %r7277, %p1216;
	st.local.u32 	[%rd2261], %r7279;
	sub.s32 	%r7280, %r7273, %r7274;
	setp.lt.s32 	%p1217, %r7280, 0;
	add.s32 	%r7281, %r7280, 8380417;
	selp.b32 	%r7282, %r7281, %r7280, %p1217;
	mul.wide.s32 	%rd2262, %r7282, %r1008;
	mul.lo.s64 	%rd2263, %rd2262, 252236767799803904;
	shr.s64 	%rd2264, %rd2263, 32;
	mad.lo.s64 	%rd2265, %rd2264, -8380417, %rd2262;
	shr.u64 	%rd2266, %rd2265, 32;
	st.local.u32 	[%rd2261+256], %rd2266;
	add.s32 	%r1010, %r9008, 1;
	setp.lt.u32 	%p1218, %r9008, 63;
	mov.u32 	%r9008, %r1010;
	@%p1218 bra 	$L__BB0_628;
	ld.const.u32 	%r1011, [%rd19+-252];
	mov.b32 	%r9009, 128;
$L__BB0_630:
	mul.wide.u32 	%rd2267, %r9009, 4;
	add.s64 	%rd2268, %rd10, %rd2267;
	ld.local.u32 	%r7284, [%rd2268];
	ld.local.u32 	%r7285, [%rd2268+256];
	add.s32 	%r7286, %r7285, %r7284;
	setp.gt.s32 	%p1219, %r7286, 8380416;
	add.s32 	%r7287, %r7286, -8380417;
	selp.b32 	%r7288, %r7287, %r7286, %p1219;
	setp.lt.s32 	%p1220, %r7288, 0;
	add.s32 	%r7289, %r7288, 8380417;
	selp.b32 	%r7290, %r7289, %r7288, %p1220;
	st.local.u32 	[%rd2268], %r7290;
	sub.s32 	%r7291, %r7284, %r7285;
	setp.lt.s32 	%p1221, %r7291, 0;
	add.s32 	%r7292, %r7291, 8380417;
	selp.b32 	%r7293, %r7292, %r7291, %p1221;
	mul.wide.s32 	%rd2269, %r7293, %r1011;
	mul.lo.s64 	%rd2270, %rd2269, 252236767799803904;
	shr.s64 	%rd2271, %rd2270, 32;
	mad.lo.s64 	%rd2272, %rd2271, -8380417, %rd2269;
	shr.u64 	%rd2273, %rd2272, 32;
	st.local.u32 	[%rd2268+256], %rd2273;
	add.s32 	%r1013, %r9009, 1;
	setp.lt.u32 	%p1222, %r9009, 191;
	mov.u32 	%r9009, %r1013;
	@%p1222 bra 	$L__BB0_630;
	ld.const.u32 	%r1014, [%rd19+-256];
	mov.b32 	%r9010, 0;
$L__BB0_632:
	mul.wide.u32 	%rd2274, %r9010, 4;
	add.s64 	%rd2275, %rd10, %rd2274;
	ld.local.u32 	%r7295, [%rd2275];
	ld.local.u32 	%r7296, [%rd2275+512];
	add.s32 	%r7297, %r7296, %r7295;
	setp.gt.s32 	%p1223, %r7297, 8380416;
	add.s32 	%r7298, %r7297, -8380417;
	selp.b32 	%r7299, %r7298, %r7297, %p1223;
	setp.lt.s32 	%p1224, %r7299, 0;
	add.s32 	%r7300, %r7299, 8380417;
	selp.b32 	%r7301, %r7300, %r7299, %p1224;
	st.local.u32 	[%rd2275], %r7301;
	sub.s32 	%r7302, %r7295, %r7296;
	setp.lt.s32 	%p1225, %r7302, 0;
	add.s32 	%r7303, %r7302, 8380417;
	selp.b32 	%r7304, %r7303, %r7302, %p1225;
	mul.wide.s32 	%rd2276, %r7304, %r1014;
	mul.lo.s64 	%rd2277, %rd2276, 252236767799803904;
	shr.s64 	%rd2278, %rd2277, 32;
	mad.lo.s64 	%rd2279, %rd2278, -8380417, %rd2276;
	shr.u64 	%rd2280, %rd2279, 32;
	st.local.u32 	[%rd2275+512], %rd2280;
	add.s32 	%r1016, %r9010, 1;
	setp.lt.u32 	%p1226, %r9010, 127;
	mov.u32 	%r9010, %r1016;
	@%p1226 bra 	$L__BB0_632;
	mov.b32 	%r9011, 0;
$L__BB0_634:
	mul.wide.u32 	%rd2281, %r9011, 4;
	add.s64 	%rd2282, %rd10, %rd2281;
	ld.local.u32 	%r7306, [%rd2282];
	cvt.u64.u32 	%rd2283, %r7306;
	mul.wide.s32 	%rd2284, %r7306, 8347681;
	mul.lo.s64 	%rd2285, %rd2283, 6918514331793489920;
	shr.s64 	%rd2286, %rd2285, 32;
	mad.lo.s64 	%rd2287, %rd2286, -8380417, %rd2284;
	shr.u64 	%rd2288, %rd2287, 32;
	st.local.u32 	[%rd2282], %rd2288;
	add.s32 	%r9011, %r9011, 1;
	setp.ne.s32 	%p1227, %r9011, 256;
	@%p1227 bra 	$L__BB0_634;
	mov.b32 	%r9012, 0;
$L__BB0_636:
	mul.wide.u32 	%rd2289, %r9012, 4;
	add.s64 	%rd2290, %rd3, %rd2289;
	ld.local.u32 	%r7308, [%rd2290+3072];
	add.s64 	%rd2291, %rd10, %rd2289;
	ld.local.u32 	%r7309, [%rd2291];
	add.s32 	%r7310, %r7309, %r7308;
	setp.gt.s32 	%p1228, %r7310, 8380416;
	add.s32 	%r7311, %r7310, -8380417;
	selp.b32 	%r7312, %r7311, %r7310, %p1228;
	setp.lt.s32 	%p1229, %r7312, 0;
	add.s32 	%r7313, %r7312, 8380417;
	selp.b32 	%r7314, %r7313, %r7312, %p1229;
	add.s64 	%rd2292, %rd7, %rd2289;
	st.local.u32 	[%rd2292+3072], %r7314;
	add.s32 	%r9012, %r9012, 1;
	setp.ne.s32 	%p1230, %r9012, 256;
	@%p1230 bra 	$L__BB0_636;
	mov.b32 	%r9013, 0;
$L__BB0_638:
	mul.wide.u32 	%rd2293, %r9013, 4;
	add.s64 	%rd2294, %rd7, %rd2293;
	ld.local.u32 	%r7316, [%rd2294];
	shr.s32 	%r7317, %r7316, 31;
	and.b32  	%r7318, %r7317, 8380417;
	add.s32 	%r7319, %r7318, %r7316;
	sub.s32 	%r7320, 8380416, %r7319;
	shr.u32 	%r7321, %r7320, 31;
	add.s32 	%r7322, %r7319, %r7321;
	add.s32 	%r7323, %r7322, -8380417;
	setp.gt.s32 	%p1231, %r7323, 4190208;
	add.s32 	%r7324, %r7322, -16760834;
	selp.b32 	%r7325, %r7324, %r7323, %p1231;
	abs.s32 	%r7326, %r7325;
	setp.lt.s32 	%p1232, %r7326, 130994;
	add.s32 	%r1023, %r9013, 1;
	setp.lt.u32 	%p1233, %r9013, 255;
	and.pred  	%p1234, %p1233, %p1232;
	mov.u32 	%r9013, %r1023;
	@%p1234 bra 	$L__BB0_638;
	setp.gt.s32 	%p1235, %r7326, 130993;
	@%p1235 bra 	$L__BB0_2;
	mov.b32 	%r9014, 0;
$L__BB0_641:
	mul.wide.u32 	%rd2295, %r9014, 4;
	add.s64 	%rd2296, %rd7, %rd2295;
	ld.local.u32 	%r7328, [%rd2296+1024];
	shr.s32 	%r7329, %r7328, 31;
	and.b32  	%r7330, %r7329, 8380417;
	add.s32 	%r7331, %r7330, %r7328;
	sub.s32 	%r7332, 8380416, %r7331;
	shr.u32 	%r7333, %r7332, 31;
	add.s32 	%r7334, %r7331, %r7333;
	add.s32 	%r7335, %r7334, -8380417;
	setp.gt.s32 	%p1236, %r7335, 4190208;
	add.s32 	%r7336, %r7334, -16760834;
	selp.b32 	%r7337, %r7336, %r7335, %p1236;
	abs.s32 	%r7338, %r7337;
	setp.lt.s32 	%p1237, %r7338, 130994;
	add.s32 	%r1026, %r9014, 1;
	setp.lt.u32 	%p1238, %r9014, 255;
	and.pred  	%p1239, %p1238, %p1237;
	mov.u32 	%r9014, %r1026;
	@%p1239 bra 	$L__BB0_641;
	setp.gt.s32 	%p1240, %r7338, 130993;
	@%p1240 bra 	$L__BB0_2;
	mov.b32 	%r9015, 0;
$L__BB0_644:
	mul.wide.u32 	%rd2297, %r9015, 4;
	add.s64 	%rd2298, %rd7, %rd2297;
	ld.local.u32 	%r7340, [%rd2298+2048];
	shr.s32 	%r7341, %r7340, 31;
	and.b32  	%r7342, %r7341, 8380417;
	add.s32 	%r7343, %r7342, %r7340;
	sub.s32 	%r7344, 8380416, %r7343;
	shr.u32 	%r7345, %r7344, 31;
	add.s32 	%r7346, %r7343, %r7345;
	add.s32 	%r7347, %r7346, -8380417;
	setp.gt.s32 	%p1241, %r7347, 4190208;
	add.s32 	%r7348, %r7346, -16760834;
	selp.b32 	%r7349, %r7348, %r7347, %p1241;
	abs.s32 	%r7350, %r7349;
	setp.lt.s32 	%p1242, %r7350, 130994;
	add.s32 	%r1029, %r9015, 1;
	setp.lt.u32 	%p1243, %r9015, 255;
	and.pred  	%p1244, %p1243, %p1242;
	mov.u32 	%r9015, %r1029;
	@%p1244 bra 	$L__BB0_644;
	setp.gt.s32 	%p1245, %r7350, 130993;
	@%p1245 bra 	$L__BB0_2;
	mov.b32 	%r9016, 0;
$L__BB0_647:
	mul.wide.u32 	%rd2299, %r9016, 4;
	add.s64 	%rd2300, %rd7, %rd2299;
	ld.local.u32 	%r7352, [%rd2300+3072];
	shr.s32 	%r7353, %r7352, 31;
	and.b32  	%r7354, %r7353, 8380417;
	add.s32 	%r7355, %r7354, %r7352;
	sub.s32 	%r7356, 8380416, %r7355;
	shr.u32 	%r7357, %r7356, 31;
	add.s32 	%r7358, %r7355, %r7357;
	add.s32 	%r7359, %r7358, -8380417;
	setp.gt.s32 	%p1246, %r7359, 4190208;
	add.s32 	%r7360, %r7358, -16760834;
	selp.b32 	%r7361, %r7360, %r7359, %p1246;
	abs.s32 	%r7362, %r7361;
	setp.lt.s32 	%p1247, %r7362, 130994;
	add.s32 	%r1032, %r9016, 1;
	setp.lt.u32 	%p1248, %r9016, 255;
	and.pred  	%p1249, %p1248, %p1247;
	mov.u32 	%r9016, %r1032;
	@%p1249 bra 	$L__BB0_647;
	setp.gt.s32 	%p1250, %r7362, 130993;
	@%p1250 bra 	$L__BB0_2;
	ld.param.u64 	%rd2306, [ringtail_sign_kernel_param_5];
	ld.param.u64 	%rd2305, [ringtail_sign_kernel_param_4];
	ld.param.u64 	%rd2304, [ringtail_sign_kernel_param_0];
	cvta.to.global.u64 	%rd2301, %rd2304;
	cvta.to.global.u64 	%rd2302, %rd2305;
	st.global.u32 	[%rd2302], %r8644;
	ld.local.u32 	%r7363, [%rd6];
	ld.local.u32 	%r7364, [%rd6+4];
	ld.local.u32 	%r7365, [%rd6+8];
	ld.local.u32 	%r7366, [%rd6+12];
	ld.local.u32 	%r7367, [%rd6+16];
	ld.local.u32 	%r7368, [%rd6+20];
	ld.local.u32 	%r7369, [%rd6+24];
	ld.local.u32 	%r7370, [%rd6+28];
	ld.local.u32 	%r7371, [%rd6+32];
	ld.local.u32 	%r7372, [%rd6+36];
	ld.local.u32 	%r7373, [%rd6+40];
	ld.local.u32 	%r7374, [%rd6+44];
	ld.local.u32 	%r7375, [%rd6+48];
	ld.local.u32 	%r7376, [%rd6+52];
	ld.local.u32 	%r7377, [%rd6+56];
	ld.local.u32 	%r7378, [%rd6+60];
	ld.local.u32 	%r7379, [%rd6+64];
	ld.local.u32 	%r7380, [%rd6+68];
	ld.local.u32 	%r7381, [%rd6+72];
	ld.local.u32 	%r7382, [%rd6+76];
	ld.local.u32 	%r7383, [%rd6+80];
	ld.local.u32 	%r7384, [%rd6+84];
	ld.local.u32 	%r7385, [%rd6+88];
	ld.local.u32 	%r7386, [%rd6+92];
	ld.local.u32 	%r7387, [%rd6+96];
	ld.local.u32 	%r7388, [%rd6+100];
	ld.local.u32 	%r7389, [%rd6+104];
	ld.local.u32 	%r7390, [%rd6+108];
	ld.local.u32 	%r7391, [%rd6+112];
	ld.local.u32 	%r7392, [%rd6+116];
	ld.local.u32 	%r7393, [%rd6+120];
	ld.local.u32 	%r7394, [%rd6+124];
	ld.local.u32 	%r7395, [%rd6+128];
	ld.local.u32 	%r7396, [%rd6+132];
	ld.local.u32 	%r7397, [%rd6+136];
	ld.local.u32 	%r7398, [%rd6+140];
	ld.local.u32 	%r7399, [%rd6+144];
	ld.local.u32 	%r7400, [%rd6+148];
	ld.local.u32 	%r7401, [%rd6+152];
	ld.local.u32 	%r7402, [%rd6+156];
	ld.local.u32 	%r7403, [%rd6+160];
	ld.local.u32 	%r7404, [%rd6+164];
	ld.local.u32 	%r7405, [%rd6+168];
	ld.local.u32 	%r7406, [%rd6+172];
	ld.local.u32 	%r7407, [%rd6+176];
	ld.local.u32 	%r7408, [%rd6+180];
	ld.local.u32 	%r7409, [%rd6+184];
	ld.local.u32 	%r7410, [%rd6+188];
	ld.local.u32 	%r7411, [%rd6+192];
	ld.local.u32 	%r7412, [%rd6+196];
	ld.local.u32 	%r7413, [%rd6+200];
	ld.local.u32 	%r7414, [%rd6+204];
	ld.local.u32 	%r7415, [%rd6+208];
	ld.local.u32 	%r7416, [%rd6+212];
	ld.local.u32 	%r7417, [%rd6+216];
	ld.local.u32 	%r7418, [%rd6+220];
	ld.local.u32 	%r7419, [%rd6+224];
	ld.local.u32 	%r7420, [%rd6+228];
	ld.local.u32 	%r7421, [%rd6+232];
	ld.local.u32 	%r7422, [%rd6+236];
	ld.local.u32 	%r7423, [%rd6+240];
	ld.local.u32 	%r7424, [%rd6+244];
	ld.local.u32 	%r7425, [%rd6+248];
	ld.local.u32 	%r7426, [%rd6+252];
	ld.local.u32 	%r7427, [%rd6+256];
	ld.local.u32 	%r7428, [%rd6+260];
	ld.local.u32 	%r7429, [%rd6+264];
	ld.local.u32 	%r7430, [%rd6+268];
	ld.local.u32 	%r7431, [%rd6+272];
	ld.local.u32 	%r7432, [%rd6+276];
	ld.local.u32 	%r7433, [%rd6+280];
	ld.local.u32 	%r7434, [%rd6+284];
	ld.local.u32 	%r7435, [%rd6+288];
	ld.local.u32 	%r7436, [%rd6+292];
	ld.local.u32 	%r7437, [%rd6+296];
	ld.local.u32 	%r7438, [%rd6+300];
	ld.local.u32 	%r7439, [%rd6+304];
	ld.local.u32 	%r7440, [%rd6+308];
	ld.local.u32 	%r7441, [%rd6+312];
	ld.local.u32 	%r7442, [%rd6+316];
	ld.local.u32 	%r7443, [%rd6+320];
	ld.local.u32 	%r7444, [%rd6+324];
	ld.local.u32 	%r7445, [%rd6+328];
	ld.local.u32 	%r7446, [%rd6+332];
	ld.local.u32 	%r7447, [%rd6+336];
	ld.local.u32 	%r7448, [%rd6+340];
	ld.local.u32 	%r7449, [%rd6+344];
	ld.local.u32 	%r7450, [%rd6+348];
	ld.local.u32 	%r7451, [%rd6+352];
	ld.local.u32 	%r7452, [%rd6+356];
	ld.local.u32 	%r7453, [%rd6+360];
	ld.local.u32 	%r7454, [%rd6+364];
	ld.local.u32 	%r7455, [%rd6+368];
	ld.local.u32 	%r7456, [%rd6+372];
	ld.local.u32 	%r7457, [%rd6+376];
	ld.local.u32 	%r7458, [%rd6+380];
	ld.local.u32 	%r7459, [%rd6+384];
	ld.local.u32 	%r7460, [%rd6+388];
	ld.local.u32 	%r7461, [%rd6+392];
	ld.local.u32 	%r7462, [%rd6+396];
	ld.local.u32 	%r7463, [%rd6+400];
	ld.local.u32 	%r7464, [%rd6+404];
	ld.local.u32 	%r7465, [%rd6+408];
	ld.local.u32 	%r7466, [%rd6+412];
	ld.local.u32 	%r7467, [%rd6+416];
	ld.local.u32 	%r7468, [%rd6+420];
	ld.local.u32 	%r7469, [%rd6+424];
	ld.local.u32 	%r7470, [%rd6+428];
	ld.local.u32 	%r7471, [%rd6+432];
	ld.local.u32 	%r7472, [%rd6+436];
	ld.local.u32 	%r7473, [%rd6+440];
	ld.local.u32 	%r7474, [%rd6+444];
	ld.local.u32 	%r7475, [%rd6+448];
	ld.local.u32 	%r7476, [%rd6+452];
	ld.local.u32 	%r7477, [%rd6+456];
	ld.local.u32 	%r7478, [%rd6+460];
	ld.local.u32 	%r7479, [%rd6+464];
	ld.local.u32 	%r7480, [%rd6+468];
	ld.local.u32 	%r7481, [%rd6+472];
	ld.local.u32 	%r7482, [%rd6+476];
	ld.local.u32 	%r7483, [%rd6+480];
	ld.local.u32 	%r7484, [%rd6+484];
	ld.local.u32 	%r7485, [%rd6+488];
	ld.local.u32 	%r7486, [%rd6+492];
	ld.local.u32 	%r7487, [%rd6+496];
	ld.local.u32 	%r7488, [%rd6+500];
	ld.local.u32 	%r7489, [%rd6+504];
	ld.local.u32 	%r7490, [%rd6+508];
	ld.local.u32 	%r7491, [%rd6+512];
	ld.local.u32 	%r7492, [%rd6+516];
	ld.local.u32 	%r7493, [%rd6+520];
	ld.local.u32 	%r7494, [%rd6+524];
	ld.local.u32 	%r7495, [%rd6+528];
	ld.local.u32 	%r7496, [%rd6+532];
	ld.local.u32 	%r7497, [%rd6+536];
	ld.local.u32 	%r7498, [%rd6+540];
	ld.local.u32 	%r7499, [%rd6+544];
	ld.local.u32 	%r7500, [%rd6+548];
	ld.local.u32 	%r7501, [%rd6+552];
	ld.local.u32 	%r7502, [%rd6+556];
	ld.local.u32 	%r7503, [%rd6+560];
	ld.local.u32 	%r7504, [%rd6+564];
	ld.local.u32 	%r7505, [%rd6+568];
	ld.local.u32 	%r7506, [%rd6+572];
	ld.local.u32 	%r7507, [%rd6+576];
	ld.local.u32 	%r7508, [%rd6+580];
	ld.local.u32 	%r7509, [%rd6+584];
	ld.local.u32 	%r7510, [%rd6+588];
	ld.local.u32 	%r7511, [%rd6+592];
	ld.local.u32 	%r7512, [%rd6+596];
	ld.local.u32 	%r7513, [%rd6+600];
	ld.local.u32 	%r7514, [%rd6+604];
	ld.local.u32 	%r7515, [%rd6+608];
	ld.local.u32 	%r7516, [%rd6+612];
	ld.local.u32 	%r7517, [%rd6+616];
	ld.local.u32 	%r7518, [%rd6+620];
	ld.local.u32 	%r7519, [%rd6+624];
	ld.local.u32 	%r7520, [%rd6+628];
	ld.local.u32 	%r7521, [%rd6+632];
	ld.local.u32 	%r7522, [%rd6+636];
	ld.local.u32 	%r7523, [%rd6+640];
	ld.local.u32 	%r7524, [%rd6+644];
	ld.local.u32 	%r7525, [%rd6+648];
	ld.local.u32 	%r7526, [%rd6+652];
	ld.local.u32 	%r7527, [%rd6+656];
	ld.local.u32 	%r7528, [%rd6+660];
	ld.local.u32 	%r7529, [%rd6+664];
	ld.local.u32 	%r7530, [%rd6+668];
	ld.local.u32 	%r7531, [%rd6+672];
	ld.local.u32 	%r7532, [%rd6+676];
	ld.local.u32 	%r7533, [%rd6+680];
	ld.local.u32 	%r7534, [%rd6+684];
	ld.local.u32 	%r7535, [%rd6+688];
	ld.local.u32 	%r7536, [%rd6+692];
	ld.local.u32 	%r7537, [%rd6+696];
	ld.local.u32 	%r7538, [%rd6+700];
	ld.local.u32 	%r7539, [%rd6+704];
	ld.local.u32 	%r7540, [%rd6+708];
	ld.local.u32 	%r7541, [%rd6+712];
	ld.local.u32 	%r7542, [%rd6+716];
	ld.local.u32 	%r7543, [%rd6+720];
	ld.local.u32 	%r7544, [%rd6+724];
	ld.local.u32 	%r7545, [%rd6+728];
	ld.local.u32 	%r7546, [%rd6+732];
	ld.local.u32 	%r7547, [%rd6+736];
	ld.local.u32 	%r7548, [%rd6+740];
	ld.local.u32 	%r7549, [%rd6+744];
	ld.local.u32 	%r7550, [%rd6+748];
	ld.local.u32 	%r7551, [%rd6+752];
	ld.local.u32 	%r7552, [%rd6+756];
	ld.local.u32 	%r7553, [%rd6+760];
	ld.local.u32 	%r7554, [%rd6+764];
	ld.local.u32 	%r7555, [%rd6+768];
	ld.local.u32 	%r7556, [%rd6+772];
	ld.local.u32 	%r7557, [%rd6+776];
	ld.local.u32 	%r7558, [%rd6+780];
	ld.local.u32 	%r7559, [%rd6+784];
	ld.local.u32 	%r7560, [%rd6+788];
	ld.local.u32 	%r7561, [%rd6+792];
	ld.local.u32 	%r7562, [%rd6+796];
	ld.local.u32 	%r7563, [%rd6+800];
	ld.local.u32 	%r7564, [%rd6+804];
	ld.local.u32 	%r7565, [%rd6+808];
	ld.local.u32 	%r7566, [%rd6+812];
	ld.local.u32 	%r7567, [%rd6+816];
	ld.local.u32 	%r7568, [%rd6+820];
	ld.local.u32 	%r7569, [%rd6+824];
	ld.local.u32 	%r7570, [%rd6+828];
	ld.local.u32 	%r7571, [%rd6+832];
	ld.local.u32 	%r7572, [%rd6+836];
	ld.local.u32 	%r7573, [%rd6+840];
	ld.local.u32 	%r7574, [%rd6+844];
	ld.local.u32 	%r7575, [%rd6+848];
	ld.local.u32 	%r7576, [%rd6+852];
	ld.local.u32 	%r7577, [%rd6+856];
	ld.local.u32 	%r7578, [%rd6+860];
	ld.local.u32 	%r7579, [%rd6+864];
	ld.local.u32 	%r7580, [%rd6+868];
	ld.local.u32 	%r7581, [%rd6+872];
	ld.local.u32 	%r7582, [%rd6+876];
	ld.local.u32 	%r7583, [%rd6+880];
	ld.local.u32 	%r7584, [%rd6+884];
	ld.local.u32 	%r7585, [%rd6+888];
	ld.local.u32 	%r7586, [%rd6+892];
	ld.local.u32 	%r7587, [%rd6+896];
	ld.local.u32 	%r7588, [%rd6+900];
	ld.local.u32 	%r7589, [%rd6+904];
	ld.local.u32 	%r7590, [%rd6+908];
	ld.local.u32 	%r7591, [%rd6+912];
	ld.local.u32 	%r7592, [%rd6+916];
	ld.local.u32 	%r7593, [%rd6+920];
	ld.local.u32 	%r7594, [%rd6+924];
	ld.local.u32 	%r7595, [%rd6+928];
	ld.local.u32 	%r7596, [%rd6+932];
	ld.local.u32 	%r7597, [%rd6+936];
	ld.local.u32 	%r7598, [%rd6+940];
	ld.local.u32 	%r7599, [%rd6+944];
	ld.local.u32 	%r7600, [%rd6+948];
	ld.local.u32 	%r7601, [%rd6+952];
	ld.local.u32 	%r7602, [%rd6+956];
	ld.local.u32 	%r7603, [%rd6+960];
	ld.local.u32 	%r7604, [%rd6+964];
	ld.local.u32 	%r7605, [%rd6+968];
	ld.local.u32 	%r7606, [%rd6+972];
	ld.local.u32 	%r7607, [%rd6+976];
	ld.local.u32 	%r7608, [%rd6+980];
	ld.local.u32 	%r7609, [%rd6+984];
	ld.local.u32 	%r7610, [%rd6+988];
	ld.local.u32 	%r7611, [%rd6+992];
	ld.local.u32 	%r7612, [%rd6+996];
	ld.local.u32 	%r7613, [%rd6+1000];
	ld.local.u32 	%r7614, [%rd6+1004];
	ld.local.u32 	%r7615, [%rd6+1008];
	ld.local.u32 	%r7616, [%rd6+1012];
	ld.local.u32 	%r7617, [%rd6+1016];
	ld.local.u32 	%r7618, [%rd6+1020];
	st.global.u32 	[%rd2301], %r7363;
	st.global.u32 	[%rd2301+4], %r7364;
	st.global.u32 	[%rd2301+8], %r7365;
	st.global.u32 	[%rd2301+12], %r7366;
	st.global.u32 	[%rd2301+16], %r7367;
	st.global.u32 	[%rd2301+20], %r7368;
	st.global.u32 	[%rd2301+24], %r7369;
	st.global.u32 	[%rd2301+28], %r7370;
	st.global.u32 	[%rd2301+32], %r7371;
	st.global.u32 	[%rd2301+36], %r7372;
	st.global.u32 	[%rd2301+40], %r7373;
	st.global.u32 	[%rd2301+44], %r7374;
	st.global.u32 	[%rd2301+48], %r7375;
	st.global.u32 	[%rd2301+52], %r7376;
	st.global.u32 	[%rd2301+56], %r7377;
	st.global.u32 	[%rd2301+60], %r7378;
	st.global.u32 	[%rd2301+64], %r7379;
	st.global.u32 	[%rd2301+68], %r7380;
	st.global.u32 	[%rd2301+72], %r7381;
	st.global.u32 	[%rd2301+76], %r7382;
	st.global.u32 	[%rd2301+80], %r7383;
	st.global.u32 	[%rd2301+84], %r7384;
	st.global.u32 	[%rd2301+88], %r7385;
	st.global.u32 	[%rd2301+92], %r7386;
	st.global.u32 	[%rd2301+96], %r7387;
	st.global.u32 	[%rd2301+100], %r7388;
	st.global.u32 	[%rd2301+104], %r7389;
	st.global.u32 	[%rd2301+108], %r7390;
	st.global.u32 	[%rd2301+112], %r7391;
	st.global.u32 	[%rd2301+116], %r7392;
	st.global.u32 	[%rd2301+120], %r7393;
	st.global.u32 	[%rd2301+124], %r7394;
	st.global.u32 	[%rd2301+128], %r7395;
	st.global.u32 	[%rd2301+132], %r7396;
	st.global.u32 	[%rd2301+136], %r7397;
	st.global.u32 	[%rd2301+140], %r7398;
	st.global.u32 	[%rd2301+144], %r7399;
	st.global.u32 	[%rd2301+148], %r7400;
	st.global.u32 	[%rd2301+152], %r7401;
	st.global.u32 	[%rd2301+156], %r7402;
	st.global.u32 	[%rd2301+160], %r7403;
	st.global.u32 	[%rd2301+164], %r7404;
	st.global.u32 	[%rd2301+168], %r7405;
	st.global.u32 	[%rd2301+172], %r7406;
	st.global.u32 	[%rd2301+176], %r7407;
	st.global.u32 	[%rd2301+180], %r7408;
	st.global.u32 	[%rd2301+184], %r7409;
	st.global.u32 	[%rd2301+188], %r7410;
	st.global.u32 	[%rd2301+192], %r7411;
	st.global.u32 	[%rd2301+196], %r7412;
	st.global.u32 	[%rd2301+200], %r7413;
	st.global.u32 	[%rd2301+204], %r7414;
	st.global.u32 	[%rd2301+208], %r7415;
	st.global.u32 	[%rd2301+212], %r7416;
	st.global.u32 	[%rd2301+216], %r7417;
	st.global.u32 	[%rd2301+220], %r7418;
	st.global.u32 	[%rd2301+224], %r7419;
	st.global.u32 	[%rd2301+228], %r7420;
	st.global.u32 	[%rd2301+232], %r7421;
	st.global.u32 	[%rd2301+236], %r7422;
	st.global.u32 	[%rd2301+240], %r7423;
	st.global.u32 	[%rd2301+244], %r7424;
	st.global.u32 	[%rd2301+248], %r7425;
	st.global.u32 	[%rd2301+252], %r7426;
	st.global.u32 	[%rd2301+256], %r7427;
	st.global.u32 	[%rd2301+260], %r7428;
	st.global.u32 	[%rd2301+264], %r7429;
	st.global.u32 	[%rd2301+268], %r7430;
	st.global.u32 	[%rd2301+272], %r7431;
	st.global.u32 	[%rd2301+276], %r7432;
	st.global.u32 	[%rd2301+280], %r7433;
	st.global.u32 	[%rd2301+284], %r7434;
	st.global.u32 	[%rd2301+288], %r7435;
	st.global.u32 	[%rd2301+292], %r7436;
	st.global.u32 	[%rd2301+296], %r7437;
	st.global.u32 	[%rd2301+300], %r7438;
	st.global.u32 	[%rd2301+304], %r7439;
	st.global.u32 	[%rd2301+308], %r7440;
	st.global.u32 	[%rd2301+312], %r7441;
	st.global.u32 	[%rd2301+316], %r7442;
	st.global.u32 	[%rd2301+320], %r7443;
	st.global.u32 	[%rd2301+324], %r7444;
	st.global.u32 	[%rd2301+328], %r7445;
	st.global.u32 	[%rd2301+332], %r7446;
	st.global.u32 	[%rd2301+336], %r7447;
	st.global.u32 	[%rd2301+340], %r7448;
	st.global.u32 	[%rd2301+344], %r7449;
	st.global.u32 	[%rd2301+348], %r7450;
	st.global.u32 	[%rd2301+352], %r7451;
	st.global.u32 	[%rd2301+356], %r7452;
	st.global.u32 	[%rd2301+360], %r7453;
	st.global.u32 	[%rd2301+364], %r7454;
	st.global.u32 	[%rd2301+368], %r7455;
	st.global.u32 	[%rd2301+372], %r7456;
	st.global.u32 	[%rd2301+376], %r7457;
	st.global.u32 	[%rd2301+380], %r7458;
	st.global.u32 	[%rd2301+384], %r7459;
	st.global.u32 	[%rd2301+388], %r7460;
	st.global.u32 	[%rd2301+392], %r7461;
	st.global.u32 	[%rd2301+396], %r7462;
	st.global.u32 	[%rd2301+400], %r7463;
	st.global.u32 	[%rd2301+404], %r7464;
	st.global.u32 	[%rd2301+408], %r7465;
	st.global.u32 	[%rd2301+412], %r7466;
	st.global.u32 	[%rd2301+416], %r7467;
	st.global.u32 	[%rd2301+420], %r7468;
	st.global.u32 	[%rd2301+424], %r7469;
	st.global.u32 	[%rd2301+428], %r7470;
	st.global.u32 	[%rd2301+432], %r7471;
	st.global.u32 	[%rd2301+436], %r7472;
	st.global.u32 	[%rd2301+440], %r7473;
	st.global.u32 	[%rd2301+444], %r7474;
	st.global.u32 	[%rd2301+448], %r7475;
	st.global.u32 	[%rd2301+452], %r7476;
	st.global.u32 	[%rd2301+456], %r7477;
	st.global.u32 	[%rd2301+460], %r7478;
	st.global.u32 	[%rd2301+464], %r7479;
	st.global.u32 	[%rd2301+468], %r7480;
	st.global.u32 	[%rd2301+472], %r7481;
	st.global.u32 	[%rd2301+476], %r7482;
	st.global.u32 	[%rd2301+480], %r7483;
	st.global.u32 	[%rd2301+484], %r7484;
	st.global.u32 	[%rd2301+488], %r7485;
	st.global.u32 	[%rd2301+492], %r7486;
	st.global.u32 	[%rd2301+496], %r7487;
	st.global.u32 	[%rd2301+500], %r7488;
	st.global.u32 	[%rd2301+504], %r7489;
	st.global.u32 	[%rd2301+508], %r7490;
	st.global.u32 	[%rd2301+512], %r7491;
	st.global.u32 	[%rd2301+516], %r7492;
	st.global.u32 	[%rd2301+520], %r7493;
	st.global.u32 	[%rd2301+524], %r7494;
	st.global.u32 	[%rd2301+528], %r7495;
	st.global.u32 	[%rd2301+532], %r7496;
	st.global.u32 	[%rd2301+536], %r7497;
	st.global.u32 	[%rd2301+540], %r7498;
	st.global.u32 	[%rd2301+544], %r7499;
	st.global.u32 	[%rd2301+548], %r7500;
	st.global.u32 	[%rd2301+552], %r7501;
	st.global.u32 	[%rd2301+556], %r7502;
	st.global.u32 	[%rd2301+560], %r7503;
	st.global.u32 	[%rd2301+564], %r7504;
	st.global.u32 	[%rd2301+568], %r7505;
	st.global.u32 	[%rd2301+572], %r7506;
	st.global.u32 	[%rd2301+576], %r7507;
	st.global.u32 	[%rd2301+580], %r7508;
	st.global.u32 	[%rd2301+584], %r7509;
	st.global.u32 	[%rd2301+588], %r7510;
	st.global.u32 	[%rd2301+592], %r7511;
	st.global.u32 	[%rd2301+596], %r7512;
	st.global.u32 	[%rd2301+600], %r7513;
	st.global.u32 	[%rd2301+604], %r7514;
	st.global.u32 	[%rd2301+608], %r7515;
	st.global.u32 	[%rd2301+612], %r7516;
	st.global.u32 	[%rd2301+616], %r7517;
	st.global.u32 	[%rd2301+620], %r7518;
	st.global.u32 	[%rd2301+624], %r7519;
	st.global.u32 	[%rd2301+628], %r7520;
	st.global.u32 	[%rd2301+632], %r7521;
	st.global.u32 	[%rd2301+636], %r7522;
	st.global.u32 	[%rd2301+640], %r7523;
	st.global.u32 	[%rd2301+644], %r7524;
	st.global.u32 	[%rd2301+648], %r7525;
	st.global.u32 	[%rd2301+652], %r7526;
	st.global.u32 	[%rd2301+656], %r7527;
	st.global.u32 	[%rd2301+660], %r7528;
	st.global.u32 	[%rd2301+664], %r7529;
	st.global.u32 	[%rd2301+668], %r7530;
	st.global.u32 	[%rd2301+672], %r7531;
	st.global.u32 	[%rd2301+676], %r7532;
	st.global.u32 	[%rd2301+680], %r7533;
	st.global.u32 	[%rd2301+684], %r7534;
	st.global.u32 	[%rd2301+688], %r7535;
	st.global.u32 	[%rd2301+692], %r7536;
	st.global.u32 	[%rd2301+696], %r7537;
	st.global.u32 	[%rd2301+700], %r7538;
	st.global.u32 	[%rd2301+704], %r7539;
	st.global.u32 	[%rd2301+708], %r7540;
	st.global.u32 	[%rd2301+712], %r7541;
	st.global.u32 	[%rd2301+716], %r7542;
	st.global.u32 	[%rd2301+720], %r7543;
	st.global.u32 	[%rd2301+724], %r7544;
	st.global.u32 	[%rd2301+728], %r7545;
	st.global.u32 	[%rd2301+732], %r7546;
	st.global.u32 	[%rd2301+736], %r7547;
	st.global.u32 	[%rd2301+740], %r7548;
	st.global.u32 	[%rd2301+744], %r7549;
	st.global.u32 	[%rd2301+748], %r7550;
	st.global.u32 	[%rd2301+752], %r7551;
	st.global.u32 	[%rd2301+756], %r7552;
	st.global.u32 	[%rd2301+760], %r7553;
	st.global.u32 	[%rd2301+764], %r7554;
	st.global.u32 	[%rd2301+768], %r7555;
	st.global.u32 	[%rd2301+772], %r7556;
	st.global.u32 	[%rd2301+776], %r7557;
	st.global.u32 	[%rd2301+780], %r7558;
	st.global.u32 	[%rd2301+784], %r7559;
	st.global.u32 	[%rd2301+788], %r7560;
	st.global.u32 	[%rd2301+792], %r7561;
	st.global.u32 	[%rd2301+796], %r7562;
	st.global.u32 	[%rd2301+800], %r7563;
	st.global.u32 	[%rd2301+804], %r7564;
	st.global.u32 	[%rd2301+808], %r7565;
	st.global.u32 	[%rd2301+812], %r7566;
	st.global.u32 	[%rd2301+816], %r7567;
	st.global.u32 	[%rd2301+820], %r7568;
	st.global.u32 	[%rd2301+824], %r7569;
	st.global.u32 	[%rd2301+828], %r7570;
	st.global.u32 	[%rd2301+832], %r7571;
	st.global.u32 	[%rd2301+836], %r7572;
	st.global.u32 	[%rd2301+840], %r7573;
	st.global.u32 	[%rd2301+844], %r7574;
	st.global.u32 	[%rd2301+848], %r7575;
	st.global.u32 	[%rd2301+852], %r7576;
	st.global.u32 	[%rd2301+856], %r7577;
	st.global.u32 	[%rd2301+860], %r7578;
	st.global.u32 	[%rd2301+864], %r7579;
	st.global.u32 	[%rd2301+868], %r7580;
	st.global.u32 	[%rd2301+872], %r7581;
	st.global.u32 	[%rd2301+876], %r7582;
	st.global.u32 	[%rd2301+880], %r7583;
	st.global.u32 	[%rd2301+884], %r7584;
	st.global.u32 	[%rd2301+888], %r7585;
	st.global.u32 	[%rd2301+892], %r7586;
	st.global.u32 	[%rd2301+896], %r7587;
	st.global.u32 	[%rd2301+900], %r7588;
	st.global.u32 	[%rd2301+904], %r7589;
	st.global.u32 	[%rd2301+908], %r7590;
	st.global.u32 	[%rd2301+912], %r7591;
	st.global.u32 	[%rd2301+916], %r7592;
	st.global.u32 	[%rd2301+920], %r7593;
	st.global.u32 	[%rd2301+924], %r7594;
	st.global.u32 	[%rd2301+928], %r7595;
	st.global.u32 	[%rd2301+932], %r7596;
	st.global.u32 	[%rd2301+936], %r7597;
	st.global.u32 	[%rd2301+940], %r7598;
	st.global.u32 	[%rd2301+944], %r7599;
	st.global.u32 	[%rd2301+948], %r7600;
	st.global.u32 	[%rd2301+952], %r7601;
	st.global.u32 	[%rd2301+956], %r7602;
	st.global.u32 	[%rd2301+960], %r7603;
	st.global.u32 	[%rd2301+964], %r7604;
	st.global.u32 	[%rd2301+968], %r7605;
	st.global.u32 	[%rd2301+972], %r7606;
	st.global.u32 	[%rd2301+976], %r7607;
	st.global.u32 	[%rd2301+980], %r7608;
	st.global.u32 	[%rd2301+984], %r7609;
	st.global.u32 	[%rd2301+988], %r7610;
	st.global.u32 	[%rd2301+992], %r7611;
	st.global.u32 	[%rd2301+996], %r7612;
	st.global.u32 	[%rd2301+1000], %r7613;
	st.global.u32 	[%rd2301+1004], %r7614;
	st.global.u32 	[%rd2301+1008], %r7615;
	st.global.u32 	[%rd2301+1012], %r7616;
	st.global.u32 	[%rd2301+1016], %r7617;
	st.global.u32 	[%rd2301+1020], %r7618;
	ld.local.u32 	%r7619, [%rd7];
	ld.local.u32 	%r7620, [%rd7+4];
	ld.local.u32 	%r7621, [%rd7+8];
	ld.local.u32 	%r7622, [%rd7+12];
	ld.local.u32 	%r7623, [%rd7+16];
	ld.local.u32 	%r7624, [%rd7+20];
	ld.local.u32 	%r7625, [%rd7+24];
	ld.local.u32 	%r7626, [%rd7+28];
	ld.local.u32 	%r7627, [%rd7+32];
	ld.local.u32 	%r7628, [%rd7+36];
	ld.local.u32 	%r7629, [%rd7+40];
	ld.local.u32 	%r7630, [%rd7+44];
	ld.local.u32 	%r7631, [%rd7+48];
	ld.local.u32 	%r7632, [%rd7+52];
	ld.local.u32 	%r7633, [%rd7+56];
	ld.local.u32 	%r7634, [%rd7+60];
	ld.local.u32 	%r7635, [%rd7+64];
	ld.local.u32 	%r7636, [%rd7+68];
	ld.local.u32 	%r7637, [%rd7+72];
	ld.local.u32 	%r7638, [%rd7+76];
	ld.local.u32 	%r7639, [%rd7+80];
	ld.local.u32 	%r7640, [%rd7+84];
	ld.local.u32 	%r7641, [%rd7+88];
	ld.local.u32 	%r7642, [%rd7+92];
	ld.local.u32 	%r7643, [%rd7+96];
	ld.local.u32 	%r7644, [%rd7+100];
	ld.local.u32 	%r7645, [%rd7+104];
	ld.local.u32 	%r7646, [%rd7+108];
	ld.local.u32 	%r7647, [%rd7+112];
	ld.local.u32 	%r7648, [%rd7+116];
	ld.local.u32 	%r7649, [%rd7+120];
	ld.local.u32 	%r7650, [%rd7+124];
	ld.local.u32 	%r7651, [%rd7+128];
	ld.local.u32 	%r7652, [%rd7+132];
	ld.local.u32 	%r7653, [%rd7+136];
	ld.local.u32 	%r7654, [%rd7+140];
	ld.local.u32 	%r7655, [%rd7+144];
	ld.local.u32 	%r7656, [%rd7+148];
	ld.local.u32 	%r7657, [%rd7+152];
	ld.local.u32 	%r7658, [%rd7+156];
	ld.local.u32 	%r7659, [%rd7+160];
	ld.local.u32 	%r7660, [%rd7+164];
	ld.local.u32 	%r7661, [%rd7+168];
	ld.local.u32 	%r7662, [%rd7+172];
	ld.local.u32 	%r7663, [%rd7+176];
	ld.local.u32 	%r7664, [%rd7+180];
	ld.local.u32 	%r7665, [%rd7+184];
	ld.local.u32 	%r7666, [%rd7+188];
	ld.local.u32 	%r7667, [%rd7+192];
	ld.local.u32 	%r7668, [%rd7+196];
	ld.local.u32 	%r7669, [%rd7+200];
	ld.local.u32 	%r7670, [%rd7+204];
	ld.local.u32 	%r7671, [%rd7+208];
	ld.local.u32 	%r7672, [%rd7+212];
	ld.local.u32 	%r7673, [%rd7+216];
	ld.local.u32 	%r7674, [%rd7+220];
	ld.local.u32 	%r7675, [%rd7+224];
	ld.local.u32 	%r7676, [%rd7+228];
	ld.local.u32 	%r7677, [%rd7+232];
	ld.local.u32 	%r7678, [%rd7+236];
	ld.local.u32 	%r7679, [%rd7+240];
	ld.local.u32 	%r7680, [%rd7+244];
	ld.local.u32 	%r7681, [%rd7+248];
	ld.local.u32 	%r7682, [%rd7+252];
	ld.local.u32 	%r7683, [%rd7+256];
	ld.local.u32 	%r7684, [%rd7+260];
	ld.local.u32 	%r7685, [%rd7+264];
	ld.local.u32 	%r7686, [%rd7+268];
	ld.local.u32 	%r7687, [%rd7+272];
	ld.local.u32 	%r7688, [%rd7+276];
	ld.local.u32 	%r7689, [%rd7+280];
	ld.local.u32 	%r7690, [%rd7+284];
	ld.local.u32 	%r7691, [%rd7+288];
	ld.local.u32 	%r7692, [%rd7+292];
	ld.local.u32 	%r7693, [%rd7+296];
	ld.local.u32 	%r7694, [%rd7+300];
	ld.local.u32 	%r7695, [%rd7+304];
	ld.local.u32 	%r7696, [%rd7+308];
	ld.local.u32 	%r7697, [%rd7+312];
	ld.local.u32 	%r7698, [%rd7+316];
	ld.local.u32 	%r7699, [%rd7+320];
	ld.local.u32 	%r7700, [%rd7+324];
	ld.local.u32 	%r7701, [%rd7+328];
	ld.local.u32 	%r7702, [%rd7+332];
	ld.local.u32 	%r7703, [%rd7+336];
	ld.local.u32 	%r7704, [%rd7+340];
	ld.local.u32 	%r7705, [%rd7+344];
	ld.local.u32 	%r7706, [%rd7+348];
	ld.local.u32 	%r7707, [%rd7+352];
	ld.local.u32 	%r7708, [%rd7+356];
	ld.local.u32 	%r7709, [%rd7+360];
	ld.local.u32 	%r7710, [%rd7+364];
	ld.local.u32 	%r7711, [%rd7+368];
	ld.local.u32 	%r7712, [%rd7+372];
	ld.local.u32 	%r7713, [%rd7+376];
	ld.local.u32 	%r7714, [%rd7+380];
	ld.local.u32 	%r7715, [%rd7+384];
	ld.local.u32 	%r7716, [%rd7+388];
	ld.local.u32 	%r7717, [%rd7+392];
	ld.local.u32 	%r7718, [%rd7+396];
	ld.local.u32 	%r7719, [%rd7+400];
	ld.local.u32 	%r7720, [%rd7+404];
	ld.local.u32 	%r7721, [%rd7+408];
	ld.local.u32 	%r7722, [%rd7+412];
	ld.local.u32 	%r7723, [%rd7+416];
	ld.local.u32 	%r7724, [%rd7+420];
	ld.local.u32 	%r7725, [%rd7+424];
	ld.local.u32 	%r7726, [%rd7+428];
	ld.local.u32 	%r7727, [%rd7+432];
	ld.local.u32 	%r7728, [%rd7+436];
	ld.local.u32 	%r7729, [%rd7+440];
	ld.local.u32 	%r7730, [%rd7+444];
	ld.local.u32 	%r7731, [%rd7+448];
	ld.local.u32 	%r7732, [%rd7+452];
	ld.local.u32 	%r7733, [%rd7+456];
	ld.local.u32 	%r7734, [%rd7+460];
	ld.local.u32 	%r7735, [%rd7+464];
	ld.local.u32 	%r7736, [%rd7+468];
	ld.local.u32 	%r7737, [%rd7+472];
	ld.local.u32 	%r7738, [%rd7+476];
	ld.local.u32 	%r7739, [%rd7+480];
	ld.local.u32 	%r7740, [%rd7+484];
	ld.local.u32 	%r7741, [%rd7+488];
	ld.local.u32 	%r7742, [%rd7+492];
	ld.local.u32 	%r7743, [%rd7+496];
	ld.local.u32 	%r7744, [%rd7+500];
	ld.local.u32 	%r7745, [%rd7+504];
	ld.local.u32 	%r7746, [%rd7+508];
	ld.local.u32 	%r7747, [%rd7+512];
	ld.local.u32 	%r7748, [%rd7+516];
	ld.local.u32 	%r7749, [%rd7+520];
	ld.local.u32 	%r7750, [%rd7+524];
	ld.local.u32 	%r7751, [%rd7+528];
	ld.local.u32 	%r7752, [%rd7+532];
	ld.local.u32 	%r7753, [%rd7+536];
	ld.local.u32 	%r7754, [%rd7+540];
	ld.local.u32 	%r7755, [%rd7+544];
	ld.local.u32 	%r7756, [%rd7+548];
	ld.local.u32 	%r7757, [%rd7+552];
	ld.local.u32 	%r7758, [%rd7+556];
	ld.local.u32 	%r7759, [%rd7+560];
	ld.local.u32 	%r7760, [%rd7+564];
	ld.local.u32 	%r7761, [%rd7+568];
	ld.local.u32 	%r7762, [%rd7+572];
	ld.local.u32 	%r7763, [%rd7+576];
	ld.local.u32 	%r7764, [%rd7+580];
	ld.local.u32 	%r7765, [%rd7+584];
	ld.local.u32 	%r7766, [%rd7+588];
	ld.local.u32 	%r7767, [%rd7+592];
	ld.local.u32 	%r7768, [%rd7+596];
	ld.local.u32 	%r7769, [%rd7+600];
	ld.local.u32 	%r7770, [%rd7+604];
	ld.local.u32 	%r7771, [%rd7+608];
	ld.local.u32 	%r7772, [%rd7+612];
	ld.local.u32 	%r7773, [%rd7+616];
	ld.local.u32 	%r7774, [%rd7+620];
	ld.local.u32 	%r7775, [%rd7+624];
	ld.local.u32 	%r7776, [%rd7+628];
	ld.local.u32 	%r7777, [%rd7+632];
	ld.local.u32 	%r7778, [%rd7+636];
	ld.local.u32 	%r7779, [%rd7+640];
	ld.local.u32 	%r7780, [%rd7+644];
	ld.local.u32 	%r7781, [%rd7+648];
	ld.local.u32 	%r7782, [%rd7+652];
	ld.local.u32 	%r7783, [%rd7+656];
	ld.local.u32 	%r7784, [%rd7+660];
	ld.local.u32 	%r7785, [%rd7+664];
	ld.local.u32 	%r7786, [%rd7+668];
	ld.local.u32 	%r7787, [%rd7+672];
	ld.local.u32 	%r7788, [%rd7+676];
	ld.local.u32 	%r7789, [%rd7+680];
	ld.local.u32 	%r7790, [%rd7+684];
	ld.local.u32 	%r7791, [%rd7+688];
	ld.local.u32 	%r7792, [%rd7+692];
	ld.local.u32 	%r7793, [%rd7+696];
	ld.local.u32 	%r7794, [%rd7+700];
	ld.local.u32 	%r7795, [%rd7+704];
	ld.local.u32 	%r7796, [%rd7+708];
	ld.local.u32 	%r7797, [%rd7+712];
	ld.local.u32 	%r7798, [%rd7+716];
	ld.local.u32 	%r7799, [%rd7+720];
	ld.local.u32 	%r7800, [%rd7+724];
	ld.local.u32 	%r7801, [%rd7+728];
	ld.local.u32 	%r7802, [%rd7+732];
	ld.local.u32 	%r7803, [%rd7+736];
	ld.local.u32 	%r7804, [%rd7+740];
	ld.local.u32 	%r7805, [%rd7+744];
	ld.local.u32 	%r7806, [%rd7+748];
	ld.local.u32 	%r7807, [%rd7+752];
	ld.local.u32 	%r7808, [%rd7+756];
	ld.local.u32 	%r7809, [%rd7+760];
	ld.local.u32 	%r7810, [%rd7+764];
	ld.local.u32 	%r7811, [%rd7+768];
	ld.local.u32 	%r7812, [%rd7+772];
	ld.local.u32 	%r7813, [%rd7+776];
	ld.local.u32 	%r7814, [%rd7+780];
	ld.local.u32 	%r7815, [%rd7+784];
	ld.local.u32 	%r7816, [%rd7+788];
	ld.local.u32 	%r7817, [%rd7+792];
	ld.local.u32 	%r7818, [%rd7+796];
	ld.local.u32 	%r7819, [%rd7+800];
	ld.local.u32 	%r7820, [%rd7+804];
	ld.local.u32 	%r7821, [%rd7+808];
	ld.local.u32 	%r7822, [%rd7+812];
	ld.local.u32 	%r7823, [%rd7+816];
	ld.local.u32 	%r7824, [%rd7+820];
	ld.local.u32 	%r7825, [%rd7+824];
	ld.local.u32 	%r7826, [%rd7+828];
	ld.local.u32 	%r7827, [%rd7+832];
	ld.local.u32 	%r7828, [%rd7+836];
	ld.local.u32 	%r7829, [%rd7+840];
	ld.local.u32 	%r7830, [%rd7+844];
	ld.local.u32 	%r7831, [%rd7+848];
	ld.local.u32 	%r7832, [%rd7+852];
	ld.local.u32 	%r7833, [%rd7+856];
	ld.local.u32 	%r7834, [%rd7+860];
	ld.local.u32 	%r7835, [%rd7+864];
	ld.local.u32 	%r7836, [%rd7+868];
	ld.local.u32 	%r7837, [%rd7+872];
	ld.local.u32 	%r7838, [%rd7+876];
	ld.local.u32 	%r7839, [%rd7+880];
	ld.local.u32 	%r7840, [%rd7+884];
	ld.local.u32 	%r7841, [%rd7+888];
	ld.local.u32 	%r7842, [%rd7+892];
	ld.local.u32 	%r7843, [%rd7+896];
	ld.local.u32 	%r7844, [%rd7+900];
	ld.local.u32 	%r7845, [%rd7+904];
	ld.local.u32 	%r7846, [%rd7+908];
	ld.local.u32 	%r7847, [%rd7+912];
	ld.local.u32 	%r7848, [%rd7+916];
	ld.local.u32 	%r7849, [%rd7+920];
	ld.local.u32 	%r7850, [%rd7+924];
	ld.local.u32 	%r7851, [%rd7+928];
	ld.local.u32 	%r7852, [%rd7+932];
	ld.local.u32 	%r7853, [%rd7+936];
	ld.local.u32 	%r7854, [%rd7+940];
	ld.local.u32 	%r7855, [%rd7+944];
	ld.local.u32 	%r7856, [%rd7+948];
	ld.local.u32 	%r7857, [%rd7+952];
	ld.local.u32 	%r7858, [%rd7+956];
	ld.local.u32 	%r7859, [%rd7+960];
	ld.local.u32 	%r7860, [%rd7+964];
	ld.local.u32 	%r7861, [%rd7+968];
	ld.local.u32 	%r7862, [%rd7+972];
	ld.local.u32 	%r7863, [%rd7+976];
	ld.local.u32 	%r7864, [%rd7+980];
	ld.local.u32 	%r7865, [%rd7+984];
	ld.local.u32 	%r7866, [%rd7+988];
	ld.local.u32 	%r7867, [%rd7+992];
	ld.local.u32 	%r7868, [%rd7+996];
	ld.local.u32 	%r7869, [%rd7+1000];
	ld.local.u32 	%r7870, [%rd7+1004];
	ld.local.u32 	%r7871, [%rd7+1008];
	ld.local.u32 	%r7872, [%rd7+1012];
	ld.local.u32 	%r7873, [%rd7+1016];
	ld.local.u32 	%r7874, [%rd7+1020];
	ld.local.u32 	%r7875, [%rd7+1024];
	ld.local.u32 	%r7876, [%rd7+1028];
	ld.local.u32 	%r7877, [%rd7+1032];
	ld.local.u32 	%r7878, [%rd7+1036];
	ld.local.u32 	%r7879, [%rd7+1040];
	ld.local.u32 	%r7880, [%rd7+1044];
	ld.local.u32 	%r7881, [%rd7+1048];
	ld.local.u32 	%r7882, [%rd7+1052];
	ld.local.u32 	%r7883, [%rd7+1056];
	ld.local.u32 	%r7884, [%rd7+1060];
	ld.local.u32 	%r7885, [%rd7+1064];
	ld.local.u32 	%r7886, [%rd7+1068];
	ld.local.u32 	%r7887, [%rd7+1072];
	ld.local.u32 	%r7888, [%rd7+1076];
	ld.local.u32 	%r7889, [%rd7+1080];
	ld.local.u32 	%r7890, [%rd7+1084];
	ld.local.u32 	%r7891, [%rd7+1088];
	ld.local.u32 	%r7892, [%rd7+1092];
	ld.local.u32 	%r7893, [%rd7+1096];
	ld.local.u32 	%r7894, [%rd7+1100];
	ld.local.u32 	%r7895, [%rd7+1104];
	ld.local.u32 	%r7896, [%rd7+1108];
	ld.local.u32 	%r7897, [%rd7+1112];
	ld.local.u32 	%r7898, [%rd7+1116];
	ld.local.u32 	%r7899, [%rd7+1120];
	ld.local.u32 	%r7900, [%rd7+1124];
	ld.local.u32 	%r7901, [%rd7+1128];
	ld.local.u32 	%r7902, [%rd7+1132];
	ld.local.u32 	%r7903, [%rd7+1136];
	ld.local.u32 	%r7904, [%rd7+1140];
	ld.local.u32 	%r7905, [%rd7+1144];
	ld.local.u32 	%r7906, [%rd7+1148];
	ld.local.u32 	%r7907, [%rd7+1152];
	ld.local.u32 	%r7908, [%rd7+1156];
	ld.local.u32 	%r7909, [%rd7+1160];
	ld.local.u32 	%r7910, [%rd7+1164];
	ld.local.u32 	%r7911, [%rd7+1168];
	ld.local.u32 	%r7912, [%rd7+1172];
	ld.local.u32 	%r7913, [%rd7+1176];
	ld.local.u32 	%r7914, [%rd7+1180];
	ld.local.u32 	%r7915, [%rd7+1184];
	ld.local.u32 	%r7916, [%rd7+1188];
	ld.local.u32 	%r7917, [%rd7+1192];
	ld.local.u32 	%r7918, [%rd7+1196];
	ld.local.u32 	%r7919, [%rd7+1200];
	ld.local.u32 	%r7920, [%rd7+1204];
	ld.local.u32 	%r7921, [%rd7+1208];
	ld.local.u32 	%r7922, [%rd7+1212];
	ld.local.u32 	%r7923, [%rd7+1216];
	ld.local.u32 	%r7924, [%rd7+1220];
	ld.local.u32 	%r7925, [%rd7+1224];
	ld.local.u32 	%r7926, [%rd7+1228];
	ld.local.u32 	%r7927, [%rd7+1232];
	ld.local.u32 	%r7928, [%rd7+1236];
	ld.local.u32 	%r7929, [%rd7+1240];
	ld.local.u32 	%r7930, [%rd7+1244];
	ld.local.u32 	%r7931, [%rd7+1248];
	ld.local.u32 	%r7932, [%rd7+1252];
	ld.local.u32 	%r7933, [%rd7+1256];
	ld.local.u32 	%r7934, [%rd7+1260];
	ld.local.u32 	%r7935, [%rd7+1264];
	ld.local.u32 	%r7936, [%rd7+1268];
	ld.local.u32 	%r7937, [%rd7+1272];
	ld.local.u32 	%r7938, [%rd7+1276];
	ld.local.u32 	%r7939, [%rd7+1280];
	ld.local.u32 	%r7940, [%rd7+1284];
	ld.local.u32 	%r7941, [%rd7+1288];
	ld.local.u32 	%r7942, [%rd7+1292];
	ld.local.u32 	%r7943, [%rd7+1296];
	ld.local.u32 	%r7944, [%rd7+1300];
	ld.local.u32 	%r7945, [%rd7+1304];
	ld.local.u32 	%r7946, [%rd7+1308];
	ld.local.u32 	%r7947, [%rd7+1312];
	ld.local.u32 	%r7948, [%rd7+1316];
	ld.local.u32 	%r7949, [%rd7+1320];
	ld.local.u32 	%r7950, [%rd7+1324];
	ld.local.u32 	%r7951, [%rd7+1328];
	ld.local.u32 	%r7952, [%rd7+1332];
	ld.local.u32 	%r7953, [%rd7+1336];
	ld.local.u32 	%r7954, [%rd7+1340];
	ld.local.u32 	%r7955, [%rd7+1344];
	ld.local.u32 	%r7956, [%rd7+1348];
	ld.local.u32 	%r7957, [%rd7+1352];
	ld.local.u32 	%r7958, [%rd7+1356];
	ld.local.u32 	%r7959, [%rd7+1360];
	ld.local.u32 	%r7960, [%rd7+1364];
	ld.local.u32 	%r7961, [%rd7+1368];
	ld.local.u32 	%r7962, [%rd7+1372];
	ld.local.u32 	%r7963, [%rd7+1376];
	ld.local.u32 	%r7964, [%rd7+1380];
	ld.local.u32 	%r7965, [%rd7+1384];
	ld.local.u32 	%r7966, [%rd7+1388];
	ld.local.u32 	%r7967, [%rd7+1392];
	ld.local.u32 	%r7968, [%rd7+1396];
	ld.local.u32 	%r7969, [%rd7+1400];
	ld.local.u32 	%r7970, [%rd7+1404];
	ld.local.u32 	%r7971, [%rd7+1408];
	ld.local.u32 	%r7972, [%rd7+1412];
	ld.local.u32 	%r7973, [%rd7+1416];
	ld.local.u32 	%r7974, [%rd7+1420];
	ld.local.u32 	%r7975, [%rd7+1424];
	ld.local.u32 	%r7976, [%rd7+1428];
	ld.local.u32 	%r7977, [%rd7+1432];
	ld.local.u32 	%r7978, [%rd7+1436];
	ld.local.u32 	%r7979, [%rd7+1440];
	ld.local.u32 	%r7980, [%rd7+1444];
	ld.local.u32 	%r7981, [%rd7+1448];
	ld.local.u32 	%r7982, [%rd7+1452];
	ld.local.u32 	%r7983, [%rd7+1456];
	ld.local.u32 	%r7984, [%rd7+1460];
	ld.local.u32 	%r7985, [%rd7+1464];
	ld.local.u32 	%r7986, [%rd7+1468];
	ld.local.u32 	%r7987, [%rd7+1472];
	ld.local.u32 	%r7988, [%rd7+1476];
	ld.local.u32 	%r7989, [%rd7+1480];
	ld.local.u32 	%r7990, [%rd7+1484];
	ld.local.u32 	%r7991, [%rd7+1488];
	ld.local.u32 	%r7992, [%rd7+1492];
	ld.local.u32 	%r7993, [%rd7+1496];
	ld.local.u32 	%r7994, [%rd7+1500];
	ld.local.u32 	%r7995, [%rd7+1504];
	ld.local.u32 	%r7996, [%rd7+1508];
	ld.local.u32 	%r7997, [%rd7+1512];
	ld.local.u32 	%r7998, [%rd7+1516];
	ld.local.u32 	%r7999, [%rd7+1520];
	ld.local.u32 	%r8000, [%rd7+1524];
	ld.local.u32 	%r8001, [%rd7+1528];
	ld.local.u32 	%r8002, [%rd7+1532];
	ld.local.u32 	%r8003, [%rd7+1536];
	ld.local.u32 	%r8004, [%rd7+1540];
	ld.local.u32 	%r8005, [%rd7+1544];
	ld.local.u32 	%r8006, [%rd7+1548];
	ld.local.u32 	%r8007, [%rd7+1552];
	ld.local.u32 	%r8008, [%rd7+1556];
	ld.local.u32 	%r8009, [%rd7+1560];
	ld.local.u32 	%r8010, [%rd7+1564];
	ld.local.u32 	%r8011, [%rd7+1568];
	ld.local.u32 	%r8012, [%rd7+1572];
	ld.local.u32 	%r8013, [%rd7+1576];
	ld.local.u32 	%r8014, [%rd7+1580];
	ld.local.u32 	%r8015, [%rd7+1584];
	ld.local.u32 	%r8016, [%rd7+1588];
	ld.local.u32 	%r8017, [%rd7+1592];
	ld.local.u32 	%r8018, [%rd7+1596];
	ld.local.u32 	%r8019, [%rd7+1600];
	ld.local.u32 	%r8020, [%rd7+1604];
	ld.local.u32 	%r8021, [%rd7+1608];
	ld.local.u32 	%r8022, [%rd7+1612];
	ld.local.u32 	%r8023, [%rd7+1616];
	ld.local.u32 	%r8024, [%rd7+1620];
	ld.local.u32 	%r8025, [%rd7+1624];
	ld.local.u32 	%r8026, [%rd7+1628];
	ld.local.u32 	%r8027, [%rd7+1632];
	ld.local.u32 	%r8028, [%rd7+1636];
	ld.local.u32 	%r8029, [%rd7+1640];
	ld.local.u32 	%r8030, [%rd7+1644];
	ld.local.u32 	%r8031, [%rd7+1648];
	ld.local.u32 	%r8032, [%rd7+1652];
	ld.local.u32 	%r8033, [%rd7+1656];
	ld.local.u32 	%r8034, [%rd7+1660];
	ld.local.u32 	%r8035, [%rd7+1664];
	ld.local.u32 	%r8036, [%rd7+1668];
	ld.local.u32 	%r8037, [%rd7+1672];
	ld.local.u32 	%r8038, [%rd7+1676];
	ld.local.u32 	%r8039, [%rd7+1680];
	ld.local.u32 	%r8040, [%rd7+1684];
	ld.local.u32 	%r8041, [%rd7+1688];
	ld.local.u32 	%r8042, [%rd7+1692];
	ld.local.u32 	%r8043, [%rd7+1696];
	ld.local.u32 	%r8044, [%rd7+1700];
	ld.local.u32 	%r8045, [%rd7+1704];
	ld.local.u32 	%r8046, [%rd7+1708];
	ld.local.u32 	%r8047, [%rd7+1712];
	ld.local.u32 	%r8048, [%rd7+1716];
	ld.local.u32 	%r8049, [%rd7+1720];
	ld.local.u32 	%r8050, [%rd7+1724];
	ld.local.u32 	%r8051, [%rd7+1728];
	ld.local.u32 	%r8052, [%rd7+1732];
	ld.local.u32 	%r8053, [%rd7+1736];
	ld.local.u32 	%r8054, [%rd7+1740];
	ld.local.u32 	%r8055, [%rd7+1744];
	ld.local.u32 	%r8056, [%rd7+1748];
	ld.local.u32 	%r8057, [%rd7+1752];
	ld.local.u32 	%r8058, [%rd7+1756];
	ld.local.u32 	%r8059, [%rd7+1760];
	ld.local.u32 	%r8060, [%rd7+1764];
	ld.local.u32 	%r8061, [%rd7+1768];
	ld.local.u32 	%r8062, [%rd7+1772];
	ld.local.u32 	%r8063, [%rd7+1776];
	ld.local.u32 	%r8064, [%rd7+1780];
	ld.local.u32 	%r8065, [%rd7+1784];
	ld.local.u32 	%r8066, [%rd7+1788];
	ld.local.u32 	%r8067, [%rd7+1792];
	ld.local.u32 	%r8068, [%rd7+1796];
	ld.local.u32 	%r8069, [%rd7+1800];
	ld.local.u32 	%r8070, [%rd7+1804];
	ld.local.u32 	%r8071, [%rd7+1808];
	ld.local.u32 	%r8072, [%rd7+1812];
	ld.local.u32 	%r8073, [%rd7+1816];
	ld.local.u32 	%r8074, [%rd7+1820];
	ld.local.u32 	%r8075, [%rd7+1824];
	ld.local.u32 	%r8076, [%rd7+1828];
	ld.local.u32 	%r8077, [%rd7+1832];
	ld.local.u32 	%r8078, [%rd7+1836];
	ld.local.u32 	%r8079, [%rd7+1840];
	ld.local.u32 	%r8080, [%rd7+1844];
	ld.local.u32 	%r8081, [%rd7+1848];
	ld.local.u32 	%r8082, [%rd7+1852];
	ld.local.u32 	%r8083, [%rd7+1856];
	ld.local.u32 	%r8084, [%rd7+1860];
	ld.local.u32 	%r8085, [%rd7+1864];
	ld.local.u32 	%r8086, [%rd7+1868];
	ld.local.u32 	%r8087, [%rd7+1872];
	ld.local.u32 	%r8088, [%rd7+1876];
	ld.local.u32 	%r8089, [%rd7+1880];
	ld.local.u32 	%r8090, [%rd7+1884];
	ld.local.u32 	%r8091, [%rd7+1888];
	ld.local.u32 	%r8092, [%rd7+1892];
	ld.local.u32 	%r8093, [%rd7+1896];
	ld.local.u32 	%r8094, [%rd7+1900];
	ld.local.u32 	%r8095, [%rd7+1904];
	ld.local.u32 	%r8096, [%rd7+1908];
	ld.local.u32 	%r8097, [%rd7+1912];
	ld.local.u32 	%r8098, [%rd7+1916];
	ld.local.u32 	%r8099, [%rd7+1920];
	ld.local.u32 	%r8100, [%rd7+1924];
	ld.local.u32 	%r8101, [%rd7+1928];
	ld.local.u32 	%r8102, [%rd7+1932];
	ld.local.u32 	%r8103, [%rd7+1936];
	ld.local.u32 	%r8104, [%rd7+1940];
	ld.local.u32 	%r8105, [%rd7+1944];
	ld.local.u32 	%r8106, [%rd7+1948];
	ld.local.u32 	%r8107, [%rd7+1952];
	ld.local.u32 	%r8108, [%rd7+1956];
	ld.local.u32 	%r8109, [%rd7+1960];
	ld.local.u32 	%r8110, [%rd7+1964];
	ld.local.u32 	%r8111, [%rd7+1968];
	ld.local.u32 	%r8112, [%rd7+1972];
	ld.local.u32 	%r8113, [%rd7+1976];
	ld.local.u32 	%r8114, [%rd7+1980];
	ld.local.u32 	%r8115, [%rd7+1984];
	ld.local.u32 	%r8116, [%rd7+1988];
	ld.local.u32 	%r8117, [%rd7+1992];
	ld.local.u32 	%r8118, [%rd7+1996];
	ld.local.u32 	%r8119, [%rd7+2000];
	ld.local.u32 	%r8120, [%rd7+2004];
	ld.local.u32 	%r8121, [%rd7+2008];
	ld.local.u32 	%r8122, [%rd7+2012];
	ld.local.u32 	%r8123, [%rd7+2016];
	ld.local.u32 	%r8124, [%rd7+2020];
	ld.local.u32 	%r8125, [%rd7+2024];
	ld.local.u32 	%r8126, [%rd7+2028];
	ld.local.u32 	%r8127, [%rd7+2032];
	ld.local.u32 	%r8128, [%rd7+2036];
	ld.local.u32 	%r8129, [%rd7+2040];
	ld.local.u32 	%r8130, [%rd7+2044];
	ld.local.u32 	%r8131, [%rd7+2048];
	ld.local.u32 	%r8132, [%rd7+2052];
	ld.local.u32 	%r8133, [%rd7+2056];
	ld.local.u32 	%r8134, [%rd7+2060];
	ld.local.u32 	%r8135, [%rd7+2064];
	ld.local.u32 	%r8136, [%rd7+2068];
	ld.local.u32 	%r8137, [%rd7+2072];
	ld.local.u32 	%r8138, [%rd7+2076];
	ld.local.u32 	%r8139, [%rd7+2080];
	ld.local.u32 	%r8140, [%rd7+2084];
	ld.local.u32 	%r8141, [%rd7+2088];
	ld.local.u32 	%r8142, [%rd7+2092];
	ld.local.u32 	%r8143, [%rd7+2096];
	ld.local.u32 	%r8144, [%rd7+2100];
	ld.local.u32 	%r8145, [%rd7+2104];
	ld.local.u32 	%r8146, [%rd7+2108];
	ld.local.u32 	%r8147, [%rd7+2112];
	ld.local.u32 	%r8148, [%rd7+2116];
	ld.local.u32 	%r8149, [%rd7+2120];
	ld.local.u32 	%r8150, [%rd7+2124];
	ld.local.u32 	%r8151, [%rd7+2128];
	ld.local.u32 	%r8152, [%rd7+2132];
	ld.local.u32 	%r8153, [%rd7+2136];
	ld.local.u32 	%r8154, [%rd7+2140];
	ld.local.u32 	%r8155, [%rd7+2144];
	ld.local.u32 	%r8156, [%rd7+2148];
	ld.local.u32 	%r8157, [%rd7+2152];
	ld.local.u32 	%r8158, [%rd7+2156];
	ld.local.u32 	%r8159, [%rd7+2160];
	ld.local.u32 	%r8160, [%rd7+2164];
	ld.local.u32 	%r8161, [%rd7+2168];
	ld.local.u32 	%r8162, [%rd7+2172];
	ld.local.u32 	%r8163, [%rd7+2176];
	ld.local.u32 	%r8164, [%rd7+2180];
	ld.local.u32 	%r8165, [%rd7+2184];
	ld.local.u32 	%r8166, [%rd7+2188];
	ld.local.u32 	%r8167, [%rd7+2192];
	ld.local.u32 	%r8168, [%rd7+2196];
	ld.local.u32 	%r8169, [%rd7+2200];
	ld.local.u32 	%r8170, [%rd7+2204];
	ld.local.u32 	%r8171, [%rd7+2208];
	ld.local.u32 	%r8172, [%rd7+2212];
	ld.local.u32 	%r8173, [%rd7+2216];
	ld.local.u32 	%r8174, [%rd7+2220];
	ld.local.u32 	%r8175, [%rd7+2224];
	ld.local.u32 	%r8176, [%rd7+2228];
	ld.local.u32 	%r8177, [%rd7+2232];
	ld.local.u32 	%r8178, [%rd7+2236];
	ld.local.u32 	%r8179, [%rd7+2240];
	ld.local.u32 	%r8180, [%rd7+2244];
	ld.local.u32 	%r8181, [%rd7+2248];
	ld.local.u32 	%r8182, [%rd7+2252];
	ld.local.u32 	%r8183, [%rd7+2256];
	ld.local.u32 	%r8184, [%rd7+2260];
	ld.local.u32 	%r8185, [%rd7+2264];
	ld.local.u32 	%r8186, [%rd7+2268];
	ld.local.u32 	%r8187, [%rd7+2272];
	ld.local.u32 	%r8188, [%rd7+2276];
	ld.local.u32 	%r8189, [%rd7+2280];
	ld.local.u32 	%r8190, [%rd7+2284];
	ld.local.u32 	%r8191, [%rd7+2288];
	ld.local.u32 	%r8192, [%rd7+2292];
	ld.local.u32 	%r8193, [%rd7+2296];
	ld.local.u32 	%r8194, [%rd7+2300];
	ld.local.u32 	%r8195, [%rd7+2304];
	ld.local.u32 	%r8196, [%rd7+2308];
	ld.local.u32 	%r8197, [%rd7+2312];
	ld.local.u32 	%r8198, [%rd7+2316];
	ld.local.u32 	%r8199, [%rd7+2320];
	ld.local.u32 	%r8200, [%rd7+2324];
	ld.local.u32 	%r8201, [%rd7+2328];
	ld.local.u32 	%r8202, [%rd7+2332];
	ld.local.u32 	%r8203, [%rd7+2336];
	ld.local.u32 	%r8204, [%rd7+2340];
	ld.local.u32 	%r8205, [%rd7+2344];
	ld.local.u32 	%r8206, [%rd7+2348];
	ld.local.u32 	%r8207, [%rd7+2352];
	ld.local.u32 	%r8208, [%rd7+2356];
	ld.local.u32 	%r8209, [%rd7+2360];
	ld.local.u32 	%r8210, [%rd7+2364];
	ld.local.u32 	%r8211, [%rd7+2368];
	ld.local.u32 	%r8212, [%rd7+2372];
	ld.local.u32 	%r8213, [%rd7+2376];
	ld.local.u32 	%r8214, [%rd7+2380];
	ld.local.u32 	%r8215, [%rd7+2384];
	ld.local.u32 	%r8216, [%rd7+2388];
	ld.local.u32 	%r8217, [%rd7+2392];
	ld.local.u32 	%r8218, [%rd7+2396];
	ld.local.u32 	%r8219, [%rd7+2400];
	ld.local.u32 	%r8220, [%rd7+2404];
	ld.local.u32 	%r8221, [%rd7+2408];
	ld.local.u32 	%r8222, [%rd7+2412];
	ld.local.u32 	%r8223, [%rd7+2416];
	ld.local.u32 	%r8224, [%rd7+2420];
	ld.local.u32 	%r8225, [%rd7+2424];
	ld.local.u32 	%r8226, [%rd7+2428];
	ld.local.u32 	%r8227, [%rd7+2432];
	ld.local.u32 	%r8228, [%rd7+2436];
	ld.local.u32 	%r8229, [%rd7+2440];
	ld.local.u32 	%r8230, [%rd7+2444];
	ld.local.u32 	%r8231, [%rd7+2448];
	ld.local.u32 	%r8232, [%rd7+2452];
	ld.local.u32 	%r8233, [%rd7+2456];
	ld.local.u32 	%r8234, [%rd7+2460];
	ld.local.u32 	%r8235, [%rd7+2464];
	ld.local.u32 	%r8236, [%rd7+2468];
	ld.local.u32 	%r8237, [%rd7+2472];
	ld.local.u32 	%r8238, [%rd7+2476];
	ld.local.u32 	%r8239, [%rd7+2480];
	ld.local.u32 	%r8240, [%rd7+2484];
	ld.local.u32 	%r8241, [%rd7+2488];
	ld.local.u32 	%r8242, [%rd7+2492];
	ld.local.u32 	%r8243, [%rd7+2496];
	ld.local.u32 	%r8244, [%rd7+2500];
	ld.local.u32 	%r8245, [%rd7+2504];
	ld.local.u32 	%r8246, [%rd7+2508];
	ld.local.u32 	%r8247, [%rd7+2512];
	ld.local.u32 	%r8248, [%rd7+2516];
	ld.local.u32 	%r8249, [%rd7+2520];
	ld.local.u32 	%r8250, [%rd7+2524];
	ld.local.u32 	%r8251, [%rd7+2528];
	ld.local.u32 	%r8252, [%rd7+2532];
	ld.local.u32 	%r8253, [%rd7+2536];
	ld.local.u32 	%r8254, [%rd7+2540];
	ld.local.u32 	%r8255, [%rd7+2544];
	ld.local.u32 	%r8256, [%rd7+2548];
	ld.local.u32 	%r8257, [%rd7+2552];
	ld.local.u32 	%r8258, [%rd7+2556];
	ld.local.u32 	%r8259, [%rd7+2560];
	ld.local.u32 	%r8260, [%rd7+2564];
	ld.local.u32 	%r8261, [%rd7+2568];
	ld.local.u32 	%r8262, [%rd7+2572];
	ld.local.u32 	%r8263, [%rd7+2576];
	ld.local.u32 	%r8264, [%rd7+2580];
	ld.local.u32 	%r8265, [%rd7+2584];
	ld.local.u32 	%r8266, [%rd7+2588];
	ld.local.u32 	%r8267, [%rd7+2592];
	ld.local.u32 	%r8268, [%rd7+2596];
	ld.local.u32 	%r8269, [%rd7+2600];
	ld.local.u32 	%r8270, [%rd7+2604];
	ld.local.u32 	%r8271, [%rd7+2608];
	ld.local.u32 	%r8272, [%rd7+2612];
	ld.local.u32 	%r8273, [%rd7+2616];
	ld.local.u32 	%r8274, [%rd7+2620];
	ld.local.u32 	%r8275, [%rd7+2624];
	ld.local.u32 	%r8276, [%rd7+2628];
	ld.local.u32 	%r8277, [%rd7+2632];
	ld.local.u32 	%r8278, [%rd7+2636];
	ld.local.u32 	%r8279, [%rd7+2640];
	ld.local.u32 	%r8280, [%rd7+2644];
	ld.local.u32 	%r8281, [%rd7+2648];
	ld.local.u32 	%r8282, [%rd7+2652];
	ld.local.u32 	%r8283, [%rd7+2656];
	ld.local.u32 	%r8284, [%rd7+2660];
	ld.local.u32 	%r8285, [%rd7+2664];
	ld.local.u32 	%r8286, [%rd7+2668];
	ld.local.u32 	%r8287, [%rd7+2672];
	ld.local.u32 	%r8288, [%rd7+2676];
	ld.local.u32 	%r8289, [%rd7+2680];
	ld.local.u32 	%r8290, [%rd7+2684];
	ld.local.u32 	%r8291, [%rd7+2688];
	ld.local.u32 	%r8292, [%rd7+2692];
	ld.local.u32 	%r8293, [%rd7+2696];
	ld.local.u32 	%r8294, [%rd7+2700];
	ld.local.u32 	%r8295, [%rd7+2704];
	ld.local.u32 	%r8296, [%rd7+2708];
	ld.local.u32 	%r8297, [%rd7+2712];
	ld.local.u32 	%r8298, [%rd7+2716];
	ld.local.u32 	%r8299, [%rd7+2720];
	ld.local.u32 	%r8300, [%rd7+2724];
	ld.local.u32 	%r8301, [%rd7+2728];
	ld.local.u32 	%r8302, [%rd7+2732];
	ld.local.u32 	%r8303, [%rd7+2736];
	ld.local.u32 	%r8304, [%rd7+2740];
	ld.local.u32 	%r8305, [%rd7+2744];
	ld.local.u32 	%r8306, [%rd7+2748];
	ld.local.u32 	%r8307, [%rd7+2752];
	ld.local.u32 	%r8308, [%rd7+2756];
	ld.local.u32 	%r8309, [%rd7+2760];
	ld.local.u32 	%r8310, [%rd7+2764];
	ld.local.u32 	%r8311, [%rd7+2768];
	ld.local.u32 	%r8312, [%rd7+2772];
	ld.local.u32 	%r8313, [%rd7+2776];
	ld.local.u32 	%r8314, [%rd7+2780];
	ld.local.u32 	%r8315, [%rd7+2784];
	ld.local.u32 	%r8316, [%rd7+2788];
	ld.local.u32 	%r8317, [%rd7+2792];
	ld.local.u32 	%r8318, [%rd7+2796];
	ld.local.u32 	%r8319, [%rd7+2800];
	ld.local.u32 	%r8320, [%rd7+2804];
	ld.local.u32 	%r8321, [%rd7+2808];
	ld.local.u32 	%r8322, [%rd7+2812];
	ld.local.u32 	%r8323, [%rd7+2816];
	ld.local.u32 	%r8324, [%rd7+2820];
	ld.local.u32 	%r8325, [%rd7+2824];
	ld.local.u32 	%r8326, [%rd7+2828];
	ld.local.u32 	%r8327, [%rd7+2832];
	ld.local.u32 	%r8328, [%rd7+2836];
	ld.local.u32 	%r8329, [%rd7+2840];
	ld.local.u32 	%r8330, [%rd7+2844];
	ld.local.u32 	%r8331, [%rd7+2848];
	ld.local.u32 	%r8332, [%rd7+2852];
	ld.local.u32 	%r8333, [%rd7+2856];
	ld.local.u32 	%r8334, [%rd7+2860];
	ld.local.u32 	%r8335, [%rd7+2864];
	ld.local.u32 	%r8336, [%rd7+2868];
	ld.local.u32 	%r8337, [%rd7+2872];
	ld.local.u32 	%r8338, [%rd7+2876];
	ld.local.u32 	%r8339, [%rd7+2880];
	ld.local.u32 	%r8340, [%rd7+2884];
	ld.local.u32 	%r8341, [%rd7+2888];
	ld.local.u32 	%r8342, [%rd7+2892];
	ld.local.u32 	%r8343, [%rd7+2896];
	ld.local.u32 	%r8344, [%rd7+2900];
	ld.local.u32 	%r8345, [%rd7+2904];
	ld.local.u32 	%r8346, [%rd7+2908];
	ld.local.u32 	%r8347, [%rd7+2912];
	ld.local.u32 	%r8348, [%rd7+2916];
	ld.local.u32 	%r8349, [%rd7+2920];
	ld.local.u32 	%r8350, [%rd7+2924];
	ld.local.u32 	%r8351, [%rd7+2928];
	ld.local.u32 	%r8352, [%rd7+2932];
	ld.local.u32 	%r8353, [%rd7+2936];
	ld.local.u32 	%r8354, [%rd7+2940];
	ld.local.u32 	%r8355, [%rd7+2944];
	ld.local.u32 	%r8356, [%rd7+2948];
	ld.local.u32 	%r8357, [%rd7+2952];
	ld.local.u32 	%r8358, [%rd7+2956];
	ld.local.u32 	%r8359, [%rd7+2960];
	ld.local.u32 	%r8360, [%rd7+2964];
	ld.local.u32 	%r8361, [%rd7+2968];
	ld.local.u32 	%r8362, [%rd7+2972];
	ld.local.u32 	%r8363, [%rd7+2976];
	ld.local.u32 	%r8364, [%rd7+2980];
	ld.local.u32 	%r8365, [%rd7+2984];
	ld.local.u32 	%r8366, [%rd7+2988];
	ld.local.u32 	%r8367, [%rd7+2992];
	ld.local.u32 	%r8368, [%rd7+2996];
	ld.local.u32 	%r8369, [%rd7+3000];
	ld.local.u32 	%r8370, [%rd7+3004];
	ld.local.u32 	%r8371, [%rd7+3008];
	ld.local.u32 	%r8372, [%rd7+3012];
	ld.local.u32 	%r8373, [%rd7+3016];
	ld.local.u32 	%r8374, [%rd7+3020];
	ld.local.u32 	%r8375, [%rd7+3024];
	ld.local.u32 	%r8376, [%rd7+3028];
	ld.local.u32 	%r8377, [%rd7+3032];
	ld.local.u32 	%r8378, [%rd7+3036];
	ld.local.u32 	%r8379, [%rd7+3040];
	ld.local.u32 	%r8380, [%rd7+3044];
	ld.local.u32 	%r8381, [%rd7+3048];
	ld.local.u32 	%r8382, [%rd7+3052];
	ld.local.u32 	%r8383, [%rd7+3056];
	ld.local.u32 	%r8384, [%rd7+3060];
	ld.local.u32 	%r8385, [%rd7+3064];
	ld.local.u32 	%r8386, [%rd7+3068];
	ld.local.u32 	%r8387, [%rd7+3072];
	ld.local.u32 	%r8388, [%rd7+3076];
	ld.local.u32 	%r8389, [%rd7+3080];
	ld.local.u32 	%r8390, [%rd7+3084];
	ld.local.u32 	%r8391, [%rd7+3088];
	ld.local.u32 	%r8392, [%rd7+3092];
	ld.local.u32 	%r8393, [%rd7+3096];
	ld.local.u32 	%r8394, [%rd7+3100];
	ld.local.u32 	%r8395, [%rd7+3104];
	ld.local.u32 	%r8396, [%rd7+3108];
	ld.local.u32 	%r8397, [%rd7+3112];
	ld.local.u32 	%r8398, [%rd7+3116];
	ld.local.u32 	%r8399, [%rd7+3120];
	ld.local.u32 	%r8400, [%rd7+3124];
	ld.local.u32 	%r8401, [%rd7+3128];
	ld.local.u32 	%r8402, [%rd7+3132];
	ld.local.u32 	%r8403, [%rd7+3136];
	ld.local.u32 	%r8404, [%rd7+3140];
	ld.local.u32 	%r8405, [%rd7+3144];
	ld.local.u32 	%r8406, [%rd7+3148];
	ld.local.u32 	%r8407, [%rd7+3152];
	ld.local.u32 	%r8408, [%rd7+3156];
	ld.local.u32 	%r8409, [%rd7+3160];
	ld.local.u32 	%r8410, [%rd7+3164];
	ld.local.u32 	%r8411, [%rd7+3168];
	ld.local.u32 	%r8412, [%rd7+3172];
	ld.local.u32 	%r8413, [%rd7+3176];
	ld.local.u32 	%r8414, [%rd7+3180];
	ld.local.u32 	%r8415, [%rd7+3184];
	ld.local.u32 	%r8416, [%rd7+3188];
	ld.local.u32 	%r8417, [%rd7+3192];
	ld.local.u32 	%r8418, [%rd7+3196];
	ld.local.u32 	%r8419, [%rd7+3200];
	ld.local.u32 	%r8420, [%rd7+3204];
	ld.local.u32 	%r8421, [%rd7+3208];
	ld.local.u32 	%r8422, [%rd7+3212];
	ld.local.u32 	%r8423, [%rd7+3216];
	ld.local.u32 	%r8424, [%rd7+3220];
	ld.local.u32 	%r8425, [%rd7+3224];
	ld.local.u32 	%r8426, [%rd7+3228];
	ld.local.u32 	%r8427, [%rd7+3232];
	ld.local.u32 	%r8428, [%rd7+3236];
	ld.local.u32 	%r8429, [%rd7+3240];
	ld.local.u32 	%r8430, [%rd7+3244];
	ld.local.u32 	%r8431, [%rd7+3248];
	ld.local.u32 	%r8432, [%rd7+3252];
	ld.local.u32 	%r8433, [%rd7+3256];
	ld.local.u32 	%r8434, [%rd7+3260];
	ld.local.u32 	%r8435, [%rd7+3264];
	ld.local.u32 	%r8436, [%rd7+3268];
	ld.local.u32 	%r8437, [%rd7+3272];
	ld.local.u32 	%r8438, [%rd7+3276];
	ld.local.u32 	%r8439, [%rd7+3280];
	ld.local.u32 	%r8440, [%rd7+3284];
	ld.local.u32 	%r8441, [%rd7+3288];
	ld.local.u32 	%r8442, [%rd7+3292];
	ld.local.u32 	%r8443, [%rd7+3296];
	ld.local.u32 	%r8444, [%rd7+3300];
	ld.local.u32 	%r8445, [%rd7+3304];
	ld.local.u32 	%r8446, [%rd7+3308];
	ld.local.u32 	%r8447, [%rd7+3312];
	ld.local.u32 	%r8448, [%rd7+3316];
	ld.local.u32 	%r8449, [%rd7+3320];
	ld.local.u32 	%r8450, [%rd7+3324];
	ld.local.u32 	%r8451, [%rd7+3328];
	ld.local.u32 	%r8452, [%rd7+3332];
	ld.local.u32 	%r8453, [%rd7+3336];
	ld.local.u32 	%r8454, [%rd7+3340];
	ld.local.u32 	%r8455, [%rd7+3344];
	ld.local.u32 	%r8456, [%rd7+3348];
	ld.local.u32 	%r8457, [%rd7+3352];
	ld.local.u32 	%r8458, [%rd7+3356];
	ld.local.u32 	%r8459, [%rd7+3360];
	ld.local.u32 	%r8460, [%rd7+3364];
	ld.local.u32 	%r8461, [%rd7+3368];
	ld.local.u32 	%r8462, [%rd7+3372];
	ld.local.u32 	%r8463, [%rd7+3376];
	ld.local.u32 	%r8464, [%rd7+3380];
	ld.local.u32 	%r8465, [%rd7+3384];
	ld.local.u32 	%r8466, [%rd7+3388];
	ld.local.u32 	%r8467, [%rd7+3392];
	ld.local.u32 	%r8468, [%rd7+3396];
	ld.local.u32 	%r8469, [%rd7+3400];
	ld.local.u32 	%r8470, [%rd7+3404];
	ld.local.u32 	%r8471, [%rd7+3408];
	ld.local.u32 	%r8472, [%rd7+3412];
	ld.local.u32 	%r8473, [%rd7+3416];
	ld.local.u32 	%r8474, [%rd7+3420];
	ld.local.u32 	%r8475, [%rd7+3424];
	ld.local.u32 	%r8476, [%rd7+3428];
	ld.local.u32 	%r8477, [%rd7+3432];
	ld.local.u32 	%r8478, [%rd7+3436];
	ld.local.u32 	%r8479, [%rd7+3440];
	ld.local.u32 	%r8480, [%rd7+3444];
	ld.local.u32 	%r8481, [%rd7+3448];
	ld.local.u32 	%r8482, [%rd7+3452];
	ld.local.u32 	%r8483, [%rd7+3456];
	ld.local.u32 	%r8484, [%rd7+3460];
	ld.local.u32 	%r8485, [%rd7+3464];
	ld.local.u32 	%r8486, [%rd7+3468];
	ld.local.u32 	%r8487, [%rd7+3472];
	ld.local.u32 	%r8488, [%rd7+3476];
	ld.local.u32 	%r8489, [%rd7+3480];
	ld.local.u32 	%r8490, [%rd7+3484];
	ld.local.u32 	%r8491, [%rd7+3488];
	ld.local.u32 	%r8492, [%rd7+3492];
	ld.local.u32 	%r8493, [%rd7+3496];
	ld.local.u32 	%r8494, [%rd7+3500];
	ld.local.u32 	%r8495, [%rd7+3504];
	ld.local.u32 	%r8496, [%rd7+3508];
	ld.local.u32 	%r8497, [%rd7+3512];
	ld.local.u32 	%r8498, [%rd7+3516];
	ld.local.u32 	%r8499, [%rd7+3520];
	ld.local.u32 	%r8500, [%rd7+3524];
	ld.local.u32 	%r8501, [%rd7+3528];
	ld.local.u32 	%r8502, [%rd7+3532];
	ld.local.u32 	%r8503, [%rd7+3536];
	ld.local.u32 	%r8504, [%rd7+3540];
	ld.local.u32 	%r8505, [%rd7+3544];
	ld.local.u32 	%r8506, [%rd7+3548];
	ld.local.u32 	%r8507, [%rd7+3552];
	ld.local.u32 	%r8508, [%rd7+3556];
	ld.local.u32 	%r8509, [%rd7+3560];
	ld.local.u32 	%r8510, [%rd7+3564];
	ld.local.u32 	%r8511, [%rd7+3568];
	ld.local.u32 	%r8512, [%rd7+3572];
	ld.local.u32 	%r8513, [%rd7+3576];
	ld.local.u32 	%r8514, [%rd7+3580];
	ld.local.u32 	%r8515, [%rd7+3584];
	ld.local.u32 	%r8516, [%rd7+3588];
	ld.local.u32 	%r8517, [%rd7+3592];
	ld.local.u32 	%r8518, [%rd7+3596];
	ld.local.u32 	%r8519, [%rd7+3600];
	ld.local.u32 	%r8520, [%rd7+3604];
	ld.local.u32 	%r8521, [%rd7+3608];
	ld.local.u32 	%r8522, [%rd7+3612];
	ld.local.u32 	%r8523, [%rd7+3616];
	ld.local.u32 	%r8524, [%rd7+3620];
	ld.local.u32 	%r8525, [%rd7+3624];
	ld.local.u32 	%r8526, [%rd7+3628];
	ld.local.u32 	%r8527, [%rd7+3632];
	ld.local.u32 	%r8528, [%rd7+3636];
	ld.local.u32 	%r8529, [%rd7+3640];
	ld.local.u32 	%r8530, [%rd7+3644];
	ld.local.u32 	%r8531, [%rd7+3648];
	ld.local.u32 	%r8532, [%rd7+3652];
	ld.local.u32 	%r8533, [%rd7+3656];
	ld.local.u32 	%r8534, [%rd7+3660];
	ld.local.u32 	%r8535, [%rd7+3664];
	ld.local.u32 	%r8536, [%rd7+3668];
	ld.local.u32 	%r8537, [%rd7+3672];
	ld.local.u32 	%r8538, [%rd7+3676];
	ld.local.u32 	%r8539, [%rd7+3680];
	ld.local.u32 	%r8540, [%rd7+3684];
	ld.local.u32 	%r8541, [%rd7+3688];
	ld.local.u32 	%r8542, [%rd7+3692];
	ld.local.u32 	%r8543, [%rd7+3696];
	ld.local.u32 	%r8544, [%rd7+3700];
	ld.local.u32 	%r8545, [%rd7+3704];
	ld.local.u32 	%r8546, [%rd7+3708];
	ld.local.u32 	%r8547, [%rd7+3712];
	ld.local.u32 	%r8548, [%rd7+3716];
	ld.local.u32 	%r8549, [%rd7+3720];
	ld.local.u32 	%r8550, [%rd7+3724];
	ld.local.u32 	%r8551, [%rd7+3728];
	ld.local.u32 	%r8552, [%rd7+3732];
	ld.local.u32 	%r8553, [%rd7+3736];
	ld.local.u32 	%r8554, [%rd7+3740];
	ld.local.u32 	%r8555, [%rd7+3744];
	ld.local.u32 	%r8556, [%rd7+3748];
	ld.local.u32 	%r8557, [%rd7+3752];
	ld.local.u32 	%r8558, [%rd7+3756];
	ld.local.u32 	%r8559, [%rd7+3760];
	ld.local.u32 	%r8560, [%rd7+3764];
	ld.local.u32 	%r8561, [%rd7+3768];
	ld.local.u32 	%r8562, [%rd7+3772];
	ld.local.u32 	%r8563, [%rd7+3776];
	ld.local.u32 	%r8564, [%rd7+3780];
	ld.local.u32 	%r8565, [%rd7+3784];
	ld.local.u32 	%r8566, [%rd7+3788];
	ld.local.u32 	%r8567, [%rd7+3792];
	ld.local.u32 	%r8568, [%rd7+3796];
	ld.local.u32 	%r8569, [%rd7+3800];
	ld.local.u32 	%r8570, [%rd7+3804];
	ld.local.u32 	%r8571, [%rd7+3808];
	ld.local.u32 	%r8572, [%rd7+3812];
	ld.local.u32 	%r8573, [%rd7+3816];
	ld.local.u32 	%r8574, [%rd7+3820];
	ld.local.u32 	%r8575, [%rd7+3824];
	ld.local.u32 	%r8576, [%rd7+3828];
	ld.local.u32 	%r8577, [%rd7+3832];
	ld.local.u32 	%r8578, [%rd7+3836];
	ld.local.u32 	%r8579, [%rd7+3840];
	ld.local.u32 	%r8580, [%rd7+3844];
	ld.local.u32 	%r8581, [%rd7+3848];
	ld.local.u32 	%r8582, [%rd7+3852];
	ld.local.u32 	%r8583, [%rd7+3856];
	ld.local.u32 	%r8584, [%rd7+3860];
	ld.local.u32 	%r8585, [%rd7+3864];
	ld.local.u32 	%r8586, [%rd7+3868];
	ld.local.u32 	%r8587, [%rd7+3872];
	ld.local.u32 	%r8588, [%rd7+3876];
	ld.local.u32 	%r8589, [%rd7+3880];
	ld.local.u32 	%r8590, [%rd7+3884];
	ld.local.u32 	%r8591, [%rd7+3888];
	ld.local.u32 	%r8592, [%rd7+3892];
	ld.local.u32 	%r8593, [%rd7+3896];
	ld.local.u32 	%r8594, [%rd7+3900];
	ld.local.u32 	%r8595, [%rd7+3904];
	ld.local.u32 	%r8596, [%rd7+3908];
	ld.local.u32 	%r8597, [%rd7+3912];
	ld.local.u32 	%r8598, [%rd7+3916];
	ld.local.u32 	%r8599, [%rd7+3920];
	ld.local.u32 	%r8600, [%rd7+3924];
	ld.local.u32 	%r8601, [%rd7+3928];
	ld.local.u32 	%r8602, [%rd7+3932];
	ld.local.u32 	%r8603, [%rd7+3936];
	ld.local.u32 	%r8604, [%rd7+3940];
	ld.local.u32 	%r8605, [%rd7+3944];
	ld.local.u32 	%r8606, [%rd7+3948];
	ld.local.u32 	%r8607, [%rd7+3952];
	ld.local.u32 	%r8608, [%rd7+3956];
	ld.local.u32 	%r8609, [%rd7+3960];
	ld.local.u32 	%r8610, [%rd7+3964];
	ld.local.u32 	%r8611, [%rd7+3968];
	ld.local.u32 	%r8612, [%rd7+3972];
	ld.local.u32 	%r8613, [%rd7+3976];
	ld.local.u32 	%r8614, [%rd7+3980];
	ld.local.u32 	%r8615, [%rd7+3984];
	ld.local.u32 	%r8616, [%rd7+3988];
	ld.local.u32 	%r8617, [%rd7+3992];
	ld.local.u32 	%r8618, [%rd7+4000];
	ld.local.u32 	%r8619, [%rd7+4004];
	ld.local.u32 	%r8620, [%rd7+4008];
	ld.local.u32 	%r8621, [%rd7+4012];
	ld.local.u32 	%r8622, [%rd7+4016];
	ld.local.u32 	%r8623, [%rd7+4020];
	ld.local.u32 	%r8624, [%rd7+4024];
	ld.local.u32 	%r8625, [%rd7+4028];
	ld.local.u32 	%r8626, [%rd7+4032];
	ld.local.u32 	%r8627, [%rd7+4036];
	ld.local.u32 	%r8628, [%rd7+4040];
	ld.local.u32 	%r8629, [%rd7+4044];
	ld.local.u32 	%r8630, [%rd7+4048];
	ld.local.u32 	%r8631, [%rd7+4052];
	ld.local.u32 	%r8632, [%rd7+4056];
	ld.local.u32 	%r8633, [%rd7+4060];
	ld.local.u32 	%r8634, [%rd7+4064];
	ld.local.u32 	%r8635, [%rd7+4068];
	ld.local.u32 	%r8636, [%rd7+4072];
	ld.local.u32 	%r8637, [%rd7+4076];
	ld.local.u32 	%r8638, [%rd7+4080];
	ld.local.u32 	%r8639, [%rd7+4084];
	ld.local.u32 	%r8640, [%rd7+4088];
	ld.local.u32 	%r8641, [%rd7+4092];
	ld.local.u32 	%r8642, [%rd7+3996];
	st.global.u32 	[%rd2301+1024], %r7619;
	st.global.u32 	[%rd2301+1028], %r7620;
	st.global.u32 	[%rd2301+1032], %r7621;
	st.global.u32 	[%rd2301+1036], %r7622;
	st.global.u32 	[%rd2301+1040], %r7623;
	st.global.u32 	[%rd2301+1044], %r7624;
	st.global.u32 	[%rd2301+1048], %r7625;
	st.global.u32 	[%rd2301+1052], %r7626;
	st.global.u32 	[%rd2301+1056], %r7627;
	st.global.u32 	[%rd2301+1060], %r7628;
	st.global.u32 	[%rd2301+1064], %r7629;
	st.global.u32 	[%rd2301+1068], %r7630;
	st.global.u32 	[%rd2301+1072], %r7631;
	st.global.u32 	[%rd2301+1076], %r7632;
	st.global.u32 	[%rd2301+1080], %r7633;
	st.global.u32 	[%rd2301+1084], %r7634;
	st.global.u32 	[%rd2301+1088], %r7635;
	st.global.u32 	[%rd2301+1092], %r7636;
	st.global.u32 	[%rd2301+1096], %r7637;
	st.global.u32 	[%rd2301+1100], %r7638;
	st.global.u32 	[%rd2301+1104], %r7639;
	st.global.u32 	[%rd2301+1108], %r7640;
	st.global.u32 	[%rd2301+1112], %r7641;
	st.global.u32 	[%rd2301+1116], %r7642;
	st.global.u32 	[%rd2301+1120], %r7643;
	st.global.u32 	[%rd2301+1124], %r7644;
	st.global.u32 	[%rd2301+1128], %r7645;
	st.global.u32 	[%rd2301+1132], %r7646;
	st.global.u32 	[%rd2301+1136], %r7647;
	st.global.u32 	[%rd2301+1140], %r7648;
	st.global.u32 	[%rd2301+1144], %r7649;
	st.global.u32 	[%rd2301+1148], %r7650;
	st.global.u32 	[%rd2301+1152], %r7651;
	st.global.u32 	[%rd2301+1156], %r7652;
	st.global.u32 	[%rd2301+1160], %r7653;
	st.global.u32 	[%rd2301+1164], %r7654;
	st.global.u32 	[%rd2301+1168], %r7655;
	st.global.u32 	[%rd2301+1172], %r7656;
	st.global.u32 	[%rd2301+1176], %r7657;
	st.global.u32 	[%rd2301+1180], %r7658;
	st.global.u32 	[%rd2301+1184], %r7659;
	st.global.u32 	[%rd2301+1188], %r7660;
	st.global.u32 	[%rd2301+1192], %r7661;
	st.global.u32 	[%rd2301+1196], %r7662;
	st.global.u32 	[%rd2301+1200], %r7663;
	st.global.u32 	[%rd2301+1204], %r7664;
	st.global.u32 	[%rd2301+1208], %r7665;
	st.global.u32 	[%rd2301+1212], %r7666;
	st.global.u32 	[%rd2301+1216], %r7667;
	st.global.u32 	[%rd2301+1220], %r7668;
	st.global.u32 	[%rd2301+1224], %r7669;
	st.global.u32 	[%rd2301+1228], %r7670;
	st.global.u32 	[%rd2301+1232], %r7671;
	st.global.u32 	[%rd2301+1236], %r7672;
	st.global.u32 	[%rd2301+1240], %r7673;
	st.global.u32 	[%rd2301+1244], %r7674;
	st.global.u32 	[%rd2301+1248], %r7675;
	st.global.u32 	[%rd2301+1252], %r7676;
	st.global.u32 	[%rd2301+1256], %r7677;
	st.global.u32 	[%rd2301+1260], %r7678;
	st.global.u32 	[%rd2301+1264], %r7679;
	st.global.u32 	[%rd2301+1268], %r7680;
	st.global.u32 	[%rd2301+1272], %r7681;
	st.global.u32 	[%rd2301+1276], %r7682;
	st.global.u32 	[%rd2301+1280], %r7683;
	st.global.u32 	[%rd2301+1284], %r7684;
	st.global.u32 	[%rd2301+1288], %r7685;
	st.global.u32 	[%rd2301+1292], %r7686;
	st.global.u32 	[%rd2301+1296], %r7687;
	st.global.u32 	[%rd2301+1300], %r7688;
	st.global.u32 	[%rd2301+1304], %r7689;
	st.global.u32 	[%rd2301+1308], %r7690;
	st.global.u32 	[%rd2301+1312], %r7691;
	st.global.u32 	[%rd2301+1316], %r7692;
	st.global.u32 	[%rd2301+1320], %r7693;
	st.global.u32 	[%rd2301+1324], %r7694;
	st.global.u32 	[%rd2301+1328], %r7695;
	st.global.u32 	[%rd2301+1332], %r7696;
	st.global.u32 	[%rd2301+1336], %r7697;
	st.global.u32 	[%rd2301+1340], %r7698;
	st.global.u32 	[%rd2301+1344], %r7699;
	st.global.u32 	[%rd2301+1348], %r7700;
	st.global.u32 	[%rd2301+1352], %r7701;
	st.global.u32 	[%rd2301+1356], %r7702;
	st.global.u32 	[%rd2301+1360], %r7703;
	st.global.u32 	[%rd2301+1364], %r7704;
	st.global.u32 	[%rd2301+1368], %r7705;
	st.global.u32 	[%rd2301+1372], %r7706;
	st.global.u32 	[%rd2301+1376], %r7707;
	st.global.u32 	[%rd2301+1380], %r7708;
	st.global.u32 	[%rd2301+1384], %r7709;
	st.global.u32 	[%rd2301+1388], %r7710;
	st.global.u32 	[%rd2301+1392], %r7711;
	st.global.u32 	[%rd2301+1396], %r7712;
	st.global.u32 	[%rd2301+1400], %r7713;
	st.global.u32 	[%rd2301+1404], %r7714;
	st.global.u32 	[%rd2301+1408], %r7715;
	st.global.u32 	[%rd2301+1412], %r7716;
	st.global.u32 	[%rd2301+1416], %r7717;
	st.global.u32 	[%rd2301+1420], %r7718;
	st.global.u32 	[%rd2301+1424], %r7719;
	st.global.u32 	[%rd2301+1428], %r7720;
	st.global.u32 	[%rd2301+1432], %r7721;
	st.global.u32 	[%rd2301+1436], %r7722;
	st.global.u32 	[%rd2301+1440], %r7723;
	st.global.u32 	[%rd2301+1444], %r7724;
	st.global.u32 	[%rd2301+1448], %r7725;
	st.global.u32 	[%rd2301+1452], %r7726;
	st.global.u32 	[%rd2301+1456], %r7727;
	st.global.u32 	[%rd2301+1460], %r7728;
	st.global.u32 	[%rd2301+1464], %r7729;
	st.global.u32 	[%rd2301+1468], %r7730;
	st.global.u32 	[%rd2301+1472], %r7731;
	st.global.u32 	[%rd2301+1476], %r7732;
	st.global.u32 	[%rd2301+1480], %r7733;
	st.global.u32 	[%rd2301+1484], %r7734;
	st.global.u32 	[%rd2301+1488], %r7735;
	st.global.u32 	[%rd2301+1492], %r7736;
	st.global.u32 	[%rd2301+1496], %r7737;
	st.global.u32 	[%rd2301+1500], %r7738;
	st.global.u32 	[%rd2301+1504], %r7739;
	st.global.u32 	[%rd2301+1508], %r7740;
	st.global.u32 	[%rd2301+1512], %r7741;
	st.global.u32 	[%rd2301+1516], %r7742;
	st.global.u32 	[%rd2301+1520], %r7743;
	st.global.u32 	[%rd2301+1524], %r7744;
	st.global.u32 	[%rd2301+1528], %r7745;
	st.global.u32 	[%rd2301+1532], %r7746;
	st.global.u32 	[%rd2301+1536], %r7747;
	st.global.u32 	[%rd2301+1540], %r7748;
	st.global.u32 	[%rd2301+1544], %r7749;
	st.global.u32 	[%rd2301+1548], %r7750;
	st.global.u32 	[%rd2301+1552], %r7751;
	st.global.u32 	[%rd2301+1556], %r7752;
	st.global.u32 	[%rd2301+1560], %r7753;
	st.global.u32 	[%rd2301+1564], %r7754;
	st.global.u32 	[%rd2301+1568], %r7755;
	st.global.u32 	[%rd2301+1572], %r7756;
	st.global.u32 	[%rd2301+1576], %r7757;
	st.global.u32 	[%rd2301+1580], %r7758;
	st.global.u32 	[%rd2301+1584], %r7759;
	st.global.u32 	[%rd2301+1588], %r7760;
	st.global.u32 	[%rd2301+1592], %r7761;
	st.global.u32 	[%rd2301+1596], %r7762;
	st.global.u32 	[%rd2301+1600], %r7763;
	st.global.u32 	[%rd2301+1604], %r7764;
	st.global.u32 	[%rd2301+1608], %r7765;
	st.global.u32 	[%rd2301+1612], %r7766;
	st.global.u32 	[%rd2301+1616], %r7767;
	st.global.u32 	[%rd2301+1620], %r7768;
	st.global.u32 	[%rd2301+1624], %r7769;
	st.global.u32 	[%rd2301+1628], %r7770;
	st.global.u32 	[%rd2301+1632], %r7771;
	st.global.u32 	[%rd2301+1636], %r7772;
	st.global.u32 	[%rd2301+1640], %r7773;
	st.global.u32 	[%rd2301+1644], %r7774;
	st.global.u32 	[%rd2301+1648], %r7775;
	st.global.u32 	[%rd2301+1652], %r7776;
	st.global.u32 	[%rd2301+1656], %r7777;
	st.global.u32 	[%rd2301+1660], %r7778;
	st.global.u32 	[%rd2301+1664], %r7779;
	st.global.u32 	[%rd2301+1668], %r7780;
	st.global.u32 	[%rd2301+1672], %r7781;
	st.global.u32 	[%rd2301+1676], %r7782;
	st.global.u32 	[%rd2301+1680], %r7783;
	st.global.u32 	[%rd2301+1684], %r7784;
	st.global.u32 	[%rd2301+1688], %r7785;
	st.global.u32 	[%rd2301+1692], %r7786;
	st.global.u32 	[%rd2301+1696], %r7787;
	st.global.u32 	[%rd2301+1700], %r7788;
	st.global.u32 	[%rd2301+1704], %r7789;
	st.global.u32 	[%rd2301+1708], %r7790;
	st.global.u32 	[%rd2301+1712], %r7791;
	st.global.u32 	[%rd2301+1716], %r7792;
	st.global.u32 	[%rd2301+1720], %r7793;
	st.global.u32 	[%rd2301+1724], %r7794;
	st.global.u32 	[%rd2301+1728], %r7795;
	st.global.u32 	[%rd2301+1732], %r7796;
	st.global.u32 	[%rd2301+1736], %r7797;
	st.global.u32 	[%rd2301+1740], %r7798;
	st.global.u32 	[%rd2301+1744], %r7799;
	st.global.u32 	[%rd2301+1748], %r7800;
	st.global.u32 	[%rd2301+1752], %r7801;
	st.global.u32 	[%rd2301+1756], %r7802;
	st.global.u32 	[%rd2301+1760], %r7803;
	st.global.u32 	[%rd2301+1764], %r7804;
	st.global.u32 	[%rd2301+1768], %r7805;
	st.global.u32 	[%rd2301+1772], %r7806;
	st.global.u32 	[%rd2301+1776], %r7807;
	st.global.u32 	[%rd2301+1780], %r7808;
	st.global.u32 	[%rd2301+1784], %r7809;
	st.global.u32 	[%rd2301+1788], %r7810;
	st.global.u32 	[%rd2301+1792], %r7811;
	st.global.u32 	[%rd2301+1796], %r7812;
	st.global.u32 	[%rd2301+1800], %r7813;
	st.global.u32 	[%rd2301+1804], %r7814;
	st.global.u32 	[%rd2301+1808], %r7815;
	st.global.u32 	[%rd2301+1812], %r7816;
	st.global.u32 	[%rd2301+1816], %r7817;
	st.global.u32 	[%rd2301+1820], %r7818;
	st.global.u32 	[%rd2301+1824], %r7819;
	st.global.u32 	[%rd2301+1828], %r7820;
	st.global.u32 	[%rd2301+1832], %r7821;
	st.global.u32 	[%rd2301+1836], %r7822;
	st.global.u32 	[%rd2301+1840], %r7823;
	st.global.u32 	[%rd2301+1844], %r7824;
	st.global.u32 	[%rd2301+1848], %r7825;
	st.global.u32 	[%rd2301+1852], %r7826;
	st.global.u32 	[%rd2301+1856], %r7827;
	st.global.u32 	[%rd2301+1860], %r7828;
	st.global.u32 	[%rd2301+1864], %r7829;
	st.global.u32 	[%rd2301+1868], %r7830;
	st.global.u32 	[%rd2301+1872], %r7831;
	st.global.u32 	[%rd2301+1876], %r7832;
	st.global.u32 	[%rd2301+1880], %r7833;
	st.global.u32 	[%rd2301+1884], %r7834;
	st.global.u32 	[%rd2301+1888], %r7835;
	st.global.u32 	[%rd2301+1892], %r7836;
	st.global.u32 	[%rd2301+1896], %r7837;
	st.global.u32 	[%rd2301+1900], %r7838;
	st.global.u32 	[%rd2301+1904], %r7839;
	st.global.u32 	[%rd2301+1908], %r7840;
	st.global.u32 	[%rd2301+1912], %r7841;
	st.global.u32 	[%rd2301+1916], %r7842;
	st.global.u32 	[%rd2301+1920], %r7843;
	st.global.u32 	[%rd2301+1924], %r7844;
	st.global.u32 	[%rd2301+1928], %r7845;
	st.global.u32 	[%rd2301+1932], %r7846;
	st.global.u32 	[%rd2301+1936], %r7847;
	st.global.u32 	[%rd2301+1940], %r7848;
	st.global.u32 	[%rd2301+1944], %r7849;
	st.global.u32 	[%rd2301+1948], %r7850;
	st.global.u32 	[%rd2301+1952], %r7851;
	st.global.u32 	[%rd2301+1956], %r7852;
	st.global.u32 	[%rd2301+1960], %r7853;
	st.global.u32 	[%rd2301+1964], %r7854;
	st.global.u32 	[%rd2301+1968], %r7855;
	st.global.u32 	[%rd2301+1972], %r7856;
	st.global.u32 	[%rd2301+1976], %r7857;
	st.global.u32 	[%rd2301+1980], %r7858;
	st.global.u32 	[%rd2301+1984], %r7859;
	st.global.u32 	[%rd2301+1988], %r7860;
	st.global.u32 	[%rd2301+1992], %r7861;
	st.global.u32 	[%rd2301+1996], %r7862;
	st.global.u32 	[%rd2301+2000], %r7863;
	st.global.u32 	[%rd2301+2004], %r7864;
	st.global.u32 	[%rd2301+2008], %r7865;
	st.global.u32 	[%rd2301+2012], %r7866;
	st.global.u32 	[%rd2301+2016], %r7867;
	st.global.u32 	[%rd2301+2020], %r7868;
	st.global.u32 	[%rd2301+2024], %r7869;
	st.global.u32 	[%rd2301+2028], %r7870;
	st.global.u32 	[%rd2301+2032], %r7871;
	st.global.u32 	[%rd2301+2036], %r7872;
	st.global.u32 	[%rd2301+2040], %r7873;
	st.global.u32 	[%rd2301+2044], %r7874;
	st.global.u32 	[%rd2301+2048], %r7875;
	st.global.u32 	[%rd2301+2052], %r7876;
	st.global.u32 	[%rd2301+2056], %r7877;
	st.global.u32 	[%rd2301+2060], %r7878;
	st.global.u32 	[%rd2301+2064], %r7879;
	st.global.u32 	[%rd2301+2068], %r7880;
	st.global.u32 	[%rd2301+2072], %r7881;
	st.global.u32 	[%rd2301+2076], %r7882;
	st.global.u32 	[%rd2301+2080], %r7883;
	st.global.u32 	[%rd2301+2084], %r7884;
	st.global.u32 	[%rd2301+2088], %r7885;
	st.global.u32 	[%rd2301+2092], %r7886;
	st.global.u32 	[%rd2301+2096], %r7887;
	st.global.u32 	[%rd2301+2100], %r7888;
	st.global.u32 	[%rd2301+2104], %r7889;
	st.global.u32 	[%rd2301+2108], %r7890;
	st.global.u32 	[%rd2301+2112], %r7891;
	st.global.u32 	[%rd2301+2116], %r7892;
	st.global.u32 	[%rd2301+2120], %r7893;
	st.global.u32 	[%rd2301+2124], %r7894;
	st.global.u32 	[%rd2301+2128], %r7895;
	st.global.u32 	[%rd2301+2132], %r7896;
	st.global.u32 	[%rd2301+2136], %r7897;
	st.global.u32 	[%rd2301+2140], %r7898;
	st.global.u32 	[%rd2301+2144], %r7899;
	st.global.u32 	[%rd2301+2148], %r7900;
	st.global.u32 	[%rd2301+2152], %r7901;
	st.global.u32 	[%rd2301+2156], %r7902;
	st.global.u32 	[%rd2301+2160], %r7903;
	st.global.u32 	[%rd2301+2164], %r7904;
	st.global.u32 	[%rd2301+2168], %r7905;
	st.global.u32 	[%rd2301+2172], %r7906;
	st.global.u32 	[%rd2301+2176], %r7907;
	st.global.u32 	[%rd2301+2180], %r7908;
	st.global.u32 	[%rd2301+2184], %r7909;
	st.global.u32 	[%rd2301+2188], %r7910;
	st.global.u32 	[%rd2301+2192], %r7911;
	st.global.u32 	[%rd2301+2196], %r7912;
	st.global.u32 	[%rd2301+2200], %r7913;
	st.global.u32 	[%rd2301+2204], %r7914;
	st.global.u32 	[%rd2301+2208], %r7915;
	st.global.u32 	[%rd2301+2212], %r7916;
	st.global.u32 	[%rd2301+2216], %r7917;
	st.global.u32 	[%rd2301+2220], %r7918;
	st.global.u32 	[%rd2301+2224], %r7919;
	st.global.u32 	[%rd2301+2228], %r7920;
	st.global.u32 	[%rd2301+2232], %r7921;
	st.global.u32 	[%rd2301+2236], %r7922;
	st.global.u32 	[%rd2301+2240], %r7923;
	st.global.u32 	[%rd2301+2244], %r7924;
	st.global.u32 	[%rd2301+2248], %r7925;
	st.global.u32 	[%rd2301+2252], %r7926;
	st.global.u32 	[%rd2301+2256], %r7927;
	st.global.u32 	[%rd2301+2260], %r7928;
	st.global.u32 	[%rd2301+2264], %r7929;
	st.global.u32 	[%rd2301+2268], %r7930;
	st.global.u32 	[%rd2301+2272], %r7931;
	st.global.u32 	[%rd2301+2276], %r7932;
	st.global.u32 	[%rd2301+2280], %r7933;
	st.global.u32 	[%rd2301+2284], %r7934;
	st.global.u32 	[%rd2301+2288], %r7935;
	st.global.u32 	[%rd2301+2292], %r7936;
	st.global.u32 	[%rd2301+2296], %r7937;
	st.global.u32 	[%rd2301+2300], %r7938;
	st.global.u32 	[%rd2301+2304], %r7939;
	st.global.u32 	[%rd2301+2308], %r7940;
	st.global.u32 	[%rd2301+2312], %r7941;
	st.global.u32 	[%rd2301+2316], %r7942;
	st.global.u32 	[%rd2301+2320], %r7943;
	st.global.u32 	[%rd2301+2324], %r7944;
	st.global.u32 	[%rd2301+2328], %r7945;
	st.global.u32 	[%rd2301+2332], %r7946;
	st.global.u32 	[%rd2301+2336], %r7947;
	st.global.u32 	[%rd2301+2340], %r7948;
	st.global.u32 	[%rd2301+2344], %r7949;
	st.global.u32 	[%rd2301+2348], %r7950;
	st.global.u32 	[%rd2301+2352], %r7951;
	st.global.u32 	[%rd2301+2356], %r7952;
	st.global.u32 	[%rd2301+2360], %r7953;
	st.global.u32 	[%rd2301+2364], %r7954;
	st.global.u32 	[%rd2301+2368], %r7955;
	st.global.u32 	[%rd2301+2372], %r7956;
	st.global.u32 	[%rd2301+2376], %r7957;
	st.global.u32 	[%rd2301+2380], %r7958;
	st.global.u32 	[%rd2301+2384], %r7959;
	st.global.u32 	[%rd2301+2388], %r7960;
	st.global.u32 	[%rd2301+2392], %r7961;
	st.global.u32 	[%rd2301+2396], %r7962;
	st.global.u32 	[%rd2301+2400], %r7963;
	st.global.u32 	[%rd2301+2404], %r7964;
	st.global.u32 	[%rd2301+2408], %r7965;
	st.global.u32 	[%rd2301+2412], %r7966;
	st.global.u32 	[%rd2301+2416], %r7967;
	st.global.u32 	[%rd2301+2420], %r7968;
	st.global.u32 	[%rd2301+2424], %r7969;
	st.global.u32 	[%rd2301+2428], %r7970;
	st.global.u32 	[%rd2301+2432], %r7971;
	st.global.u32 	[%rd2301+2436], %r7972;
	st.global.u32 	[%rd2301+2440], %r7973;
	st.global.u32 	[%rd2301+2444], %r7974;
	st.global.u32 	[%rd2301+2448], %r7975;
	st.global.u32 	[%rd2301+2452], %r7976;
	st.global.u32 	[%rd2301+2456], %r7977;
	st.global.u32 	[%rd2301+2460], %r7978;
	st.global.u32 	[%rd2301+2464], %r7979;
	st.global.u32 	[%rd2301+2468], %r7980;
	st.global.u32 	[%rd2301+2472], %r7981;
	st.global.u32 	[%rd2301+2476], %r7982;
	st.global.u32 	[%rd2301+2480], %r7983;
	st.global.u32 	[%rd2301+2484], %r7984;
	st.global.u32 	[%rd2301+2488], %r7985;
	st.global.u32 	[%rd2301+2492], %r7986;
	st.global.u32 	[%rd2301+2496], %r7987;
	st.global.u32 	[%rd2301+2500], %r7988;
	st.global.u32 	[%rd2301+2504], %r7989;
	st.global.u32 	[%rd2301+2508], %r7990;
	st.global.u32 	[%rd2301+2512], %r7991;
	st.global.u32 	[%rd2301+2516], %r7992;
	st.global.u32 	[%rd2301+2520], %r7993;
	st.global.u32 	[%rd2301+2524], %r7994;
	st.global.u32 	[%rd2301+2528], %r7995;
	st.global.u32 	[%rd2301+2532], %r7996;
	st.global.u32 	[%rd2301+2536], %r7997;
	st.global.u32 	[%rd2301+2540], %r7998;
	st.global.u32 	[%rd2301+2544], %r7999;
	st.global.u32 	[%rd2301+2548], %r8000;
	st.global.u32 	[%rd2301+2552], %r8001;
	st.global.u32 	[%rd2301+2556], %r8002;
	st.global.u32 	[%rd2301+2560], %r8003;
	st.global.u32 	[%rd2301+2564], %r8004;
	st.global.u32 	[%rd2301+2568], %r8005;
	st.global.u32 	[%rd2301+2572], %r8006;
	st.global.u32 	[%rd2301+2576], %r8007;
	st.global.u32 	[%rd2301+2580], %r8008;
	st.global.u32 	[%rd2301+2584], %r8009;
	st.global.u32 	[%rd2301+2588], %r8010;
	st.global.u32 	[%rd2301+2592], %r8011;
	st.global.u32 	[%rd2301+2596], %r8012;
	st.global.u32 	[%rd2301+2600], %r8013;
	st.global.u32 	[%rd2301+2604], %r8014;
	st.global.u32 	[%rd2301+2608], %r8015;
	st.global.u32 	[%rd2301+2612], %r8016;
	st.global.u32 	[%rd2301+2616], %r8017;
	st.global.u32 	[%rd2301+2620], %r8018;
	st.global.u32 	[%rd2301+2624], %r8019;
	st.global.u32 	[%rd2301+2628], %r8020;
	st.global.u32 	[%rd2301+2632], %r8021;
	st.global.u32 	[%rd2301+2636], %r8022;
	st.global.u32 	[%rd2301+2640], %r8023;
	st.global.u32 	[%rd2301+2644], %r8024;
	st.global.u32 	[%rd2301+2648], %r8025;
	st.global.u32 	[%rd2301+2652], %r8026;
	st.global.u32 	[%rd2301+2656], %r8027;
	st.global.u32 	[%rd2301+2660], %r8028;
	st.global.u32 	[%rd2301+2664], %r8029;
	st.global.u32 	[%rd2301+2668], %r8030;
	st.global.u32 	[%rd2301+2672], %r8031;
	st.global.u32 	[%rd2301+2676], %r8032;
	st.global.u32 	[%rd2301+2680], %r8033;
	st.global.u32 	[%rd2301+2684], %r8034;
	st.global.u32 	[%rd2301+2688], %r8035;
	st.global.u32 	[%rd2301+2692], %r8036;
	st.global.u32 	[%rd2301+2696], %r8037;
	st.global.u32 	[%rd2301+2700], %r8038;
	st.global.u32 	[%rd2301+2704], %r8039;
	st.global.u32 	[%rd2301+2708], %r8040;
	st.global.u32 	[%rd2301+2712], %r8041;
	st.global.u32 	[%rd2301+2716], %r8042;
	st.global.u32 	[%rd2301+2720], %r8043;
	st.global.u32 	[%rd2301+2724], %r8044;
	st.global.u32 	[%rd2301+2728], %r8045;
	st.global.u32 	[%rd2301+2732], %r8046;
	st.global.u32 	[%rd2301+2736], %r8047;
	st.global.u32 	[%rd2301+2740], %r8048;
	st.global.u32 	[%rd2301+2744], %r8049;
	st.global.u32 	[%rd2301+2748], %r8050;
	st.global.u32 	[%rd2301+2752], %r8051;
	st.global.u32 	[%rd2301+2756], %r8052;
	st.global.u32 	[%rd2301+2760], %r8053;
	st.global.u32 	[%rd2301+2764], %r8054;
	st.global.u32 	[%rd2301+2768], %r8055;
	st.global.u32 	[%rd2301+2772], %r8056;
	st.global.u32 	[%rd2301+2776], %r8057;
	st.global.u32 	[%rd2301+2780], %r8058;
	st.global.u32 	[%rd2301+2784], %r8059;
	st.global.u32 	[%rd2301+2788], %r8060;
	st.global.u32 	[%rd2301+2792], %r8061;
	st.global.u32 	[%rd2301+2796], %r8062;
	st.global.u32 	[%rd2301+2800], %r8063;
	st.global.u32 	[%rd2301+2804], %r8064;
	st.global.u32 	[%rd2301+2808], %r8065;
	st.global.u32 	[%rd2301+2812], %r8066;
	st.global.u32 	[%rd2301+2816], %r8067;
	st.global.u32 	[%rd2301+2820], %r8068;
	st.global.u32 	[%rd2301+2824], %r8069;
	st.global.u32 	[%rd2301+2828], %r8070;
	st.global.u32 	[%rd2301+2832], %r8071;
	st.global.u32 	[%rd2301+2836], %r8072;
	st.global.u32 	[%rd2301+2840], %r8073;
	st.global.u32 	[%rd2301+2844], %r8074;
	st.global.u32 	[%rd2301+2848], %r8075;
	st.global.u32 	[%rd2301+2852], %r8076;
	st.global.u32 	[%rd2301+2856], %r8077;
	st.global.u32 	[%rd2301+2860], %r8078;
	st.global.u32 	[%rd2301+2864], %r8079;
	st.global.u32 	[%rd2301+2868], %r8080;
	st.global.u32 	[%rd2301+2872], %r8081;
	st.global.u32 	[%rd2301+2876], %r8082;
	st.global.u32 	[%rd2301+2880], %r8083;
	st.global.u32 	[%rd2301+2884], %r8084;
	st.global.u32 	[%rd2301+2888], %r8085;
	st.global.u32 	[%rd2301+2892], %r8086;
	st.global.u32 	[%rd2301+2896], %r8087;
	st.global.u32 	[%rd2301+2900], %r8088;
	st.global.u32 	[%rd2301+2904], %r8089;
	st.global.u32 	[%rd2301+2908], %r8090;
	st.global.u32 	[%rd2301+2912], %r8091;
	st.global.u32 	[%rd2301+2916], %r8092;
	st.global.u32 	[%rd2301+2920], %r8093;
	st.global.u32 	[%rd2301+2924], %r8094;
	st.global.u32 	[%rd2301+2928], %r8095;
	st.global.u32 	[%rd2301+2932], %r8096;
	st.global.u32 	[%rd2301+2936], %r8097;
	st.global.u32 	[%rd2301+2940], %r8098;
	st.global.u32 	[%rd2301+2944], %r8099;
	st.global.u32 	[%rd2301+2948], %r8100;
	st.global.u32 	[%rd2301+2952], %r8101;
	st.global.u32 	[%rd2301+2956], %r8102;
	st.global.u32 	[%rd2301+2960], %r8103;
	st.global.u32 	[%rd2301+2964], %r8104;
	st.global.u32 	[%rd2301+2968], %r8105;
	st.global.u32 	[%rd2301+2972], %r8106;
	st.global.u32 	[%rd2301+2976], %r8107;
	st.global.u32 	[%rd2301+2980], %r8108;
	st.global.u32 	[%rd2301+2984], %r8109;
	st.global.u32 	[%rd2301+2988], %r8110;
	st.global.u32 	[%rd2301+2992], %r8111;
	st.global.u32 	[%rd2301+2996], %r8112;
	st.global.u32 	[%rd2301+3000], %r8113;
	st.global.u32 	[%rd2301+3004], %r8114;
	st.global.u32 	[%rd2301+3008], %r8115;
	st.global.u32 	[%rd2301+3012], %r8116;
	st.global.u32 	[%rd2301+3016], %r8117;
	st.global.u32 	[%rd2301+3020], %r8118;
	st.global.u32 	[%rd2301+3024], %r8119;
	st.global.u32 	[%rd2301+3028], %r8120;
	st.global.u32 	[%rd2301+3032], %r8121;
	st.global.u32 	[%rd2301+3036], %r8122;
	st.global.u32 	[%rd2301+3040], %r8123;
	st.global.u32 	[%rd2301+3044], %r8124;
	st.global.u32 	[%rd2301+3048], %r8125;
	st.global.u32 	[%rd2301+3052], %r8126;
	st.global.u32 	[%rd2301+3056], %r8127;
	st.global.u32 	[%rd2301+3060], %r8128;
	st.global.u32 	[%rd2301+3064], %r8129;
	st.global.u32 	[%rd2301+3068], %r8130;
	st.global.u32 	[%rd2301+3072], %r8131;
	st.global.u32 	[%rd2301+3076], %r8132;
	st.global.u32 	[%rd2301+3080], %r8133;
	st.global.u32 	[%rd2301+3084], %r8134;
	st.global.u32 	[%rd2301+3088], %r8135;
	st.global.u32 	[%rd2301+3092], %r8136;
	st.global.u32 	[%rd2301+3096], %r8137;
	st.global.u32 	[%rd2301+3100], %r8138;
	st.global.u32 	[%rd2301+3104], %r8139;
	st.global.u32 	[%rd2301+3108], %r8140;
	st.global.u32 	[%rd2301+3112], %r8141;
	st.global.u32 	[%rd2301+3116], %r8142;
	st.global.u32 	[%rd2301+3120], %r8143;
	st.global.u32 	[%rd2301+3124], %r8144;
	st.global.u32 	[%rd2301+3128], %r8145;
	st.global.u32 	[%rd2301+3132], %r8146;
	st.global.u32 	[%rd2301+3136], %r8147;
	st.global.u32 	[%rd2301+3140], %r8148;
	st.global.u32 	[%rd2301+3144], %r8149;
	st.global.u32 	[%rd2301+3148], %r8150;
	st.global.u32 	[%rd2301+3152], %r8151;
	st.global.u32 	[%rd2301+3156], %r8152;
	st.global.u32 	[%rd2301+3160], %r8153;
	st.global.u32 	[%rd2301+3164], %r8154;
	st.global.u32 	[%rd2301+3168], %r8155;
	st.global.u32 	[%rd2301+3172], %r8156;
	st.global.u32 	[%rd2301+3176], %r8157;
	st.global.u32 	[%rd2301+3180], %r8158;
	st.global.u32 	[%rd2301+3184], %r8159;
	st.global.u32 	[%rd2301+3188], %r8160;
	st.global.u32 	[%rd2301+3192], %r8161;
	st.global.u32 	[%rd2301+3196], %r8162;
	st.global.u32 	[%rd2301+3200], %r8163;
	st.global.u32 	[%rd2301+3204], %r8164;
	st.global.u32 	[%rd2301+3208], %r8165;
	st.global.u32 	[%rd2301+3212], %r8166;
	st.global.u32 	[%rd2301+3216], %r8167;
	st.global.u32 	[%rd2301+3220], %r8168;
	st.global.u32 	[%rd2301+3224], %r8169;
	st.global.u32 	[%rd2301+3228], %r8170;
	st.global.u32 	[%rd2301+3232], %r8171;
	st.global.u32 	[%rd2301+3236], %r8172;
	st.global.u32 	[%rd2301+3240], %r8173;
	st.global.u32 	[%rd2301+3244], %r8174;
	st.global.u32 	[%rd2301+3248], %r8175;
	st.global.u32 	[%rd2301+3252], %r8176;
	st.global.u32 	[%rd2301+3256], %r8177;
	st.global.u32 	[%rd2301+3260], %r8178;
	st.global.u32 	[%rd2301+3264], %r8179;
	st.global.u32 	[%rd2301+3268], %r8180;
	st.global.u32 	[%rd2301+3272], %r8181;
	st.global.u32 	[%rd2301+3276], %r8182;
	st.global.u32 	[%rd2301+3280], %r8183;
	st.global.u32 	[%rd2301+3284], %r8184;
	st.global.u32 	[%rd2301+3288], %r8185;
	st.global.u32 	[%rd2301+3292], %r8186;
	st.global.u32 	[%rd2301+3296], %r8187;
	st.global.u32 	[%rd2301+3300], %r8188;
	st.global.u32 	[%rd2301+3304], %r8189;
	st.global.u32 	[%rd2301+3308], %r8190;
	st.global.u32 	[%rd2301+3312], %r8191;
	st.global.u32 	[%rd2301+3316], %r8192;
	st.global.u32 	[%rd2301+3320], %r8193;
	st.global.u32 	[%rd2301+3324], %r8194;
	st.global.u32 	[%rd2301+3328], %r8195;
	st.global.u32 	[%rd2301+3332], %r8196;
	st.global.u32 	[%rd2301+3336], %r8197;
	st.global.u32 	[%rd2301+3340], %r8198;
	st.global.u32 	[%rd2301+3344], %r8199;
	st.global.u32 	[%rd2301+3348], %r8200;
	st.global.u32 	[%rd2301+3352], %r8201;
	st.global.u32 	[%rd2301+3356], %r8202;
	st.global.u32 	[%rd2301+3360], %r8203;
	st.global.u32 	[%rd2301+3364], %r8204;
	st.global.u32 	[%rd2301+3368], %r8205;
	st.global.u32 	[%rd2301+3372], %r8206;
	st.global.u32 	[%rd2301+3376], %r8207;
	st.global.u32 	[%rd2301+3380], %r8208;
	st.global.u32 	[%rd2301+3384], %r8209;
	st.global.u32 	[%rd2301+3388], %r8210;
	st.global.u32 	[%rd2301+3392], %r8211;
	st.global.u32 	[%rd2301+3396], %r8212;
	st.global.u32 	[%rd2301+3400], %r8213;
	st.global.u32 	[%rd2301+3404], %r8214;
	st.global.u32 	[%rd2301+3408], %r8215;
	st.global.u32 	[%rd2301+3412], %r8216;
	st.global.u32 	[%rd2301+3416], %r8217;
	st.global.u32 	[%rd2301+3420], %r8218;
	st.global.u32 	[%rd2301+3424], %r8219;
	st.global.u32 	[%rd2301+3428], %r8220;
	st.global.u32 	[%rd2301+3432], %r8221;
	st.global.u32 	[%rd2301+3436], %r8222;
	st.global.u32 	[%rd2301+3440], %r8223;
	st.global.u32 	[%rd2301+3444], %r8224;
	st.global.u32 	[%rd2301+3448], %r8225;
	st.global.u32 	[%rd2301+3452], %r8226;
	st.global.u32 	[%rd2301+3456], %r8227;
	st.global.u32 	[%rd2301+3460], %r8228;
	st.global.u32 	[%rd2301+3464], %r8229;
	st.global.u32 	[%rd2301+3468], %r8230;
	st.global.u32 	[%rd2301+3472], %r8231;
	st.global.u32 	[%rd2301+3476], %r8232;
	st.global.u32 	[%rd2301+3480], %r8233;
	st.global.u32 	[%rd2301+3484], %r8234;
	st.global.u32 	[%rd2301+3488], %r8235;
	st.global.u32 	[%rd2301+3492], %r8236;
	st.global.u32 	[%rd2301+3496], %r8237;
	st.global.u32 	[%rd2301+3500], %r8238;
	st.global.u32 	[%rd2301+3504], %r8239;
	st.global.u32 	[%rd2301+3508], %r8240;
	st.global.u32 	[%rd2301+3512], %r8241;
	st.global.u32 	[%rd2301+3516], %r8242;
	st.global.u32 	[%rd2301+3520], %r8243;
	st.global.u32 	[%rd2301+3524], %r8244;
	st.global.u32 	[%rd2301+3528], %r8245;
	st.global.u32 	[%rd2301+3532], %r8246;
	st.global.u32 	[%rd2301+3536], %r8247;
	st.global.u32 	[%rd2301+3540], %r8248;
	st.global.u32 	[%rd2301+3544], %r8249;
	st.global.u32 	[%rd2301+3548], %r8250;
	st.global.u32 	[%rd2301+3552], %r8251;
	st.global.u32 	[%rd2301+3556], %r8252;
	st.global.u32 	[%rd2301+3560], %r8253;
	st.global.u32 	[%rd2301+3564], %r8254;
	st.global.u32 	[%rd2301+3568], %r8255;
	st.global.u32 	[%rd2301+3572], %r8256;
	st.global.u32 	[%rd2301+3576], %r8257;
	st.global.u32 	[%rd2301+3580], %r8258;
	st.global.u32 	[%rd2301+3584], %r8259;
	st.global.u32 	[%rd2301+3588], %r8260;
	st.global.u32 	[%rd2301+3592], %r8261;
	st.global.u32 	[%rd2301+3596], %r8262;
	st.global.u32 	[%rd2301+3600], %r8263;
	st.global.u32 	[%rd2301+3604], %r8264;
	st.global.u32 	[%rd2301+3608], %r8265;
	st.global.u32 	[%rd2301+3612], %r8266;
	st.global.u32 	[%rd2301+3616], %r8267;
	st.global.u32 	[%rd2301+3620], %r8268;
	st.global.u32 	[%rd2301+3624], %r8269;
	st.global.u32 	[%rd2301+3628], %r8270;
	st.global.u32 	[%rd2301+3632], %r8271;
	st.global.u32 	[%rd2301+3636], %r8272;
	st.global.u32 	[%rd2301+3640], %r8273;
	st.global.u32 	[%rd2301+3644], %r8274;
	st.global.u32 	[%rd2301+3648], %r8275;
	st.global.u32 	[%rd2301+3652], %r8276;
	st.global.u32 	[%rd2301+3656], %r8277;
	st.global.u32 	[%rd2301+3660], %r8278;
	st.global.u32 	[%rd2301+3664], %r8279;
	st.global.u32 	[%rd2301+3668], %r8280;
	st.global.u32 	[%rd2301+3672], %r8281;
	st.global.u32 	[%rd2301+3676], %r8282;
	st.global.u32 	[%rd2301+3680], %r8283;
	st.global.u32 	[%rd2301+3684], %r8284;
	st.global.u32 	[%rd2301+3688], %r8285;
	st.global.u32 	[%rd2301+3692], %r8286;
	st.global.u32 	[%rd2301+3696], %r8287;
	st.global.u32 	[%rd2301+3700], %r8288;
	st.global.u32 	[%rd2301+3704], %r8289;
	st.global.u32 	[%rd2301+3708], %r8290;
	st.global.u32 	[%rd2301+3712], %r8291;
	st.global.u32 	[%rd2301+3716], %r8292;
	st.global.u32 	[%rd2301+3720], %r8293;
	st.global.u32 	[%rd2301+3724], %r8294;
	st.global.u32 	[%rd2301+3728], %r8295;
	st.global.u32 	[%rd2301+3732], %r8296;
	st.global.u32 	[%rd2301+3736], %r8297;
	st.global.u32 	[%rd2301+3740], %r8298;
	st.global.u32 	[%rd2301+3744], %r8299;
	st.global.u32 	[%rd2301+3748], %r8300;
	st.global.u32 	[%rd2301+3752], %r8301;
	st.global.u32 	[%rd2301+3756], %r8302;
	st.global.u32 	[%rd2301+3760], %r8303;
	st.global.u32 	[%rd2301+3764], %r8304;
	st.global.u32 	[%rd2301+3768], %r8305;
	st.global.u32 	[%rd2301+3772], %r8306;
	st.global.u32 	[%rd2301+3776], %r8307;
	st.global.u32 	[%rd2301+3780], %r8308;
	st.global.u32 	[%rd2301+3784], %r8309;
	st.global.u32 	[%rd2301+3788], %r8310;
	st.global.u32 	[%rd2301+3792], %r8311;
	st.global.u32 	[%rd2301+3796], %r8312;
	st.global.u32 	[%rd2301+3800], %r8313;
	st.global.u32 	[%rd2301+3804], %r8314;
	st.global.u32 	[%rd2301+3808], %r8315;
	st.global.u32 	[%rd2301+3812], %r8316;
	st.global.u32 	[%rd2301+3816], %r8317;
	st.global.u32 	[%rd2301+3820], %r8318;
	st.global.u32 	[%rd2301+3824], %r8319;
	st.global.u32 	[%rd2301+3828], %r8320;
	st.global.u32 	[%rd2301+3832], %r8321;
	st.global.u32 	[%rd2301+3836], %r8322;
	st.global.u32 	[%rd2301+3840], %r8323;
	st.global.u32 	[%rd2301+3844], %r8324;
	st.global.u32 	[%rd2301+3848], %r8325;
	st.global.u32 	[%rd2301+3852], %r8326;
	st.global.u32 	[%rd2301+3856], %r8327;
	st.global.u32 	[%rd2301+3860], %r8328;
	st.global.u32 	[%rd2301+3864], %r8329;
	st.global.u32 	[%rd2301+3868], %r8330;
	st.global.u32 	[%rd2301+3872], %r8331;
	st.global.u32 	[%rd2301+3876], %r8332;
	st.global.u32 	[%rd2301+3880], %r8333;
	st.global.u32 	[%rd2301+3884], %r8334;
	st.global.u32 	[%rd2301+3888], %r8335;
	st.global.u32 	[%rd2301+3892], %r8336;
	st.global.u32 	[%rd2301+3896], %r8337;
	st.global.u32 	[%rd2301+3900], %r8338;
	st.global.u32 	[%rd2301+3904], %r8339;
	st.global.u32 	[%rd2301+3908], %r8340;
	st.global.u32 	[%rd2301+3912], %r8341;
	st.global.u32 	[%rd2301+3916], %r8342;
	st.global.u32 	[%rd2301+3920], %r8343;
	st.global.u32 	[%rd2301+3924], %r8344;
	st.global.u32 	[%rd2301+3928], %r8345;
	st.global.u32 	[%rd2301+3932], %r8346;
	st.global.u32 	[%rd2301+3936], %r8347;
	st.global.u32 	[%rd2301+3940], %r8348;
	st.global.u32 	[%rd2301+3944], %r8349;
	st.global.u32 	[%rd2301+3948], %r8350;
	st.global.u32 	[%rd2301+3952], %r8351;
	st.global.u32 	[%rd2301+3956], %r8352;
	st.global.u32 	[%rd2301+3960], %r8353;
	st.global.u32 	[%rd2301+3964], %r8354;
	st.global.u32 	[%rd2301+3968], %r8355;
	st.global.u32 	[%rd2301+3972], %r8356;
	st.global.u32 	[%rd2301+3976], %r8357;
	st.global.u32 	[%rd2301+3980], %r8358;
	st.global.u32 	[%rd2301+3984], %r8359;
	st.global.u32 	[%rd2301+3988], %r8360;
	st.global.u32 	[%rd2301+3992], %r8361;
	st.global.u32 	[%rd2301+3996], %r8362;
	st.global.u32 	[%rd2301+4000], %r8363;
	st.global.u32 	[%rd2301+4004], %r8364;
	st.global.u32 	[%rd2301+4008], %r8365;
	st.global.u32 	[%rd2301+4012], %r8366;
	st.global.u32 	[%rd2301+4016], %r8367;
	st.global.u32 	[%rd2301+4020], %r8368;
	st.global.u32 	[%rd2301+4024], %r8369;
	st.global.u32 	[%rd2301+4028], %r8370;
	st.global.u32 	[%rd2301+4032], %r8371;
	st.global.u32 	[%rd2301+4036], %r8372;
	st.global.u32 	[%rd2301+4040], %r8373;
	st.global.u32 	[%rd2301+4044], %r8374;
	st.global.u32 	[%rd2301+4048], %r8375;
	st.global.u32 	[%rd2301+4052], %r8376;
	st.global.u32 	[%rd2301+4056], %r8377;
	st.global.u32 	[%rd2301+4060], %r8378;
	st.global.u32 	[%rd2301+4064], %r8379;
	st.global.u32 	[%rd2301+4068], %r8380;
	st.global.u32 	[%rd2301+4072], %r8381;
	st.global.u32 	[%rd2301+4076], %r8382;
	st.global.u32 	[%rd2301+4080], %r8383;
	st.global.u32 	[%rd2301+4084], %r8384;
	st.global.u32 	[%rd2301+4088], %r8385;
	st.global.u32 	[%rd2301+4092], %r8386;
	st.global.u32 	[%rd2301+4096], %r8387;
	st.global.u32 	[%rd2301+4100], %r8388;
	st.global.u32 	[%rd2301+4104], %r8389;
	st.global.u32 	[%rd2301+4108], %r8390;
	st.global.u32 	[%rd2301+4112], %r8391;
	st.global.u32 	[%rd2301+4116], %r8392;
	st.global.u32 	[%rd2301+4120], %r8393;
	st.global.u32 	[%rd2301+4124], %r8394;
	st.global.u32 	[%rd2301+4128], %r8395;
	st.global.u32 	[%rd2301+4132], %r8396;
	st.global.u32 	[%rd2301+4136], %r8397;
	st.global.u32 	[%rd2301+4140], %r8398;
	st.global.u32 	[%rd2301+4144], %r8399;
	st.global.u32 	[%rd2301+4148], %r8400;
	st.global.u32 	[%rd2301+4152], %r8401;
	st.global.u32 	[%rd2301+4156], %r8402;
	st.global.u32 	[%rd2301+4160], %r8403;
	st.global.u32 	[%rd2301+4164], %r8404;
	st.global.u32 	[%rd2301+4168], %r8405;
	st.global.u32 	[%rd2301+4172], %r8406;
	st.global.u32 	[%rd2301+4176], %r8407;
	st.global.u32 	[%rd2301+4180], %r8408;
	st.global.u32 	[%rd2301+4184], %r8409;
	st.global.u32 	[%rd2301+4188], %r8410;
	st.global.u32 	[%rd2301+4192], %r8411;
	st.global.u32 	[%rd2301+4196], %r8412;
	st.global.u32 	[%rd2301+4200], %r8413;
	st.global.u32 	[%rd2301+4204], %r8414;
	st.global.u32 	[%rd2301+4208], %r8415;
	st.global.u32 	[%rd2301+4212], %r8416;
	st.global.u32 	[%rd2301+4216], %r8417;
	st.global.u32 	[%rd2301+4220], %r8418;
	st.global.u32 	[%rd2301+4224], %r8419;
	st.global.u32 	[%rd2301+4228], %r8420;
	st.global.u32 	[%rd2301+4232], %r8421;
	st.global.u32 	[%rd2301+4236], %r8422;
	st.global.u32 	[%rd2301+4240], %r8423;
	st.global.u32 	[%rd2301+4244], %r8424;
	st.global.u32 	[%rd2301+4248], %r8425;
	st.global.u32 	[%rd2301+4252], %r8426;
	st.global.u32 	[%rd2301+4256], %r8427;
	st.global.u32 	[%rd2301+4260], %r8428;
	st.global.u32 	[%rd2301+4264], %r8429;
	st.global.u32 	[%rd2301+4268], %r8430;
	st.global.u32 	[%rd2301+4272], %r8431;
	st.global.u32 	[%rd2301+4276], %r8432;
	st.global.u32 	[%rd2301+4280], %r8433;
	st.global.u32 	[%rd2301+4284], %r8434;
	st.global.u32 	[%rd2301+4288], %r8435;
	st.global.u32 	[%rd2301+4292], %r8436;
	st.global.u32 	[%rd2301+4296], %r8437;
	st.global.u32 	[%rd2301+4300], %r8438;
	st.global.u32 	[%rd2301+4304], %r8439;
	st.global.u32 	[%rd2301+4308], %r8440;
	st.global.u32 	[%rd2301+4312], %r8441;
	st.global.u32 	[%rd2301+4316], %r8442;
	st.global.u32 	[%rd2301+4320], %r8443;
	st.global.u32 	[%rd2301+4324], %r8444;
	st.global.u32 	[%rd2301+4328], %r8445;
	st.global.u32 	[%rd2301+4332], %r8446;
	st.global.u32 	[%rd2301+4336], %r8447;
	st.global.u32 	[%rd2301+4340], %r8448;
	st.global.u32 	[%rd2301+4344], %r8449;
	st.global.u32 	[%rd2301+4348], %r8450;
	st.global.u32 	[%rd2301+4352], %r8451;
	st.global.u32 	[%rd2301+4356], %r8452;
	st.global.u32 	[%rd2301+4360], %r8453;
	st.global.u32 	[%rd2301+4364], %r8454;
	st.global.u32 	[%rd2301+4368], %r8455;
	st.global.u32 	[%rd2301+4372], %r8456;
	st.global.u32 	[%rd2301+4376], %r8457;
	st.global.u32 	[%rd2301+4380], %r8458;
	st.global.u32 	[%rd2301+4384], %r8459;
	st.global.u32 	[%rd2301+4388], %r8460;
	st.global.u32 	[%rd2301+4392], %r8461;
	st.global.u32 	[%rd2301+4396], %r8462;
	st.global.u32 	[%rd2301+4400], %r8463;
	st.global.u32 	[%rd2301+4404], %r8464;
	st.global.u32 	[%rd2301+4408], %r8465;
	st.global.u32 	[%rd2301+4412], %r8466;
	st.global.u32 	[%rd2301+4416], %r8467;
	st.global.u32 	[%rd2301+4420], %r8468;
	st.global.u32 	[%rd2301+4424], %r8469;
	st.global.u32 	[%rd2301+4428], %r8470;
	st.global.u32 	[%rd2301+4432], %r8471;
	st.global.u32 	[%rd2301+4436], %r8472;
	st.global.u32 	[%rd2301+4440], %r8473;
	st.global.u32 	[%rd2301+4444], %r8474;
	st.global.u32 	[%rd2301+4448], %r8475;
	st.global.u32 	[%rd2301+4452], %r8476;
	st.global.u32 	[%rd2301+4456], %r8477;
	st.global.u32 	[%rd2301+4460], %r8478;
	st.global.u32 	[%rd2301+4464], %r8479;
	st.global.u32 	[%rd2301+4468], %r8480;
	st.global.u32 	[%rd2301+4472], %r8481;
	st.global.u32 	[%rd2301+4476], %r8482;
	st.global.u32 	[%rd2301+4480], %r8483;
	st.global.u32 	[%rd2301+4484], %r8484;
	st.global.u32 	[%rd2301+4488], %r8485;
	st.global.u32 	[%rd2301+4492], %r8486;
	st.global.u32 	[%rd2301+4496], %r8487;
	st.global.u32 	[%rd2301+4500], %r8488;
	st.global.u32 	[%rd2301+4504], %r8489;
	st.global.u32 	[%rd2301+4508], %r8490;
	st.global.u32 	[%rd2301+4512], %r8491;
	st.global.u32 	[%rd2301+4516], %r8492;
	st.global.u32 	[%rd2301+4520], %r8493;
	st.global.u32 	[%rd2301+4524], %r8494;
	st.global.u32 	[%rd2301+4528], %r8495;
	st.global.u32 	[%rd2301+4532], %r8496;
	st.global.u32 	[%rd2301+4536], %r8497;
	st.global.u32 	[%rd2301+4540], %r8498;
	st.global.u32 	[%rd2301+4544], %r8499;
	st.global.u32 	[%rd2301+4548], %r8500;
	st.global.u32 	[%rd2301+4552], %r8501;
	st.global.u32 	[%rd2301+4556], %r8502;
	st.global.u32 	[%rd2301+4560], %r8503;
	st.global.u32 	[%rd2301+4564], %r8504;
	st.global.u32 	[%rd2301+4568], %r8505;
	st.global.u32 	[%rd2301+4572], %r8506;
	st.global.u32 	[%rd2301+4576], %r8507;
	st.global.u32 	[%rd2301+4580], %r8508;
	st.global.u32 	[%rd2301+4584], %r8509;
	st.global.u32 	[%rd2301+4588], %r8510;
	st.global.u32 	[%rd2301+4592], %r8511;
	st.global.u32 	[%rd2301+4596], %r8512;
	st.global.u32 	[%rd2301+4600], %r8513;
	st.global.u32 	[%rd2301+4604], %r8514;
	st.global.u32 	[%rd2301+4608], %r8515;
	st.global.u32 	[%rd2301+4612], %r8516;
	st.global.u32 	[%rd2301+4616], %r8517;
	st.global.u32 	[%rd2301+4620], %r8518;
	st.global.u32 	[%rd2301+4624], %r8519;
	st.global.u32 	[%rd2301+4628], %r8520;
	st.global.u32 	[%rd2301+4632], %r8521;
	st.global.u32 	[%rd2301+4636], %r8522;
	st.global.u32 	[%rd2301+4640], %r8523;
	st.global.u32 	[%rd2301+4644], %r8524;
	st.global.u32 	[%rd2301+4648], %r8525;
	st.global.u32 	[%rd2301+4652], %r8526;
	st.global.u32 	[%rd2301+4656], %r8527;
	st.global.u32 	[%rd2301+4660], %r8528;
	st.global.u32 	[%rd2301+4664], %r8529;
	st.global.u32 	[%rd2301+4668], %r8530;
	st.global.u32 	[%rd2301+4672], %r8531;
	st.global.u32 	[%rd2301+4676], %r8532;
	st.global.u32 	[%rd2301+4680], %r8533;
	st.global.u32 	[%rd2301+4684], %r8534;
	st.global.u32 	[%rd2301+4688], %r8535;
	st.global.u32 	[%rd2301+4692], %r8536;
	st.global.u32 	[%rd2301+4696], %r8537;
	st.global.u32 	[%rd2301+4700], %r8538;
	st.global.u32 	[%rd2301+4704], %r8539;
	st.global.u32 	[%rd2301+4708], %r8540;
	st.global.u32 	[%rd2301+4712], %r8541;
	st.global.u32 	[%rd2301+4716], %r8542;
	st.global.u32 	[%rd2301+4720], %r8543;
	st.global.u32 	[%rd2301+4724], %r8544;
	st.global.u32 	[%rd2301+4728], %r8545;
	st.global.u32 	[%rd2301+4732], %r8546;
	st.global.u32 	[%rd2301+4736], %r8547;
	st.global.u32 	[%rd2301+4740], %r8548;
	st.global.u32 	[%rd2301+4744], %r8549;
	st.global.u32 	[%rd2301+4748], %r8550;
	st.global.u32 	[%rd2301+4752], %r8551;
	st.global.u32 	[%rd2301+4756], %r8552;
	st.global.u32 	[%rd2301+4760], %r8553;
	st.global.u32 	[%rd2301+4764], %r8554;
	st.global.u32 	[%rd2301+4768], %r8555;
	st.global.u32 	[%rd2301+4772], %r8556;
	st.global.u32 	[%rd2301+4776], %r8557;
	st.global.u32 	[%rd2301+4780], %r8558;
	st.global.u32 	[%rd2301+4784], %r8559;
	st.global.u32 	[%rd2301+4788], %r8560;
	st.global.u32 	[%rd2301+4792], %r8561;
	st.global.u32 	[%rd2301+4796], %r8562;
	st.global.u32 	[%rd2301+4800], %r8563;
	st.global.u32 	[%rd2301+4804], %r8564;
	st.global.u32 	[%rd2301+4808], %r8565;
	st.global.u32 	[%rd2301+4812], %r8566;
	st.global.u32 	[%rd2301+4816], %r8567;
	st.global.u32 	[%rd2301+4820], %r8568;
	st.global.u32 	[%rd2301+4824], %r8569;
	st.global.u32 	[%rd2301+4828], %r8570;
	st.global.u32 	[%rd2301+4832], %r8571;
	st.global.u32 	[%rd2301+4836], %r8572;
	st.global.u32 	[%rd2301+4840], %r8573;
	st.global.u32 	[%rd2301+4844], %r8574;
	st.global.u32 	[%rd2301+4848], %r8575;
	st.global.u32 	[%rd2301+4852], %r8576;
	st.global.u32 	[%rd2301+4856], %r8577;
	st.global.u32 	[%rd2301+4860], %r8578;
	st.global.u32 	[%rd2301+4864], %r8579;
	st.global.u32 	[%rd2301+4868], %r8580;
	st.global.u32 	[%rd2301+4872], %r8581;
	st.global.u32 	[%rd2301+4876], %r8582;
	st.global.u32 	[%rd2301+4880], %r8583;
	st.global.u32 	[%rd2301+4884], %r8584;
	st.global.u32 	[%rd2301+4888], %r8585;
	st.global.u32 	[%rd2301+4892], %r8586;
	st.global.u32 	[%rd2301+4896], %r8587;
	st.global.u32 	[%rd2301+4900], %r8588;
	st.global.u32 	[%rd2301+4904], %r8589;
	st.global.u32 	[%rd2301+4908], %r8590;
	st.global.u32 	[%rd2301+4912], %r8591;
	st.global.u32 	[%rd2301+4916], %r8592;
	st.global.u32 	[%rd2301+4920], %r8593;
	st.global.u32 	[%rd2301+4924], %r8594;
	st.global.u32 	[%rd2301+4928], %r8595;
	st.global.u32 	[%rd2301+4932], %r8596;
	st.global.u32 	[%rd2301+4936], %r8597;
	st.global.u32 	[%rd2301+4940], %r8598;
	st.global.u32 	[%rd2301+4944], %r8599;
	st.global.u32 	[%rd2301+4948], %r8600;
	st.global.u32 	[%rd2301+4952], %r8601;
	st.global.u32 	[%rd2301+4956], %r8602;
	st.global.u32 	[%rd2301+4960], %r8603;
	st.global.u32 	[%rd2301+4964], %r8604;
	st.global.u32 	[%rd2301+4968], %r8605;
	st.global.u32 	[%rd2301+4972], %r8606;
	st.global.u32 	[%rd2301+4976], %r8607;
	st.global.u32 	[%rd2301+4980], %r8608;
	st.global.u32 	[%rd2301+4984], %r8609;
	st.global.u32 	[%rd2301+4988], %r8610;
	st.global.u32 	[%rd2301+4992], %r8611;
	st.global.u32 	[%rd2301+4996], %r8612;
	st.global.u32 	[%rd2301+5000], %r8613;
	st.global.u32 	[%rd2301+5004], %r8614;
	st.global.u32 	[%rd2301+5008], %r8615;
	st.global.u32 	[%rd2301+5012], %r8616;
	st.global.u32 	[%rd2301+5016], %r8617;
	st.global.u32 	[%rd2301+5020], %r8642;
	st.global.u32 	[%rd2301+5024], %r8618;
	st.global.u32 	[%rd2301+5028], %r8619;
	st.global.u32 	[%rd2301+5032], %r8620;
	st.global.u32 	[%rd2301+5036], %r8621;
	st.global.u32 	[%rd2301+5040], %r8622;
	st.global.u32 	[%rd2301+5044], %r8623;
	st.global.u32 	[%rd2301+5048], %r8624;
	st.global.u32 	[%rd2301+5052], %r8625;
	st.global.u32 	[%rd2301+5056], %r8626;
	st.global.u32 	[%rd2301+5060], %r8627;
	st.global.u32 	[%rd2301+5064], %r8628;
	st.global.u32 	[%rd2301+5068], %r8629;
	st.global.u32 	[%rd2301+5072], %r8630;
	st.global.u32 	[%rd2301+5076], %r8631;
	st.global.u32 	[%rd2301+5080], %r8632;
	st.global.u32 	[%rd2301+5084], %r8633;
	st.global.u32 	[%rd2301+5088], %r8634;
	st.global.u32 	[%rd2301+5092], %r8635;
	st.global.u32 	[%rd2301+5096], %r8636;
	st.global.u32 	[%rd2301+5100], %r8637;
	st.global.u32 	[%rd2301+5104], %r8638;
	st.global.u32 	[%rd2301+5108], %r8639;
	st.global.u32 	[%rd2301+5112], %r8640;
	st.global.u32 	[%rd2301+5116], %r8641;
	mov.b16 	%rs75, 0;
	st.global.u16 	[%rd2301+5248], %rs75;
	cvta.to.global.u64 	%rd2303, %rd2306;
	mov.b16 	%rs76, 1;
	st.global.u8 	[%rd2303], %rs76;
	bra.uni 	$L__BB0_651;
$L__BB0_650:
	mov.b32 	%r8643, 1000;
	st.global.u32 	[%rd1], %r8643;
$L__BB0_651:
	ret;

}
	// .globl	_ZN3lux4cuda8ringtail22sample_poly_eta_kernelEPNS1_4PolyEjj
.visible .entry _ZN3lux4cuda8ringtail22sample_poly_eta_kernelEPNS1_4PolyEjj(
	.param .u64 .ptr .align 1 _ZN3lux4cuda8ringtail22sample_poly_eta_kernelEPNS1_4PolyEjj_param_0,
	.param .u32 _ZN3lux4cuda8ringtail22sample_poly_eta_kernelEPNS1_4PolyEjj_param_1,
	.param .u32 _ZN3lux4cuda8ringtail22sample_poly_eta_kernelEPNS1_4PolyEjj_param_2
)
{
	.local .align 8 .b8 	__local_depot1[48];
	.reg .b64 	%SP;
	.reg .b64 	%SPL;
	.reg .pred 	%p<64>;
	.reg .b32 	%r<1199>;
	.reg .b64 	%rd<27>;

	mov.u64 	%SPL, __local_depot1;
	ld.param.u64 	%rd10, [_ZN3lux4cuda8ringtail22sample_poly_eta_kernelEPNS1_4PolyEjj_param_0];
	ld.param.u32 	%r542, [_ZN3lux4cuda8ringtail22sample_poly_eta_kernelEPNS1_4PolyEjj_param_1];
	ld.param.u32 	%r543, [_ZN3lux4cuda8ringtail22sample_poly_eta_kernelEPNS1_4PolyEjj_param_2];
	mov.u32 	%r1, %tid.x;
	setp.gt.u32 	%p1, %r1, 255;
	@%p1 bra 	$L__BB1_117;
	add.u64 	%rd1, %SPL, 0;
	shl.b32 	%r544, %r543, 8;
	add.s32 	%r2, %r544, %r1;
	xor.b32  	%r545, %r542, -1429050551;
	mul.lo.s32 	%r3, %r545, 1099087573;
	add.s32 	%r546, %r3, -638133224;
	add.s32 	%r935, %r3, 123456789;
	st.local.v2.u32 	[%rd1], {%r546, %r935};
	xor.b32  	%r547, %r3, 362436069;
	mov.b32 	%r548, -123459836;
	st.local.v2.u32 	[%rd1+8], {%r547, %r548};
	add.s32 	%r931, %r3, 5783321;
	mov.b32 	%r549, -589760388;
	st.local.v2.u32 	[%rd1+16], {%r549, %r931};
	setp.eq.s32 	%p2, %r2, 0;
	@%p2 bra 	$L__BB1_116;
	cvt.u64.u32 	%rd26, %r2;
	mov.b32 	%r918, 0;
	mov.u64 	%rd13, precalc_xorwow_matrix;
$L__BB1_3:
	mov.u64 	%rd3, %rd26;
	and.b64  	%rd4, %rd3, 3;
	setp.eq.s64 	%p3, %rd4, 0;
	@%p3 bra 	$L__BB1_115;
	mul.wide.u32 	%rd12, %r918, 3200;
	add.s64 	%rd5, %rd13, %rd12;
	mov.b32 	%r931, 0;
	mov.u32 	%r932, %r931;
	mov.u32 	%r933, %r931;
	mov.u32 	%r934, %r931;
	mov.u32 	%r935, %r931;
	mov.u32 	%r924, %r931;
$L__BB1_5:
	mul.wide.u32 	%rd14, %r924, 4;
	add.s64 	%rd15, %rd1, %rd14;
	ld.local.u32 	%r15, [%rd15+4];
	shl.b32 	%r16, %r924, 5;
	mov.b32 	%r930, 0;
$L__BB1_6:
	.pragma "nounroll";
	shr.u32 	%r553, %r15, %r930;
	and.b32  	%r554, %r553, 1;
	setp.eq.b32 	%p4, %r554, 1;
	not.pred 	%p5, %p4;
	add.s32 	%r555, %r16, %r930;
	mul.lo.s32 	%r556, %r555, 5;
	mul.wide.u32 	%rd16, %r556, 4;
	add.s64 	%rd6, %rd5, %rd16;
	@%p5 bra 	$L__BB1_8;
	ld.global.nc.u32 	%r557, [%rd6];
	xor.b32  	%r935, %r935, %r557;
	ld.global.nc.u32 	%r558, [%rd6+4];
	xor.b32  	%r934, %r934, %r558;
	ld.global.nc.u32 	%r559, [%rd6+8];
	xor.b32  	%r933, %r933, %r559;
	ld.global.nc.u32 	%r560, [%rd6+12];
	xor.b32  	%r932, %r932, %r560;
	ld.global.nc.u32 	%r561, [%rd6+16];
	xor.b32  	%r931, %r931, %r561;
$L__BB1_8:
	and.b32  	%r563, %r553, 2;
	setp.eq.s32 	%p6, %r563, 0;
	@%p6 bra 	$L__BB1_10;
	ld.global.nc.u32 	%r564, [%rd6+20];
	xor.b32  	%r935, %r935, %r564;
	ld.global.nc.u32 	%r565, [%rd6+24];
	xor.b32  	%r934, %r934, %r565;
	ld.global.nc.u32 	%r566, [%rd6+28];
	xor.b32  	%r933, %r933, %r566;
	ld.global.nc.u32 	%r567, [%rd6+32];
	xor.b32  	%r932, %r932, %r567;
	ld.global.nc.u32 	%r568, [%rd6+36];
	xor.b32  	%r931, %r931, %r568;
$L__BB1_10:
	and.b32  	%r570, %r553, 4;
	setp.eq.s32 	%p7, %r570, 0;
	@%p7 bra 	$L__BB1_12;
	ld.global.nc.u32 	%r571, [%rd6+40];
	xor.b32  	%r935, %r935, %r571;
	ld.global.nc.u32 	%r572, [%rd6+44];
	xor.b32  	%r934, %r934, %r572;
	ld.global.nc.u32 	%r573, [%rd6+48];
	xor.b32  	%r933, %r933, %r573;
	ld.global.nc.u32 	%r574, [%rd6+52];
	xor.b32  	%r932, %r932, %r574;
	ld.global.nc.u32 	%r575, [%rd6+56];
	xor.b32  	%r931, %r931, %r575;
$L__BB1_12:
	and.b32  	%r577, %r553, 8;
	setp.eq.s32 	%p8, %r577, 0;
	@%p8 bra 	$L__BB1_14;
	ld.global.nc.u32 	%r578, [%rd6+60];
	xor.b32  	%r935, %r935, %r578;
	ld.global.nc.u32 	%r579, [%rd6+64];
	xor.b32  	%r934, %r934, %r579;
	ld.global.nc.u32 	%r580, [%rd6+68];
	xor.b32  	%r933, %r933, %r580;
	ld.global.nc.u32 	%r581, [%rd6+72];
	xor.b32  	%r932, %r932, %r581;
	ld.global.nc.u32 	%r582, [%rd6+76];
	xor.b32  	%r931, %r931, %r582;
$L__BB1_14:
	and.b32  	%r584, %r553, 16;
	setp.eq.s32 	%p9, %r584, 0;
	@%p9 bra 	$L__BB1_16;
	ld.global.nc.u32 	%r585, [%rd6+80];
	xor.b32  	%r935, %r935, %r585;
	ld.global.nc.u32 	%r586, [%rd6+84];
	xor.b32  	%r934, %r934, %r586;
	ld.global.nc.u32 	%r587, [%rd6+88];
	xor.b32  	%r933, %r933, %r587;
	ld.global.nc.u32 	%r588, [%rd6+92];
	xor.b32  	%r932, %r932, %r588;
	ld.global.nc.u32 	%r589, [%rd6+96];
	xor.b32  	%r931, %r931, %r589;
$L__BB1_16:
	and.b32  	%r591, %r553, 32;
	setp.eq.s32 	%p10, %r591, 0;
	@%p10 bra 	$L__BB1_18;
	ld.global.nc.u32 	%r592, [%rd6+100];
	xor.b32  	%r935, %r935, %r592;
	ld.global.nc.u32 	%r593, [%rd6+104];
	xor.b32  	%r934, %r934, %r593;
	ld.global.nc.u32 	%r594, [%rd6+108];
	xor.b32  	%r933, %r933, %r594;
	ld.global.nc.u32 	%r595, [%rd6+112];
	xor.b32  	%r932, %r932, %r595;
	ld.global.nc.u32 	%r596, [%rd6+116];
	xor.b32  	%r931, %r931, %r596;
$L__BB1_18:
	and.b32  	%r598, %r553, 64;
	setp.eq.s32 	%p11, %r598, 0;
	@%p11 bra 	$L__BB1_20;
	ld.global.nc.u32 	%r599, [%rd6+120];
	xor.b32  	%r935, %r935, %r599;
	ld.global.nc.u32 	%r600, [%rd6+124];
	xor.b32  	%r934, %r934, %r600;
	ld.global.nc.u32 	%r601, [%rd6+128];
	xor.b32  	%r933, %r933, %r601;
	ld.global.nc.u32 	%r602, [%rd6+132];
	xor.b32  	%r932, %r932, %r602;
	ld.global.nc.u32 	%r603, [%rd6+136];
	xor.b32  	%r931, %r931, %r603;
$L__BB1_20:
	and.b32  	%r605, %r553, 128;
	setp.eq.s32 	%p12, %r605, 0;
	@%p12 bra 	$L__BB1_22;
	ld.global.nc.u32 	%r606, [%rd6+140];
	xor.b32  	%r935, %r935, %r606;
	ld.global.nc.u32 	%r607, [%rd6+144];
	xor.b32  	%r934, %r934, %r607;
	ld.global.nc.u32 	%r608, [%rd6+148];
	xor.b32  	%r933, %r933, %r608;
	ld.global.nc.u32 	%r609, [%rd6+152];
	xor.b32  	%r932, %r932, %r609;
	ld.global.nc.u32 	%r610, [%rd6+156];
	xor.b32  	%r931, %r931, %r610;
$L__BB1_22:
	and.b32  	%r612, %r553, 256;
	setp.eq.s32 	%p13, %r612, 0;
	@%p13 bra 	$L__BB1_24;
	ld.global.nc.u32 	%r613, [%rd6+160];
	xor.b32  	%r935, %r935, %r613;
	ld.global.nc.u32 	%r614, [%rd6+164];
	xor.b32  	%r934, %r934, %r614;
	ld.global.nc.u32 	%r615, [%rd6+168];
	xor.b32  	%r933, %r933, %r615;
	ld.global.nc.u32 	%r616, [%rd6+172];
	xor.b32  	%r932, %r932, %r616;
	ld.global.nc.u32 	%r617, [%rd6+176];
	xor.b32  	%r931, %r931, %r617;
$L__BB1_24:
	and.b32  	%r619, %r553, 512;
	setp.eq.s32 	%p14, %r619, 0;
	@%p14 bra 	$L__BB1_26;
	ld.global.nc.u32 	%r620, [%rd6+180];
	xor.b32  	%r935, %r935, %r620;
	ld.global.nc.u32 	%r621, [%rd6+184];
	xor.b32  	%r934, %r934, %r621;
	ld.global.nc.u32 	%r622, [%rd6+188];
	xor.b32  	%r933, %r933, %r622;
	ld.global.nc.u32 	%r623, [%rd6+192];
	xor.b32  	%r932, %r932, %r623;
	ld.global.nc.u32 	%r624, [%rd6+196];
	xor.b32  	%r931, %r931, %r624;
$L__BB1_26:
	and.b32  	%r626, %r553, 1024;
	setp.eq.s32 	%p15, %r626, 0;
	@%p15 bra 	$L__BB1_28;
	ld.global.nc.u32 	%r627, [%rd6+200];
	xor.b32  	%r935, %r935, %r627;
	ld.global.nc.u32 	%r628, [%rd6+204];
	xor.b32  	%r934, %r934, %r628;
	ld.global.nc.u32 	%r629, [%rd6+208];
	xor.b32  	%r933, %r933, %r629;
	ld.global.nc.u32 	%r630, [%rd6+212];
	xor.b32  	%r932, %r932, %r630;
	ld.global.nc.u32 	%r631, [%rd6+216];
	xor.b32  	%r931, %r931, %r631;
$L__BB1_28:
	and.b32  	%r633, %r553, 2048;
	setp.eq.s32 	%p16, %r633, 0;
	@%p16 bra 	$L__BB1_30;
	ld.global.nc.u32 	%r634, [%rd6+220];
	xor.b32  	%r935, %r935, %r634;
	ld.global.nc.u32 	%r635, [%rd6+224];
	xor.b32  	%r934, %r934, %r635;
	ld.global.nc.u32 	%r636, [%rd6+228];
	xor.b32  	%r933, %r933, %r636;
	ld.global.nc.u32 	%r637, [%rd6+232];
	xor.b32  	%r932, %r932, %r637;
	ld.global.nc.u32 	%r638, [%rd6+236];
	xor.b32  	%r931, %r931, %r638;
$L__BB1_30:
	and.b32  	%r640, %r553, 4096;
	setp.eq.s32 	%p17, %r640, 0;
	@%p17 bra 	$L__BB1_32;
	ld.global.nc.u32 	%r641, [%rd6+240];
	xor.b32  	%r935, %r935, %r641;
	ld.global.nc.u32 	%r642, [%rd6+244];
	xor.b32  	%r934, %r934, %r642;
	ld.global.nc.u32 	%r643, [%rd6+248];
	xor.b32  	%r933, %r933, %r643;
	ld.global.nc.u32 	%r644, [%rd6+252];
	xor.b32  	%r932, %r932, %r644;
	ld.global.nc.u32 	%r645, [%rd6+256];
	xor.b32  	%r931, %r931, %r645;
$L__BB1_32:
	and.b32  	%r647, %r553, 8192;
	setp.eq.s32 	%p18, %r647, 0;
	@%p18 bra 	$L__BB1_34;
	ld.global.nc.u32 	%r648, [%rd6+260];
	xor.b32  	%r935, %r935, %r648;
	ld.global.nc.u32 	%r649, [%rd6+264];
	xor.b32  	%r934, %r934, %r649;
	ld.global.nc.u32 	%r650, [%rd6+268];
	xor.b32  	%r933, %r933, %r650;
	ld.global.nc.u32 	%r651, [%rd6+272];
	xor.b32  	%r932, %r932, %r651;
	ld.global.nc.u32 	%r652, [%rd6+276];
	xor.b32  	%r931, %r931, %r652;
$L__BB1_34:
	and.b32  	%r654, %r553, 16384;
	setp.eq.s32 	%p19, %r654, 0;
	@%p19 bra 	$L__BB1_36;
	ld.global.nc.u32 	%r655, [%rd6+280];
	xor.b32  	%r935, %r935, %r655;
	ld.global.nc.u32 	%r656, [%rd6+284];
	xor.b32  	%r934, %r934, %r656;
	ld.global.nc.u32 	%r657, [%rd6+288];
	xor.b32  	%r933, %r933, %r657;
	ld.global.nc.u32 	%r658, [%rd6+292];
	xor.b32  	%r932, %r932, %r658;
	ld.global.nc.u32 	%r659, [%rd6+296];
	xor.b32  	%r931, %r931, %r659;
$L__BB1_36:
	and.b32  	%r661, %r553, 32768;
	setp.eq.s32 	%p20, %r661, 0;
	@%p20 bra 	$L__BB1_38;
	ld.global.nc.u32 	%r662, [%rd6+300];
	xor.b32  	%r935, %r935, %r662;
	ld.global.nc.u32 	%r663, [%rd6+304];
	xor.b32  	%r934, %r934, %r663;
	ld.global.nc.u32 	%r664, [%rd6+308];
	xor.b32  	%r933, %r933, %r664;
	ld.global.nc.u32 	%r665, [%rd6+312];
	xor.b32  	%r932, %r932, %r665;
	ld.global.nc.u32 	%r666, [%rd6+316];
	xor.b32  	%r931, %r931, %r666;
$L__BB1_38:
	add.s32 	%r930, %r930, 16;
	setp.ne.s32 	%p21, %r930, 32;
	@%p21 bra 	$L__BB1_6;
	mad.lo.s32 	%r667, %r924, -31, %r16;
	add.s32 	%r924, %r667, 1;
	setp.ne.s32 	%p22, %r924, 5;
	@%p22 bra 	$L__BB1_5;
	st.local.u32 	[%rd1+4], %r935;
	st.local.v2.u32 	[%rd1+8], {%r934, %r933};
	st.local.v2.u32 	[%rd1+16], {%r932, %r931};
	setp.eq.s64 	%p23, %rd4, 1;
	@%p23 bra 	$L__BB1_115;
	mov.b32 	%r931, 0;
	mov.u32 	%r1024, %r931;
	mov.u32 	%r1025, %r931;
	mov.u32 	%r1026, %r931;
	mov.u32 	%r935, %r931;
	mov.u32 	%r1016, %r931;
$L__BB1_42:
	mul.wide.u32 	%rd17, %r1016, 4;
	add.s64 	%rd18, %rd1, %rd17;
	ld.local.u32 	%r191, [%rd18+4];
	shl.b32 	%r192, %r1016, 5;
	mov.b32 	%r1022, 0;
$L__BB1_43:
	.pragma "nounroll";
	shr.u32 	%r670, %r191, %r1022;
	and.b32  	%r671, %r670, 1;
	setp.eq.b32 	%p24, %r671, 1;
	not.pred 	%p25, %p24;
	add.s32 	%r672, %r192, %r1022;
	mul.lo.s32 	%r673, %r672, 5;
	mul.wide.u32 	%rd19, %r673, 4;
	add.s64 	%rd7, %rd5, %rd19;
	@%p25 bra 	$L__BB1_45;
	ld.global.nc.u32 	%r674, [%rd7];
	xor.b32  	%r935, %r935, %r674;
	ld.global.nc.u32 	%r675, [%rd7+4];
	xor.b32  	%r1026, %r1026, %r675;
	ld.global.nc.u32 	%r676, [%rd7+8];
	xor.b32  	%r1025, %r1025, %r676;
	ld.global.nc.u32 	%r677, [%rd7+12];
	xor.b32  	%r1024, %r1024, %r677;
	ld.global.nc.u32 	%r678, [%rd7+16];
	xor.b32  	%r931, %r931, %r678;
$L__BB1_45:
	and.b32  	%r680, %r670, 2;
	setp.eq.s32 	%p26, %r680, 0;
	@%p26 bra 	$L__BB1_47;
	ld.global.nc.u32 	%r681, [%rd7+20];
	xor.b32  	%r935, %r935, %r681;
	ld.global.nc.u32 	%r682, [%rd7+24];
	xor.b32  	%r1026, %r1026, %r682;
	ld.global.nc.u32 	%r683, [%rd7+28];
	xor.b32  	%r1025, %r1025, %r683;
	ld.global.nc.u32 	%r684, [%rd7+32];
	xor.b32  	%r1024, %r1024, %r684;
	ld.global.nc.u32 	%r685, [%rd7+36];
	xor.b32  	%r931, %r931, %r685;
$L__BB1_47:
	and.b32  	%r687, %r670, 4;
	setp.eq.s32 	%p27, %r687, 0;
	@%p27 bra 	$L__BB1_49;
	ld.global.nc.u32 	%r688, [%rd7+40];
	xor.b32  	%r935, %r935, %r688;
	ld.global.nc.u32 	%r689, [%rd7+44];
	xor.b32  	%r1026, %r1026, %r689;
	ld.global.nc.u32 	%r690, [%rd7+48];
	xor.b32  	%r1025, %r1025, %r690;
	ld.global.nc.u32 	%r691, [%rd7+52];
	xor.b32  	%r1024, %r1024, %r691;
	ld.global.nc.u32 	%r692, [%rd7+56];
	xor.b32  	%r931, %r931, %r692;
$L__BB1_49:
	and.b32  	%r694, %r670, 8;
	setp.eq.s32 	%p28, %r694, 0;
	@%p28 bra 	$L__BB1_51;
	ld.global.nc.u32 	%r695, [%rd7+60];
	xor.b32  	%r935, %r935, %r695;
	ld.global.nc.u32 	%r696, [%rd7+64];
	xor.b32  	%r1026, %r1026, %r696;
	ld.global.nc.u32 	%r697, [%rd7+68];
	xor.b32  	%r1025, %r1025, %r697;
	ld.global.nc.u32 	%r698, [%rd7+72];
	xor.b32  	%r1024, %r1024, %r698;
	ld.global.nc.u32 	%r699, [%rd7+76];
	xor.b32  	%r931, %r931, %r699;
$L__BB1_51:
	and.b32  	%r701, %r670, 16;
	setp.eq.s32 	%p29, %r701, 0;
	@%p29 bra 	$L__BB1_53;
	ld.global.nc.u32 	%r702, [%rd7+80];
	xor.b32  	%r935, %r935, %r702;
	ld.global.nc.u32 	%r703, [%rd7+84];
	xor.b32  	%r1026, %r1026, %r703;
	ld.global.nc.u32 	%r704, [%rd7+88];
	xor.b32  	%r1025, %r1025, %r704;
	ld.global.nc.u32 	%r705, [%rd7+92];
	xor.b32  	%r1024, %r1024, %r705;
	ld.global.nc.u32 	%r706, [%rd7+96];
	xor.b32  	%r931, %r931, %r706;
$L__BB1_53:
	and.b32  	%r708, %r670, 32;
	setp.eq.s32 	%p30, %r708, 0;
	@%p30 bra 	$L__BB1_55;
	ld.global.nc.u32 	%r709, [%rd7+100];
	xor.b32  	%r935, %r935, %r709;
	ld.global.nc.u32 	%r710, [%rd7+104];
	xor.b32  	%r1026, %r1026, %r710;
	ld.global.nc.u32 	%r711, [%rd7+108];
	xor.b32  	%r1025, %r1025, %r711;
	ld.global.nc.u32 	%r712, [%rd7+112];
	xor.b32  	%r1024, %r1024, %r712;
	ld.global.nc.u32 	%r713, [%rd7+116];
	xor.b32  	%r931, %r931, %r713;
$L__BB1_55:
	and.b32  	%r715, %r670, 64;
	setp.eq.s32 	%p31, %r715, 0;
	@%p31 bra 	$L__BB1_57;
	ld.global.nc.u32 	%r716, [%rd7+120];
	xor.b32  	%r935, %r935, %r716;
	ld.global.nc.u32 	%r717, [%rd7+124];
	xor.b32  	%r1026, %r1026, %r717;
	ld.global.nc.u32 	%r718, [%rd7+128];
	xor.b32  	%r1025, %r1025, %r718;
	ld.global.nc.u32 	%r719, [%rd7+132];
	xor.b32  	%r1024, %r1024, %r719;
	ld.global.nc.u32 	%r720, [%rd7+136];
	xor.b32  	%r931, %r931, %r720;
$L__BB1_57:
	and.b32  	%r722, %r670, 128;
	setp.eq.s32 	%p32, %r722, 0;
	@%p32 bra 	$L__BB1_59;
	ld.global.nc.u32 	%r723, [%rd7+140];
	xor.b32  	%r935, %r935, %r723;
	ld.global.nc.u32 	%r724, [%rd7+144];
	xor.b32  	%r1026, %r1026, %r724;
	ld.global.nc.u32 	%r725, [%rd7+148];
	xor.b32  	%r1025, %r1025, %r725;
	ld.global.nc.u32 	%r726, [%rd7+152];
	xor.b32  	%r1024, %r1024, %r726;
	ld.global.nc.u32 	%r727, [%rd7+156];
	xor.b32  	%r931, %r931, %r727;
$L__BB1_59:
	and.b32  	%r729, %r670, 256;
	setp.eq.s32 	%p33, %r729, 0;
	@%p33 bra 	$L__BB1_61;
	ld.global.nc.u32 	%r730, [%rd7+160];
	xor.b32  	%r935, %r935, %r730;
	ld.global.nc.u32 	%r731, [%rd7+164];
	xor.b32  	%r1026, %r1026, %r731;
	ld.global.nc.u32 	%r732, [%rd7+168];
	xor.b32  	%r1025, %r1025, %r732;
	ld.global.nc.u32 	%r733, [%rd7+172];
	xor.b32  	%r1024, %r1024, %r733;
	ld.global.nc.u32 	%r734, [%rd7+176];
	xor.b32  	%r931, %r931, %r734;
$L__BB1_61:
	and.b32  	%r736, %r670, 512;
	setp.eq.s32 	%p34, %r736, 0;
	@%p34 bra 	$L__BB1_63;
	ld.global.nc.u32 	%r737, [%rd7+180];
	xor.b32  	%r935, %r935, %r737;
	ld.global.nc.u32 	%r738, [%rd7+184];
	xor.b32  	%r1026, %r1026, %r738;
	ld.global.nc.u32 	%r739, [%rd7+188];
	xor.b32  	%r1025, %r1025, %r739;
	ld.global.nc.u32 	%r740, [%rd7+192];
	xor.b32  	%r1024, %r1024, %r740;
	ld.global.nc.u32 	%r741, [%rd7+196];
	xor.b32  	%r931, %r931, %r741;
$L__BB1_63:
	and.b32  	%r743, %r670, 1024;
	setp.eq.s32 	%p35, %r743, 0;
	@%p35 bra 	$L__BB1_65;
	ld.global.nc.u32 	%r744, [%rd7+200];
	xor.b32  	%r935, %r935, %r744;
	ld.global.nc.u32 	%r745, [%rd7+204];
	xor.b32  	%r1026, %r1026, %r745;
	ld.global.nc.u32 	%r746, [%rd7+208];
	xor.b32  	%r1025, %r1025, %r746;
	ld.global.nc.u32 	%r747, [%rd7+212];
	xor.b32  	%r1024, %r1024, %r747;
	ld.global.nc.u32 	%r748, [%rd7+216];
	xor.b32  	%r931, %r931, %r748;
$L__BB1_65:
	and.b32  	%r750, %r670, 2048;
	setp.eq.s32 	%p36, %r750, 0;
	@%p36 bra 	$L__BB1_67;
	ld.global.nc.u32 	%r751, [%rd7+220];
	xor.b32  	%r935, %r935, %r751;
	ld.global.nc.u32 	%r752, [%rd7+224];
	xor.b32  	%r1026, %r1026, %r752;
	ld.global.nc.u32 	%r753, [%rd7+228];
	xor.b32  	%r1025, %r1025, %r753;
	ld.global.nc.u32 	%r754, [%rd7+232];
	xor.b32  	%r1024, %r1024, %r754;
	ld.global.nc.u32 	%r755, [%rd7+236];
	xor.b32  	%r931, %r931, %r755;
$L__BB1_67:
	and.b32  	%r757, %r670, 4096;
	setp.eq.s32 	%p37, %r757, 0;
	@%p37 bra 	$L__BB1_69;
	ld.global.nc.u32 	%r758, [%rd7+240];
	xor.b32  	%r935, %r935, %r758;
	ld.global.nc.u32 	%r759, [%rd7+244];
	xor.b32  	%r1026, %r1026, %r759;
	ld.global.nc.u32 	%r760, [%rd7+248];
	xor.b32  	%r1025, %r1025, %r760;
	ld.global.nc.u32 	%r761, [%rd7+252];
	xor.b32  	%r1024, %r1024, %r761;
	ld.global.nc.u32 	%r762, [%rd7+256];
	xor.b32  	%r931, %r931, %r762;
$L__BB1_69:
	and.b32  	%r764, %r670, 8192;
	setp.eq.s32 	%p38, %r764, 0;
	@%p38 bra 	$L__BB1_71;
	ld.global.nc.u32 	%r765, [%rd7+260];
	xor.b32  	%r935, %r935, %r765;
	ld.global.nc.u32 	%r766, [%rd7+264];
	xor.b32  	%r1026, %r1026, %r766;
	ld.global.nc.u32 	%r767, [%rd7+268];
	xor.b32  	%r1025, %r1025, %r767;
	ld.global.nc.u32 	%r768, [%rd7+272];
	xor.b32  	%r1024, %r1024, %r768;
	ld.global.nc.u32 	%r769, [%rd7+276];
	xor.b32  	%r931, %r931, %r769;
$L__BB1_71:
	and.b32  	%r771, %r670, 16384;
	setp.eq.s32 	%p39, %r771, 0;
	@%p39 bra 	$L__BB1_73;
	ld.global.nc.u32 	%r772, [%rd7+280];
	xor.b32  	%r935, %r935, %r772;
	ld.global.nc.u32 	%r773, [%rd7+284];
	xor.b32  	%r1026, %r1026, %r773;
	ld.global.nc.u32 	%r774, [%rd7+288];
	xor.b32  	%r1025, %r1025, %r774;
	ld.global.nc.u32 	%r775, [%rd7+292];
	xor.b32  	%r1024, %r1024, %r775;
	ld.global.nc.u32 	%r776, [%rd7+296];
	xor.b32  	%r931, %r931, %r776;
$L__BB1_73:
	and.b32  	%r778, %r670, 32768;
	setp.eq.s32 	%p40, %r778, 0;
	@%p40 bra 	$L__BB1_75;
	ld.global.nc.u32 	%r779, [%rd7+300];
	xor.b32  	%r935, %r935, %r779;
	ld.global.nc.u32 	%r780, [%rd7+304];
	xor.b32  	%r1026, %r1026, %r780;
	ld.global.nc.u32 	%r781, [%rd7+308];
	xor.b32  	%r1025, %r1025, %r781;
	ld.global.nc.u32 	%r782, [%rd7+312];
	xor.b32  	%r1024, %r1024, %r782;
	ld.global.nc.u32 	%r783, [%rd7+316];
	xor.b32  	%r931, %r931, %r783;
$L__BB1_75:
	add.s32 	%r1022, %r1022, 16;
	setp.ne.s32 	%p41, %r1022, 32;
	@%p41 bra 	$L__BB1_43;
	mad.lo.s32 	%r784, %r1016, -31, %r192;
	add.s32 	%r1016, %r784, 1;
	setp.ne.s32 	%p42, %r1016, 5;
	@%p42 bra 	$L__BB1_42;
	st.local.u32 	[%rd1+4], %r935;
	st.local.v2.u32 	[%rd1+8], {%r1026, %r1025};
	st.local.v2.u32 	[%rd1+16], {%r1024, %r931};
	setp.ne.s64 	%p43, %rd4, 3;
	@%p43 bra 	$L__BB1_115;
	mov.b32 	%r931, 0;
	mov.u32 	%r1116, %r931;
	mov.u32 	%r1117, %r931;
	mov.u32 	%r1118, %r931;
	mov.u32 	%r935, %r931;
	mov.u32 	%r1108, %r931;
$L__BB1_79:
	mul.wide.u32 	%rd20, %r1108, 4;
	add.s64 	%rd21, %rd1, %rd20;
	ld.local.u32 	%r367, [%rd21+4];
	shl.b32 	%r368, %r1108, 5;
	mov.b32 	%r1114, 0;
$L__BB1_80:
	.pragma "nounroll";
	shr.u32 	%r787, %r367, %r1114;
	and.b32  	%r788, %r787, 1;
	setp.eq.b32 	%p44, %r788, 1;
	not.pred 	%p45, %p44;
	add.s32 	%r789, %r368, %r1114;
	mul.lo.s32 	%r790, %r789, 5;
	mul.wide.u32 	%rd22, %r790, 4;
	add.s64 	%rd8, %rd5, %rd22;
	@%p45 bra 	$L__BB1_82;
	ld.global.nc.u32 	%r791, [%rd8];
	xor.b32  	%r935, %r935, %r791;
	ld.global.nc.u32 	%r792, [%rd8+4];
	xor.b32  	%r1118, %r1118, %r792;
	ld.global.nc.u32 	%r793, [%rd8+8];
	xor.b32  	%r1117, %r1117, %r793;
	ld.global.nc.u32 	%r794, [%rd8+12];
	xor.b32  	%r1116, %r1116, %r794;
	ld.global.nc.u32 	%r795, [%rd8+16];
	xor.b32  	%r931, %r931, %r795;
$L__BB1_82:
	and.b32  	%r797, %r787, 2;
	setp.eq.s32 	%p46, %r797, 0;
	@%p46 bra 	$L__BB1_84;
	ld.global.nc.u32 	%r798, [%rd8+20];
	xor.b32  	%r935, %r935, %r798;
	ld.global.nc.u32 	%r799, [%rd8+24];
	xor.b32  	%r1118, %r1118, %r799;
	ld.global.nc.u32 	%r800, [%rd8+28];
	xor.b32  	%r1117, %r1117, %r800;
	ld.global.nc.u32 	%r801, [%rd8+32];
	xor.b32  	%r1116, %r1116, %r801;
	ld.global.nc.u32 	%r802, [%rd8+36];
	xor.b32  	%r931, %r931, %r802;
$L__BB1_84:
	and.b32  	%r804, %r787, 4;
	setp.eq.s32 	%p47, %r804, 0;
	@%p47 bra 	$L__BB1_86;
	ld.global.nc.u32 	%r805, [%rd8+40];
	xor.b32  	%r935, %r935, %r805;
	ld.global.nc.u32 	%r806, [%rd8+44];
	xor.b32  	%r1118, %r1118, %r806;
	ld.global.nc.u32 	%r807, [%rd8+48];
	xor.b32  	%r1117, %r1117, %r807;
	ld.global.nc.u32 	%r808, [%rd8+52];
	xor.b32  	%r1116, %r1116, %r808;
	ld.global.nc.u32 	%r809, [%rd8+56];
	xor.b32  	%r931, %r931, %r809;
$L__BB1_86:
	and.b32  	%r811, %r787, 8;
	setp.eq.s32 	%p48, %r811, 0;
	@%p48 bra 	$L__BB1_88;
	ld.global.nc.u32 	%r812, [%rd8+60];
	xor.b32  	%r935, %r935, %r812;
	ld.global.nc.u32 	%r813, [%rd8+64];
	xor.b32  	%r1118, %r1118, %r813;
	ld.global.nc.u32 	%r814, [%rd8+68];
	xor.b32  	%r1117, %r1117, %r814;
	ld.global.nc.u32 	%r815, [%rd8+72];
	xor.b32  	%r1116, %r1116, %r815;
	ld.global.nc.u32 	%r816, [%rd8+76];
	xor.b32  	%r931, %r931, %r816;
$L__BB1_88:
	and.b32  	%r818, %r787, 16;
	setp.eq.s32 	%p49, %r818, 0;
	@%p49 bra 	$L__BB1_90;
	ld.global.nc.u32 	%r819, [%rd8+80];
	xor.b32  	%r935, %r935, %r819;
	ld.global.nc.u32 	%r820, [%rd8+84];
	xor.b32  	%r1118, %r1118, %r820;
	ld.global.nc.u32 	%r821, [%rd8+88];
	xor.b32  	%r1117, %r1117, %r821;
	ld.global.nc.u32 	%r822, [%rd8+92];
	xor.b32  	%r1116, %r1116, %r822;
	ld.global.nc.u32 	%r823, [%rd8+96];
	xor.b32  	%r931, %r931, %r823;
$L__BB1_90:
	and.b32  	%r825, %r787, 32;
	setp.eq.s32 	%p50, %r825, 0;
	@%p50 bra 	$L__BB1_92;
	ld.global.nc.u32 	%r826, [%rd8+100];
	xor.b32  	%r935, %r935, %r826;
	ld.global.nc.u32 	%r827, [%rd8+104];
	xor.b32  	%r1118, %r1118, %r827;
	ld.global.nc.u32 	%r828, [%rd8+108];
	xor.b32  	%r1117, %r1117, %r828;
	ld.global.nc.u32 	%r829, [%rd8+112];
	xor.b32  	%r1116, %r1116, %r829;
	ld.global.nc.u32 	%r830, [%rd8+116];
	xor.b32  	%r931, %r931, %r830;
$L__BB1_92:
	and.b32  	%r832, %r787, 64;
	setp.eq.s32 	%p51, %r832, 0;
	@%p51 bra 	$L__BB1_94;
	ld.global.nc.u32 	%r833, [%rd8+120];
	xor.b32  	%r935, %r935, %r833;
	ld.global.nc.u32 	%r834, [%rd8+124];
	xor.b32  	%r1118, %r1118, %r834;
	ld.global.nc.u32 	%r835, [%rd8+128];
	xor.b32  	%r1117, %r1117, %r835;
	ld.global.nc.u32 	%r836, [%rd8+132];
	xor.b32  	%r1116, %r1116, %r836;
	ld.global.nc.u32 	%r837, [%rd8+136];
	xor.b32  	%r931, %r931, %r837;
$L__BB1_94:
	and.b32  	%r839, %r787, 128;
	setp.eq.s32 	%p52, %r839, 0;
	@%p52 bra 	$L__BB1_96;
	ld.global.nc.u32 	%r840, [%rd8+140];
	xor.b32  	%r935, %r935, %r840;
	ld.global.nc.u32 	%r841, [%rd8+144];
	xor.b32  	%r1118, %r1118, %r841;
	ld.global.nc.u32 	%r842, [%rd8+148];
	xor.b32  	%r1117, %r1117, %r842;
	ld.global.nc.u32 	%r843, [%rd8+152];
	xor.b32  	%r1116, %r1116, %r843;
	ld.global.nc.u32 	%r844, [%rd8+156];
	xor.b32  	%r931, %r931, %r844;
$L__BB1_96:
	and.b32  	%r846, %r787, 256;
	setp.eq.s32 	%p53, %r846, 0;
	@%p53 bra 	$L__BB1_98;
	ld.global.nc.u32 	%r847, [%rd8+160];
	xor.b32  	%r935, %r935, %r847;
	ld.global.nc.u32 	%r848, [%rd8+164];
	xor.b32  	%r1118, %r1118, %r848;
	ld.global.nc.u32 	%r849, [%rd8+168];
	xor.b32  	%r1117, %r1117, %r849;
	ld.global.nc.u32 	%r850, [%rd8+172];
	xor.b32  	%r1116, %r1116, %r850;
	ld.global.nc.u32 	%r851, [%rd8+176];
	xor.b32  	%r931, %r931, %r851;
$L__BB1_98:
	and.b32  	%r853, %r787, 512;
	setp.eq.s32 	%p54, %r853, 0;
	@%p54 bra 	$L__BB1_100;
	ld.global.nc.u32 	%r854, [%rd8+180];
	xor.b32  	%r935, %r935, %r854;
	ld.global.nc.u32 	%r855, [%rd8+184];
	xor.b32  	%r1118, %r1118, %r855;
	ld.global.nc.u32 	%r856, [%rd8+188];
	xor.b32  	%r1117, %r1117, %r856;
	ld.global.nc.u32 	%r857, [%rd8+192];
	xor.b32  	%r1116, %r1116, %r857;
	ld.global.nc.u32 	%r858, [%rd8+196];
	xor.b32  	%r931, %r931, %r858;
$L__BB1_100:
	and.b32  	%r860, %r787, 1024;
	setp.eq.s32 	%p55, %r860, 0;
	@%p55 bra 	$L__BB1_102;
	ld.global.nc.u32 	%r861, [%rd8+200];
	xor.b32  	%r935, %r935, %r861;
	ld.global.nc.u32 	%r862, [%rd8+204];
	xor.b32  	%r1118, %r1118, %r862;
	ld.global.nc.u32 	%r863, [%rd8+208];
	xor.b32  	%r1117, %r1117, %r863;
	ld.global.nc.u32 	%r864, [%rd8+212];
	xor.b32  	%r1116, %r1116, %r864;
	ld.global.nc.u32 	%r865, [%rd8+216];
	xor.b32  	%r931, %r931, %r865;
$L__BB1_102:
	and.b32  	%r867, %r787, 2048;
	setp.eq.s32 	%p56, %r867, 0;
	@%p56 bra 	$L__BB1_104;
	ld.global.nc.u32 	%r868, [%rd8+220];
	xor.b32  	%r935, %r935, %r868;
	ld.global.nc.u32 	%r869, [%rd8+224];
	xor.b32  	%r1118, %r1118, %r869;
	ld.global.nc.u32 	%r870, [%rd8+228];
	xor.b32  	%r1117, %r1117, %r870;
	ld.global.nc.u32 	%r871, [%rd8+232];
	xor.b32  	%r1116, %r1116, %r871;
	ld.global.nc.u32 	%r872, [%rd8+236];
	xor.b32  	%r931, %r931, %r872;
$L__BB1_104:
	and.b32  	%r874, %r787, 4096;
	setp.eq.s32 	%p57, %r874, 0;
	@%p57 bra 	$L__BB1_106;
	ld.global.nc.u32 	%r875, [%rd8+240];
	xor.b32  	%r935, %r935, %r875;
	ld.global.nc.u32 	%r876, [%rd8+244];
	xor.b32  	%r1118, %r1118, %r876;
	ld.global.nc.u32 	%r877, [%rd8+248];
	xor.b32  	%r1117, %r1117, %r877;
	ld.global.nc.u32 	%r878, [%rd8+252];
	xor.b32  	%r1116, %r1116, %r878;
	ld.global.nc.u32 	%r879, [%rd8+256];
	xor.b32  	%r931, %r931, %r879;
$L__BB1_106:
	and.b32  	%r881, %r787, 8192;
	setp.eq.s32 	%p58, %r881, 0;
	@%p58 bra 	$L__BB1_108;
	ld.global.nc.u32 	%r882, [%rd8+260];
	xor.b32  	%r935, %r935, %r882;
	ld.global.nc.u32 	%r883, [%rd8+264];
	xor.b32  	%r1118, %r1118, %r883;
	ld.global.nc.u32 	%r884, [%rd8+268];
	xor.b32  	%r1117, %r1117, %r884;
	ld.global.nc.u32 	%r885, [%rd8+272];
	xor.b32  	%r1116, %r1116, %r885;
	ld.global.nc.u32 	%r886, [%rd8+276];
	xor.b32  	%r931, %r931, %r886;
$L__BB1_108:
	and.b32  	%r888, %r787, 16384;
	setp.eq.s32 	%p59, %r888, 0;
	@%p59 bra 	$L__BB1_110;
	ld.global.nc.u32 	%r889, [%rd8+280];
	xor.b32  	%r935, %r935, %r889;
	ld.global.nc.u32 	%r890, [%rd8+284];
	xor.b32  	%r1118, %r1118, %r890;
	ld.global.nc.u32 	%r891, [%rd8+288];
	xor.b32  	%r1117, %r1117, %r891;
	ld.global.nc.u32 	%r892, [%rd8+292];
	xor.b32  	%r1116, %r1116, %r892;
	ld.global.nc.u32 	%r893, [%rd8+296];
	xor.b32  	%r931, %r931, %r893;
$L__BB1_110:
	and.b32  	%r895, %r787, 32768;
	setp.eq.s32 	%p60, %r895, 0;
	@%p60 bra 	$L__BB1_112;
	ld.global.nc.u32 	%r896, [%rd8+300];
	xor.b32  	%r935, %r935, %r896;
	ld.global.nc.u32 	%r897, [%rd8+304];
	xor.b32  	%r1118, %r1118, %r897;
	ld.global.nc.u32 	%r898, [%rd8+308];
	xor.b32  	%r1117, %r1117, %r898;
	ld.global.nc.u32 	%r899, [%rd8+312];
	xor.b32  	%r1116, %r1116, %r899;
	ld.global.nc.u32 	%r900, [%rd8+316];
	xor.b32  	%r931, %r931, %r900;
$L__BB1_112:
	add.s32 	%r1114, %r1114, 16;
	setp.ne.s32 	%p61, %r1114, 32;
	@%p61 bra 	$L__BB1_80;
	mad.lo.s32 	%r901, %r1108, -31, %r368;
	add.s32 	%r1108, %r901, 1;
	setp.ne.s32 	%p62, %r1108, 5;
	@%p62 bra 	$L__BB1_79;
	st.local.u32 	[%rd1+4], %r935;
	st.local.v2.u32 	[%rd1+8], {%r1118, %r1117};
	st.local.v2.u32 	[%rd1+16], {%r1116, %r931};
$L__BB1_115:
	shr.u64 	%rd26, %rd3, 2;
	add.s32 	%r918, %r918, 1;
	setp.gt.u64 	%p63, %rd3, 3;
	@%p63 bra 	$L__BB1_3;
$L__BB1_116:
	shr.u32 	%r902, %r935, 2;
	xor.b32  	%r903, %r902, %r935;
	shl.b32 	%r904, %r931, 4;
	shl.b32 	%r905, %r903, 1;
	xor.b32  	%r906, %r905, %r904;
	xor.b32  	%r907, %r906, %r903;
	xor.b32  	%r908, %r907, %r931;
	add.s32 	%r909, %r3, %r908;
	add.s32 	%r910, %r909, -637770787;
	mul.hi.u32 	%r911, %r910, -858993459;
	shr.u32 	%r912, %r911, 2;
	mul.lo.s32 	%r913, %r912, 5;
	sub.s32 	%r914, %r910, %r913;
	add.s32 	%r915, %r914, -2;
	cvta.to.global.u64 	%rd23, %rd10;
	mul.wide.u32 	%rd24, %r1, 4;
	add.s64 	%rd25, %rd23, %rd24;
	st.global.u32 	[%rd25], %r915;
$L__BB1_117:
	ret;

}
	// .globl	_ZN3lux4cuda8ringtail28sample_masking_vector_kernelEPNS1_8PolyVecLEjj
.visible .entry _ZN3lux4cuda8ringtail28sample_masking_vector_kernelEPNS1_8PolyVecLEjj(
	.param .u64 .ptr .align 1 _ZN3lux4cuda8ringtail28sample_masking_vector_kernelEPNS1_8PolyVecLEjj_param_0,
	.param .u32 _ZN3lux4cuda8ringtail28sample_masking_vector_kernelEPNS1_8PolyVecLEjj_param_1,
	.param .u32 _ZN3lux4cuda8ringtail28sample_masking_vector_kernelEPNS1_8PolyVecLEjj_param_2
)
{
	.local .align 8 .b8 	__local_depot2[48];
	.reg .b64 	%SP;
	.reg .b64 	%SPL;
	.reg .pred 	%p<66>;
	.reg .b32 	%r<1203>;
	.reg .b64 	%rd<29>;

	mov.u64 	%SPL, __local_depot2;
	ld.param.u64 	%rd10, [_ZN3lux4cuda8ringtail28sample_masking_vector_kernelEPNS1_8PolyVecLEjj_param_0];
	ld.param.u32 	%r543, [_ZN3lux4cuda8ringtail28sample_masking_vector_kernelEPNS1_8PolyVecLEjj_param_1];
	ld.param.u32 	%r544, [_ZN3lux4cuda8ringtail28sample_masking_vector_kernelEPNS1_8PolyVecLEjj_param_2];
	mov.u32 	%r1, %ctaid.x;
	mov.u32 	%r545, %tid.x;
	setp.gt.u32 	%p1, %r1, 3;
	setp.gt.u32 	%p2, %r545, 255;
	or.pred  	%p3, %p1, %p2;
	@%p3 bra 	$L__BB2_117;
	add.u64 	%rd1, %SPL, 0;
	shl.b32 	%r546, %r1, 8;
	add.s32 	%r547, %r546, %r545;
	shl.b32 	%r548, %r544, 10;
	add.s32 	%r3, %r547, %r548;
	xor.b32  	%r549, %r543, -1429050551;
	mul.lo.s32 	%r4, %r549, 1099087573;
	add.s32 	%r550, %r4, -638133224;
	add.s32 	%r939, %r4, 123456789;
	st.local.v2.u32 	[%rd1], {%r550, %r939};
	xor.b32  	%r551, %r4, 362436069;
	mov.b32 	%r552, -123459836;
	st.local.v2.u32 	[%rd1+8], {%r551, %r552};
	add.s32 	%r935, %r4, 5783321;
	mov.b32 	%r553, -589760388;
	st.local.v2.u32 	[%rd1+16], {%r553, %r935};
	setp.eq.s32 	%p4, %r3, 0;
	@%p4 bra 	$L__BB2_116;
	cvt.u64.u32 	%rd28, %r3;
	mov.b32 	%r922, 0;
	mov.u64 	%rd13, precalc_xorwow_matrix;
$L__BB2_3:
	mov.u64 	%rd3, %rd28;
	and.b64  	%rd4, %rd3, 3;
	setp.eq.s64 	%p5, %rd4, 0;
	@%p5 bra 	$L__BB2_115;
	mul.wide.u32 	%rd12, %r922, 3200;
	add.s64 	%rd5, %rd13, %rd12;
	mov.b32 	%r935, 0;
	mov.u32 	%r936, %r935;
	mov.u32 	%r937, %r935;
	mov.u32 	%r938, %r935;
	mov.u32 	%r939, %r935;
	mov.u32 	%r928, %r935;
$L__BB2_5:
	mul.wide.u32 	%rd14, %r928, 4;
	add.s64 	%rd15, %rd1, %rd14;
	ld.local.u32 	%r16, [%rd15+4];
	shl.b32 	%r17, %r928, 5;
	mov.b32 	%r934, 0;
$L__BB2_6:
	.pragma "nounroll";
	shr.u32 	%r557, %r16, %r934;
	and.b32  	%r558, %r557, 1;
	setp.eq.b32 	%p6, %r558, 1;
	not.pred 	%p7, %p6;
	add.s32 	%r559, %r17, %r934;
	mul.lo.s32 	%r560, %r559, 5;
	mul.wide.u32 	%rd16, %r560, 4;
	add.s64 	%rd6, %rd5, %rd16;
	@%p7 bra 	$L__BB2_8;
	ld.global.nc.u32 	%r561, [%rd6];
	xor.b32  	%r939, %r939, %r561;
	ld.global.nc.u32 	%r562, [%rd6+4];
	xor.b32  	%r938, %r938, %r562;
	ld.global.nc.u32 	%r563, [%rd6+8];
	xor.b32  	%r937, %r937, %r563;
	ld.global.nc.u32 	%r564, [%rd6+12];
	xor.b32  	%r936, %r936, %r564;
	ld.global.nc.u32 	%r565, [%rd6+16];
	xor.b32  	%r935, %r935, %r565;
$L__BB2_8:
	and.b32  	%r567, %r557, 2;
	setp.eq.s32 	%p8, %r567, 0;
	@%p8 bra 	$L__BB2_10;
	ld.global.nc.u32 	%r568, [%rd6+20];
	xor.b32  	%r939, %r939, %r568;
	ld.global.nc.u32 	%r569, [%rd6+24];
	xor.b32  	%r938, %r938, %r569;
	ld.global.nc.u32 	%r570, [%rd6+28];
	xor.b32  	%r937, %r937, %r570;
	ld.global.nc.u32 	%r571, [%rd6+32];
	xor.b32  	%r936, %r936, %r571;
	ld.global.nc.u32 	%r572, [%rd6+36];
	xor.b32  	%r935, %r935, %r572;
$L__BB2_10:
	and.b32  	%r574, %r557, 4;
	setp.eq.s32 	%p9, %r574, 0;
	@%p9 bra 	$L__BB2_12;
	ld.global.nc.u32 	%r575, [%rd6+40];
	xor.b32  	%r939, %r939, %r575;
	ld.global.nc.u32 	%r576, [%rd6+44];
	xor.b32  	%r938, %r938, %r576;
	ld.global.nc.u32 	%r577, [%rd6+48];
	xor.b32  	%r937, %r937, %r577;
	ld.global.nc.u32 	%r578, [%rd6+52];
	xor.b32  	%r936, %r936, %r578;
	ld.global.nc.u32 	%r579, [%rd6+56];
	xor.b32  	%r935, %r935, %r579;
$L__BB2_12:
	and.b32  	%r581, %r557, 8;
	setp.eq.s32 	%p10, %r581, 0;
	@%p10 bra 	$L__BB2_14;
	ld.global.nc.u32 	%r582, [%rd6+60];
	xor.b32  	%r939, %r939, %r582;
	ld.global.nc.u32 	%r583, [%rd6+64];
	xor.b32  	%r938, %r938, %r583;
	ld.global.nc.u32 	%r584, [%rd6+68];
	xor.b32  	%r937, %r937, %r584;
	ld.global.nc.u32 	%r585, [%rd6+72];
	xor.b32  	%r936, %r936, %r585;
	ld.global.nc.u32 	%r586, [%rd6+76];
	xor.b32  	%r935, %r935, %r586;
$L__BB2_14:
	and.b32  	%r588, %r557, 16;
	setp.eq.s32 	%p11, %r588, 0;
	@%p11 bra 	$L__BB2_16;
	ld.global.nc.u32 	%r589, [%rd6+80];
	xor.b32  	%r939, %r939, %r589;
	ld.global.nc.u32 	%r590, [%rd6+84];
	xor.b32  	%r938, %r938, %r590;
	ld.global.nc.u32 	%r591, [%rd6+88];
	xor.b32  	%r937, %r937, %r591;
	ld.global.nc.u32 	%r592, [%rd6+92];
	xor.b32  	%r936, %r936, %r592;
	ld.global.nc.u32 	%r593, [%rd6+96];
	xor.b32  	%r935, %r935, %r593;
$L__BB2_16:
	and.b32  	%r595, %r557, 32;
	setp.eq.s32 	%p12, %r595, 0;
	@%p12 bra 	$L__BB2_18;
	ld.global.nc.u32 	%r596, [%rd6+100];
	xor.b32  	%r939, %r939, %r596;
	ld.global.nc.u32 	%r597, [%rd6+104];
	xor.b32  	%r938, %r938, %r597;
	ld.global.nc.u32 	%r598, [%rd6+108];
	xor.b32  	%r937, %r937, %r598;
	ld.global.nc.u32 	%r599, [%rd6+112];
	xor.b32  	%r936, %r936, %r599;
	ld.global.nc.u32 	%r600, [%rd6+116];
	xor.b32  	%r935, %r935, %r600;
$L__BB2_18:
	and.b32  	%r602, %r557, 64;
	setp.eq.s32 	%p13, %r602, 0;
	@%p13 bra 	$L__BB2_20;
	ld.global.nc.u32 	%r603, [%rd6+120];
	xor.b32  	%r939, %r939, %r603;
	ld.global.nc.u32 	%r604, [%rd6+124];
	xor.b32  	%r938, %r938, %r604;
	ld.global.nc.u32 	%r605, [%rd6+128];
	xor.b32  	%r937, %r937, %r605;
	ld.global.nc.u32 	%r606, [%rd6+132];
	xor.b32  	%r936, %r936, %r606;
	ld.global.nc.u32 	%r607, [%rd6+136];
	xor.b32  	%r935, %r935, %r607;
$L__BB2_20:
	and.b32  	%r609, %r557, 128;
	setp.eq.s32 	%p14, %r609, 0;
	@%p14 bra 	$L__BB2_22;
	ld.global.nc.u32 	%r610, [%rd6+140];
	xor.b32  	%r939, %r939, %r610;
	ld.global.nc.u32 	%r611, [%rd6+144];
	xor.b32  	%r938, %r938, %r611;
	ld.global.nc.u32 	%r612, [%rd6+148];
	xor.b32  	%r937, %r937, %r612;
	ld.global.nc.u32 	%r613, [%rd6+152];
	xor.b32  	%r936, %r936, %r613;
	ld.global.nc.u32 	%r614, [%rd6+156];
	xor.b32  	%r935, %r935, %r614;
$L__BB2_22:
	and.b32  	%r616, %r557, 256;
	setp.eq.s32 	%p15, %r616, 0;
	@%p15 bra 	$L__BB2_24;
	ld.global.nc.u32 	%r617, [%rd6+160];
	xor.b32  	%r939, %r939, %r617;
	ld.global.nc.u32 	%r618, [%rd6+164];
	xor.b32  	%r938, %r938, %r618;
	ld.global.nc.u32 	%r619, [%rd6+168];
	xor.b32  	%r937, %r937, %r619;
	ld.global.nc.u32 	%r620, [%rd6+172];
	xor.b32  	%r936, %r936, %r620;
	ld.global.nc.u32 	%r621, [%rd6+176];
	xor.b32  	%r935, %r935, %r621;
$L__BB2_24:
	and.b32  	%r623, %r557, 512;
	setp.eq.s32 	%p16, %r623, 0;
	@%p16 bra 	$L__BB2_26;
	ld.global.nc.u32 	%r624, [%rd6+180];
	xor.b32  	%r939, %r939, %r624;
	ld.global.nc.u32 	%r625, [%rd6+184];
	xor.b32  	%r938, %r938, %r625;
	ld.global.nc.u32 	%r626, [%rd6+188];
	xor.b32  	%r937, %r937, %r626;
	ld.global.nc.u32 	%r627, [%rd6+192];
	xor.b32  	%r936, %r936, %r627;
	ld.global.nc.u32 	%r628, [%rd6+196];
	xor.b32  	%r935, %r935, %r628;
$L__BB2_26:
	and.b32  	%r630, %r557, 1024;
	setp.eq.s32 	%p17, %r630, 0;
	@%p17 bra 	$L__BB2_28;
	ld.global.nc.u32 	%r631, [%rd6+200];
	xor.b32  	%r939, %r939, %r631;
	ld.global.nc.u32 	%r632, [%rd6+204];
	xor.b32  	%r938, %r938, %r632;
	ld.global.nc.u32 	%r633, [%rd6+208];
	xor.b32  	%r937, %r937, %r633;
	ld.global.nc.u32 	%r634, [%rd6+212];
	xor.b32  	%r936, %r936, %r634;
	ld.global.nc.u32 	%r635, [%rd6+216];
	xor.b32  	%r935, %r935, %r635;
$L__BB2_28:
	and.b32  	%r637, %r557, 2048;
	setp.eq.s32 	%p18, %r637, 0;
	@%p18 bra 	$L__BB2_30;
	ld.global.nc.u32 	%r638, [%rd6+220];
	xor.b32  	%r939, %r939, %r638;
	ld.global.nc.u32 	%r639, [%rd6+224];
	xor.b32  	%r938, %r938, %r639;
	ld.global.nc.u32 	%r640, [%rd6+228];
	xor.b32  	%r937, %r937, %r640;
	ld.global.nc.u32 	%r641, [%rd6+232];
	xor.b32  	%r936, %r936, %r641;
	ld.global.nc.u32 	%r642, [%rd6+236];
	xor.b32  	%r935, %r935, %r642;
$L__BB2_30:
	and.b32  	%r644, %r557, 4096;
	setp.eq.s32 	%p19, %r644, 0;
	@%p19 bra 	$L__BB2_32;
	ld.global.nc.u32 	%r645, [%rd6+240];
	xor.b32  	%r939, %r939, %r645;
	ld.global.nc.u32 	%r646, [%rd6+244];
	xor.b32  	%r938, %r938, %r646;
	ld.global.nc.u32 	%r647, [%rd6+248];
	xor.b32  	%r937, %r937, %r647;
	ld.global.nc.u32 	%r648, [%rd6+252];
	xor.b32  	%r936, %r936, %r648;
	ld.global.nc.u32 	%r649, [%rd6+256];
	xor.b32  	%r935, %r935, %r649;
$L__BB2_32:
	and.b32  	%r651, %r557, 8192;
	setp.eq.s32 	%p20, %r651, 0;
	@%p20 bra 	$L__BB2_34;
	ld.global.nc.u32 	%r652, [%rd6+260];
	xor.b32  	%r939, %r939, %r652;
	ld.global.nc.u32 	%r653, [%rd6+264];
	xor.b32  	%r938, %r938, %r653;
	ld.global.nc.u32 	%r654, [%rd6+268];
	xor.b32  	%r937, %r937, %r654;
	ld.global.nc.u32 	%r655, [%rd6+272];
	xor.b32  	%r936, %r936, %r655;
	ld.global.nc.u32 	%r656, [%rd6+276];
	xor.b32  	%r935, %r935, %r656;
$L__BB2_34:
	and.b32  	%r658, %r557, 16384;
	setp.eq.s32 	%p21, %r658, 0;
	@%p21 bra 	$L__BB2_36;
	ld.global.nc.u32 	%r659, [%rd6+280];
	xor.b32  	%r939, %r939, %r659;
	ld.global.nc.u32 	%r660, [%rd6+284];
	xor.b32  	%r938, %r938, %r660;
	ld.global.nc.u32 	%r661, [%rd6+288];
	xor.b32  	%r937, %r937, %r661;
	ld.global.nc.u32 	%r662, [%rd6+292];
	xor.b32  	%r936, %r936, %r662;
	ld.global.nc.u32 	%r663, [%rd6+296];
	xor.b32  	%r935, %r935, %r663;
$L__BB2_36:
	and.b32  	%r665, %r557, 32768;
	setp.eq.s32 	%p22, %r665, 0;
	@%p22 bra 	$L__BB2_38;
	ld.global.nc.u32 	%r666, [%rd6+300];
	xor.b32  	%r939, %r939, %r666;
	ld.global.nc.u32 	%r667, [%rd6+304];
	xor.b32  	%r938, %r938, %r667;
	ld.global.nc.u32 	%r668, [%rd6+308];
	xor.b32  	%r937, %r937, %r668;
	ld.global.nc.u32 	%r669, [%rd6+312];
	xor.b32  	%r936, %r936, %r669;
	ld.global.nc.u32 	%r670, [%rd6+316];
	xor.b32  	%r935, %r935, %r670;
$L__BB2_38:
	add.s32 	%r934, %r934, 16;
	setp.ne.s32 	%p23, %r934, 32;
	@%p23 bra 	$L__BB2_6;
	mad.lo.s32 	%r671, %r928, -31, %r17;
	add.s32 	%r928, %r671, 1;
	setp.ne.s32 	%p24, %r928, 5;
	@%p24 bra 	$L__BB2_5;
	st.local.u32 	[%rd1+4], %r939;
	st.local.v2.u32 	[%rd1+8], {%r938, %r937};
	st.local.v2.u32 	[%rd1+16], {%r936, %r935};
	setp.eq.s64 	%p25, %rd4, 1;
	@%p25 bra 	$L__BB2_115;
	mov.b32 	%r935, 0;
	mov.u32 	%r1028, %r935;
	mov.u32 	%r1029, %r935;
	mov.u32 	%r1030, %r935;
	mov.u32 	%r939, %r935;
	mov.u32 	%r1020, %r935;
$L__BB2_42:
	mul.wide.u32 	%rd17, %r1020, 4;
	add.s64 	%rd18, %rd1, %rd17;
	ld.local.u32 	%r192, [%rd18+4];
	shl.b32 	%r193, %r1020, 5;
	mov.b32 	%r1026, 0;
$L__BB2_43:
	.pragma "nounroll";
	shr.u32 	%r674, %r192, %r1026;
	and.b32  	%r675, %r674, 1;
	setp.eq.b32 	%p26, %r675, 1;
	not.pred 	%p27, %p26;
	add.s32 	%r676, %r193, %r1026;
	mul.lo.s32 	%r677, %r676, 5;
	mul.wide.u32 	%rd19, %r677, 4;
	add.s64 	%rd7, %rd5, %rd19;
	@%p27 bra 	$L__BB2_45;
	ld.global.nc.u32 	%r678, [%rd7];
	xor.b32  	%r939, %r939, %r678;
	ld.global.nc.u32 	%r679, [%rd7+4];
	xor.b32  	%r1030, %r1030, %r679;
	ld.global.nc.u32 	%r680, [%rd7+8];
	xor.b32  	%r1029, %r1029, %r680;
	ld.global.nc.u32 	%r681, [%rd7+12];
	xor.b32  	%r1028, %r1028, %r681;
	ld.global.nc.u32 	%r682, [%rd7+16];
	xor.b32  	%r935, %r935, %r682;
$L__BB2_45:
	and.b32  	%r684, %r674, 2;
	setp.eq.s32 	%p28, %r684, 0;
	@%p28 bra 	$L__BB2_47;
	ld.global.nc.u32 	%r685, [%rd7+20];
	xor.b32  	%r939, %r939, %r685;
	ld.global.nc.u32 	%r686, [%rd7+24];
	xor.b32  	%r1030, %r1030, %r686;
	ld.global.nc.u32 	%r687, [%rd7+28];
	xor.b32  	%r1029, %r1029, %r687;
	ld.global.nc.u32 	%r688, [%rd7+32];
	xor.b32  	%r1028, %r1028, %r688;
	ld.global.nc.u32 	%r689, [%rd7+36];
	xor.b32  	%r935, %r935, %r689;
$L__BB2_47:
	and.b32  	%r691, %r674, 4;
	setp.eq.s32 	%p29, %r691, 0;
	@%p29 bra 	$L__BB2_49;
	ld.global.nc.u32 	%r692, [%rd7+40];
	xor.b32  	%r939, %r939, %r692;
	ld.global.nc.u32 	%r693, [%rd7+44];
	xor.b32  	%r1030, %r1030, %r693;
	ld.global.nc.u32 	%r694, [%rd7+48];
	xor.b32  	%r1029, %r1029, %r694;
	ld.global.nc.u32 	%r695, [%rd7+52];
	xor.b32  	%r1028, %r1028, %r695;
	ld.global.nc.u32 	%r696, [%rd7+56];
	xor.b32  	%r935, %r935, %r696;
$L__BB2_49:
	and.b32  	%r698, %r674, 8;
	setp.eq.s32 	%p30, %r698, 0;
	@%p30 bra 	$L__BB2_51;
	ld.global.nc.u32 	%r699, [%rd7+60];
	xor.b32  	%r939, %r939, %r699;
	ld.global.nc.u32 	%r700, [%rd7+64];
	xor.b32  	%r1030, %r1030, %r700;
	ld.global.nc.u32 	%r701, [%rd7+68];
	xor.b32  	%r1029, %r1029, %r701;
	ld.global.nc.u32 	%r702, [%rd7+72];
	xor.b32  	%r1028, %r1028, %r702;
	ld.global.nc.u32 	%r703, [%rd7+76];
	xor.b32  	%r935, %r935, %r703;
$L__BB2_51:
	and.b32  	%r705, %r674, 16;
	setp.eq.s32 	%p31, %r705, 0;
	@%p31 bra 	$L__BB2_53;
	ld.global.nc.u32 	%r706, [%rd7+80];
	xor.b32  	%r939, %r939, %r706;
	ld.global.nc.u32 	%r707, [%rd7+84];
	xor.b32  	%r1030, %r1030, %r707;
	ld.global.nc.u32 	%r708, [%rd7+88];
	xor.b32  	%r1029, %r1029, %r708;
	ld.global.nc.u32 	%r709, [%rd7+92];
	xor.b32  	%r1028, %r1028, %r709;
	ld.global.nc.u32 	%r710, [%rd7+96];
	xor.b32  	%r935, %r935, %r710;
$L__BB2_53:
	and.b32  	%r712, %r674, 32;
	setp.eq.s32 	%p32, %r712, 0;
	@%p32 bra 	$L__BB2_55;
	ld.global.nc.u32 	%r713, [%rd7+100];
	xor.b32  	%r939, %r939, %r713;
	ld.global.nc.u32 	%r714, [%rd7+104];
	xor.b32  	%r1030, %r1030, %r714;
	ld.global.nc.u32 	%r715, [%rd7+108];
	xor.b32  	%r1029, %r1029, %r715;
	ld.global.nc.u32 	%r716, [%rd7+112];
	xor.b32  	%r1028, %r1028, %r716;
	ld.global.nc.u32 	%r717, [%rd7+116];
	xor.b32  	%r935, %r935, %r717;
$L__BB2_55:
	and.b32  	%r719, %r674, 64;
	setp.eq.s32 	%p33, %r719, 0;
	@%p33 bra 	$L__BB2_57;
	ld.global.nc.u32 	%r720, [%rd7+120];
	xor.b32  	%r939, %r939, %r720;
	ld.global.nc.u32 	%r721, [%rd7+124];
	xor.b32  	%r1030, %r1030, %r721;
	ld.global.nc.u32 	%r722, [%rd7+128];
	xor.b32  	%r1029, %r1029, %r722;
	ld.global.nc.u32 	%r723, [%rd7+132];
	xor.b32  	%r1028, %r1028, %r723;
	ld.global.nc.u32 	%r724, [%rd7+136];
	xor.b32  	%r935, %r935, %r724;
$L__BB2_57:
	and.b32  	%r726, %r674, 128;
	setp.eq.s32 	%p34, %r726, 0;
	@%p34 bra 	$L__BB2_59;
	ld.global.nc.u32 	%r727, [%rd7+140];
	xor.b32  	%r939, %r939, %r727;
	ld.global.nc.u32 	%r728, [%rd7+144];
	xor.b32  	%r1030, %r1030, %r728;
	ld.global.nc.u32 	%r729, [%rd7+148];
	xor.b32  	%r1029, %r1029, %r729;
	ld.global.nc.u32 	%r730, [%rd7+152];
	xor.b32  	%r1028, %r1028, %r730;
	ld.global.nc.u32 	%r731, [%rd7+156];
	xor.b32  	%r935, %r935, %r731;
$L__BB2_59:
	and.b32  	%r733, %r674, 256;
	setp.eq.s32 	%p35, %r733, 0;
	@%p35 bra 	$L__BB2_61;
	ld.global.nc.u32 	%r734, [%rd7+160];
	xor.b32  	%r939, %r939, %r734;
	ld.global.nc.u32 	%r735, [%rd7+164];
	xor.b32  	%r1030, %r1030, %r735;
	ld.global.nc.u32 	%r736, [%rd7+168];
	xor.b32  	%r1029, %r1029, %r736;
	ld.global.nc.u32 	%r737, [%rd7+172];
	xor.b32  	%r1028, %r1028, %r737;
	ld.global.nc.u32 	%r738, [%rd7+176];
	xor.b32  	%r935, %r935, %r738;
$L__BB2_61:
	and.b32  	%r740, %r674, 512;
	setp.eq.s32 	%p36, %r740, 0;
	@%p36 bra 	$L__BB2_63;
	ld.global.nc.u32 	%r741, [%rd7+180];
	xor.b32  	%r939, %r939, %r741;
	ld.global.nc.u32 	%r742, [%rd7+184];
	xor.b32  	%r1030, %r1030, %r742;
	ld.global.nc.u32 	%r743, [%rd7+188];
	xor.b32  	%r1029, %r1029, %r743;
	ld.global.nc.u32 	%r744, [%rd7+192];
	xor.b32  	%r1028, %r1028, %r744;
	ld.global.nc.u32 	%r745, [%rd7+196];
	xor.b32  	%r935, %r935, %r745;
$L__BB2_63:
	and.b32  	%r747, %r674, 1024;
	setp.eq.s32 	%p37, %r747, 0;
	@%p37 bra 	$L__BB2_65;
	ld.global.nc.u32 	%r748, [%rd7+200];
	xor.b32  	%r939, %r939, %r748;
	ld.global.nc.u32 	%r749, [%rd7+204];
	xor.b32  	%r1030, %r1030, %r749;
	ld.global.nc.u32 	%r750, [%rd7+208];
	xor.b32  	%r1029, %r1029, %r750;
	ld.global.nc.u32 	%r751, [%rd7+212];
	xor.b32  	%r1028, %r1028, %r751;
	ld.global.nc.u32 	%r752, [%rd7+216];
	xor.b32  	%r935, %r935, %r752;
$L__BB2_65:
	and.b32  	%r754, %r674, 2048;
	setp.eq.s32 	%p38, %r754, 0;
	@%p38 bra 	$L__BB2_67;
	ld.global.nc.u32 	%r755, [%rd7+220];
	xor.b32  	%r939, %r939, %r755;
	ld.global.nc.u32 	%r756, [%rd7+224];
	xor.b32  	%r1030, %r1030, %r756;
	ld.global.nc.u32 	%r757, [%rd7+228];
	xor.b32  	%r1029, %r1029, %r757;
	ld.global.nc.u32 	%r758, [%rd7+232];
	xor.b32  	%r1028, %r1028, %r758;
	ld.global.nc.u32 	%r759, [%rd7+236];
	xor.b32  	%r935, %r935, %r759;
$L__BB2_67:
	and.b32  	%r761, %r674, 4096;
	setp.eq.s32 	%p39, %r761, 0;
	@%p39 bra 	$L__BB2_69;
	ld.global.nc.u32 	%r762, [%rd7+240];
	xor.b32  	%r939, %r939, %r762;
	ld.global.nc.u32 	%r763, [%rd7+244];
	xor.b32  	%r1030, %r1030, %r763;
	ld.global.nc.u32 	%r764, [%rd7+248];
	xor.b32  	%r1029, %r1029, %r764;
	ld.global.nc.u32 	%r765, [%rd7+252];
	xor.b32  	%r1028, %r1028, %r765;
	ld.global.nc.u32 	%r766, [%rd7+256];
	xor.b32  	%r935, %r935, %r766;
$L__BB2_69:
	and.b32  	%r768, %r674, 8192;
	setp.eq.s32 	%p40, %r768, 0;
	@%p40 bra 	$L__BB2_71;
	ld.global.nc.u32 	%r769, [%rd7+260];
	xor.b32  	%r939, %r939, %r769;
	ld.global.nc.u32 	%r770, [%rd7+264];
	xor.b32  	%r1030, %r1030, %r770;
	ld.global.nc.u32 	%r771, [%rd7+268];
	xor.b32  	%r1029, %r1029, %r771;
	ld.global.nc.u32 	%r772, [%rd7+272];
	xor.b32  	%r1028, %r1028, %r772;
	ld.global.nc.u32 	%r773, [%rd7+276];
	xor.b32  	%r935, %r935, %r773;
$L__BB2_71:
	and.b32  	%r775, %r674, 16384;
	setp.eq.s32 	%p41, %r775, 0;
	@%p41 bra 	$L__BB2_73;
	ld.global.nc.u32 	%r776, [%rd7+280];
	xor.b32  	%r939, %r939, %r776;
	ld.global.nc.u32 	%r777, [%rd7+284];
	xor.b32  	%r1030, %r1030, %r777;
	ld.global.nc.u32 	%r778, [%rd7+288];
	xor.b32  	%r1029, %r1029, %r778;
	ld.global.nc.u32 	%r779, [%rd7+292];
	xor.b32  	%r1028, %r1028, %r779;
	ld.global.nc.u32 	%r780, [%rd7+296];
	xor.b32  	%r935, %r935, %r780;
$L__BB2_73:
	and.b32  	%r782, %r674, 32768;
	setp.eq.s32 	%p42, %r782, 0;
	@%p42 bra 	$L__BB2_75;
	ld.global.nc.u32 	%r783, [%rd7+300];
	xor.b32  	%r939, %r939, %r783;
	ld.global.nc.u32 	%r784, [%rd7+304];
	xor.b32  	%r1030, %r1030, %r784;
	ld.global.nc.u32 	%r785, [%rd7+308];
	xor.b32  	%r1029, %r1029, %r785;
	ld.global.nc.u32 	%r786, [%rd7+312];
	xor.b32  	%r1028, %r1028, %r786;
	ld.global.nc.u32 	%r787, [%rd7+316];
	xor.b32  	%r935, %r935, %r787;
$L__BB2_75:
	add.s32 	%r1026, %r1026, 16;
	setp.ne.s32 	%p43, %r1026, 32;
	@%p43 bra 	$L__BB2_43;
	mad.lo.s32 	%r788, %r1020, -31, %r193;
	add.s32 	%r1020, %r788, 1;
	setp.ne.s32 	%p44, %r1020, 5;
	@%p44 bra 	$L__BB2_42;
	st.local.u32 	[%rd1+4], %r939;
	st.local.v2.u32 	[%rd1+8], {%r1030, %r1029};
	st.local.v2.u32 	[%rd1+16], {%r1028, %r935};
	setp.ne.s64 	%p45, %rd4, 3;
	@%p45 bra 	$L__BB2_115;
	mov.b32 	%r935, 0;
	mov.u32 	%r1120, %r935;
	mov.u32 	%r1121, %r935;
	mov.u32 	%r1122, %r935;
	mov.u32 	%r939, %r935;
	mov.u32 	%r1112, %r935;
$L__BB2_79:
	mul.wide.u32 	%rd20, %r1112, 4;
	add.s64 	%rd21, %rd1, %rd20;
	ld.local.u32 	%r368, [%rd21+4];
	shl.b32 	%r369, %r1112, 5;
	mov.b32 	%r1118, 0;
$L__BB2_80:
	.pragma "nounroll";
	shr.u32 	%r791, %r368, %r1118;
	and.b32  	%r792, %r791, 1;
	setp.eq.b32 	%p46, %r792, 1;
	not.pred 	%p47, %p46;
	add.s32 	%r793, %r369, %r1118;
	mul.lo.s32 	%r794, %r793, 5;
	mul.wide.u32 	%rd22, %r794, 4;
	add.s64 	%rd8, %rd5, %rd22;
	@%p47 bra 	$L__BB2_82;
	ld.global.nc.u32 	%r795, [%rd8];
	xor.b32  	%r939, %r939, %r795;
	ld.global.nc.u32 	%r796, [%rd8+4];
	xor.b32  	%r1122, %r1122, %r796;
	ld.global.nc.u32 	%r797, [%rd8+8];
	xor.b32  	%r1121, %r1121, %r797;
	ld.global.nc.u32 	%r798, [%rd8+12];
	xor.b32  	%r1120, %r1120, %r798;
	ld.global.nc.u32 	%r799, [%rd8+16];
	xor.b32  	%r935, %r935, %r799;
$L__BB2_82:
	and.b32  	%r801, %r791, 2;
	setp.eq.s32 	%p48, %r801, 0;
	@%p48 bra 	$L__BB2_84;
	ld.global.nc.u32 	%r802, [%rd8+20];
	xor.b32  	%r939, %r939, %r802;
	ld.global.nc.u32 	%r803, [%rd8+24];
	xor.b32  	%r1122, %r1122, %r803;
	ld.global.nc.u32 	%r804, [%rd8+28];
	xor.b32  	%r1121, %r1121, %r804;
	ld.global.nc.u32 	%r805, [%rd8+32];
	xor.b32  	%r1120, %r1120, %r805;
	ld.global.nc.u32 	%r806, [%rd8+36];
	xor.b32  	%r935, %r935, %r806;
$L__BB2_84:
	and.b32  	%r808, %r791, 4;
	setp.eq.s32 	%p49, %r808, 0;
	@%p49 bra 	$L__BB2_86;
	ld.global.nc.u32 	%r809, [%rd8+40];
	xor.b32  	%r939, %r939, %r809;
	ld.global.nc.u32 	%r810, [%rd8+44];
	xor.b32  	%r1122, %r1122, %r810;
	ld.global.nc.u32 	%r811, [%rd8+48];
	xor.b32  	%r1121, %r1121, %r811;
	ld.global.nc.u32 	%r812, [%rd8+52];
	xor.b32  	%r1120, %r1120, %r812;
	ld.global.nc.u32 	%r813, [%rd8+56];
	xor.b32  	%r935, %r935, %r813;
$L__BB2_86:
	and.b32  	%r815, %r791, 8;
	setp.eq.s32 	%p50, %r815, 0;
	@%p50 bra 	$L__BB2_88;
	ld.global.nc.u32 	%r816, [%rd8+60];
	xor.b32  	%r939, %r939, %r816;
	ld.global.nc.u32 	%r817, [%rd8+64];
	xor.b32  	%r1122, %r1122, %r817;
	ld.global.nc.u32 	%r818, [%rd8+68];
	xor.b32  	%r1121, %r1121, %r818;
	ld.global.nc.u32 	%r819, [%rd8+72];
	xor.b32  	%r1120, %r1120, %r819;
	ld.global.nc.u32 	%r820, [%rd8+76];
	xor.b32  	%r935, %r935, %r820;
$L__BB2_88:
	and.b32  	%r822, %r791, 16;
	setp.eq.s32 	%p51, %r822, 0;
	@%p51 bra 	$L__BB2_90;
	ld.global.nc.u32 	%r823, [%rd8+80];
	xor.b32  	%r939, %r939, %r823;
	ld.global.nc.u32 	%r824, [%rd8+84];
	xor.b32  	%r1122, %r1122, %r824;
	ld.global.nc.u32 	%r825, [%rd8+88];
	xor.b32  	%r1121, %r1121, %r825;
	ld.global.nc.u32 	%r826, [%rd8+92];
	xor.b32  	%r1120, %r1120, %r826;
	ld.global.nc.u32 	%r827, [%rd8+96];
	xor.b32  	%r935, %r935, %r827;
$L__BB2_90:
	and.b32  	%r829, %r791, 32;
	setp.eq.s32 	%p52, %r829, 0;
	@%p52 bra 	$L__BB2_92;
	ld.global.nc.u32 	%r830, [%rd8+100];
	xor.b32  	%r939, %r939, %r830;
	ld.global.nc.u32 	%r831, [%rd8+104];
	xor.b32  	%r1122, %r1122, %r831;
	ld.global.nc.u32 	%r832, [%rd8+108];
	xor.b32  	%r1121, %r1121, %r832;
	ld.global.nc.u32 	%r833, [%rd8+112];
	xor.b32  	%r1120, %r1120, %r833;
	ld.global.nc.u32 	%r834, [%rd8+116];
	xor.b32  	%r935, %r935, %r834;
$L__BB2_92:
	and.b32  	%r836, %r791, 64;
	setp.eq.s32 	%p53, %r836, 0;
	@%p53 bra 	$L__BB2_94;
	ld.global.nc.u32 	%r837, [%rd8+120];
	xor.b32  	%r939, %r939, %r837;
	ld.global.nc.u32 	%r838, [%rd8+124];
	xor.b32  	%r1122, %r1122, %r838;
	ld.global.nc.u32 	%r839, [%rd8+128];
	xor.b32  	%r1121, %r1121, %r839;
	ld.global.nc.u32 	%r840, [%rd8+132];
	xor.b32  	%r1120, %r1120, %r840;
	ld.global.nc.u32 	%r841, [%rd8+136];
	xor.b32  	%r935, %r935, %r841;
$L__BB2_94:
	and.b32  	%r843, %r791, 128;
	setp.eq.s32 	%p54, %r843, 0;
	@%p54 bra 	$L__BB2_96;
	ld.global.nc.u32 	%r844, [%rd8+140];
	xor.b32  	%r939, %r939, %r844;
	ld.global.nc.u32 	%r845, [%rd8+144];
	xor.b32  	%r1122, %r1122, %r845;
	ld.global.nc.u32 	%r846, [%rd8+148];
	xor.b32  	%r1121, %r1121, %r846;
	ld.global.nc.u32 	%r847, [%rd8+152];
	xor.b32  	%r1120, %r1120, %r847;
	ld.global.nc.u32 	%r848, [%rd8+156];
	xor.b32  	%r935, %r935, %r848;
$L__BB2_96:
	and.b32  	%r850, %r791, 256;
	setp.eq.s32 	%p55, %r850, 0;
	@%p55 bra 	$L__BB2_98;
	ld.global.nc.u32 	%r851, [%rd8+160];
	xor.b32  	%r939, %r939, %r851;
	ld.global.nc.u32 	%r852, [%rd8+164];
	xor.b32  	%r1122, %r1122, %r852;
	ld.global.nc.u32 	%r853, [%rd8+168];
	xor.b32  	%r1121, %r1121, %r853;
	ld.global.nc.u32 	%r854, [%rd8+172];
	xor.b32  	%r1120, %r1120, %r854;
	ld.global.nc.u32 	%r855, [%rd8+176];
	xor.b32  	%r935, %r935, %r855;
$L__BB2_98:
	and.b32  	%r857, %r791, 512;
	setp.eq.s32 	%p56, %r857, 0;
	@%p56 bra 	$L__BB2_100;
	ld.global.nc.u32 	%r858, [%rd8+180];
	xor.b32  	%r939, %r939, %r858;
	ld.global.nc.u32 	%r859, [%rd8+184];
	xor.b32  	%r1122, %r1122, %r859;
	ld.global.nc.u32 	%r860, [%rd8+188];
	xor.b32  	%r1121, %r1121, %r860;
	ld.global.nc.u32 	%r861, [%rd8+192];
	xor.b32  	%r1120, %r1120, %r861;
	ld.global.nc.u32 	%r862, [%rd8+196];
	xor.b32  	%r935, %r935, %r862;
$L__BB2_100:
	and.b32  	%r864, %r791, 1024;
	setp.eq.s32 	%p57, %r864, 0;
	@%p57 bra 	$L__BB2_102;
	ld.global.nc.u32 	%r865, [%rd8+200];
	xor.b32  	%r939, %r939, %r865;
	ld.global.nc.u32 	%r866, [%rd8+204];
	xor.b32  	%r1122, %r1122, %r866;
	ld.global.nc.u32 	%r867, [%rd8+208];
	xor.b32  	%r1121, %r1121, %r867;
	ld.global.nc.u32 	%r868, [%rd8+212];
	xor.b32  	%r1120, %r1120, %r868;
	ld.global.nc.u32 	%r869, [%rd8+216];
	xor.b32  	%r935, %r935, %r869;
$L__BB2_102:
	and.b32  	%r871, %r791, 2048;
	setp.eq.s32 	%p58, %r871, 0;
	@%p58 bra 	$L__BB2_104;
	ld.global.nc.u32 	%r872, [%rd8+220];
	xor.b32  	%r939, %r939, %r872;
	ld.global.nc.u32 	%r873, [%rd8+224];
	xor.b32  	%r1122, %r1122, %r873;
	ld.global.nc.u32 	%r874, [%rd8+228];
	xor.b32  	%r1121, %r1121, %r874;
	ld.global.nc.u32 	%r875, [%rd8+232];
	xor.b32  	%r1120, %r1120, %r875;
	ld.global.nc.u32 	%r876, [%rd8+236];
	xor.b32  	%r935, %r935, %r876;
$L__BB2_104:
	and.b32  	%r878, %r791, 4096;
	setp.eq.s32 	%p59, %r878, 0;
	@%p59 bra 	$L__BB2_106;
	ld.global.nc.u32 	%r879, [%rd8+240];
	xor.b32  	%r939, %r939, %r879;
	ld.global.nc.u32 	%r880, [%rd8+244];
	xor.b32  	%r1122, %r1122, %r880;
	ld.global.nc.u32 	%r881, [%rd8+248];
	xor.b32  	%r1121, %r1121, %r881;
	ld.global.nc.u32 	%r882, [%rd8+252];
	xor.b32  	%r1120, %r1120, %r882;
	ld.global.nc.u32 	%r883, [%rd8+256];
	xor.b32  	%r935, %r935, %r883;
$L__BB2_106:
	and.b32  	%r885, %r791, 8192;
	setp.eq.s32 	%p60, %r885, 0;
	@%p60 bra 	$L__BB2_108;
	ld.global.nc.u32 	%r886, [%rd8+260];
	xor.b32  	%r939, %r939, %r886;
	ld.global.nc.u32 	%r887, [%rd8+264];
	xor.b32  	%r1122, %r1122, %r887;
	ld.global.nc.u32 	%r888, [%rd8+268];
	xor.b32  	%r1121, %r1121, %r888;
	ld.global.nc.u32 	%r889, [%rd8+272];
	xor.b32  	%r1120, %r1120, %r889;
	ld.global.nc.u32 	%r890, [%rd8+276];
	xor.b32  	%r935, %r935, %r890;
$L__BB2_108:
	and.b32  	%r892, %r791, 16384;
	setp.eq.s32 	%p61, %r892, 0;
	@%p61 bra 	$L__BB2_110;
	ld.global.nc.u32 	%r893, [%rd8+280];
	xor.b32  	%r939, %r939, %r893;
	ld.global.nc.u32 	%r894, [%rd8+284];
	xor.b32  	%r1122, %r1122, %r894;
	ld.global.nc.u32 	%r895, [%rd8+288];
	xor.b32  	%r1121, %r1121, %r895;
	ld.global.nc.u32 	%r896, [%rd8+292];
	xor.b32  	%r1120, %r1120, %r896;
	ld.global.nc.u32 	%r897, [%rd8+296];
	xor.b32  	%r935, %r935, %r897;
$L__BB2_110:
	and.b32  	%r899, %r791, 32768;
	setp.eq.s32 	%p62, %r899, 0;
	@%p62 bra 	$L__BB2_112;
	ld.global.nc.u32 	%r900, [%rd8+300];
	xor.b32  	%r939, %r939, %r900;
	ld.global.nc.u32 	%r901, [%rd8+304];
	xor.b32  	%r1122, %r1122, %r901;
	ld.global.nc.u32 	%r902, [%rd8+308];
	xor.b32  	%r1121, %r1121, %r902;
	ld.global.nc.u32 	%r903, [%rd8+312];
	xor.b32  	%r1120, %r1120, %r903;
	ld.global.nc.u32 	%r904, [%rd8+316];
	xor.b32  	%r935, %r935, %r904;
$L__BB2_112:
	add.s32 	%r1118, %r1118, 16;
	setp.ne.s32 	%p63, %r1118, 32;
	@%p63 bra 	$L__BB2_80;
	mad.lo.s32 	%r905, %r1112, -31, %r369;
	add.s32 	%r1112, %r905, 1;
	setp.ne.s32 	%p64, %r1112, 5;
	@%p64 bra 	$L__BB2_79;
	st.local.u32 	[%rd1+4], %r939;
	st.local.v2.u32 	[%rd1+8], {%r1122, %r1121};
	st.local.v2.u32 	[%rd1+16], {%r1120, %r935};
$L__BB2_115:
	shr.u64 	%rd28, %rd3, 2;
	add.s32 	%r922, %r922, 1;
	setp.gt.u64 	%p65, %rd3, 3;
	@%p65 bra 	$L__BB2_3;
$L__BB2_116:
	shr.u32 	%r906, %r939, 2;
	xor.b32  	%r907, %r906, %r939;
	shl.b32 	%r908, %r935, 4;
	shl.b32 	%r909, %r907, 1;
	xor.b32  	%r910, %r909, %r908;
	xor.b32  	%r911, %r910, %r907;
	xor.b32  	%r912, %r911, %r935;
	add.s32 	%r913, %r4, %r912;
	add.s32 	%r914, %r913, -637770787;
	mul.hi.u32 	%r915, %r914, -16383;
	shr.u32 	%r916, %r915, 18;
	mul.lo.s32 	%r917, %r916, 262145;
	sub.s32 	%r918, %r914, %r917;
	add.s32 	%r919, %r918, -131072;
	cvta.to.global.u64 	%rd23, %rd10;
	mul.wide.u32 	%rd24, %r1, 1024;
	add.s64 	%rd25, %rd23, %rd24;
	mul.wide.u32 	%rd26, %r545, 4;
	add.s64 	%rd27, %rd25, %rd26;
	st.global.u32 	[%rd27], %r919;
$L__BB2_117:
	ret;

}
	// .globl	_ZN3lux4cuda8ringtail25compute_commitment_kernelEPKNS1_4PolyEPKNS1_8PolyVecLEPNS1_8PolyVecKE
.visible .entry _ZN3lux4cuda8ringtail25compute_commitment_kernelEPKNS1_4PolyEPKNS1_8PolyVecLEPNS1_8PolyVecKE(
	.param .u64 .ptr .align 1 _ZN3lux4cuda8ringtail25compute_commitment_kernelEPKNS1_4PolyEPKNS1_8PolyVecLEPNS1_8PolyVecKE_param_0,
	.param .u64 .ptr .align 1 _ZN3lux4cuda8ringtail25compute_commitment_kernelEPKNS1_4PolyEPKNS1_8PolyVecLEPNS1_8PolyVecKE_param_1,
	.param .u64 .ptr .align 1 _ZN3lux4cuda8ringtail25compute_commitment_kernelEPKNS1_4PolyEPKNS1_8PolyVecLEPNS1_8PolyVecKE_param_2
)
{
	.reg .pred 	%p<67>;
	.reg .b16 	%rs<10>;
	.reg .b32 	%r<320>;
	.reg .b64 	%rd<132>;

	ld.param.u64 	%rd3, [_ZN3lux4cuda8ringtail25compute_commitment_kernelEPKNS1_4PolyEPKNS1_8PolyVecLEPNS1_8PolyVecKE_param_0];
	ld.param.u64 	%rd4, [_ZN3lux4cuda8ringtail25compute_commitment_kernelEPKNS1_4PolyEPKNS1_8PolyVecLEPNS1_8PolyVecKE_param_1];
	mov.u32 	%r1, %ctaid.x;
	mov.u32 	%r57, %tid.x;
	setp.gt.u32 	%p1, %r1, 3;
	setp.gt.u32 	%p2, %r57, 255;
	or.pred  	%p3, %p1, %p2;
	@%p3 bra 	$L__BB3_32;
	cvta.to.global.u64 	%rd6, %rd4;
	cvta.to.global.u64 	%rd7, %rd3;
	shl.b32 	%r59, %r57, 2;
	mov.u32 	%r60, _ZN3lux4cuda8ringtail5shmemE;
	add.s32 	%r3, %r60, %r59;
	mov.b32 	%r299, 0;
	st.shared.u32 	[%r3], %r299;
	bar.sync 	0;
	mul.wide.u32 	%rd8, %r57, 4;
	add.s64 	%rd1, %rd6, %rd8;
	add.s64 	%rd2, %rd7, %rd8;
	mov.u64 	%rd12, _ZN3lux4cuda8ringtail10d_twiddlesE;
$L__BB3_2:
	setp.ne.s32 	%p4, %r57, 0;
	mul.wide.u32 	%rd9, %r299, 1024;
	add.s64 	%rd10, %rd1, %rd9;
	ld.global.nc.u32 	%r61, [%rd10];
	st.shared.u32 	[%r3+1024], %r61;
	bar.sync 	0;
	@%p4 bra 	$L__BB3_15;
	mov.b32 	%r301, 128;
	mov.b32 	%r302, 0;
$L__BB3_4:
	shl.b32 	%r7, %r301, 1;
	add.s32 	%r65, %r7, -1;
	not.b32 	%r66, %r7;
	and.b32  	%r67, %r66, %r65;
	popc.b32 	%r68, %r67;
	mov.b32 	%r69, 255;
	shr.u32 	%r70, %r69, %r68;
	add.s32 	%r71, %r302, %r70;
	add.s32 	%r8, %r71, 1;
	add.s32 	%r9, %r301, -1;
	and.b32  	%r10, %r301, 3;
	and.b32  	%r11, %r301, 252;
	and.b32  	%r12, %r301, 1;
	mov.b32 	%r303, 0;
$L__BB3_5:
	mov.u32 	%r13, %r302;
	setp.lt.u32 	%p5, %r9, 3;
	add.s32 	%r302, %r13, 1;
	mul.wide.s32 	%rd11, %r13, 4;
	add.s64 	%rd13, %rd12, %rd11;
	ld.const.u32 	%r16, [%rd13+4];
	mov.u32 	%r306, %r303;
	@%p5 bra 	$L__BB3_8;
	mov.b32 	%r305, 0;
	mov.u32 	%r306, %r303;
$L__BB3_7:
	.pragma "nounroll";
	shl.b32 	%r73, %r306, 2;
	mov.u32 	%r74, _ZN3lux4cuda8ringtail5shmemE;
	add.s32 	%r75, %r74, %r73;
	add.s32 	%r76, %r75, 1024;
	shl.b32 	%r77, %r301, 2;
	add.s32 	%r78, %r76, %r77;
	ld.shared.u32 	%r79, [%r78];
	mul.wide.s32 	%rd14, %r79, %r16;
	mul.lo.s64 	%rd15, %rd14, 252236767799803904;
	shr.s64 	%rd16, %rd15, 32;
	mad.lo.s64 	%rd17, %rd16, -8380417, %rd14;
	{ .reg .b32 tmp; mov.b64 {tmp, %r80}, %rd17; }
	ld.shared.u32 	%r81, [%r75+1024];
	sub.s32 	%r82, %r81, %r80;
	setp.lt.s32 	%p6, %r82, 0;
	add.s32 	%r83, %r82, 8380417;
	selp.b32 	%r84, %r83, %r82, %p6;
	st.shared.u32 	[%r78], %r84;
	add.s32 	%r85, %r81, %r80;
	setp.gt.s32 	%p7, %r85, 8380416;
	add.s32 	%r86, %r85, -8380417;
	selp.b32 	%r87, %r86, %r85, %p7;
	setp.lt.s32 	%p8, %r87, 0;
	add.s32 	%r88, %r87, 8380417;
	selp.b32 	%r89, %r88, %r87, %p8;
	st.shared.u32 	[%r75+1024], %r89;
	ld.shared.u32 	%r90, [%r78+4];
	mul.wide.s32 	%rd18, %r90, %r16;
	mul.lo.s64 	%rd19, %rd18, 252236767799803904;
	shr.s64 	%rd20, %rd19, 32;
	mad.lo.s64 	%rd21, %rd20, -8380417, %rd18;
	{ .reg .b32 tmp; mov.b64 {tmp, %r91}, %rd21; }
	ld.shared.u32 	%r92, [%r75+1028];
	sub.s32 	%r93, %r92, %r91;
	setp.lt.s32 	%p9, %r93, 0;
	add.s32 	%r94, %r93, 8380417;
	selp.b32 	%r95, %r94, %r93, %p9;
	st.shared.u32 	[%r78+4], %r95;
	add.s32 	%r96, %r92, %r91;
	setp.gt.s32 	%p10, %r96, 8380416;
	add.s32 	%r97, %r96, -8380417;
	selp.b32 	%r98, %r97, %r96, %p10;
	setp.lt.s32 	%p11, %r98, 0;
	add.s32 	%r99, %r98, 8380417;
	selp.b32 	%r100, %r99, %r98, %p11;
	st.shared.u32 	[%r75+1028], %r100;
	ld.shared.u32 	%r101, [%r78+8];
	mul.wide.s32 	%rd22, %r101, %r16;
	mul.lo.s64 	%rd23, %rd22, 252236767799803904;
	shr.s64 	%rd24, %rd23, 32;
	mad.lo.s64 	%rd25, %rd24, -8380417, %rd22;
	{ .reg .b32 tmp; mov.b64 {tmp, %r102}, %rd25; }
	ld.shared.u32 	%r103, [%r75+1032];
	sub.s32 	%r104, %r103, %r102;
	setp.lt.s32 	%p12, %r104, 0;
	add.s32 	%r105, %r104, 8380417;
	selp.b32 	%r106, %r105, %r104, %p12;
	st.shared.u32 	[%r78+8], %r106;
	add.s32 	%r107, %r103, %r102;
	setp.gt.s32 	%p13, %r107, 8380416;
	add.s32 	%r108, %r107, -8380417;
	selp.b32 	%r109, %r108, %r107, %p13;
	setp.lt.s32 	%p14, %r109, 0;
	add.s32 	%r110, %r109, 8380417;
	selp.b32 	%r111, %r110, %r109, %p14;
	st.shared.u32 	[%r75+1032], %r111;
	ld.shared.u32 	%r112, [%r78+12];
	mul.wide.s32 	%rd26, %r112, %r16;
	mul.lo.s64 	%rd27, %rd26, 252236767799803904;
	shr.s64 	%rd28, %rd27, 32;
	mad.lo.s64 	%rd29, %rd28, -8380417, %rd26;
	{ .reg .b32 tmp; mov.b64 {tmp, %r113}, %rd29; }
	ld.shared.u32 	%r114, [%r75+1036];
	sub.s32 	%r115, %r114, %r113;
	setp.lt.s32 	%p15, %r115, 0;
	add.s32 	%r116, %r115, 8380417;
	selp.b32 	%r117, %r116, %r115, %p15;
	st.shared.u32 	[%r78+12], %r117;
	add.s32 	%r118, %r114, %r113;
	setp.gt.s32 	%p16, %r118, 8380416;
	add.s32 	%r119, %r118, -8380417;
	selp.b32 	%r120, %r119, %r118, %p16;
	setp.lt.s32 	%p17, %r120, 0;
	add.s32 	%r121, %r120, 8380417;
	selp.b32 	%r122, %r121, %r120, %p17;
	st.shared.u32 	[%r75+1036], %r122;
	add.s32 	%r306, %r306, 4;
	add.s32 	%r305, %r305, 4;
	setp.ne.s32 	%p18, %r305, %r11;
	@%p18 bra 	$L__BB3_7;
$L__BB3_8:
	setp.eq.s32 	%p19, %r10, 0;
	@%p19 bra 	$L__BB3_13;
	setp.eq.s32 	%p20, %r10, 1;
	@%p20 bra 	$L__BB3_11;
	shl.b32 	%r123, %r306, 2;
	mov.u32 	%r124, _ZN3lux4cuda8ringtail5shmemE;
	add.s32 	%r125, %r124, %r123;
	add.s32 	%r126, %r125, 1024;
	shl.b32 	%r127, %r301, 2;
	add.s32 	%r128, %r126, %r127;
	ld.shared.u32 	%r129, [%r128];
	mul.wide.s32 	%rd30, %r129, %r16;
	mul.lo.s64 	%rd31, %rd30, 252236767799803904;
	shr.s64 	%rd32, %rd31, 32;
	mad.lo.s64 	%rd33, %rd32, -8380417, %rd30;
	{ .reg .b32 tmp; mov.b64 {tmp, %r130}, %rd33; }
	ld.shared.u32 	%r131, [%r125+1024];
	sub.s32 	%r132, %r131, %r130;
	setp.lt.s32 	%p21, %r132, 0;
	add.s32 	%r133, %r132, 8380417;
	selp.b32 	%r134, %r133, %r132, %p21;
	st.shared.u32 	[%r128], %r134;
	add.s32 	%r135, %r131, %r130;
	setp.gt.s32 	%p22, %r135, 8380416;
	add.s32 	%r136, %r135, -8380417;
	selp.b32 	%r137, %r136, %r135, %p22;
	setp.lt.s32 	%p23, %r137, 0;
	add.s32 	%r138, %r137, 8380417;
	selp.b32 	%r139, %r138, %r137, %p23;
	st.shared.u32 	[%r125+1024], %r139;
	ld.shared.u32 	%r140, [%r128+4];
	mul.wide.s32 	%rd34, %r140, %r16;
	mul.lo.s64 	%rd35, %rd34, 252236767799803904;
	shr.s64 	%rd36, %rd35, 32;
	mad.lo.s64 	%rd37, %rd36, -8380417, %rd34;
	{ .reg .b32 tmp; mov.b64 {tmp, %r141}, %rd37; }
	ld.shared.u32 	%r142, [%r125+1028];
	sub.s32 	%r143, %r142, %r141;
	setp.lt.s32 	%p24, %r143, 0;
	add.s32 	%r144, %r143, 8380417;
	selp.b32 	%r145, %r144, %r143, %p24;
	st.shared.u32 	[%r128+4], %r145;
	add.s32 	%r146, %r142, %r141;
	setp.gt.s32 	%p25, %r146, 8380416;
	add.s32 	%r147, %r146, -8380417;
	selp.b32 	%r148, %r147, %r146, %p25;
	setp.lt.s32 	%p26, %r148, 0;
	add.s32 	%r149, %r148, 8380417;
	selp.b32 	%r150, %r149, %r148, %p26;
	st.shared.u32 	[%r125+1028], %r150;
	add.s32 	%r306, %r306, 2;
$L__BB3_11:
	setp.eq.s32 	%p27, %r12, 0;
	@%p27 bra 	$L__BB3_13;
	shl.b32 	%r151, %r306, 2;
	mov.u32 	%r152, _ZN3lux4cuda8ringtail5shmemE;
	add.s32 	%r153, %r152, %r151;
	add.s32 	%r154, %r153, 1024;
	shl.b32 	%r155, %r301, 2;
	add.s32 	%r156, %r154, %r155;
	ld.shared.u32 	%r157, [%r156];
	mul.wide.s32 	%rd38, %r157, %r16;
	mul.lo.s64 	%rd39, %rd38, 252236767799803904;
	shr.s64 	%rd40, %rd39, 32;
	mad.lo.s64 	%rd41, %rd40, -8380417, %rd38;
	{ .reg .b32 tmp; mov.b64 {tmp, %r158}, %rd41; }
	ld.shared.u32 	%r159, [%r153+1024];
	sub.s32 	%r160, %r159, %r158;
	setp.lt.s32 	%p28, %r160, 0;
	add.s32 	%r161, %r160, 8380417;
	selp.b32 	%r162, %r161, %r160, %p28;
	st.shared.u32 	[%r156], %r162;
	add.s32 	%r163, %r159, %r158;
	setp.gt.s32 	%p29, %r163, 8380416;
	add.s32 	%r164, %r163, -8380417;
	selp.b32 	%r165, %r164, %r163, %p29;
	setp.lt.s32 	%p30, %r165, 0;
	add.s32 	%r166, %r165, 8380417;
	selp.b32 	%r167, %r166, %r165, %p30;
	st.shared.u32 	[%r153+1024], %r167;
$L__BB3_13:
	add.s32 	%r303, %r303, %r7;
	setp.ne.s32 	%p31, %r302, %r8;
	@%p31 bra 	$L__BB3_5;
	shr.u32 	%r25, %r301, 1;
	setp.gt.u32 	%p32, %r301, 1;
	mov.u32 	%r302, %r8;
	mov.u32 	%r301, %r25;
	@%p32 bra 	$L__BB3_4;
$L__BB3_15:
	bar.sync 	0;
	shl.b32 	%r168, %r1, 2;
	add.s32 	%r169, %r168, %r299;
	mul.wide.u32 	%rd42, %r169, 1024;
	add.s64 	%rd43, %rd2, %rd42;
	ld.global.nc.u32 	%r170, [%rd43];
	ld.shared.u32 	%r171, [%r3+1024];
	mul.wide.s32 	%rd44, %r171, %r170;
	mul.lo.s64 	%rd45, %rd44, 252236767799803904;
	shr.s64 	%rd46, %rd45, 32;
	mad.lo.s64 	%rd47, %rd46, -8380417, %rd44;
	{ .reg .b32 tmp; mov.b64 {tmp, %r172}, %rd47; }
	ld.shared.u32 	%r173, [%r3];
	add.s32 	%r174, %r173, %r172;
	setp.gt.s32 	%p33, %r174, 8380416;
	add.s32 	%r175, %r174, -8380417;
	selp.b32 	%r176, %r175, %r174, %p33;
	setp.lt.s32 	%p34, %r176, 0;
	add.s32 	%r177, %r176, 8380417;
	selp.b32 	%r178, %r177, %r176, %p34;
	st.shared.u32 	[%r3], %r178;
	bar.sync 	0;
	add.s32 	%r299, %r299, 1;
	setp.ne.s32 	%p35, %r299, 4;
	@%p35 bra 	$L__BB3_2;
	setp.ne.s32 	%p36, %r57, 0;
	@%p36 bra 	$L__BB3_31;
	mov.b32 	%r309, 1;
	mov.b32 	%r311, 256;
	mov.u64 	%rd49, _ZN3lux4cuda8ringtail14d_twiddles_invE;
$L__BB3_18:
	shl.b32 	%r29, %r309, 1;
	neg.s32 	%r30, %r29;
	cvt.u16.u32 	%rs5, %r309;
	shl.b16 	%rs1, %rs5, 1;
	shl.b32 	%r31, %r309, 2;
	mov.b32 	%r310, 0;
	mov.b16 	%rs9, 0;
	mov.u32 	%r316, %r310;
$L__BB3_19:
	mov.u32 	%r33, %r311;
	add.s32 	%r35, %r309, %r316;
	add.s32 	%r182, %r316, 1;
	max.s32 	%r36, %r35, %r182;
	mad.lo.s32 	%r37, %r30, %r310, %r36;
	add.s32 	%r183, %r37, -1;
	add.s32 	%r311, %r33, -1;
	mul.wide.s32 	%rd48, %r33, 4;
	add.s64 	%rd50, %rd49, %rd48;
	ld.const.u32 	%r39, [%rd50+-4];
	setp.lt.u32 	%p37, %r183, 3;
	@%p37 bra 	$L__BB3_22;
	and.b32  	%r184, %r37, -4;
	mad.lo.s32 	%r185, %r29, %r310, %r184;
	sub.s32 	%r314, %r185, %r316;
	shl.b32 	%r186, %r316, 2;
	mov.u32 	%r187, _ZN3lux4cuda8ringtail5shmemE;
	add.s32 	%r188, %r187, %r186;
	add.s32 	%r313, %r188, 8;
$L__BB3_21:
	.pragma "nounroll";
	add.s32 	%r189, %r313, %r31;
	ld.shared.u32 	%r190, [%r313+-8];
	ld.shared.u32 	%r191, [%r189+-8];
	add.s32 	%r192, %r191, %r190;
	setp.gt.s32 	%p38, %r192, 8380416;
	add.s32 	%r193, %r192, -8380417;
	selp.b32 	%r194, %r193, %r192, %p38;
	setp.lt.s32 	%p39, %r194, 0;
	add.s32 	%r195, %r194, 8380417;
	selp.b32 	%r196, %r195, %r194, %p39;
	st.shared.u32 	[%r313+-8], %r196;
	ld.shared.u32 	%r197, [%r189+-8];
	sub.s32 	%r198, %r190, %r197;
	setp.lt.s32 	%p40, %r198, 0;
	add.s32 	%r199, %r198, 8380417;
	selp.b32 	%r200, %r199, %r198, %p40;
	mul.wide.s32 	%rd51, %r200, %r39;
	mul.lo.s64 	%rd52, %rd51, 252236767799803904;
	shr.s64 	%rd53, %rd52, 32;
	mad.lo.s64 	%rd54, %rd53, -8380417, %rd51;
	shr.u64 	%rd55, %rd54, 32;
	st.shared.u32 	[%r189+-8], %rd55;
	ld.shared.u32 	%r201, [%r313+-4];
	ld.shared.u32 	%r202, [%r189+-4];
	add.s32 	%r203, %r202, %r201;
	setp.gt.s32 	%p41, %r203, 8380416;
	add.s32 	%r204, %r203, -8380417;
	selp.b32 	%r205, %r204, %r203, %p41;
	setp.lt.s32 	%p42, %r205, 0;
	add.s32 	%r206, %r205, 8380417;
	selp.b32 	%r207, %r206, %r205, %p42;
	st.shared.u32 	[%r313+-4], %r207;
	ld.shared.u32 	%r208, [%r189+-4];
	sub.s32 	%r209, %r201, %r208;
	setp.lt.s32 	%p43, %r209, 0;
	add.s32 	%r210, %r209, 8380417;
	selp.b32 	%r211, %r210, %r209, %p43;
	mul.wide.s32 	%rd56, %r211, %r39;
	mul.lo.s64 	%rd57, %rd56, 252236767799803904;
	shr.s64 	%rd58, %rd57, 32;
	mad.lo.s64 	%rd59, %rd58, -8380417, %rd56;
	shr.u64 	%rd60, %rd59, 32;
	st.shared.u32 	[%r189+-4], %rd60;
	ld.shared.u32 	%r212, [%r313];
	ld.shared.u32 	%r213, [%r189];
	add.s32 	%r214, %r213, %r212;
	setp.gt.s32 	%p44, %r214, 8380416;
	add.s32 	%r215, %r214, -8380417;
	selp.b32 	%r216, %r215, %r214, %p44;
	setp.lt.s32 	%p45, %r216, 0;
	add.s32 	%r217, %r216, 8380417;
	selp.b32 	%r218, %r217, %r216, %p45;
	st.shared.u32 	[%r313], %r218;
	ld.shared.u32 	%r219, [%r189];
	sub.s32 	%r220, %r212, %r219;
	setp.lt.s32 	%p46, %r220, 0;
	add.s32 	%r221, %r220, 8380417;
	selp.b32 	%r222, %r221, %r220, %p46;
	mul.wide.s32 	%rd61, %r222, %r39;
	mul.lo.s64 	%rd62, %rd61, 252236767799803904;
	shr.s64 	%rd63, %rd62, 32;
	mad.lo.s64 	%rd64, %rd63, -8380417, %rd61;
	shr.u64 	%rd65, %rd64, 32;
	st.shared.u32 	[%r189], %rd65;
	ld.shared.u32 	%r223, [%r313+4];
	ld.shared.u32 	%r224, [%r189+4];
	add.s32 	%r225, %r224, %r223;
	setp.gt.s32 	%p47, %r225, 8380416;
	add.s32 	%r226, %r225, -8380417;
	selp.b32 	%r227, %r226, %r225, %p47;
	setp.lt.s32 	%p48, %r227, 0;
	add.s32 	%r228, %r227, 8380417;
	selp.b32 	%r229, %r228, %r227, %p48;
	st.shared.u32 	[%r313+4], %r229;
	ld.shared.u32 	%r230, [%r189+4];
	sub.s32 	%r231, %r223, %r230;
	setp.lt.s32 	%p49, %r231, 0;
	add.s32 	%r232, %r231, 8380417;
	selp.b32 	%r233, %r232, %r231, %p49;
	mul.wide.s32 	%rd66, %r233, %r39;
	mul.lo.s64 	%rd67, %rd66, 252236767799803904;
	shr.s64 	%rd68, %rd67, 32;
	mad.lo.s64 	%rd69, %rd68, -8380417, %rd66;
	shr.u64 	%rd70, %rd69, 32;
	st.shared.u32 	[%r189+4], %rd70;
	add.s32 	%r316, %r316, 4;
	add.s32 	%r314, %r314, -4;
	add.s32 	%r313, %r313, 16;
	setp.eq.s32 	%p50, %r314, 0;
	@%p50 bra 	$L__BB3_22;
	bra.uni 	$L__BB3_21;
$L__BB3_22:
	and.b32  	%r234, %r37, 3;
	setp.eq.s32 	%p51, %r234, 0;
	@%p51 bra 	$L__BB3_27;
	cvt.u16.u32 	%rs6, %r36;
	mad.lo.s16 	%rs7, %rs1, %rs9, %rs6;
	and.b16  	%rs8, %rs7, 3;
	setp.eq.s16 	%p52, %rs8, 1;
	@%p52 bra 	$L__BB3_25;
	shl.b32 	%r235, %r316, 2;
	mov.u32 	%r236, _ZN3lux4cuda8ringtail5shmemE;
	add.s32 	%r237, %r236, %r235;
	add.s32 	%r238, %r237, %r31;
	ld.shared.u32 	%r239, [%r237];
	ld.shared.u32 	%r240, [%r238];
	add.s32 	%r241, %r240, %r239;
	setp.gt.s32 	%p53, %r241, 8380416;
	add.s32 	%r242, %r241, -8380417;
	selp.b32 	%r243, %r242, %r241, %p53;
	setp.lt.s32 	%p54, %r243, 0;
	add.s32 	%r244, %r243, 8380417;
	selp.b32 	%r245, %r244, %r243, %p54;
	st.shared.u32 	[%r237], %r245;
	ld.shared.u32 	%r246, [%r238];
	sub.s32 	%r247, %r239, %r246;
	setp.lt.s32 	%p55, %r247, 0;
	add.s32 	%r248, %r247, 8380417;
	selp.b32 	%r249, %r248, %r247, %p55;
	mul.wide.s32 	%rd71, %r249, %r39;
	mul.lo.s64 	%rd72, %rd71, 252236767799803904;
	shr.s64 	%rd73, %rd72, 32;
	mad.lo.s64 	%rd74, %rd73, -8380417, %rd71;
	shr.u64 	%rd75, %rd74, 32;
	st.shared.u32 	[%r238], %rd75;
	ld.shared.u32 	%r250, [%r237+4];
	ld.shared.u32 	%r251, [%r238+4];
	add.s32 	%r252, %r251, %r250;
	setp.gt.s32 	%p56, %r252, 8380416;
	add.s32 	%r253, %r252, -8380417;
	selp.b32 	%r254, %r253, %r252, %p56;
	setp.lt.s32 	%p57, %r254, 0;
	add.s32 	%r255, %r254, 8380417;
	selp.b32 	%r256, %r255, %r254, %p57;
	st.shared.u32 	[%r237+4], %r256;
	ld.shared.u32 	%r257, [%r238+4];
	sub.s32 	%r258, %r250, %r257;
	setp.lt.s32 	%p58, %r258, 0;
	add.s32 	%r259, %r258, 8380417;
	selp.b32 	%r260, %r259, %r258, %p58;
	mul.wide.s32 	%rd76, %r260, %r39;
	mul.lo.s64 	%rd77, %rd76, 252236767799803904;
	shr.s64 	%rd78, %rd77, 32;
	mad.lo.s64 	%rd79, %rd78, -8380417, %rd76;
	shr.u64 	%rd80, %rd79, 32;
	st.shared.u32 	[%r238+4], %rd80;
	add.s32 	%r316, %r316, 2;
$L__BB3_25:
	and.b32  	%r261, %r36, 1;
	setp.eq.b32 	%p59, %r261, 1;
	not.pred 	%p60, %p59;
	@%p60 bra 	$L__BB3_27;
	shl.b32 	%r262, %r316, 2;
	mov.u32 	%r263, _ZN3lux4cuda8ringtail5shmemE;
	add.s32 	%r264, %r263, %r262;
	add.s32 	%r265, %r264, %r31;
	ld.shared.u32 	%r266, [%r264];
	ld.shared.u32 	%r267, [%r265];
	add.s32 	%r268, %r267, %r266;
	setp.gt.s32 	%p61, %r268, 8380416;
	add.s32 	%r269, %r268, -8380417;
	selp.b32 	%r270, %r269, %r268, %p61;
	setp.lt.s32 	%p62, %r270, 0;
	add.s32 	%r271, %r270, 8380417;
	selp.b32 	%r272, %r271, %r270, %p62;
	st.shared.u32 	[%r264], %r272;
	ld.shared.u32 	%r273, [%r265];
	sub.s32 	%r274, %r266, %r273;
	setp.lt.s32 	%p63, %r274, 0;
	add.s32 	%r275, %r274, 8380417;
	selp.b32 	%r276, %r275, %r274, %p63;
	mul.wide.s32 	%rd81, %r276, %r39;
	mul.lo.s64 	%rd82, %rd81, 252236767799803904;
	shr.s64 	%rd83, %rd82, 32;
	mad.lo.s64 	%rd84, %rd83, -8380417, %rd81;
	shr.u64 	%rd85, %rd84, 32;
	st.shared.u32 	[%r265], %rd85;
$L__BB3_27:
	add.s32 	%r316, %r35, %r309;
	setp.lt.u32 	%p64, %r316, 256;
	add.s32 	%r310, %r310, 1;
	add.s16 	%rs9, %rs9, 1;
	@%p64 bra 	$L__BB3_19;
	setp.lt.s32 	%p65, %r29, 129;
	mov.u32 	%r309, %r29;
	@%p65 bra 	$L__BB3_18;
	mov.b32 	%r319, 16;
	mov.b32 	%r318, 0;
	mov.u32 	%r279, _ZN3lux4cuda8ringtail5shmemE;
$L__BB3_30:
	add.s32 	%r280, %r279, %r318;
	ld.shared.v4.u32 	{%r281, %r282, %r283, %r284}, [%r280];
	cvt.u64.u32 	%rd86, %r281;
	mul.wide.s32 	%rd87, %r281, 8347681;
	mul.lo.s64 	%rd88, %rd86, 6918514331793489920;
	shr.s64 	%rd89, %rd88, 32;
	mad.lo.s64 	%rd90, %rd89, -8380417, %rd87;
	{ .reg .b32 tmp; mov.b64 {tmp, %r285}, %rd90; }
	cvt.u64.u32 	%rd91, %r282;
	mul.wide.s32 	%rd92, %r282, 8347681;
	mul.lo.s64 	%rd93, %rd91, 6918514331793489920;
	shr.s64 	%rd94, %rd93, 32;
	mad.lo.s64 	%rd95, %rd94, -8380417, %rd92;
	{ .reg .b32 tmp; mov.b64 {tmp, %r286}, %rd95; }
	cvt.u64.u32 	%rd96, %r283;
	mul.wide.s32 	%rd97, %r283, 8347681;
	mul.lo.s64 	%rd98, %rd96, 6918514331793489920;
	shr.s64 	%rd99, %rd98, 32;
	mad.lo.s64 	%rd100, %rd99, -8380417, %rd97;
	{ .reg .b32 tmp; mov.b64 {tmp, %r287}, %rd100; }
	cvt.u64.u32 	%rd101, %r284;
	mul.wide.s32 	%rd102, %r284, 8347681;
	mul.lo.s64 	%rd103, %rd101, 6918514331793489920;
	shr.s64 	%rd104, %rd103, 32;
	mad.lo.s64 	%rd105, %rd104, -8380417, %rd102;
	{ .reg .b32 tmp; mov.b64 {tmp, %r288}, %rd105; }
	st.shared.v4.u32 	[%r280], {%r285, %r286, %r287, %r288};
	add.s32 	%r289, %r279, %r319;
	ld.shared.v4.u32 	{%r290, %r291, %r292, %r293}, [%r289];
	cvt.u64.u32 	%rd106, %r290;
	mul.wide.s32 	%rd107, %r290, 8347681;
	mul.lo.s64 	%rd108, %rd106, 6918514331793489920;
	shr.s64 	%rd109, %rd108, 32;
	mad.lo.s64 	%rd110, %rd109, -8380417, %rd107;
	{ .reg .b32 tmp; mov.b64 {tmp, %r294}, %rd110; }
	cvt.u64.u32 	%rd111, %r291;
	mul.wide.s32 	%rd112, %r291, 8347681;
	mul.lo.s64 	%rd113, %rd111, 6918514331793489920;
	shr.s64 	%rd114, %rd113, 32;
	mad.lo.s64 	%rd115, %rd114, -8380417, %rd112;
	{ .reg .b32 tmp; mov.b64 {tmp, %r295}, %rd115; }
	cvt.u64.u32 	%rd116, %r292;
	mul.wide.s32 	%rd117, %r292, 8347681;
	mul.lo.s64 	%rd118, %rd116, 6918514331793489920;
	shr.s64 	%rd119, %rd118, 32;
	mad.lo.s64 	%rd120, %rd119, -8380417, %rd117;
	{ .reg .b32 tmp; mov.b64 {tmp, %r296}, %rd120; }
	cvt.u64.u32 	%rd121, %r293;
	mul.wide.s32 	%rd122, %r293, 8347681;
	mul.lo.s64 	%rd123, %rd121, 6918514331793489920;
	shr.s64 	%rd124, %rd123, 32;
	mad.lo.s64 	%rd125, %rd124, -8380417, %rd122;
	{ .reg .b32 tmp; mov.b64 {tmp, %r297}, %rd125; }
	st.shared.v4.u32 	[%r289], {%r294, %r295, %r296, %r297};
	add.s32 	%r319, %r319, 32;
	add.s32 	%r318, %r318, 32;
	setp.ne.s32 	%p66, %r319, 1040;
	@%p66 bra 	$L__BB3_30;
$L__BB3_31:
	ld.param.u64 	%rd131, [_ZN3lux4cuda8ringtail25compute_commitment_kernelEPKNS1_4PolyEPKNS1_8PolyVecLEPNS1_8PolyVecKE_param_2];
	bar.sync 	0;
	ld.shared.u32 	%r298, [%r3];
	cvta.to.global.u64 	%rd126, %rd131;
	mul.wide.u32 	%rd127, %r1, 1024;
	add.s64 	%rd128, %rd126, %rd127;
	add.s64 	%rd130, %rd128, %rd8;
	st.global.u32 	[%rd130], %r298;
$L__BB3_32:
	ret;

}
	// .globl	_ZN3lux4cuda8ringtail24extract_high_bits_kernelEPKNS1_8PolyVecKEPS2_
.visible .entry _ZN3lux4cuda8ringtail24extract_high_bits_kernelEPKNS1_8PolyVecKEPS2_(
	.param .u64 .ptr .align 1 _ZN3lux4cuda8ringtail24extract_high_bits_kernelEPKNS1_8PolyVecKEPS2__param_0,
	.param .u64 .ptr .align 1 _ZN3lux4cuda8ringtail24extract_high_bits_kernelEPKNS1_8PolyVecKEPS2__param_1
)
{
	.reg .pred 	%p<4>;
	.reg .b32 	%r<16>;
	.reg .b64 	%rd<11>;

	ld.param.u64 	%rd1, [_ZN3lux4cuda8ringtail24extract_high_bits_kernelEPKNS1_8PolyVecKEPS2__param_0];
	ld.param.u64 	%rd2, [_ZN3lux4cuda8ringtail24extract_high_bits_kernelEPKNS1_8PolyVecKEPS2__param_1];
	mov.u32 	%r1, %ctaid.x;
	mov.u32 	%r3, %tid.x;
	setp.gt.u32 	%p1, %r1, 3;
	setp.gt.u32 	%p2, %r3, 255;
	or.pred  	%p3, %p1, %p2;
	@%p3 bra 	$L__BB4_2;
	cvta.to.global.u64 	%rd3, %rd1;
	cvta.to.global.u64 	%rd4, %rd2;
	mul.wide.u32 	%rd5, %r1, 1024;
	add.s64 	%rd6, %rd3, %rd5;
	mul.wide.u32 	%rd7, %r3, 4;
	add.s64 	%rd8, %rd6, %rd7;
	ld.global.nc.u32 	%r4, [%rd8];
	shr.s32 	%r5, %r4, 31;
	and.b32  	%r6, %r5, 8380417;
	add.s32 	%r7, %r6, %r4;
	sub.s32 	%r8, 8380416, %r7;
	shr.u32 	%r9, %r8, 31;
	add.s32 	%r10, %r7, %r9;
	add.s32 	%r11, %r10, -8285185;
	mul.hi.s32 	%r12, %r11, 738919105;
	shr.u32 	%r13, %r12, 31;
	shr.s32 	%r14, %r12, 15;
	add.s32 	%r15, %r14, %r13;
	add.s64 	%rd9, %rd4, %rd5;
	add.s64 	%rd10, %rd9, %rd7;
	st.global.u32 	[%rd10], %r15;
$L__BB4_2:
	ret;

}
	// .globl	_ZN3lux4cuda8ringtail23sample_challenge_kernelEPNS1_4PolyEPKh
.visible .entry _ZN3lux4cuda8ringtail23sample_challenge_kernelEPNS1_4PolyEPKh(
	.param .u64 .ptr .align 1 _ZN3lux4cuda8ringtail23sample_challenge_kernelEPNS1_4PolyEPKh_param_0,
	.param .u64 .ptr .align 1 _ZN3lux4cuda8ringtail23sample_challenge_kernelEPNS1_4PolyEPKh_param_1
)
{
	.reg .pred 	%p<5>;
	.reg .b16 	%rs<34>;
	.reg .b32 	%r<124>;
	.reg .b64 	%rd<9>;

	ld.param.u64 	%rd3, [_ZN3lux4cuda8ringtail23sample_challenge_kernelEPNS1_4PolyEPKh_param_0];
	ld.param.u64 	%rd2, [_ZN3lux4cuda8ringtail23sample_challenge_kernelEPNS1_4PolyEPKh_param_1];
	cvta.to.global.u64 	%rd1, %rd3;
	mov.u32 	%r24, %tid.x;
	setp.ne.s32 	%p1, %r24, 0;
	@%p1 bra 	$L__BB5_5;
	cvta.to.global.u64 	%rd4, %rd2;
	mov.b32 	%r28, 0;
	st.global.u32 	[%rd1], %r28;
	st.global.u32 	[%rd1+4], %r28;
	st.global.u32 	[%rd1+8], %r28;
	st.global.u32 	[%rd1+12], %r28;
	st.global.u32 	[%rd1+16], %r28;
	st.global.u32 	[%rd1+20], %r28;
	st.global.u32 	[%rd1+24], %r28;
	st.global.u32 	[%rd1+28], %r28;
	st.global.u32 	[%rd1+32], %r28;
	st.global.u32 	[%rd1+36], %r28;
	st.global.u32 	[%rd1+40], %r28;
	st.global.u32 	[%rd1+44], %r28;
	st.global.u32 	[%rd1+48], %r28;
	st.global.u32 	[%rd1+52], %r28;
	st.global.u32 	[%rd1+56], %r28;
	st.global.u32 	[%rd1+60], %r28;
	st.global.u32 	[%rd1+64], %r28;
	st.global.u32 	[%rd1+68], %r28;
	st.global.u32 	[%rd1+72], %r28;
	st.global.u32 	[%rd1+76], %r28;
	st.global.u32 	[%rd1+80], %r28;
	st.global.u32 	[%rd1+84], %r28;
	st.global.u32 	[%rd1+88], %r28;
	st.global.u32 	[%rd1+92], %r28;
	st.global.u32 	[%rd1+96], %r28;
	st.global.u32 	[%rd1+100], %r28;
	st.global.u32 	[%rd1+104], %r28;
	st.global.u32 	[%rd1+108], %r28;
	st.global.u32 	[%rd1+112], %r28;
	st.global.u32 	[%rd1+116], %r28;
	st.global.u32 	[%rd1+120], %r28;
	st.global.u32 	[%rd1+124], %r28;
	st.global.u32 	[%rd1+128], %r28;
	st.global.u32 	[%rd1+132], %r28;
	st.global.u32 	[%rd1+136], %r28;
	st.global.u32 	[%rd1+140], %r28;
	st.global.u32 	[%rd1+144], %r28;
	st.global.u32 	[%rd1+148], %r28;
	st.global.u32 	[%rd1+152], %r28;
	st.global.u32 	[%rd1+156], %r28;
	st.global.u32 	[%rd1+160], %r28;
	st.global.u32 	[%rd1+164], %r28;
	st.global.u32 	[%rd1+168], %r28;
	st.global.u32 	[%rd1+172], %r28;
	st.global.u32 	[%rd1+176], %r28;
	st.global.u32 	[%rd1+180], %r28;
	st.global.u32 	[%rd1+184], %r28;
	st.global.u32 	[%rd1+188], %r28;
	st.global.u32 	[%rd1+192], %r28;
	st.global.u32 	[%rd1+196], %r28;
	st.global.u32 	[%rd1+200], %r28;
	st.global.u32 	[%rd1+204], %r28;
	st.global.u32 	[%rd1+208], %r28;
	st.global.u32 	[%rd1+212], %r28;
	st.global.u32 	[%rd1+216], %r28;
	st.global.u32 	[%rd1+220], %r28;
	st.global.u32 	[%rd1+224], %r28;
	st.global.u32 	[%rd1+228], %r28;
	st.global.u32 	[%rd1+232], %r28;
	st.global.u32 	[%rd1+236], %r28;
	st.global.u32 	[%rd1+240], %r28;
	st.global.u32 	[%rd1+244], %r28;
	st.global.u32 	[%rd1+248], %r28;
	st.global.u32 	[%rd1+252], %r28;
	st.global.u32 	[%rd1+256], %r28;
	st.global.u32 	[%rd1+260], %r28;
	st.global.u32 	[%rd1+264], %r28;
	st.global.u32 	[%rd1+268], %r28;
	st.global.u32 	[%rd1+272], %r28;
	st.global.u32 	[%rd1+276], %r28;
	st.global.u32 	[%rd1+280], %r28;
	st.global.u32 	[%rd1+284], %r28;
	st.global.u32 	[%rd1+288], %r28;
	st.global.u32 	[%rd1+292], %r28;
	st.global.u32 	[%rd1+296], %r28;
	st.global.u32 	[%rd1+300], %r28;
	st.global.u32 	[%rd1+304], %r28;
	st.global.u32 	[%rd1+308], %r28;
	st.global.u32 	[%rd1+312], %r28;
	st.global.u32 	[%rd1+316], %r28;
	st.global.u32 	[%rd1+320], %r28;
	st.global.u32 	[%rd1+324], %r28;
	st.global.u32 	[%rd1+328], %r28;
	st.global.u32 	[%rd1+332], %r28;
	st.global.u32 	[%rd1+336], %r28;
	st.global.u32 	[%rd1+340], %r28;
	st.global.u32 	[%rd1+344], %r28;
	st.global.u32 	[%rd1+348], %r28;
	st.global.u32 	[%rd1+352], %r28;
	st.global.u32 	[%rd1+356], %r28;
	st.global.u32 	[%rd1+360], %r28;
	st.global.u32 	[%rd1+364], %r28;
	st.global.u32 	[%rd1+368], %r28;
	st.global.u32 	[%rd1+372], %r28;
	st.global.u32 	[%rd1+376], %r28;
	st.global.u32 	[%rd1+380], %r28;
	st.global.u32 	[%rd1+384], %r28;
	st.global.u32 	[%rd1+388], %r28;
	st.global.u32 	[%rd1+392], %r28;
	st.global.u32 	[%rd1+396], %r28;
	st.global.u32 	[%rd1+400], %r28;
	st.global.u32 	[%rd1+404], %r28;
	st.global.u32 	[%rd1+408], %r28;
	st.global.u32 	[%rd1+412], %r28;
	st.global.u32 	[%rd1+416], %r28;
	st.global.u32 	[%rd1+420], %r28;
	st.global.u32 	[%rd1+424], %r28;
	st.global.u32 	[%rd1+428], %r28;
	st.global.u32 	[%rd1+432], %r28;
	st.global.u32 	[%rd1+436], %r28;
	st.global.u32 	[%rd1+440], %r28;
	st.global.u32 	[%rd1+444], %r28;
	st.global.u32 	[%rd1+448], %r28;
	st.global.u32 	[%rd1+452], %r28;
	st.global.u32 	[%rd1+456], %r28;
	st.global.u32 	[%rd1+460], %r28;
	st.global.u32 	[%rd1+464], %r28;
	st.global.u32 	[%rd1+468], %r28;
	st.global.u32 	[%rd1+472], %r28;
	st.global.u32 	[%rd1+476], %r28;
	st.global.u32 	[%rd1+480], %r28;
	st.global.u32 	[%rd1+484], %r28;
	st.global.u32 	[%rd1+488], %r28;
	st.global.u32 	[%rd1+492], %r28;
	st.global.u32 	[%rd1+496], %r28;
	st.global.u32 	[%rd1+500], %r28;
	st.global.u32 	[%rd1+504], %r28;
	st.global.u32 	[%rd1+508], %r28;
	st.global.u32 	[%rd1+512], %r28;
	st.global.u32 	[%rd1+516], %r28;
	st.global.u32 	[%rd1+520], %r28;
	st.global.u32 	[%rd1+524], %r28;
	st.global.u32 	[%rd1+528], %r28;
	st.global.u32 	[%rd1+532], %r28;
	st.global.u32 	[%rd1+536], %r28;
	st.global.u32 	[%rd1+540], %r28;
	st.global.u32 	[%rd1+544], %r28;
	st.global.u32 	[%rd1+548], %r28;
	st.global.u32 	[%rd1+552], %r28;
	st.global.u32 	[%rd1+556], %r28;
	st.global.u32 	[%rd1+560], %r28;
	st.global.u32 	[%rd1+564], %r28;
	st.global.u32 	[%rd1+568], %r28;
	st.global.u32 	[%rd1+572], %r28;
	st.global.u32 	[%rd1+576], %r28;
	st.global.u32 	[%rd1+580], %r28;
	st.global.u32 	[%rd1+584], %r28;
	st.global.u32 	[%rd1+588], %r28;
	st.global.u32 	[%rd1+592], %r28;
	st.global.u32 	[%rd1+596], %r28;
	st.global.u32 	[%rd1+600], %r28;
	st.global.u32 	[%rd1+604], %r28;
	st.global.u32 	[%rd1+608], %r28;
	st.global.u32 	[%rd1+612], %r28;
	st.global.u32 	[%rd1+616], %r28;
	st.global.u32 	[%rd1+620], %r28;
	st.global.u32 	[%rd1+624], %r28;
	st.global.u32 	[%rd1+628], %r28;
	st.global.u32 	[%rd1+632], %r28;
	st.global.u32 	[%rd1+636], %r28;
	st.global.u32 	[%rd1+640], %r28;
	st.global.u32 	[%rd1+644], %r28;
	st.global.u32 	[%rd1+648], %r28;
	st.global.u32 	[%rd1+652], %r28;
	st.global.u32 	[%rd1+656], %r28;
	st.global.u32 	[%rd1+660], %r28;
	st.global.u32 	[%rd1+664], %r28;
	st.global.u32 	[%rd1+668], %r28;
	st.global.u32 	[%rd1+672], %r28;
	st.global.u32 	[%rd1+676], %r28;
	st.global.u32 	[%rd1+680], %r28;
	st.global.u32 	[%rd1+684], %r28;
	st.global.u32 	[%rd1+688], %r28;
	st.global.u32 	[%rd1+692], %r28;
	st.global.u32 	[%rd1+696], %r28;
	st.global.u32 	[%rd1+700], %r28;
	st.global.u32 	[%rd1+704], %r28;
	st.global.u32 	[%rd1+708], %r28;
	st.global.u32 	[%rd1+712], %r28;
	st.global.u32 	[%rd1+716], %r28;
	st.global.u32 	[%rd1+720], %r28;
	st.global.u32 	[%rd1+724], %r28;
	st.global.u32 	[%rd1+728], %r28;
	st.global.u32 	[%rd1+732], %r28;
	st.global.u32 	[%rd1+736], %r28;
	st.global.u32 	[%rd1+740], %r28;
	st.global.u32 	[%rd1+744], %r28;
	st.global.u32 	[%rd1+748], %r28;
	st.global.u32 	[%rd1+752], %r28;
	st.global.u32 	[%rd1+756], %r28;
	st.global.u32 	[%rd1+760], %r28;
	st.global.u32 	[%rd1+764], %r28;
	st.global.u32 	[%rd1+768], %r28;
	st.global.u32 	[%rd1+772], %r28;
	st.global.u32 	[%rd1+776], %r28;
	st.global.u32 	[%rd1+780], %r28;
	st.global.u32 	[%rd1+784], %r28;
	st.global.u32 	[%rd1+788], %r28;
	st.global.u32 	[%rd1+792], %r28;
	st.global.u32 	[%rd1+796], %r28;
	st.global.u32 	[%rd1+800], %r28;
	st.global.u32 	[%rd1+804], %r28;
	st.global.u32 	[%rd1+808], %r28;
	st.global.u32 	[%rd1+812], %r28;
	st.global.u32 	[%rd1+816], %r28;
	st.global.u32 	[%rd1+820], %r28;
	st.global.u32 	[%rd1+824], %r28;
	st.global.u32 	[%rd1+828], %r28;
	st.global.u32 	[%rd1+832], %r28;
	st.global.u32 	[%rd1+836], %r28;
	st.global.u32 	[%rd1+840], %r28;
	st.global.u32 	[%rd1+844], %r28;
	st.global.u32 	[%rd1+848], %r28;
	st.global.u32 	[%rd1+852], %r28;
	st.global.u32 	[%rd1+856], %r28;
	st.global.u32 	[%rd1+860], %r28;
	st.global.u32 	[%rd1+864], %r28;
	st.global.u32 	[%rd1+868], %r28;
	st.global.u32 	[%rd1+872], %r28;
	st.global.u32 	[%rd1+876], %r28;
	st.global.u32 	[%rd1+880], %r28;
	st.global.u32 	[%rd1+884], %r28;
	st.global.u32 	[%rd1+888], %r28;
	st.global.u32 	[%rd1+892], %r28;
	st.global.u32 	[%rd1+896], %r28;
	st.global.u32 	[%rd1+900], %r28;
	st.global.u32 	[%rd1+904], %r28;
	st.global.u32 	[%rd1+908], %r28;
	st.global.u32 	[%rd1+912], %r28;
	st.global.u32 	[%rd1+916], %r28;
	st.global.u32 	[%rd1+920], %r28;
	st.global.u32 	[%rd1+924], %r28;
	st.global.u32 	[%rd1+928], %r28;
	st.global.u32 	[%rd1+932], %r28;
	st.global.u32 	[%rd1+936], %r28;
	st.global.u32 	[%rd1+940], %r28;
	st.global.u32 	[%rd1+944], %r28;
	st.global.u32 	[%rd1+948], %r28;
	st.global.u32 	[%rd1+952], %r28;
	st.global.u32 	[%rd1+956], %r28;
	st.global.u32 	[%rd1+960], %r28;
	st.global.u32 	[%rd1+964], %r28;
	st.global.u32 	[%rd1+968], %r28;
	st.global.u32 	[%rd1+972], %r28;
	st.global.u32 	[%rd1+976], %r28;
	st.global.u32 	[%rd1+980], %r28;
	st.global.u32 	[%rd1+984], %r28;
	st.global.u32 	[%rd1+988], %r28;
	st.global.u32 	[%rd1+992], %r28;
	st.global.u32 	[%rd1+996], %r28;
	st.global.u32 	[%rd1+1000], %r28;
	st.global.u32 	[%rd1+1004], %r28;
	st.global.u32 	[%rd1+1008], %r28;
	st.global.u32 	[%rd1+1012], %r28;
	st.global.u32 	[%rd1+1016], %r28;
	st.global.u32 	[%rd1+1020], %r28;
	ld.global.nc.u8 	%rs1, [%rd4];
	cvt.u16.u8 	%rs2, %rs1;
	mul.wide.u16 	%r29, %rs2, 31;
	ld.global.nc.u8 	%rs3, [%rd4+1];
	cvt.u32.u8 	%r30, %rs3;
	add.s32 	%r31, %r29, %r30;
	ld.global.nc.u8 	%rs4, [%rd4+2];
	cvt.u32.u8 	%r32, %rs4;
	mad.lo.s32 	%r33, %r31, 31, %r32;
	ld.global.nc.u8 	%rs5, [%rd4+3];
	cvt.u32.u8 	%r34, %rs5;
	mad.lo.s32 	%r35, %r33, 31, %r34;
	ld.global.nc.u8 	%rs6, [%rd4+4];
	cvt.u32.u8 	%r36, %rs6;
	mad.lo.s32 	%r37, %r35, 31, %r36;
	ld.global.nc.u8 	%rs7, [%rd4+5];
	cvt.u32.u8 	%r38, %rs7;
	mad.lo.s32 	%r39, %r37, 31, %r38;
	ld.global.nc.u8 	%rs8, [%rd4+6];
	cvt.u32.u8 	%r40, %rs8;
	mad.lo.s32 	%r41, %r39, 31, %r40;
	ld.global.nc.u8 	%rs9, [%rd4+7];
	cvt.u32.u8 	%r42, %rs9;
	mad.lo.s32 	%r43, %r41, 31, %r42;
	ld.global.nc.u8 	%rs10, [%rd4+8];
	cvt.u32.u8 	%r44, %rs10;
	mad.lo.s32 	%r45, %r43, 31, %r44;
	ld.global.nc.u8 	%rs11, [%rd4+9];
	cvt.u32.u8 	%r46, %rs11;
	mad.lo.s32 	%r47, %r45, 31, %r46;
	ld.global.nc.u8 	%rs12, [%rd4+10];
	cvt.u32.u8 	%r48, %rs12;
	mad.lo.s32 	%r49, %r47, 31, %r48;
	ld.global.nc.u8 	%rs13, [%rd4+11];
	cvt.u32.u8 	%r50, %rs13;
	mad.lo.s32 	%r51, %r49, 31, %r50;
	ld.global.nc.u8 	%rs14, [%rd4+12];
	cvt.u32.u8 	%r52, %rs14;
	mad.lo.s32 	%r53, %r51, 31, %r52;
	ld.global.nc.u8 	%rs15, [%rd4+13];
	cvt.u32.u8 	%r54, %rs15;
	mad.lo.s32 	%r55, %r53, 31, %r54;
	ld.global.nc.u8 	%rs16, [%rd4+14];
	cvt.u32.u8 	%r56, %rs16;
	mad.lo.s32 	%r57, %r55, 31, %r56;
	ld.global.nc.u8 	%rs17, [%rd4+15];
	cvt.u32.u8 	%r58, %rs17;
	mad.lo.s32 	%r59, %r57, 31, %r58;
	ld.global.nc.u8 	%rs18, [%rd4+16];
	cvt.u32.u8 	%r60, %rs18;
	mad.lo.s32 	%r61, %r59, 31, %r60;
	ld.global.nc.u8 	%rs19, [%rd4+17];
	cvt.u32.u8 	%r62, %rs19;
	mad.lo.s32 	%r63, %r61, 31, %r62;
	ld.global.nc.u8 	%rs20, [%rd4+18];
	cvt.u32.u8 	%r64, %rs20;
	mad.lo.s32 	%r65, %r63, 31, %r64;
	ld.global.nc.u8 	%rs21, [%rd4+19];
	cvt.u32.u8 	%r66, %rs21;
	mad.lo.s32 	%r67, %r65, 31, %r66;
	ld.global.nc.u8 	%rs22, [%rd4+20];
	cvt.u32.u8 	%r68, %rs22;
	mad.lo.s32 	%r69, %r67, 31, %r68;
	ld.global.nc.u8 	%rs23, [%rd4+21];
	cvt.u32.u8 	%r70, %rs23;
	mad.lo.s32 	%r71, %r69, 31, %r70;
	ld.global.nc.u8 	%rs24, [%rd4+22];
	cvt.u32.u8 	%r72, %rs24;
	mad.lo.s32 	%r73, %r71, 31, %r72;
	ld.global.nc.u8 	%rs25, [%rd4+23];
	cvt.u32.u8 	%r74, %rs25;
	mad.lo.s32 	%r75, %r73, 31, %r74;
	ld.global.nc.u8 	%rs26, [%rd4+24];
	cvt.u32.u8 	%r76, %rs26;
	mad.lo.s32 	%r77, %r75, 31, %r76;
	ld.global.nc.u8 	%rs27, [%rd4+25];
	cvt.u32.u8 	%r78, %rs27;
	mad.lo.s32 	%r79, %r77, 31, %r78;
	ld.global.nc.u8 	%rs28, [%rd4+26];
	cvt.u32.u8 	%r80, %rs28;
	mad.lo.s32 	%r81, %r79, 31, %r80;
	ld.global.nc.u8 	%rs29, [%rd4+27];
	cvt.u32.u8 	%r82, %rs29;
	mad.lo.s32 	%r83, %r81, 31, %r82;
	ld.global.nc.u8 	%rs30, [%rd4+28];
	cvt.u32.u8 	%r84, %rs30;
	mad.lo.s32 	%r85, %r83, 31, %r84;
	ld.global.nc.u8 	%rs31, [%rd4+29];
	cvt.u32.u8 	%r86, %rs31;
	mad.lo.s32 	%r87, %r85, 31, %r86;
	ld.global.nc.u8 	%rs32, [%rd4+30];
	cvt.u32.u8 	%r88, %rs32;
	mad.lo.s32 	%r89, %r87, 31, %r88;
	ld.global.nc.u8 	%rs33, [%rd4+31];
	cvt.u32.u8 	%r90, %rs33;
	mad.lo.s32 	%r91, %r89, 31, %r90;
	xor.b32  	%r92, %r91, -1429050551;
	mul.lo.s32 	%r93, %r92, 1099087573;
	add.s32 	%r123, %r93, -638133224;
	add.s32 	%r122, %r93, 123456789;
	xor.b32  	%r121, %r93, 362436069;
	add.s32 	%r118, %r93, 5783321;
	mov.b32 	%r119, -589760388;
	mov.b32 	%r120, -123459836;
	mov.b32 	%r111, 217;
$L__BB5_2:
	add.s32 	%r12, %r111, 1;
$L__BB5_3:
	mov.u32 	%r18, %r123;
	mov.u32 	%r16, %r121;
	mov.u32 	%r121, %r120;
	mov.u32 	%r120, %r119;
	mov.u32 	%r119, %r118;
	shr.u32 	%r94, %r122, 2;
	xor.b32  	%r95, %r94, %r122;
	shl.b32 	%r96, %r119, 4;
	shl.b32 	%r97, %r95, 1;
	xor.b32  	%r98, %r96, %r97;
	xor.b32  	%r99, %r98, %r119;
	xor.b32  	%r118, %r99, %r95;
	add.s32 	%r123, %r18, 362437;
	add.s32 	%r100, %r118, %r123;
	rem.u32 	%r21, %r100, %r12;
	setp.gt.u32 	%p2, %r21, %r111;
	mov.u32 	%r122, %r16;
	@%p2 bra 	$L__BB5_3;
	mul.wide.u32 	%rd5, %r21, 4;
	add.s64 	%rd6, %rd1, %rd5;
	ld.global.u32 	%r101, [%rd6];
	mul.wide.u32 	%rd7, %r111, 4;
	add.s64 	%rd8, %rd1, %rd7;
	st.global.u32 	[%rd8], %r101;
	shr.u32 	%r102, %r16, 2;
	xor.b32  	%r103, %r102, %r16;
	shl.b32 	%r104, %r118, 4;
	shl.b32 	%r105, %r103, 1;
	xor.b32  	%r106, %r105, %r104;
	xor.b32  	%r107, %r106, %r103;
	xor.b32  	%r22, %r107, %r118;
	add.s32 	%r123, %r18, 724874;
	add.s32 	%r108, %r22, %r18;
	and.b32  	%r109, %r108, 1;
	setp.eq.b32 	%p3, %r109, 1;
	selp.b32 	%r110, 1, 8380416, %p3;
	st.global.u32 	[%rd6], %r110;
	setp.ne.s32 	%p4, %r12, 256;
	mov.u32 	%r111, %r12;
	mov.u32 	%r122, %r121;
	mov.u32 	%r121, %r120;
	mov.u32 	%r120, %r119;
	mov.u32 	%r119, %r118;
	mov.u32 	%r118, %r22;
	@%p4 bra 	$L__BB5_2;
$L__BB5_5:
	ret;

}
	// .globl	_ZN3lux4cuda8ringtail23compute_response_kernelEPKNS1_8PolyVecLEPKNS1_4PolyES4_PS2_
.visible .entry _ZN3lux4cuda8ringtail23compute_response_kernelEPKNS1_8PolyVecLEPKNS1_4PolyES4_PS2_(
	.param .u64 .ptr .align 1 _ZN3lux4cuda8ringtail23compute_response_kernelEPKNS1_8PolyVecLEPKNS1_4PolyES4_PS2__param_0,
	.param .u64 .ptr .align 1 _ZN3lux4cuda8ringtail23compute_response_kernelEPKNS1_8PolyVecLEPKNS1_4PolyES4_PS2__param_1,
	.param .u64 .ptr .align 1 _ZN3lux4cuda8ringtail23compute_response_kernelEPKNS1_8PolyVecLEPKNS1_4PolyES4_PS2__param_2,
	.param .u64 .ptr .align 1 _ZN3lux4cuda8ringtail23compute_response_kernelEPKNS1_8PolyVecLEPKNS1_4PolyES4_PS2__param_3
)
{
	.reg .pred 	%p<94>;
	.reg .b16 	%rs<10>;
	.reg .b32 	%r<446>;
	.reg .b64 	%rd<165>;

	ld.param.u64 	%rd1, [_ZN3lux4cuda8ringtail23compute_response_kernelEPKNS1_8PolyVecLEPKNS1_4PolyES4_PS2__param_0];
	ld.param.u64 	%rd2, [_ZN3lux4cuda8ringtail23compute_response_kernelEPKNS1_8PolyVecLEPKNS1_4PolyES4_PS2__param_1];
	ld.param.u64 	%rd3, [_ZN3lux4cuda8ringtail23compute_response_kernelEPKNS1_8PolyVecLEPKNS1_4PolyES4_PS2__param_2];
	ld.param.u64 	%rd4, [_ZN3lux4cuda8ringtail23compute_response_kernelEPKNS1_8PolyVecLEPKNS1_4PolyES4_PS2__param_3];
	mov.u32 	%r1, %ctaid.x;
	mov.u32 	%r76, %tid.x;
	setp.gt.u32 	%p1, %r1, 3;
	setp.gt.u32 	%p2, %r76, 255;
	or.pred  	%p3, %p1, %p2;
	@%p3 bra 	$L__BB6_42;
	cvta.to.global.u64 	%rd5, %rd2;
	cvta.to.global.u64 	%rd6, %rd3;
	mul.wide.u32 	%rd7, %r76, 4;
	add.s64 	%rd8, %rd5, %rd7;
	ld.global.nc.u32 	%r77, [%rd8];
	shl.b32 	%r78, %r76, 2;
	mov.u32 	%r79, _ZN3lux4cuda8ringtail5shmemE;
	add.s32 	%r3, %r79, %r78;
	st.shared.u32 	[%r3], %r77;
	mul.wide.u32 	%rd9, %r1, 1024;
	add.s64 	%rd10, %rd6, %rd9;
	add.s64 	%rd11, %rd10, %rd7;
	ld.global.nc.u32 	%r80, [%rd11];
	st.shared.u32 	[%r3+1024], %r80;
	bar.sync 	0;
	setp.ne.s32 	%p4, %r76, 0;
	@%p4 bra 	$L__BB6_26;
	mov.b32 	%r419, 128;
	mov.b32 	%r420, 0;
	mov.u64 	%rd13, _ZN3lux4cuda8ringtail10d_twiddlesE;
$L__BB6_3:
	shl.b32 	%r6, %r419, 1;
	add.s32 	%r84, %r6, -1;
	not.b32 	%r85, %r6;
	and.b32  	%r86, %r85, %r84;
	popc.b32 	%r87, %r86;
	mov.b32 	%r88, 255;
	shr.u32 	%r89, %r88, %r87;
	add.s32 	%r90, %r420, %r89;
	add.s32 	%r7, %r90, 1;
	add.s32 	%r8, %r419, -1;
	and.b32  	%r9, %r419, 3;
	and.b32  	%r10, %r419, 252;
	and.b32  	%r11, %r419, 1;
	mov.b32 	%r421, 0;
$L__BB6_4:
	mov.u32 	%r12, %r420;
	setp.lt.u32 	%p5, %r8, 3;
	add.s32 	%r420, %r12, 1;
	mul.wide.s32 	%rd12, %r12, 4;
	add.s64 	%rd14, %rd13, %rd12;
	ld.const.u32 	%r15, [%rd14+4];
	mov.u32 	%r424, %r421;
	@%p5 bra 	$L__BB6_7;
	mov.b32 	%r423, 0;
	mov.u32 	%r424, %r421;
$L__BB6_6:
	.pragma "nounroll";
	shl.b32 	%r92, %r424, 2;
	add.s32 	%r94, %r79, %r92;
	shl.b32 	%r95, %r419, 2;
	add.s32 	%r96, %r94, %r95;
	ld.shared.u32 	%r97, [%r96];
	mul.wide.s32 	%rd15, %r97, %r15;
	mul.lo.s64 	%rd16, %rd15, 252236767799803904;
	shr.s64 	%rd17, %rd16, 32;
	mad.lo.s64 	%rd18, %rd17, -8380417, %rd15;
	{ .reg .b32 tmp; mov.b64 {tmp, %r98}, %rd18; }
	ld.shared.u32 	%r99, [%r94];
	sub.s32 	%r100, %r99, %r98;
	setp.lt.s32 	%p6, %r100, 0;
	add.s32 	%r101, %r100, 8380417;
	selp.b32 	%r102, %r101, %r100, %p6;
	st.shared.u32 	[%r96], %r102;
	add.s32 	%r103, %r99, %r98;
	setp.gt.s32 	%p7, %r103, 8380416;
	add.s32 	%r104, %r103, -8380417;
	selp.b32 	%r105, %r104, %r103, %p7;
	setp.lt.s32 	%p8, %r105, 0;
	add.s32 	%r106, %r105, 8380417;
	selp.b32 	%r107, %r106, %r105, %p8;
	st.shared.u32 	[%r94], %r107;
	ld.shared.u32 	%r108, [%r96+4];
	mul.wide.s32 	%rd19, %r108, %r15;
	mul.lo.s64 	%rd20, %rd19, 252236767799803904;
	shr.s64 	%rd21, %rd20, 32;
	mad.lo.s64 	%rd22, %rd21, -8380417, %rd19;
	{ .reg .b32 tmp; mov.b64 {tmp, %r109}, %rd22; }
	ld.shared.u32 	%r110, [%r94+4];
	sub.s32 	%r111, %r110, %r109;
	setp.lt.s32 	%p9, %r111, 0;
	add.s32 	%r112, %r111, 8380417;
	selp.b32 	%r113, %r112, %r111, %p9;
	st.shared.u32 	[%r96+4], %r113;
	add.s32 	%r114, %r110, %r109;
	setp.gt.s32 	%p10, %r114, 8380416;
	add.s32 	%r115, %r114, -8380417;
	selp.b32 	%r116, %r115, %r114, %p10;
	setp.lt.s32 	%p11, %r116, 0;
	add.s32 	%r117, %r116, 8380417;
	selp.b32 	%r118, %r117, %r116, %p11;
	st.shared.u32 	[%r94+4], %r118;
	ld.shared.u32 	%r119, [%r96+8];
	mul.wide.s32 	%rd23, %r119, %r15;
	mul.lo.s64 	%rd24, %rd23, 252236767799803904;
	shr.s64 	%rd25, %rd24, 32;
	mad.lo.s64 	%rd26, %rd25, -8380417, %rd23;
	{ .reg .b32 tmp; mov.b64 {tmp, %r120}, %rd26; }
	ld.shared.u32 	%r121, [%r94+8];
	sub.s32 	%r122, %r121, %r120;
	setp.lt.s32 	%p12, %r122, 0;
	add.s32 	%r123, %r122, 8380417;
	selp.b32 	%r124, %r123, %r122, %p12;
	st.shared.u32 	[%r96+8], %r124;
	add.s32 	%r125, %r121, %r120;
	setp.gt.s32 	%p13, %r125, 8380416;
	add.s32 	%r126, %r125, -8380417;
	selp.b32 	%r127, %r126, %r125, %p13;
	setp.lt.s32 	%p14, %r127, 0;
	add.s32 	%r128, %r127, 8380417;
	selp.b32 	%r129, %r128, %r127, %p14;
	st.shared.u32 	[%r94+8], %r129;
	ld.shared.u32 	%r130, [%r96+12];
	mul.wide.s32 	%rd27, %r130, %r15;
	mul.lo.s64 	%rd28, %rd27, 252236767799803904;
	shr.s64 	%rd29, %rd28, 32;
	mad.lo.s64 	%rd30, %rd29, -8380417, %rd27;
	{ .reg .b32 tmp; mov.b64 {tmp, %r131}, %rd30; }
	ld.shared.u32 	%r132, [%r94+12];
	sub.s32 	%r133, %r132, %r131;
	setp.lt.s32 	%p15, %r133, 0;
	add.s32 	%r134, %r133, 8380417;
	selp.b32 	%r135, %r134, %r133, %p15;
	st.shared.u32 	[%r96+12], %r135;
	add.s32 	%r136, %r132, %r131;
	setp.gt.s32 	%p16, %r136, 8380416;
	add.s32 	%r137, %r136, -8380417;
	selp.b32 	%r138, %r137, %r136, %p16;
	setp.lt.s32 	%p17, %r138, 0;
	add.s32 	%r139, %r138, 8380417;
	selp.b32 	%r140, %r139, %r138, %p17;
	st.shared.u32 	[%r94+12], %r140;
	add.s32 	%r424, %r424, 4;
	add.s32 	%r423, %r423, 4;
	setp.ne.s32 	%p18, %r423, %r10;
	@%p18 bra 	$L__BB6_6;
$L__BB6_7:
	setp.eq.s32 	%p19, %r9, 0;
	@%p19 bra 	$L__BB6_12;
	setp.eq.s32 	%p20, %r9, 1;
	@%p20 bra 	$L__BB6_10;
	shl.b32 	%r141, %r424, 2;
	add.s32 	%r143, %r79, %r141;
	shl.b32 	%r144, %r419, 2;
	add.s32 	%r145, %r143, %r144;
	ld.shared.u32 	%r146, [%r145];
	mul.wide.s32 	%rd31, %r146, %r15;
	mul.lo.s64 	%rd32, %rd31, 252236767799803904;
	shr.s64 	%rd33, %rd32, 32;
	mad.lo.s64 	%rd34, %rd33, -8380417, %rd31;
	{ .reg .b32 tmp; mov.b64 {tmp, %r147}, %rd34; }
	ld.shared.u32 	%r148, [%r143];
	sub.s32 	%r149, %r148, %r147;
	setp.lt.s32 	%p21, %r149, 0;
	add.s32 	%r150, %r149, 8380417;
	selp.b32 	%r151, %r150, %r149, %p21;
	st.shared.u32 	[%r145], %r151;
	add.s32 	%r152, %r148, %r147;
	setp.gt.s32 	%p22, %r152, 8380416;
	add.s32 	%r153, %r152, -8380417;
	selp.b32 	%r154, %r153, %r152, %p22;
	setp.lt.s32 	%p23, %r154, 0;
	add.s32 	%r155, %r154, 8380417;
	selp.b32 	%r156, %r155, %r154, %p23;
	st.shared.u32 	[%r143], %r156;
	ld.shared.u32 	%r157, [%r145+4];
	mul.wide.s32 	%rd35, %r157, %r15;
	mul.lo.s64 	%rd36, %rd35, 252236767799803904;
	shr.s64 	%rd37, %rd36, 32;
	mad.lo.s64 	%rd38, %rd37, -8380417, %rd35;
	{ .reg .b32 tmp; mov.b64 {tmp, %r158}, %rd38; }
	ld.shared.u32 	%r159, [%r143+4];
	sub.s32 	%r160, %r159, %r158;
	setp.lt.s32 	%p24, %r160, 0;
	add.s32 	%r161, %r160, 8380417;
	selp.b32 	%r162, %r161, %r160, %p24;
	st.shared.u32 	[%r145+4], %r162;
	add.s32 	%r163, %r159, %r158;
	setp.gt.s32 	%p25, %r163, 8380416;
	add.s32 	%r164, %r163, -8380417;
	selp.b32 	%r165, %r164, %r163, %p25;
	setp.lt.s32 	%p26, %r165, 0;
	add.s32 	%r166, %r165, 8380417;
	selp.b32 	%r167, %r166, %r165, %p26;
	st.shared.u32 	[%r143+4], %r167;
	add.s32 	%r424, %r424, 2;
$L__BB6_10:
	setp.eq.s32 	%p27, %r11, 0;
	@%p27 bra 	$L__BB6_12;
	shl.b32 	%r168, %r424, 2;
	add.s32 	%r170, %r79, %r168;
	shl.b32 	%r171, %r419, 2;
	add.s32 	%r172, %r170, %r171;
	ld.shared.u32 	%r173, [%r172];
	mul.wide.s32 	%rd39, %r173, %r15;
	mul.lo.s64 	%rd40, %rd39, 252236767799803904;
	shr.s64 	%rd41, %rd40, 32;
	mad.lo.s64 	%rd42, %rd41, -8380417, %rd39;
	{ .reg .b32 tmp; mov.b64 {tmp, %r174}, %rd42; }
	ld.shared.u32 	%r175, [%r170];
	sub.s32 	%r176, %r175, %r174;
	setp.lt.s32 	%p28, %r176, 0;
	add.s32 	%r177, %r176, 8380417;
	selp.b32 	%r178, %r177, %r176, %p28;
	st.shared.u32 	[%r172], %r178;
	add.s32 	%r179, %r175, %r174;
	setp.gt.s32 	%p29, %r179, 8380416;
	add.s32 	%r180, %r179, -8380417;
	selp.b32 	%r181, %r180, %r179, %p29;
	setp.lt.s32 	%p30, %r181, 0;
	add.s32 	%r182, %r181, 8380417;
	selp.b32 	%r183, %r182, %r181, %p30;
	st.shared.u32 	[%r170], %r183;
$L__BB6_12:
	add.s32 	%r421, %r421, %r6;
	setp.ne.s32 	%p31, %r420, %r7;
	@%p31 bra 	$L__BB6_4;
	shr.u32 	%r24, %r419, 1;
	setp.gt.u32 	%p32, %r419, 1;
	mov.u32 	%r420, %r7;
	mov.u32 	%r419, %r24;
	@%p32 bra 	$L__BB6_3;
	mov.b32 	%r427, 128;
	mov.b32 	%r428, 0;
$L__BB6_15:
	shl.b32 	%r27, %r427, 1;
	add.s32 	%r187, %r27, -1;
	not.b32 	%r188, %r27;
	and.b32  	%r189, %r188, %r187;
	popc.b32 	%r190, %r189;
	mov.b32 	%r191, 255;
	shr.u32 	%r192, %r191, %r190;
	add.s32 	%r193, %r428, %r192;
	add.s32 	%r28, %r193, 1;
	add.s32 	%r29, %r427, -1;
	and.b32  	%r30, %r427, 3;
	and.b32  	%r31, %r427, 252;
	and.b32  	%r32, %r427, 1;
	mov.b32 	%r429, 0;
$L__BB6_16:
	mov.u32 	%r33, %r428;
	setp.lt.u32 	%p33, %r29, 3;
	add.s32 	%r428, %r33, 1;
	mul.wide.s32 	%rd43, %r33, 4;
	add.s64 	%rd45, %rd13, %rd43;
	ld.const.u32 	%r36, [%rd45+4];
	mov.u32 	%r432, %r429;
	@%p33 bra 	$L__BB6_19;
	mov.b32 	%r431, 0;
	mov.u32 	%r432, %r429;
$L__BB6_18:
	.pragma "nounroll";
	shl.b32 	%r195, %r432, 2;
	add.s32 	%r197, %r79, %r195;
	add.s32 	%r198, %r197, 1024;
	shl.b32 	%r199, %r427, 2;
	add.s32 	%r200, %r198, %r199;
	ld.shared.u32 	%r201, [%r200];
	mul.wide.s32 	%rd46, %r201, %r36;
	mul.lo.s64 	%rd47, %rd46, 252236767799803904;
	shr.s64 	%rd48, %rd47, 32;
	mad.lo.s64 	%rd49, %rd48, -8380417, %rd46;
	{ .reg .b32 tmp; mov.b64 {tmp, %r202}, %rd49; }
	ld.shared.u32 	%r203, [%r197+1024];
	sub.s32 	%r204, %r203, %r202;
	setp.lt.s32 	%p34, %r204, 0;
	add.s32 	%r205, %r204, 8380417;
	selp.b32 	%r206, %r205, %r204, %p34;
	st.shared.u32 	[%r200], %r206;
	add.s32 	%r207, %r203, %r202;
	setp.gt.s32 	%p35, %r207, 8380416;
	add.s32 	%r208, %r207, -8380417;
	selp.b32 	%r209, %r208, %r207, %p35;
	setp.lt.s32 	%p36, %r209, 0;
	add.s32 	%r210, %r209, 8380417;
	selp.b32 	%r211, %r210, %r209, %p36;
	st.shared.u32 	[%r197+1024], %r211;
	ld.shared.u32 	%r212, [%r200+4];
	mul.wide.s32 	%rd50, %r212, %r36;
	mul.lo.s64 	%rd51, %rd50, 252236767799803904;
	shr.s64 	%rd52, %rd51, 32;
	mad.lo.s64 	%rd53, %rd52, -8380417, %rd50;
	{ .reg .b32 tmp; mov.b64 {tmp, %r213}, %rd53; }
	ld.shared.u32 	%r214, [%r197+1028];
	sub.s32 	%r215, %r214, %r213;
	setp.lt.s32 	%p37, %r215, 0;
	add.s32 	%r216, %r215, 8380417;
	selp.b32 	%r217, %r216, %r215, %p37;
	st.shared.u32 	[%r200+4], %r217;
	add.s32 	%r218, %r214, %r213;
	setp.gt.s32 	%p38, %r218, 8380416;
	add.s32 	%r219, %r218, -8380417;
	selp.b32 	%r220, %r219, %r218, %p38;
	setp.lt.s32 	%p39, %r220, 0;
	add.s32 	%r221, %r220, 8380417;
	selp.b32 	%r222, %r221, %r220, %p39;
	st.shared.u32 	[%r197+1028], %r222;
	ld.shared.u32 	%r223, [%r200+8];
	mul.wide.s32 	%rd54, %r223, %r36;
	mul.lo.s64 	%rd55, %rd54, 252236767799803904;
	shr.s64 	%rd56, %rd55, 32;
	mad.lo.s64 	%rd57, %rd56, -8380417, %rd54;
	{ .reg .b32 tmp; mov.b64 {tmp, %r224}, %rd57; }
	ld.shared.u32 	%r225, [%r197+1032];
	sub.s32 	%r226, %r225, %r224;
	setp.lt.s32 	%p40, %r226, 0;
	add.s32 	%r227, %r226, 8380417;
	selp.b32 	%r228, %r227, %r226, %p40;
	st.shared.u32 	[%r200+8], %r228;
	add.s32 	%r229, %r225, %r224;
	setp.gt.s32 	%p41, %r229, 8380416;
	add.s32 	%r230, %r229, -8380417;
	selp.b32 	%r231, %r230, %r229, %p41;
	setp.lt.s32 	%p42, %r231, 0;
	add.s32 	%r232, %r231, 8380417;
	selp.b32 	%r233, %r232, %r231, %p42;
	st.shared.u32 	[%r197+1032], %r233;
	ld.shared.u32 	%r234, [%r200+12];
	mul.wide.s32 	%rd58, %r234, %r36;
	mul.lo.s64 	%rd59, %rd58, 252236767799803904;
	shr.s64 	%rd60, %rd59, 32;
	mad.lo.s64 	%rd61, %rd60, -8380417, %rd58;
	{ .reg .b32 tmp; mov.b64 {tmp, %r235}, %rd61; }
	ld.shared.u32 	%r236, [%r197+1036];
	sub.s32 	%r237, %r236, %r235;
	setp.lt.s32 	%p43, %r237, 0;
	add.s32 	%r238, %r237, 8380417;
	selp.b32 	%r239, %r238, %r237, %p43;
	st.shared.u32 	[%r200+12], %r239;
	add.s32 	%r240, %r236, %r235;
	setp.gt.s32 	%p44, %r240, 8380416;
	add.s32 	%r241, %r240, -8380417;
	selp.b32 	%r242, %r241, %r240, %p44;
	setp.lt.s32 	%p45, %r242, 0;
	add.s32 	%r243, %r242, 8380417;
	selp.b32 	%r244, %r243, %r242, %p45;
	st.shared.u32 	[%r197+1036], %r244;
	add.s32 	%r432, %r432, 4;
	add.s32 	%r431, %r431, 4;
	setp.ne.s32 	%p46, %r431, %r31;
	@%p46 bra 	$L__BB6_18;
$L__BB6_19:
	setp.eq.s32 	%p47, %r30, 0;
	@%p47 bra 	$L__BB6_24;
	setp.eq.s32 	%p48, %r30, 1;
	@%p48 bra 	$L__BB6_22;
	shl.b32 	%r245, %r432, 2;
	add.s32 	%r247, %r79, %r245;
	add.s32 	%r248, %r247, 1024;
	shl.b32 	%r249, %r427, 2;
	add.s32 	%r250, %r248, %r249;
	ld.shared.u32 	%r251, [%r250];
	mul.wide.s32 	%rd62, %r251, %r36;
	mul.lo.s64 	%rd63, %rd62, 252236767799803904;
	shr.s64 	%rd64, %rd63, 32;
	mad.lo.s64 	%rd65, %rd64, -8380417, %rd62;
	{ .reg .b32 tmp; mov.b64 {tmp, %r252}, %rd65; }
	ld.shared.u32 	%r253, [%r247+1024];
	sub.s32 	%r254, %r253, %r252;
	setp.lt.s32 	%p49, %r254, 0;
	add.s32 	%r255, %r254, 8380417;
	selp.b32 	%r256, %r255, %r254, %p49;
	st.shared.u32 	[%r250], %r256;
	add.s32 	%r257, %r253, %r252;
	setp.gt.s32 	%p50, %r257, 8380416;
	add.s32 	%r258, %r257, -8380417;
	selp.b32 	%r259, %r258, %r257, %p50;
	setp.lt.s32 	%p51, %r259, 0;
	add.s32 	%r260, %r259, 8380417;
	selp.b32 	%r261, %r260, %r259, %p51;
	st.shared.u32 	[%r247+1024], %r261;
	ld.shared.u32 	%r262, [%r250+4];
	mul.wide.s32 	%rd66, %r262, %r36;
	mul.lo.s64 	%rd67, %rd66, 252236767799803904;
	shr.s64 	%rd68, %rd67, 32;
	mad.lo.s64 	%rd69, %rd68, -8380417, %rd66;
	{ .reg .b32 tmp; mov.b64 {tmp, %r263}, %rd69; }
	ld.shared.u32 	%r264, [%r247+1028];
	sub.s32 	%r265, %r264, %r263;
	setp.lt.s32 	%p52, %r265, 0;
	add.s32 	%r266, %r265, 8380417;
	selp.b32 	%r267, %r266, %r265, %p52;
	st.shared.u32 	[%r250+4], %r267;
	add.s32 	%r268, %r264, %r263;
	setp.gt.s32 	%p53, %r268, 8380416;
	add.s32 	%r269, %r268, -8380417;
	selp.b32 	%r270, %r269, %r268, %p53;
	setp.lt.s32 	%p54, %r270, 0;
	add.s32 	%r271, %r270, 8380417;
	selp.b32 	%r272, %r271, %r270, %p54;
	st.shared.u32 	[%r247+1028], %r272;
	add.s32 	%r432, %r432, 2;
$L__BB6_22:
	setp.eq.s32 	%p55, %r32, 0;
	@%p55 bra 	$L__BB6_24;
	shl.b32 	%r273, %r432, 2;
	add.s32 	%r275, %r79, %r273;
	add.s32 	%r276, %r275, 1024;
	shl.b32 	%r277, %r427, 2;
	add.s32 	%r278, %r276, %r277;
	ld.shared.u32 	%r279, [%r278];
	mul.wide.s32 	%rd70, %r279, %r36;
	mul.lo.s64 	%rd71, %rd70, 252236767799803904;
	shr.s64 	%rd72, %rd71, 32;
	mad.lo.s64 	%rd73, %rd72, -8380417, %rd70;
	{ .reg .b32 tmp; mov.b64 {tmp, %r280}, %rd73; }
	ld.shared.u32 	%r281, [%r275+1024];
	sub.s32 	%r282, %r281, %r280;
	setp.lt.s32 	%p56, %r282, 0;
	add.s32 	%r283, %r282, 8380417;
	selp.b32 	%r284, %r283, %r282, %p56;
	st.shared.u32 	[%r278], %r284;
	add.s32 	%r285, %r281, %r280;
	setp.gt.s32 	%p57, %r285, 8380416;
	add.s32 	%r286, %r285, -8380417;
	selp.b32 	%r287, %r286, %r285, %p57;
	setp.lt.s32 	%p58, %r287, 0;
	add.s32 	%r288, %r287, 8380417;
	selp.b32 	%r289, %r288, %r287, %p58;
	st.shared.u32 	[%r275+1024], %r289;
$L__BB6_24:
	add.s32 	%r429, %r429, %r27;
	setp.ne.s32 	%p59, %r428, %r28;
	@%p59 bra 	$L__BB6_16;
	shr.u32 	%r45, %r427, 1;
	setp.gt.u32 	%p60, %r427, 1;
	mov.u32 	%r428, %r28;
	mov.u32 	%r427, %r45;
	@%p60 bra 	$L__BB6_15;
$L__BB6_26:
	setp.ne.s32 	%p61, %r76, 0;
	bar.sync 	0;
	ld.shared.u32 	%r290, [%r3];
	ld.shared.u32 	%r291, [%r3+1024];
	mul.wide.s32 	%rd74, %r291, %r290;
	mul.lo.s64 	%rd75, %rd74, 252236767799803904;
	shr.s64 	%rd76, %rd75, 32;
	mad.lo.s64 	%rd77, %rd76, -8380417, %rd74;
	shr.u64 	%rd78, %rd77, 32;
	st.shared.u32 	[%r3+2048], %rd78;
	bar.sync 	0;
	@%p61 bra 	$L__BB6_41;
	mov.b32 	%r435, 1;
	mov.b32 	%r437, 256;
	mov.u64 	%rd80, _ZN3lux4cuda8ringtail14d_twiddles_invE;
$L__BB6_28:
	shl.b32 	%r48, %r435, 1;
	neg.s32 	%r49, %r48;
	cvt.u16.u32 	%rs5, %r435;
	shl.b16 	%rs1, %rs5, 1;
	shl.b32 	%r50, %r435, 2;
	mov.b32 	%r436, 0;
	mov.b16 	%rs9, 0;
	mov.u32 	%r442, %r436;
$L__BB6_29:
	mov.u32 	%r52, %r437;
	add.s32 	%r54, %r435, %r442;
	add.s32 	%r295, %r442, 1;
	max.s32 	%r55, %r54, %r295;
	mad.lo.s32 	%r56, %r49, %r436, %r55;
	add.s32 	%r296, %r56, -1;
	add.s32 	%r437, %r52, -1;
	mul.wide.s32 	%rd79, %r52, 4;
	add.s64 	%rd81, %rd80, %rd79;
	ld.const.u32 	%r58, [%rd81+-4];
	setp.lt.u32 	%p62, %r296, 3;
	@%p62 bra 	$L__BB6_32;
	and.b32  	%r297, %r56, -4;
	mad.lo.s32 	%r298, %r48, %r436, %r297;
	sub.s32 	%r440, %r298, %r442;
	shl.b32 	%r299, %r442, 2;
	add.s32 	%r301, %r79, %r299;
	add.s32 	%r439, %r301, 2060;
$L__BB6_31:
	.pragma "nounroll";
	add.s32 	%r302, %r439, %r50;
	ld.shared.u32 	%r303, [%r439+-12];
	ld.shared.u32 	%r304, [%r302+-12];
	add.s32 	%r305, %r304, %r303;
	setp.gt.s32 	%p63, %r305, 8380416;
	add.s32 	%r306, %r305, -8380417;
	selp.b32 	%r307, %r306, %r305, %p63;
	setp.lt.s32 	%p64, %r307, 0;
	add.s32 	%r308, %r307, 8380417;
	selp.b32 	%r309, %r308, %r307, %p64;
	st.shared.u32 	[%r439+-12], %r309;
	ld.shared.u32 	%r310, [%r302+-12];
	sub.s32 	%r311, %r303, %r310;
	setp.lt.s32 	%p65, %r311, 0;
	add.s32 	%r312, %r311, 8380417;
	selp.b32 	%r313, %r312, %r311, %p65;
	mul.wide.s32 	%rd82, %r313, %r58;
	mul.lo.s64 	%rd83, %rd82, 252236767799803904;
	shr.s64 	%rd84, %rd83, 32;
	mad.lo.s64 	%rd85, %rd84, -8380417, %rd82;
	shr.u64 	%rd86, %rd85, 32;
	st.shared.u32 	[%r302+-12], %rd86;
	ld.shared.u32 	%r314, [%r439+-8];
	ld.shared.u32 	%r315, [%r302+-8];
	add.s32 	%r316, %r315, %r314;
	setp.gt.s32 	%p66, %r316, 8380416;
	add.s32 	%r317, %r316, -8380417;
	selp.b32 	%r318, %r317, %r316, %p66;
	setp.lt.s32 	%p67, %r318, 0;
	add.s32 	%r319, %r318, 8380417;
	selp.b32 	%r320, %r319, %r318, %p67;
	st.shared.u32 	[%r439+-8], %r320;
	ld.shared.u32 	%r321, [%r302+-8];
	sub.s32 	%r322, %r314, %r321;
	setp.lt.s32 	%p68, %r322, 0;
	add.s32 	%r323, %r322, 8380417;
	selp.b32 	%r324, %r323, %r322, %p68;
	mul.wide.s32 	%rd87, %r324, %r58;
	mul.lo.s64 	%rd88, %rd87, 252236767799803904;
	shr.s64 	%rd89, %rd88, 32;
	mad.lo.s64 	%rd90, %rd89, -8380417, %rd87;
	shr.u64 	%rd91, %rd90, 32;
	st.shared.u32 	[%r302+-8], %rd91;
	ld.shared.u32 	%r325, [%r439+-4];
	ld.shared.u32 	%r326, [%r302+-4];
	add.s32 	%r327, %r326, %r325;
	setp.gt.s32 	%p69, %r327, 8380416;
	add.s32 	%r328, %r327, -8380417;
	selp.b32 	%r329, %r328, %r327, %p69;
	setp.lt.s32 	%p70, %r329, 0;
	add.s32 	%r330, %r329, 8380417;
	selp.b32 	%r331, %r330, %r329, %p70;
	st.shared.u32 	[%r439+-4], %r331;
	ld.shared.u32 	%r332, [%r302+-4];
	sub.s32 	%r333, %r325, %r332;
	setp.lt.s32 	%p71, %r333, 0;
	add.s32 	%r334, %r333, 8380417;
	selp.b32 	%r335, %r334, %r333, %p71;
	mul.wide.s32 	%rd92, %r335, %r58;
	mul.lo.s64 	%rd93, %rd92, 252236767799803904;
	shr.s64 	%rd94, %rd93, 32;
	mad.lo.s64 	%rd95, %rd94, -8380417, %rd92;
	shr.u64 	%rd96, %rd95, 32;
	st.shared.u32 	[%r302+-4], %rd96;
	ld.shared.u32 	%r336, [%r439];
	ld.shared.u32 	%r337, [%r302];
	add.s32 	%r338, %r337, %r336;
	setp.gt.s32 	%p72, %r338, 8380416;
	add.s32 	%r339, %r338, -8380417;
	selp.b32 	%r340, %r339, %r338, %p72;
	setp.lt.s32 	%p73, %r340, 0;
	add.s32 	%r341, %r340, 8380417;
	selp.b32 	%r342, %r341, %r340, %p73;
	st.shared.u32 	[%r439], %r342;
	ld.shared.u32 	%r343, [%r302];
	sub.s32 	%r344, %r336, %r343;
	setp.lt.s32 	%p74, %r344, 0;
	add.s32 	%r345, %r344, 8380417;
	selp.b32 	%r346, %r345, %r344, %p74;
	mul.wide.s32 	%rd97, %r346, %r58;
	mul.lo.s64 	%rd98, %rd97, 252236767799803904;
	shr.s64 	%rd99, %rd98, 32;
	mad.lo.s64 	%rd100, %rd99, -8380417, %rd97;
	shr.u64 	%rd101, %rd100, 32;
	st.shared.u32 	[%r302], %rd101;
	add.s32 	%r442, %r442, 4;
	add.s32 	%r440, %r440, -4;
	add.s32 	%r439, %r439, 16;
	setp.eq.s32 	%p75, %r440, 0;
	@%p75 bra 	$L__BB6_32;
	bra.uni 	$L__BB6_31;
$L__BB6_32:
	and.b32  	%r347, %r56, 3;
	setp.eq.s32 	%p76, %r347, 0;
	@%p76 bra 	$L__BB6_37;
	cvt.u16.u32 	%rs6, %r55;
	mad.lo.s16 	%rs7, %rs1, %rs9, %rs6;
	and.b16  	%rs8, %rs7, 3;
	setp.eq.s16 	%p77, %rs8, 1;
	@%p77 bra 	$L__BB6_35;
	shl.b32 	%r348, %r442, 2;
	add.s32 	%r350, %r79, %r348;
	add.s32 	%r351, %r350, 2048;
	add.s32 	%r352, %r351, %r50;
	ld.shared.u32 	%r353, [%r350+2048];
	ld.shared.u32 	%r354, [%r352];
	add.s32 	%r355, %r354, %r353;
	setp.gt.s32 	%p78, %r355, 8380416;
	add.s32 	%r356, %r355, -8380417;
	selp.b32 	%r357, %r356, %r355, %p78;
	setp.lt.s32 	%p79, %r357, 0;
	add.s32 	%r358, %r357, 8380417;
	selp.b32 	%r359, %r358, %r357, %p79;
	st.shared.u32 	[%r350+2048], %r359;
	ld.shared.u32 	%r360, [%r352];
	sub.s32 	%r361, %r353, %r360;
	setp.lt.s32 	%p80, %r361, 0;
	add.s32 	%r362, %r361, 8380417;
	selp.b32 	%r363, %r362, %r361, %p80;
	mul.wide.s32 	%rd102, %r363, %r58;
	mul.lo.s64 	%rd103, %rd102, 252236767799803904;
	shr.s64 	%rd104, %rd103, 32;
	mad.lo.s64 	%rd105, %rd104, -8380417, %rd102;
	shr.u64 	%rd106, %rd105, 32;
	st.shared.u32 	[%r352], %rd106;
	ld.shared.u32 	%r364, [%r350+2052];
	ld.shared.u32 	%r365, [%r352+4];
	add.s32 	%r366, %r365, %r364;
	setp.gt.s32 	%p81, %r366, 8380416;
	add.s32 	%r367, %r366, -8380417;
	selp.b32 	%r368, %r367, %r366, %p81;
	setp.lt.s32 	%p82, %r368, 0;
	add.s32 	%r369, %r368, 8380417;
	selp.b32 	%r370, %r369, %r368, %p82;
	st.shared.u32 	[%r350+2052], %r370;
	ld.shared.u32 	%r371, [%r352+4];
	sub.s32 	%r372, %r364, %r371;
	setp.lt.s32 	%p83, %r372, 0;
	add.s32 	%r373, %r372, 8380417;
	selp.b32 	%r374, %r373, %r372, %p83;
	mul.wide.s32 	%rd107, %r374, %r58;
	mul.lo.s64 	%rd108, %rd107, 252236767799803904;
	shr.s64 	%rd109, %rd108, 32;
	mad.lo.s64 	%rd110, %rd109, -8380417, %rd107;
	shr.u64 	%rd111, %rd110, 32;
	st.shared.u32 	[%r352+4], %rd111;
	add.s32 	%r442, %r442, 2;
$L__BB6_35:
	and.b32  	%r375, %r55, 1;
	setp.eq.b32 	%p84, %r375, 1;
	not.pred 	%p85, %p84;
	@%p85 bra 	$L__BB6_37;
	shl.b32 	%r376, %r442, 2;
	add.s32 	%r378, %r79, %r376;
	add.s32 	%r379, %r378, 2048;
	add.s32 	%r380, %r379, %r50;
	ld.shared.u32 	%r381, [%r378+2048];
	ld.shared.u32 	%r382, [%r380];
	add.s32 	%r383, %r382, %r381;
	setp.gt.s32 	%p86, %r383, 8380416;
	add.s32 	%r384, %r383, -8380417;
	selp.b32 	%r385, %r384, %r383, %p86;
	setp.lt.s32 	%p87, %r385, 0;
	add.s32 	%r386, %r385, 8380417;
	selp.b32 	%r387, %r386, %r385, %p87;
	st.shared.u32 	[%r378+2048], %r387;
	ld.shared.u32 	%r388, [%r380];
	sub.s32 	%r389, %r381, %r388;
	setp.lt.s32 	%p88, %r389, 0;
	add.s32 	%r390, %r389, 8380417;
	selp.b32 	%r391, %r390, %r389, %p88;
	mul.wide.s32 	%rd112, %r391, %r58;
	mul.lo.s64 	%rd113, %rd112, 252236767799803904;
	shr.s64 	%rd114, %rd113, 32;
	mad.lo.s64 	%rd115, %rd114, -8380417, %rd112;
	shr.u64 	%rd116, %rd115, 32;
	st.shared.u32 	[%r380], %rd116;
$L__BB6_37:
	add.s32 	%r442, %r54, %r435;
	setp.lt.u32 	%p89, %r442, 256;
	add.s32 	%r436, %r436, 1;
	add.s16 	%rs9, %rs9, 1;
	@%p89 bra 	$L__BB6_29;
	setp.lt.s32 	%p90, %r48, 129;
	mov.u32 	%r435, %r48;
	@%p90 bra 	$L__BB6_28;
	add.s32 	%r444, %r79, 2064;
	mov.b32 	%r445, 2048;
$L__BB6_40:
	ld.shared.v4.u32 	{%r395, %r396, %r397, %r398}, [%r444+-16];
	cvt.u64.u32 	%rd117, %r395;
	mul.wide.s32 	%rd118, %r395, 8347681;
	mul.lo.s64 	%rd119, %rd117, 6918514331793489920;
	shr.s64 	%rd120, %rd119, 32;
	mad.lo.s64 	%rd121, %rd120, -8380417, %rd118;
	{ .reg .b32 tmp; mov.b64 {tmp, %r399}, %rd121; }
	cvt.u64.u32 	%rd122, %r396;
	mul.wide.s32 	%rd123, %r396, 8347681;
	mul.lo.s64 	%rd124, %rd122, 6918514331793489920;
	shr.s64 	%rd125, %rd124, 32;
	mad.lo.s64 	%rd126, %rd125, -8380417, %rd123;
	{ .reg .b32 tmp; mov.b64 {tmp, %r400}, %rd126; }
	cvt.u64.u32 	%rd127, %r397;
	mul.wide.s32 	%rd128, %r397, 8347681;
	mul.lo.s64 	%rd129, %rd127, 6918514331793489920;
	shr.s64 	%rd130, %rd129, 32;
	mad.lo.s64 	%rd131, %rd130, -8380417, %rd128;
	{ .reg .b32 tmp; mov.b64 {tmp, %r401}, %rd131; }
	cvt.u64.u32 	%rd132, %r398;
	mul.wide.s32 	%rd133, %r398, 8347681;
	mul.lo.s64 	%rd134, %rd132, 6918514331793489920;
	shr.s64 	%rd135, %rd134, 32;
	mad.lo.s64 	%rd136, %rd135, -8380417, %rd133;
	{ .reg .b32 tmp; mov.b64 {tmp, %r402}, %rd136; }
	st.shared.v4.u32 	[%r444+-16], {%r399, %r400, %r401, %r402};
	ld.shared.v4.u32 	{%r403, %r404, %r405, %r406}, [%r444];
	cvt.u64.u32 	%rd137, %r403;
	mul.wide.s32 	%rd138, %r403, 8347681;
	mul.lo.s64 	%rd139, %rd137, 6918514331793489920;
	shr.s64 	%rd140, %rd139, 32;
	mad.lo.s64 	%rd141, %rd140, -8380417, %rd138;
	{ .reg .b32 tmp; mov.b64 {tmp, %r407}, %rd141; }
	cvt.u64.u32 	%rd142, %r404;
	mul.wide.s32 	%rd143, %r404, 8347681;
	mul.lo.s64 	%rd144, %rd142, 6918514331793489920;
	shr.s64 	%rd145, %rd144, 32;
	mad.lo.s64 	%rd146, %rd145, -8380417, %rd143;
	{ .reg .b32 tmp; mov.b64 {tmp, %r408}, %rd146; }
	cvt.u64.u32 	%rd147, %r405;
	mul.wide.s32 	%rd148, %r405, 8347681;
	mul.lo.s64 	%rd149, %rd147, 6918514331793489920;
	shr.s64 	%rd150, %rd149, 32;
	mad.lo.s64 	%rd151, %rd150, -8380417, %rd148;
	{ .reg .b32 tmp; mov.b64 {tmp, %r409}, %rd151; }
	cvt.u64.u32 	%rd152, %r406;
	mul.wide.s32 	%rd153, %r406, 8347681;
	mul.lo.s64 	%rd154, %rd152, 6918514331793489920;
	shr.s64 	%rd155, %rd154, 32;
	mad.lo.s64 	%rd156, %rd155, -8380417, %rd153;
	{ .reg .b32 tmp; mov.b64 {tmp, %r410}, %rd156; }
	st.shared.v4.u32 	[%r444], {%r407, %r408, %r409, %r410};
	add.s32 	%r445, %r445, 32;
	add.s32 	%r444, %r444, 32;
	setp.ne.s32 	%p91, %r445, 3072;
	@%p91 bra 	$L__BB6_40;
$L__BB6_41:
	bar.sync 	0;
	cvta.to.global.u64 	%rd157, %rd1;
	mul.wide.u32 	%rd158, %r1, 1024;
	add.s64 	%rd159, %rd157, %rd158;
	mul.wide.u32 	%rd160, %r76, 4;
	add.s64 	%rd161, %rd159, %rd160;
	ld.global.nc.u32 	%r411, [%rd161];
	ld.shared.u32 	%r412, [%r3+2048];
	add.s32 	%r413, %r412, %r411;
	setp.gt.s32 	%p92, %r413, 8380416;
	add.s32 	%r414, %r413, -8380417;
	selp.b32 	%r415, %r414, %r413, %p92;
	setp.lt.s32 	%p93, %r415, 0;
	add.s32 	%r416, %r415, 8380417;
	selp.b32 	%r417, %r416, %r415, %p93;
	cvta.to.global.u64 	%rd162, %rd4;
	add.s64 	%rd163, %rd162, %rd158;
	add.s64 	%rd164, %rd163, %rd160;
	st.global.u32 	[%rd164], %r417;
$L__BB6_42:
	ret;

}
	// .globl	_ZN3lux4cuda8ringtail22check_rejection_kernelEPKNS1_8PolyVecLEPKNS1_8PolyVecKEPb
.visible .entry _ZN3lux4cuda8ringtail22check_rejection_kernelEPKNS1_8PolyVecLEPKNS1_8PolyVecKEPb(
	.param .u64 .ptr .align 1 _ZN3lux4cuda8ringtail22check_rejection_kernelEPKNS1_8PolyVecLEPKNS1_8PolyVecKEPb_param_0,
	.param .u64 .ptr .align 1 _ZN3lux4cuda8ringtail22check_rejection_kernelEPKNS1_8PolyVecLEPKNS1_8PolyVecKEPb_param_1,
	.param .u64 .ptr .align 1 _ZN3lux4cuda8ringtail22check_rejection_kernelEPKNS1_8PolyVecLEPKNS1_8PolyVecKEPb_param_2
)
{
	.reg .pred 	%p<6>;
	.reg .b16 	%rs<2>;
	.reg .b32 	%r<15>;
	.reg .b64 	%rd<9>;

	ld.param.u64 	%rd1, [_ZN3lux4cuda8ringtail22check_rejection_kernelEPKNS1_8PolyVecLEPKNS1_8PolyVecKEPb_param_0];
	ld.param.u64 	%rd2, [_ZN3lux4cuda8ringtail22check_rejection_kernelEPKNS1_8PolyVecLEPKNS1_8PolyVecKEPb_param_2];
	mov.u32 	%r1, %ctaid.x;
	mov.u32 	%r3, %tid.x;
	setp.gt.u32 	%p1, %r1, 3;
	setp.gt.u32 	%p2, %r3, 255;
	or.pred  	%p3, %p1, %p2;
	@%p3 bra 	$L__BB7_3;
	cvta.to.global.u64 	%rd3, %rd1;
	mul.wide.u32 	%rd4, %r1, 1024;
	add.s64 	%rd5, %rd3, %rd4;
	mul.wide.u32 	%rd6, %r3, 4;
	add.s64 	%rd7, %rd5, %rd6;
	ld.global.nc.u32 	%r4, [%rd7];
	shr.s32 	%r5, %r4, 31;
	and.b32  	%r6, %r5, 8380417;
	add.s32 	%r7, %r6, %r4;
	sub.s32 	%r8, 8380416, %r7;
	shr.u32 	%r9, %r8, 31;
	add.s32 	%r10, %r7, %r9;
	add.s32 	%r11, %r10, -8380417;
	setp.gt.s32 	%p4, %r11, 4190208;
	add.s32 	%r12, %r10, -16760834;
	selp.b32 	%r13, %r12, %r11, %p4;
	abs.s32 	%r14, %r13;
	setp.lt.s32 	%p5, %r14, 130994;
	@%p5 bra 	$L__BB7_3;
	cvta.to.global.u64 	%rd8, %rd2;
	mov.b16 	%rs1, 1;
	st.global.u8 	[%rd8], %rs1;
$L__BB7_3:
	ret;

}
	// .globl	_ZN3lux4cuda8ringtail19compute_hint_kernelEPKNS1_8PolyVecKES4_PhPj
.visible .entry _ZN3lux4cuda8ringtail19compute_hint_kernelEPKNS1_8PolyVecKES4_PhPj(
	.param .u64 .ptr .align 1 _ZN3lux4cuda8ringtail19compute_hint_kernelEPKNS1_8PolyVecKES4_PhPj_param_0,
	.param .u64 .ptr .align 1 _ZN3lux4cuda8ringtail19compute_hint_kernelEPKNS1_8PolyVecKES4_PhPj_param_1,
	.param .u64 .ptr .align 1 _ZN3lux4cuda8ringtail19compute_hint_kernelEPKNS1_8PolyVecKES4_PhPj_param_2,
	.param .u64 .ptr .align 1 _ZN3lux4cuda8ringtail19compute_hint_kernelEPKNS1_8PolyVecKES4_PhPj_param_3
)
{
	.reg .pred 	%p<6>;
	.reg .b32 	%r<39>;
	.reg .b64 	%rd<17>;

	ld.param.u64 	%rd1, [_ZN3lux4cuda8ringtail19compute_hint_kernelEPKNS1_8PolyVecKES4_PhPj_param_0];
	ld.param.u64 	%rd2, [_ZN3lux4cuda8ringtail19compute_hint_kernelEPKNS1_8PolyVecKES4_PhPj_param_1];
	ld.param.u64 	%rd3, [_ZN3lux4cuda8ringtail19compute_hint_kernelEPKNS1_8PolyVecKES4_PhPj_param_2];
	ld.param.u64 	%rd4, [_ZN3lux4cuda8ringtail19compute_hint_kernelEPKNS1_8PolyVecKES4_PhPj_param_3];
	mov.u32 	%r1, %ctaid.x;
	mov.u32 	%r4, %tid.x;
	setp.gt.u32 	%p1, %r1, 3;
	setp.gt.u32 	%p2, %r4, 255;
	or.pred  	%p3, %p1, %p2;
	@%p3 bra 	$L__BB8_3;
	cvta.to.global.u64 	%rd5, %rd1;
	cvta.to.global.u64 	%rd6, %rd2;
	mul.wide.u32 	%rd7, %r1, 1024;
	add.s64 	%rd8, %rd5, %rd7;
	mul.wide.u32 	%rd9, %r4, 4;
	add.s64 	%rd10, %rd8, %rd9;
	ld.global.nc.u32 	%r5, [%rd10];
	add.s64 	%rd11, %rd6, %rd7;
	add.s64 	%rd12, %rd11, %rd9;
	ld.global.nc.u32 	%r6, [%rd12];
	sub.s32 	%r7, %r5, %r6;
	setp.lt.s32 	%p4, %r7, 0;
	add.s32 	%r8, %r7, 8380417;
	selp.b32 	%r9, %r8, %r7, %p4;
	shr.s32 	%r10, %r9, 31;
	and.b32  	%r11, %r10, 8380417;
	add.s32 	%r12, %r11, %r9;
	sub.s32 	%r13, 8380416, %r12;
	shr.u32 	%r14, %r13, 31;
	add.s32 	%r15, %r12, %r14;
	add.s32 	%r16, %r15, -8285185;
	mul.hi.s32 	%r17, %r16, 738919105;
	shr.u32 	%r18, %r17, 31;
	shr.s32 	%r19, %r17, 15;
	add.s32 	%r20, %r19, %r18;
	shr.s32 	%r21, %r5, 31;
	and.b32  	%r22, %r21, 8380417;
	add.s32 	%r23, %r22, %r5;
	sub.s32 	%r24, 8380416, %r23;
	shr.u32 	%r25, %r24, 31;
	add.s32 	%r26, %r23, %r25;
	add.s32 	%r27, %r26, -8285185;
	mul.hi.s32 	%r28, %r27, 738919105;
	shr.u32 	%r29, %r28, 31;
	shr.s32 	%r30, %r28, 15;
	add.s32 	%r31, %r30, %r29;
	shl.b32 	%r3, %r1, 8;
	setp.eq.s32 	%p5, %r20, %r31;
	@%p5 bra 	$L__BB8_3;
	and.b32  	%r32, %r4, 7;
	add.s32 	%r33, %r3, %r4;
	shr.u32 	%r34, %r33, 3;
	cvt.u64.u32 	%rd13, %r34;
	cvta.to.global.u64 	%rd14, %rd3;
	add.s64 	%rd15, %rd14, %rd13;
	mov.b32 	%r35, 1;
	shl.b32 	%r36, %r35, %r32;
	atom.global.or.b32 	%r37, [%rd15], %r36;
	cvta.to.global.u64 	%rd16, %rd4;
	atom.global.add.u32 	%r38, [%rd16], 1;
$L__BB8_3:
	ret;

}
	// .globl	_ZN3lux4cuda8ringtail33combine_partial_signatures_kernelEPKNS1_8PolyVecLEPKjjPS2_
.visible .entry _ZN3lux4cuda8ringtail33combine_partial_signatures_kernelEPKNS1_8PolyVecLEPKjjPS2_(
	.param .u64 .ptr .align 1 _ZN3lux4cuda8ringtail33combine_partial_signatures_kernelEPKNS1_8PolyVecLEPKjjPS2__param_0,
	.param .u64 .ptr .align 1 _ZN3lux4cuda8ringtail33combine_partial_signatures_kernelEPKNS1_8PolyVecLEPKjjPS2__param_1,
	.param .u32 _ZN3lux4cuda8ringtail33combine_partial_signatures_kernelEPKNS1_8PolyVecLEPKjjPS2__param_2,
	.param .u64 .ptr .align 1 _ZN3lux4cuda8ringtail33combine_partial_signatures_kernelEPKNS1_8PolyVecLEPKjjPS2__param_3
)
{
	.reg .pred 	%p<43>;
	.reg .b32 	%r<63>;
	.reg .b64 	%rd<650>;

	ld.param.u64 	%rd85, [_ZN3lux4cuda8ringtail33combine_partial_signatures_kernelEPKNS1_8PolyVecLEPKjjPS2__param_0];
	ld.param.u64 	%rd87, [_ZN3lux4cuda8ringtail33combine_partial_signatures_kernelEPKNS1_8PolyVecLEPKjjPS2__param_1];
	ld.param.u32 	%r34, [_ZN3lux4cuda8ringtail33combine_partial_signatures_kernelEPKNS1_8PolyVecLEPKjjPS2__param_2];
	ld.param.u64 	%rd86, [_ZN3lux4cuda8ringtail33combine_partial_signatures_kernelEPKNS1_8PolyVecLEPKjjPS2__param_3];
	cvta.to.global.u64 	%rd1, %rd87;
	mov.u32 	%r1, %ctaid.x;
	mov.u32 	%r35, %tid.x;
	setp.gt.u32 	%p1, %r1, 3;
	setp.gt.u32 	%p2, %r35, 255;
	or.pred  	%p3, %p1, %p2;
	@%p3 bra 	$L__BB9_46;
	setp.eq.s32 	%p4, %r34, 0;
	mov.b32 	%r62, 0;
	@%p4 bra 	$L__BB9_45;
	cvta.to.global.u64 	%rd89, %rd85;
	mul.wide.u32 	%rd90, %r1, 1024;
	add.s64 	%rd91, %rd89, %rd90;
	mul.wide.u32 	%rd92, %r35, 4;
	add.s64 	%rd2, %rd91, %rd92;
	and.b32  	%r3, %r34, 7;
	and.b32  	%r4, %r34, 3;
	and.b32  	%r5, %r34, -8;
	and.b32  	%r6, %r34, 1;
	neg.s32 	%r7, %r5;
	mov.b64 	%rd604, 0;
	mov.b32 	%r57, 0;
$L__BB9_3:
	setp.lt.u32 	%p5, %r34, 8;
	mul.wide.u32 	%rd95, %r57, 4;
	add.s64 	%rd96, %rd1, %rd95;
	ld.global.nc.u32 	%r39, [%rd96];
	cvt.u64.u32 	%rd4, %r39;
	mov.b64 	%rd609, 1;
	mov.b32 	%r60, 0;
	mov.u64 	%rd608, %rd609;
	@%p5 bra 	$L__BB9_22;
	add.s64 	%rd605, %rd1, 16;
	mov.b64 	%rd609, 1;
	mov.u32 	%r58, %r7;
$L__BB9_5:
	.pragma "nounroll";
	cvt.u32.u64 	%r40, %rd4;
	ld.global.nc.u32 	%r10, [%rd605+-16];
	setp.eq.s32 	%p6, %r10, %r40;
	@%p6 bra 	$L__BB9_7;
	cvt.u64.u32 	%rd98, %r10;
	mul.lo.s64 	%rd99, %rd609, %rd98;
	mul.hi.u64 	%rd100, %rd99, 2308096734784685153;
	shr.u64 	%rd101, %rd100, 20;
	mul.lo.s64 	%rd102, %rd101, 8380417;
	sub.s64 	%rd609, %rd99, %rd102;
	sub.s64 	%rd103, %rd98, %rd4;
	setp.lt.s64 	%p7, %rd103, 0;
	add.s64 	%rd104, %rd103, 8380417;
	selp.b64 	%rd105, %rd104, %rd103, %p7;
	mul.lo.s64 	%rd106, %rd105, %rd608;
	mul.hi.s64 	%rd107, %rd106, 2308096734784685153;
	shr.u64 	%rd108, %rd107, 63;
	shr.s64 	%rd109, %rd107, 20;
	add.s64 	%rd110, %rd109, %rd108;
	mul.lo.s64 	%rd111, %rd110, 8380417;
	sub.s64 	%rd608, %rd106, %rd111;
$L__BB9_7:
	cvt.u32.u64 	%r41, %rd4;
	ld.global.nc.u32 	%r11, [%rd605+-12];
	setp.eq.s32 	%p8, %r11, %r41;
	@%p8 bra 	$L__BB9_9;
	cvt.u64.u32 	%rd112, %r11;
	mul.lo.s64 	%rd113, %rd609, %rd112;
	mul.hi.u64 	%rd114, %rd113, 2308096734784685153;
	shr.u64 	%rd115, %rd114, 20;
	mul.lo.s64 	%rd116, %rd115, 8380417;
	sub.s64 	%rd609, %rd113, %rd116;
	sub.s64 	%rd117, %rd112, %rd4;
	setp.lt.s64 	%p9, %rd117, 0;
	add.s64 	%rd118, %rd117, 8380417;
	selp.b64 	%rd119, %rd118, %rd117, %p9;
	mul.lo.s64 	%rd120, %rd119, %rd608;
	mul.hi.s64 	%rd121, %rd120, 2308096734784685153;
	shr.u64 	%rd122, %rd121, 63;
	shr.s64 	%rd123, %rd121, 20;
	add.s64 	%rd124, %rd123, %rd122;
	mul.lo.s64 	%rd125, %rd124, 8380417;
	sub.s64 	%rd608, %rd120, %rd125;
$L__BB9_9:
	cvt.u32.u64 	%r42, %rd4;
	ld.global.nc.u32 	%r12, [%rd605+-8];
	setp.eq.s32 	%p10, %r12, %r42;
	@%p10 bra 	$L__BB9_11;
	cvt.u64.u32 	%rd126, %r12;
	mul.lo.s64 	%rd127, %rd609, %rd126;
	mul.hi.u64 	%rd128, %rd127, 2308096734784685153;
	shr.u64 	%rd129, %rd128, 20;
	mul.lo.s64 	%rd130, %rd129, 8380417;
	sub.s64 	%rd609, %rd127, %rd130;
	sub.s64 	%rd131, %rd126, %rd4;
	setp.lt.s64 	%p11, %rd131, 0;
	add.s64 	%rd132, %rd131, 8380417;
	selp.b64 	%rd133, %rd132, %rd131, %p11;
	mul.lo.s64 	%rd134, %rd133, %rd608;
	mul.hi.s64 	%rd135, %rd134, 2308096734784685153;
	shr.u64 	%rd136, %rd135, 63;
	shr.s64 	%rd137, %rd135, 20;
	add.s64 	%rd138, %rd137, %rd136;
	mul.lo.s64 	%rd139, %rd138, 8380417;
	sub.s64 	%rd608, %rd134, %rd139;
$L__BB9_11:
	cvt.u32.u64 	%r43, %rd4;
	ld.global.nc.u32 	%r13, [%rd605+-4];
	setp.eq.s32 	%p12, %r13, %r43;
	@%p12 bra 	$L__BB9_13;
	cvt.u64.u32 	%rd140, %r13;
	mul.lo.s64 	%rd141, %rd609, %rd140;
	mul.hi.u64 	%rd142, %rd141, 2308096734784685153;
	shr.u64 	%rd143, %rd142, 20;
	mul.lo.s64 	%rd144, %rd143, 8380417;
	sub.s64 	%rd609, %rd141, %rd144;
	sub.s64 	%rd145, %rd140, %rd4;
	setp.lt.s64 	%p13, %rd145, 0;
	add.s64 	%rd146, %rd145, 8380417;
	selp.b64 	%rd147, %rd146, %rd145, %p13;
	mul.lo.s64 	%rd148, %rd147, %rd608;
	mul.hi.s64 	%rd149, %rd148, 2308096734784685153;
	shr.u64 	%rd150, %rd149, 63;
	shr.s64 	%rd151, %rd149, 20;
	add.s64 	%rd152, %rd151, %rd150;
	mul.lo.s64 	%rd153, %rd152, 8380417;
	sub.s64 	%rd608, %rd148, %rd153;
$L__BB9_13:
	cvt.u32.u64 	%r44, %rd4;
	ld.global.nc.u32 	%r14, [%rd605];
	setp.eq.s32 	%p14, %r14, %r44;
	@%p14 bra 	$L__BB9_15;
	cvt.u64.u32 	%rd154, %r14;
	mul.lo.s64 	%rd155, %rd609, %rd154;
	mul.hi.u64 	%rd156, %rd155, 2308096734784685153;
	shr.u64 	%rd157, %rd156, 20;
	mul.lo.s64 	%rd158, %rd157, 8380417;
	sub.s64 	%rd609, %rd155, %rd158;
	sub.s64 	%rd159, %rd154, %rd4;
	setp.lt.s64 	%p15, %rd159, 0;
	add.s64 	%rd160, %rd159, 8380417;
	selp.b64 	%rd161, %rd160, %rd159, %p15;
	mul.lo.s64 	%rd162, %rd161, %rd608;
	mul.hi.s64 	%rd163, %rd162, 2308096734784685153;
	shr.u64 	%rd164, %rd163, 63;
	shr.s64 	%rd165, %rd163, 20;
	add.s64 	%rd166, %rd165, %rd164;
	mul.lo.s64 	%rd167, %rd166, 8380417;
	sub.s64 	%rd608, %rd162, %rd167;
$L__BB9_15:
	cvt.u32.u64 	%r45, %rd4;
	ld.global.nc.u32 	%r15, [%rd605+4];
	setp.eq.s32 	%p16, %r15, %r45;
	@%p16 bra 	$L__BB9_17;
	cvt.u64.u32 	%rd168, %r15;
	mul.lo.s64 	%rd169, %rd609, %rd168;
	mul.hi.u64 	%rd170, %rd169, 2308096734784685153;
	shr.u64 	%rd171, %rd170, 20;
	mul.lo.s64 	%rd172, %rd171, 8380417;
	sub.s64 	%rd609, %rd169, %rd172;
	sub.s64 	%rd173, %rd168, %rd4;
	setp.lt.s64 	%p17, %rd173, 0;
	add.s64 	%rd174, %rd173, 8380417;
	selp.b64 	%rd175, %rd174, %rd173, %p17;
	mul.lo.s64 	%rd176, %rd175, %rd608;
	mul.hi.s64 	%rd177, %rd176, 2308096734784685153;
	shr.u64 	%rd178, %rd177, 63;
	shr.s64 	%rd179, %rd177, 20;
	add.s64 	%rd180, %rd179, %rd178;
	mul.lo.s64 	%rd181, %rd180, 8380417;
	sub.s64 	%rd608, %rd176, %rd181;
$L__BB9_17:
	cvt.u32.u64 	%r46, %rd4;
	ld.global.nc.u32 	%r16, [%rd605+8];
	setp.eq.s32 	%p18, %r16, %r46;
	@%p18 bra 	$L__BB9_19;
	cvt.u64.u32 	%rd182, %r16;
	mul.lo.s64 	%rd183, %rd609, %rd182;
	mul.hi.u64 	%rd184, %rd183, 2308096734784685153;
	shr.u64 	%rd185, %rd184, 20;
	mul.lo.s64 	%rd186, %rd185, 8380417;
	sub.s64 	%rd609, %rd183, %rd186;
	sub.s64 	%rd187, %rd182, %rd4;
	setp.lt.s64 	%p19, %rd187, 0;
	add.s64 	%rd188, %rd187, 8380417;
	selp.b64 	%rd189, %rd188, %rd187, %p19;
	mul.lo.s64 	%rd190, %rd189, %rd608;
	mul.hi.s64 	%rd191, %rd190, 2308096734784685153;
	shr.u64 	%rd192, %rd191, 63;
	shr.s64 	%rd193, %rd191, 20;
	add.s64 	%rd194, %rd193, %rd192;
	mul.lo.s64 	%rd195, %rd194, 8380417;
	sub.s64 	%rd608, %rd190, %rd195;
$L__BB9_19:
	cvt.u32.u64 	%r47, %rd4;
	ld.global.nc.u32 	%r17, [%rd605+12];
	setp.eq.s32 	%p20, %r17, %r47;
	@%p20 bra 	$L__BB9_21;
	cvt.u64.u32 	%rd196, %r17;
	mul.lo.s64 	%rd197, %rd609, %rd196;
	mul.hi.u64 	%rd198, %rd197, 2308096734784685153;
	shr.u64 	%rd199, %rd198, 20;
	mul.lo.s64 	%rd200, %rd199, 8380417;
	sub.s64 	%rd609, %rd197, %rd200;
	sub.s64 	%rd201, %rd196, %rd4;
	setp.lt.s64 	%p21, %rd201, 0;
	add.s64 	%rd202, %rd201, 8380417;
	selp.b64 	%rd203, %rd202, %rd201, %p21;
	mul.lo.s64 	%rd204, %rd203, %rd608;
	mul.hi.s64 	%rd205, %rd204, 2308096734784685153;
	shr.u64 	%rd206, %rd205, 63;
	shr.s64 	%rd207, %rd205, 20;
	add.s64 	%rd208, %rd207, %rd206;
	mul.lo.s64 	%rd209, %rd208, 8380417;
	sub.s64 	%rd608, %rd204, %rd209;
$L__BB9_21:
	add.s32 	%r58, %r58, 8;
	add.s64 	%rd605, %rd605, 32;
	setp.ne.s32 	%p22, %r58, 0;
	mov.u32 	%r60, %r5;
	@%p22 bra 	$L__BB9_5;
$L__BB9_22:
	setp.eq.s32 	%p23, %r3, 0;
	@%p23 bra 	$L__BB9_43;
	add.s32 	%r48, %r3, -1;
	setp.lt.u32 	%p24, %r48, 3;
	@%p24 bra 	$L__BB9_33;
	cvt.u32.u64 	%r49, %rd4;
	mul.wide.u32 	%rd211, %r60, 4;
	add.s64 	%rd46, %rd1, %rd211;
	ld.global.nc.u32 	%r20, [%rd46];
	setp.eq.s32 	%p25, %r20, %r49;
	@%p25 bra 	$L__BB9_26;
	cvt.u64.u32 	%rd212, %r20;
	mul.lo.s64 	%rd213, %rd609, %rd212;
	mul.hi.u64 	%rd214, %rd213, 2308096734784685153;
	shr.u64 	%rd215, %rd214, 20;
	mul.lo.s64 	%rd216, %rd215, 8380417;
	sub.s64 	%rd609, %rd213, %rd216;
	sub.s64 	%rd217, %rd212, %rd4;
	setp.lt.s64 	%p26, %rd217, 0;
	add.s64 	%rd218, %rd217, 8380417;
	selp.b64 	%rd219, %rd218, %rd217, %p26;
	mul.lo.s64 	%rd220, %rd219, %rd608;
	mul.hi.s64 	%rd221, %rd220, 2308096734784685153;
	shr.u64 	%rd222, %rd221, 63;
	shr.s64 	%rd223, %rd221, 20;
	add.s64 	%rd224, %rd223, %rd222;
	mul.lo.s64 	%rd225, %rd224, 8380417;
	sub.s64 	%rd608, %rd220, %rd225;
$L__BB9_26:
	cvt.u32.u64 	%r50, %rd4;
	ld.global.nc.u32 	%r21, [%rd46+4];
	setp.eq.s32 	%p27, %r21, %r50;
	@%p27 bra 	$L__BB9_28;
	cvt.u64.u32 	%rd226, %r21;
	mul.lo.s64 	%rd227, %rd609, %rd226;
	mul.hi.u64 	%rd228, %rd227, 2308096734784685153;
	shr.u64 	%rd229, %rd228, 20;
	mul.lo.s64 	%rd230, %rd229, 8380417;
	sub.s64 	%rd609, %rd227, %rd230;
	sub.s64 	%rd231, %rd226, %rd4;
	setp.lt.s64 	%p28, %rd231, 0;
	add.s64 	%rd232, %rd231, 8380417;
	selp.b64 	%rd233, %rd232, %rd231, %p28;
	mul.lo.s64 	%rd234, %rd233, %rd608;
	mul.hi.s64 	%rd235, %rd234, 2308096734784685153;
	shr.u64 	%rd236, %rd235, 63;
	shr.s64 	%rd237, %rd235, 20;
	add.s64 	%rd238, %rd237, %rd236;
	mul.lo.s64 	%rd239, %rd238, 8380417;
	sub.s64 	%rd608, %rd234, %rd239;
$L__BB9_28:
	cvt.u32.u64 	%r51, %rd4;
	ld.global.nc.u32 	%r22, [%rd46+8];
	setp.eq.s32 	%p29, %r22, %r51;
	@%p29 bra 	$L__BB9_30;
	cvt.u64.u32 	%rd240, %r22;
	mul.lo.s64 	%rd241, %rd609, %rd240;
	mul.hi.u64 	%rd242, %rd241, 2308096734784685153;
	shr.u64 	%rd243, %rd242, 20;
	mul.lo.s64 	%rd244, %rd243, 8380417;
	sub.s64 	%rd609, %rd241, %rd244;
	sub.s64 	%rd245, %rd240, %rd4;
	setp.lt.s64 	%p30, %rd245, 0;
	add.s64 	%rd246, %rd245, 8380417;
	selp.b64 	%rd247, %rd246, %rd245, %p30;
	mul.lo.s64 	%rd248, %rd247, %rd608;
	mul.hi.s64 	%rd249, %rd248, 2308096734784685153;
	shr.u64 	%rd250, %rd249, 63;
	shr.s64 	%rd251, %rd249, 20;
	add.s64 	%rd252, %rd251, %rd250;
	mul.lo.s64 	%rd253, %rd252, 8380417;
	sub.s64 	%rd608, %rd248, %rd253;
$L__BB9_30:
	cvt.u32.u64 	%r52, %rd4;
	ld.global.nc.u32 	%r23, [%rd46+12];
	setp.eq.s32 	%p31, %r23, %r52;
	@%p31 bra 	$L__BB9_32;
	cvt.u64.u32 	%rd254, %r23;
	mul.lo.s64 	%rd255, %rd609, %rd254;
	mul.hi.u64 	%rd256, %rd255, 2308096734784685153;
	shr.u64 	%rd257, %rd256, 20;
	mul.lo.s64 	%rd258, %rd257, 8380417;
	sub.s64 	%rd609, %rd255, %rd258;
	sub.s64 	%rd259, %rd254, %rd4;
	setp.lt.s64 	%p32, %rd259, 0;
	add.s64 	%rd260, %rd259, 8380417;
	selp.b64 	%rd261, %rd260, %rd259, %p32;
	mul.lo.s64 	%rd262, %rd261, %rd608;
	mul.hi.s64 	%rd263, %rd262, 2308096734784685153;
	shr.u64 	%rd264, %rd263, 63;
	shr.s64 	%rd265, %rd263, 20;
	add.s64 	%rd266, %rd265, %rd264;
	mul.lo.s64 	%rd267, %rd266, 8380417;
	sub.s64 	%rd608, %rd262, %rd267;
$L__BB9_32:
	add.s32 	%r60, %r60, 4;
$L__BB9_33:
	setp.eq.s32 	%p33, %r4, 0;
	@%p33 bra 	$L__BB9_43;
	setp.eq.s32 	%p34, %r4, 1;
	@%p34 bra 	$L__BB9_40;
	cvt.u32.u64 	%r53, %rd4;
	mul.wide.u32 	%rd269, %r60, 4;
	add.s64 	%rd67, %rd1, %rd269;
	ld.global.nc.u32 	%r26, [%rd67];
	setp.eq.s32 	%p35, %r26, %r53;
	@%p35 bra 	$L__BB9_37;
	cvt.u64.u32 	%rd270, %r26;
	mul.lo.s64 	%rd271, %rd609, %rd270;
	mul.hi.u64 	%rd272, %rd271, 2308096734784685153;
	shr.u64 	%rd273, %rd272, 20;
	mul.lo.s64 	%rd274, %rd273, 8380417;
	sub.s64 	%rd609, %rd271, %rd274;
	sub.s64 	%rd275, %rd270, %rd4;
	setp.lt.s64 	%p36, %rd275, 0;
	add.s64 	%rd276, %rd275, 8380417;
	selp.b64 	%rd277, %rd276, %rd275, %p36;
	mul.lo.s64 	%rd278, %rd277, %rd608;
	mul.hi.s64 	%rd279, %rd278, 2308096734784685153;
	shr.u64 	%rd280, %rd279, 63;
	shr.s64 	%rd281, %rd279, 20;
	add.s64 	%rd282, %rd281, %rd280;
	mul.lo.s64 	%rd283, %rd282, 8380417;
	sub.s64 	%rd608, %rd278, %rd283;
$L__BB9_37:
	cvt.u32.u64 	%r54, %rd4;
	ld.global.nc.u32 	%r27, [%rd67+4];
	setp.eq.s32 	%p37, %r27, %r54;
	@%p37 bra 	$L__BB9_39;
	cvt.u64.u32 	%rd284, %r27;
	mul.lo.s64 	%rd285, %rd609, %rd284;
	mul.hi.u64 	%rd286, %rd285, 2308096734784685153;
	shr.u64 	%rd287, %rd286, 20;
	mul.lo.s64 	%rd288, %rd287, 8380417;
	sub.s64 	%rd609, %rd285, %rd288;
	sub.s64 	%rd289, %rd284, %rd4;
	setp.lt.s64 	%p38, %rd289, 0;
	add.s64 	%rd290, %rd289, 8380417;
	selp.b64 	%rd291, %rd290, %rd289, %p38;
	mul.lo.s64 	%rd292, %rd291, %rd608;
	mul.hi.s64 	%rd293, %rd292, 2308096734784685153;
	shr.u64 	%rd294, %rd293, 63;
	shr.s64 	%rd295, %rd293, 20;
	add.s64 	%rd296, %rd295, %rd294;
	mul.lo.s64 	%rd297, %rd296, 8380417;
	sub.s64 	%rd608, %rd292, %rd297;
$L__BB9_39:
	add.s32 	%r60, %r60, 2;
$L__BB9_40:
	setp.eq.s32 	%p39, %r6, 0;
	@%p39 bra 	$L__BB9_43;
	cvt.u32.u64 	%r55, %rd4;
	mul.wide.u32 	%rd298, %r60, 4;
	add.s64 	%rd299, %rd1, %rd298;
	ld.global.nc.u32 	%r30, [%rd299];
	setp.eq.s32 	%p40, %r30, %r55;
	@%p40 bra 	$L__BB9_43;
	cvt.u64.u32 	%rd300, %r30;
	mul.lo.s64 	%rd301, %rd609, %rd300;
	mul.hi.u64 	%rd302, %rd301, 2308096734784685153;
	shr.u64 	%rd303, %rd302, 20;
	mul.lo.s64 	%rd304, %rd303, 8380417;
	sub.s64 	%rd609, %rd301, %rd304;
	sub.s64 	%rd305, %rd300, %rd4;
	setp.lt.s64 	%p41, %rd305, 0;
	add.s64 	%rd306, %rd305, 8380417;
	selp.b64 	%rd307, %rd306, %rd305, %p41;
	mul.lo.s64 	%rd308, %rd307, %rd608;
	mul.hi.s64 	%rd309, %rd308, 2308096734784685153;
	shr.u64 	%rd310, %rd309, 63;
	shr.s64 	%rd311, %rd309, 20;
	add.s64 	%rd312, %rd311, %rd310;
	mul.lo.s64 	%rd313, %rd312, 8380417;
	sub.s64 	%rd608, %rd308, %rd313;
$L__BB9_43:
	mul.hi.s64 	%rd314, %rd608, 2308096734784685153;
	shr.u64 	%rd315, %rd314, 63;
	shr.s64 	%rd316, %rd314, 20;
	add.s64 	%rd317, %rd316, %rd315;
	mul.lo.s64 	%rd318, %rd317, 8380417;
	sub.s64 	%rd319, %rd608, %rd318;
	mul.lo.s64 	%rd320, %rd608, %rd608;
	mul.hi.u64 	%rd321, %rd320, 2308096734784685153;
	shr.u64 	%rd322, %rd321, 20;
	mul.lo.s64 	%rd323, %rd322, 8380417;
	sub.s64 	%rd324, %rd320, %rd323;
	mul.lo.s64 	%rd325, %rd324, %rd319;
	mul.hi.s64 	%rd326, %rd325, 2308096734784685153;
	shr.u64 	%rd327, %rd326, 63;
	shr.s64 	%rd328, %rd326, 20;
	add.s64 	%rd329, %rd328, %rd327;
	mul.lo.s64 	%rd330, %rd329, 8380417;
	sub.s64 	%rd331, %rd325, %rd330;
	mul.lo.s64 	%rd332, %rd324, %rd324;
	mul.hi.u64 	%rd333, %rd332, 35218761211925;
	shr.u64 	%rd334, %rd333, 4;
	mul.lo.s64 	%rd335, %rd334, 8380417;
	sub.s64 	%rd336, %rd332, %rd335;
	mul.lo.s64 	%rd337, %rd336, %rd331;
	mul.hi.s64 	%rd338, %rd337, 2308096734784685153;
	shr.u64 	%rd339, %rd338, 63;
	shr.s64 	%rd340, %rd338, 20;
	add.s64 	%rd341, %rd340, %rd339;
	mul.lo.s64 	%rd342, %rd341, 8380417;
	sub.s64 	%rd343, %rd337, %rd342;
	mul.lo.s64 	%rd344, %rd336, %rd336;
	mul.hi.u64 	%rd345, %rd344, 35218761211925;
	shr.u64 	%rd346, %rd345, 4;
	mul.lo.s64 	%rd347, %rd346, 8380417;
	sub.s64 	%rd348, %rd344, %rd347;
	mul.lo.s64 	%rd349, %rd348, %rd343;
	mul.hi.s64 	%rd350, %rd349, 2308096734784685153;
	shr.u64 	%rd351, %rd350, 63;
	shr.s64 	%rd352, %rd350, 20;
	add.s64 	%rd353, %rd352, %rd351;
	mul.lo.s64 	%rd354, %rd353, 8380417;
	sub.s64 	%rd355, %rd349, %rd354;
	mul.lo.s64 	%rd356, %rd348, %rd348;
	mul.hi.u64 	%rd357, %rd356, 35218761211925;
	shr.u64 	%rd358, %rd357, 4;
	mul.lo.s64 	%rd359, %rd358, 8380417;
	sub.s64 	%rd360, %rd356, %rd359;
	mul.lo.s64 	%rd361, %rd360, %rd355;
	mul.hi.s64 	%rd362, %rd361, 2308096734784685153;
	shr.u64 	%rd363, %rd362, 63;
	shr.s64 	%rd364, %rd362, 20;
	add.s64 	%rd365, %rd364, %rd363;
	mul.lo.s64 	%rd366, %rd365, 8380417;
	sub.s64 	%rd367, %rd361, %rd366;
	mul.lo.s64 	%rd368, %rd360, %rd360;
	mul.hi.u64 	%rd369, %rd368, 35218761211925;
	shr.u64 	%rd370, %rd369, 4;
	mul.lo.s64 	%rd371, %rd370, 8380417;
	sub.s64 	%rd372, %rd368, %rd371;
	mul.lo.s64 	%rd373, %rd372, %rd367;
	mul.hi.s64 	%rd374, %rd373, 2308096734784685153;
	shr.u64 	%rd375, %rd374, 63;
	shr.s64 	%rd376, %rd374, 20;
	add.s64 	%rd377, %rd376, %rd375;
	mul.lo.s64 	%rd378, %rd377, 8380417;
	sub.s64 	%rd379, %rd373, %rd378;
	mul.lo.s64 	%rd380, %rd372, %rd372;
	mul.hi.u64 	%rd381, %rd380, 35218761211925;
	shr.u64 	%rd382, %rd381, 4;
	mul.lo.s64 	%rd383, %rd382, 8380417;
	sub.s64 	%rd384, %rd380, %rd383;
	mul.lo.s64 	%rd385, %rd384, %rd379;
	mul.hi.s64 	%rd386, %rd385, 2308096734784685153;
	shr.u64 	%rd387, %rd386, 63;
	shr.s64 	%rd388, %rd386, 20;
	add.s64 	%rd389, %rd388, %rd387;
	mul.lo.s64 	%rd390, %rd389, 8380417;
	sub.s64 	%rd391, %rd385, %rd390;
	mul.lo.s64 	%rd392, %rd384, %rd384;
	mul.hi.u64 	%rd393, %rd392, 35218761211925;
	shr.u64 	%rd394, %rd393, 4;
	mul.lo.s64 	%rd395, %rd394, 8380417;
	sub.s64 	%rd396, %rd392, %rd395;
	mul.lo.s64 	%rd397, %rd396, %rd391;
	mul.hi.s64 	%rd398, %rd397, 2308096734784685153;
	shr.u64 	%rd399, %rd398, 63;
	shr.s64 	%rd400, %rd398, 20;
	add.s64 	%rd401, %rd400, %rd399;
	mul.lo.s64 	%rd402, %rd401, 8380417;
	sub.s64 	%rd403, %rd397, %rd402;
	mul.lo.s64 	%rd404, %rd396, %rd396;
	mul.hi.u64 	%rd405, %rd404, 35218761211925;
	shr.u64 	%rd406, %rd405, 4;
	mul.lo.s64 	%rd407, %rd406, 8380417;
	sub.s64 	%rd408, %rd404, %rd407;
	mul.lo.s64 	%rd409, %rd408, %rd403;
	mul.hi.s64 	%rd410, %rd409, 2308096734784685153;
	shr.u64 	%rd411, %rd410, 63;
	shr.s64 	%rd412, %rd410, 20;
	add.s64 	%rd413, %rd412, %rd411;
	mul.lo.s64 	%rd414, %rd413, 8380417;
	sub.s64 	%rd415, %rd409, %rd414;
	mul.lo.s64 	%rd416, %rd408, %rd408;
	mul.hi.u64 	%rd417, %rd416, 35218761211925;
	shr.u64 	%rd418, %rd417, 4;
	mul.lo.s64 	%rd419, %rd418, 8380417;
	sub.s64 	%rd420, %rd416, %rd419;
	mul.lo.s64 	%rd421, %rd420, %rd415;
	mul.hi.s64 	%rd422, %rd421, 2308096734784685153;
	shr.u64 	%rd423, %rd422, 63;
	shr.s64 	%rd424, %rd422, 20;
	add.s64 	%rd425, %rd424, %rd423;
	mul.lo.s64 	%rd426, %rd425, 8380417;
	sub.s64 	%rd427, %rd421, %rd426;
	mul.lo.s64 	%rd428, %rd420, %rd420;
	mul.hi.u64 	%rd429, %rd428, 35218761211925;
	shr.u64 	%rd430, %rd429, 4;
	mul.lo.s64 	%rd431, %rd430, 8380417;
	sub.s64 	%rd432, %rd428, %rd431;
	mul.lo.s64 	%rd433, %rd432, %rd427;
	mul.hi.s64 	%rd434, %rd433, 2308096734784685153;
	shr.u64 	%rd435, %rd434, 63;
	shr.s64 	%rd436, %rd434, 20;
	add.s64 	%rd437, %rd436, %rd435;
	mul.lo.s64 	%rd438, %rd437, 8380417;
	sub.s64 	%rd439, %rd433, %rd438;
	mul.lo.s64 	%rd440, %rd432, %rd432;
	mul.hi.u64 	%rd441, %rd440, 35218761211925;
	shr.u64 	%rd442, %rd441, 4;
	mul.lo.s64 	%rd443, %rd442, 8380417;
	sub.s64 	%rd444, %rd440, %rd443;
	mul.lo.s64 	%rd445, %rd444, %rd439;
	mul.hi.s64 	%rd446, %rd445, 2308096734784685153;
	shr.u64 	%rd447, %rd446, 63;
	shr.s64 	%rd448, %rd446, 20;
	add.s64 	%rd449, %rd448, %rd447;
	mul.lo.s64 	%rd450, %rd449, 8380417;
	sub.s64 	%rd451, %rd445, %rd450;
	mul.lo.s64 	%rd452, %rd444, %rd444;
	mul.hi.u64 	%rd453, %rd452, 35218761211925;
	shr.u64 	%rd454, %rd453, 4;
	mul.lo.s64 	%rd455, %rd454, 8380417;
	sub.s64 	%rd456, %rd452, %rd455;
	mul.lo.s64 	%rd457, %rd456, %rd451;
	mul.hi.s64 	%rd458, %rd457, 2308096734784685153;
	shr.u64 	%rd459, %rd458, 63;
	shr.s64 	%rd460, %rd458, 20;
	add.s64 	%rd461, %rd460, %rd459;
	mul.lo.s64 	%rd462, %rd461, 8380417;
	sub.s64 	%rd463, %rd457, %rd462;
	mul.lo.s64 	%rd464, %rd456, %rd456;
	mul.hi.u64 	%rd465, %rd464, 35218761211925;
	shr.u64 	%rd466, %rd465, 4;
	mul.lo.s64 	%rd467, %rd466, 8380417;
	sub.s64 	%rd468, %rd464, %rd467;
	mul.lo.s64 	%rd469, %rd468, %rd468;
	mul.hi.u64 	%rd470, %rd469, 35218761211925;
	shr.u64 	%rd471, %rd470, 4;
	mul.lo.s64 	%rd472, %rd471, 8380417;
	sub.s64 	%rd473, %rd469, %rd472;
	mul.lo.s64 	%rd474, %rd473, %rd463;
	mul.hi.s64 	%rd475, %rd474, 2308096734784685153;
	shr.u64 	%rd476, %rd475, 63;
	shr.s64 	%rd477, %rd475, 20;
	add.s64 	%rd478, %rd477, %rd476;
	mul.lo.s64 	%rd479, %rd478, 8380417;
	sub.s64 	%rd480, %rd474, %rd479;
	mul.lo.s64 	%rd481, %rd473, %rd473;
	mul.hi.u64 	%rd482, %rd481, 35218761211925;
	shr.u64 	%rd483, %rd482, 4;
	mul.lo.s64 	%rd484, %rd483, 8380417;
	sub.s64 	%rd485, %rd481, %rd484;
	mul.lo.s64 	%rd486, %rd485, %rd480;
	mul.hi.s64 	%rd487, %rd486, 2308096734784685153;
	shr.u64 	%rd488, %rd487, 63;
	shr.s64 	%rd489, %rd487, 20;
	add.s64 	%rd490, %rd489, %rd488;
	mul.lo.s64 	%rd491, %rd490, 8380417;
	sub.s64 	%rd492, %rd486, %rd491;
	mul.lo.s64 	%rd493, %rd485, %rd485;
	mul.hi.u64 	%rd494, %rd493, 35218761211925;
	shr.u64 	%rd495, %rd494, 4;
	mul.lo.s64 	%rd496, %rd495, 8380417;
	sub.s64 	%rd497, %rd493, %rd496;
	mul.lo.s64 	%rd498, %rd497, %rd492;
	mul.hi.s64 	%rd499, %rd498, 2308096734784685153;
	shr.u64 	%rd500, %rd499, 63;
	shr.s64 	%rd501, %rd499, 20;
	add.s64 	%rd502, %rd501, %rd500;
	mul.lo.s64 	%rd503, %rd502, 8380417;
	sub.s64 	%rd504, %rd498, %rd503;
	mul.lo.s64 	%rd505, %rd497, %rd497;
	mul.hi.u64 	%rd506, %rd505, 35218761211925;
	shr.u64 	%rd507, %rd506, 4;
	mul.lo.s64 	%rd508, %rd507, 8380417;
	sub.s64 	%rd509, %rd505, %rd508;
	mul.lo.s64 	%rd510, %rd509, %rd504;
	mul.hi.s64 	%rd511, %rd510, 2308096734784685153;
	shr.u64 	%rd512, %rd511, 63;
	shr.s64 	%rd513, %rd511, 20;
	add.s64 	%rd514, %rd513, %rd512;
	mul.lo.s64 	%rd515, %rd514, 8380417;
	sub.s64 	%rd516, %rd510, %rd515;
	mul.lo.s64 	%rd517, %rd509, %rd509;
	mul.hi.u64 	%rd518, %rd517, 35218761211925;
	shr.u64 	%rd519, %rd518, 4;
	mul.lo.s64 	%rd520, %rd519, 8380417;
	sub.s64 	%rd521, %rd517, %rd520;
	mul.lo.s64 	%rd522, %rd521, %rd516;
	mul.hi.s64 	%rd523, %rd522, 2308096734784685153;
	shr.u64 	%rd524, %rd523, 63;
	shr.s64 	%rd525, %rd523, 20;
	add.s64 	%rd526, %rd525, %rd524;
	mul.lo.s64 	%rd527, %rd526, 8380417;
	sub.s64 	%rd528, %rd522, %rd527;
	mul.lo.s64 	%rd529, %rd521, %rd521;
	mul.hi.u64 	%rd530, %rd529, 35218761211925;
	shr.u64 	%rd531, %rd530, 4;
	mul.lo.s64 	%rd532, %rd531, 8380417;
	sub.s64 	%rd533, %rd529, %rd532;
	mul.lo.s64 	%rd534, %rd533, %rd528;
	mul.hi.s64 	%rd535, %rd534, 2308096734784685153;
	shr.u64 	%rd536, %rd535, 63;
	shr.s64 	%rd537, %rd535, 20;
	add.s64 	%rd538, %rd537, %rd536;
	mul.lo.s64 	%rd539, %rd538, 8380417;
	sub.s64 	%rd540, %rd534, %rd539;
	mul.lo.s64 	%rd541, %rd533, %rd533;
	mul.hi.u64 	%rd542, %rd541, 35218761211925;
	shr.u64 	%rd543, %rd542, 4;
	mul.lo.s64 	%rd544, %rd543, 8380417;
	sub.s64 	%rd545, %rd541, %rd544;
	mul.lo.s64 	%rd546, %rd545, %rd540;
	mul.hi.s64 	%rd547, %rd546, 2308096734784685153;
	shr.u64 	%rd548, %rd547, 63;
	shr.s64 	%rd549, %rd547, 20;
	add.s64 	%rd550, %rd549, %rd548;
	mul.lo.s64 	%rd551, %rd550, 8380417;
	sub.s64 	%rd552, %rd546, %rd551;
	mul.lo.s64 	%rd553, %rd545, %rd545;
	mul.hi.u64 	%rd554, %rd553, 35218761211925;
	shr.u64 	%rd555, %rd554, 4;
	mul.lo.s64 	%rd556, %rd555, 8380417;
	sub.s64 	%rd557, %rd553, %rd556;
	mul.lo.s64 	%rd558, %rd557, %rd552;
	mul.hi.s64 	%rd559, %rd558, 2308096734784685153;
	shr.u64 	%rd560, %rd559, 63;
	shr.s64 	%rd561, %rd559, 20;
	add.s64 	%rd562, %rd561, %rd560;
	mul.lo.s64 	%rd563, %rd562, 8380417;
	sub.s64 	%rd564, %rd558, %rd563;
	mul.lo.s64 	%rd565, %rd557, %rd557;
	mul.hi.u64 	%rd566, %rd565, 35218761211925;
	shr.u64 	%rd567, %rd566, 4;
	mul.lo.s64 	%rd568, %rd567, 8380417;
	sub.s64 	%rd569, %rd565, %rd568;
	mul.lo.s64 	%rd570, %rd569, %rd564;
	mul.hi.s64 	%rd571, %rd570, 2308096734784685153;
	shr.u64 	%rd572, %rd571, 63;
	shr.s64 	%rd573, %rd571, 20;
	add.s64 	%rd574, %rd573, %rd572;
	mul.lo.s64 	%rd575, %rd574, 8380417;
	sub.s64 	%rd576, %rd570, %rd575;
	mul.lo.s64 	%rd577, %rd576, %rd609;
	mul.hi.s64 	%rd578, %rd577, 2308096734784685153;
	shr.u64 	%rd579, %rd578, 63;
	shr.s64 	%rd580, %rd578, 20;
	add.s64 	%rd581, %rd580, %rd579;
	mul.lo.s64 	%rd582, %rd581, 8380417;
	sub.s64 	%rd583, %rd577, %rd582;
	mul.wide.u32 	%rd584, %r57, 4096;
	add.s64 	%rd585, %rd2, %rd584;
	ld.global.nc.u32 	%r56, [%rd585];
	cvt.s64.s32 	%rd586, %r56;
	mul.lo.s64 	%rd587, %rd583, %rd586;
	mul.hi.s64 	%rd588, %rd587, 2308096734784685153;
	shr.u64 	%rd589, %rd588, 63;
	shr.s64 	%rd590, %rd588, 20;
	add.s64 	%rd591, %rd590, %rd589;
	mul.lo.s64 	%rd592, %rd591, 8380417;
	sub.s64 	%rd593, %rd587, %rd592;
	add.s64 	%rd594, %rd604, %rd593;
	add.s64 	%rd595, %rd594, 8380417;
	mul.hi.u64 	%rd596, %rd595, 2308096734784685153;
	shr.u64 	%rd597, %rd596, 20;
	mul.lo.s64 	%rd598, %rd597, 8380417;
	sub.s64 	%rd604, %rd595, %rd598;
	add.s32 	%r57, %r57, 1;
	setp.ne.s32 	%p42, %r57, %r34;
	@%p42 bra 	$L__BB9_3;
	cvt.u32.u64 	%r62, %rd604;
$L__BB9_45:
	cvta.to.global.u64 	%rd599, %rd86;
	mul.wide.u32 	%rd600, %r1, 1024;
	add.s64 	%rd601, %rd599, %rd600;
	mul.wide.u32 	%rd602, %r35, 4;
	add.s64 	%rd603, %rd601, %rd602;
	st.global.u32 	[%rd603], %r62;
$L__BB9_46:
	ret;

}


// ===== COMPILED SASS (sm_100) =====

	.target	sm_100

	.elftype	@"ET_EXEC"


//--------------------- .note.nv.tkinfo           --------------------------
	.section	.note.nv.tkinfo,"",@"SHT_NOTE"
	.sectionflags	@"SHF_NOTE_NV_TKINFO"
	.tkinfo
        /*0018*/ 	.word	0x00000002
        /*0030*/ 	.string	""
        /*0030*/ 	.string	"ptxas"
        /*0030*/ 	.string	"Cuda compilation tools, release 13.0, V13.0.88"
        /*0030*/ 	.string	"Build cuda_13.0.r13.0/compiler.36424714_0"
        /*0030*/ 	.string	"-arch sm_100 -m 64 "



//--------------------- .note.nv.cuinfo           --------------------------
	.section	.note.nv.cuinfo,"",@"SHT_NOTE"
	.sectionflags	@"SHF_NOTE_NV_CUINFO"
        /*0018*/ 	.short	0x0002
        /*001a*/ 	.short	0x0064
        /*001c*/ 	.short	0x0082
	.zero		2


//--------------------- .nv.info                  --------------------------
	.section	.nv.info,"",@"SHT_CUDA_INFO"
	.align	4


	//----- nvinfo : EIATTR_REGCOUNT
	.align		4
        /*0000*/ 	.byte	0x04, 0x2f
        /*0002*/ 	.short	(.L_15 - .L_14)
	.align		4
.L_14:
        /*0004*/ 	.word	index@(ringtail_sign_kernel)
        /*0008*/ 	.word	0x000000ff


	//----- nvinfo : EIATTR_FRAME_SIZE
	.align		4
.L_15:
        /*000c*/ 	.byte	0x04, 0x11
        /*000e*/ 	.short	(.L_17 - .L_16)
	.align		4
.L_16:
        /*0010*/ 	.word	index@(ringtail_sign_kernel)
        /*0014*/ 	.word	0x00005cb0


	//----- nvinfo : EIATTR_REGCOUNT
	.align		4
.L_17:
        /*0018*/ 	.byte	0x04, 0x2f
        /*001a*/ 	.short	(.L_19 - .L_18)
	.align		4
.L_18:
        /*001c*/ 	.word	index@(_ZN3lux4cuda8ringtail22sample_poly_eta_kernelEPNS1_4PolyEjj)
        /*0020*/ 	.word	0x0000001f


	//----- nvinfo : EIATTR_FRAME_SIZE
	.align		4
.L_19:
        /*0024*/ 	.byte	0x04, 0x11
        /*0026*/ 	.short	(.L_21 - .L_20)
	.align		4
.L_20:
        /*0028*/ 	.word	index@(_ZN3lux4cuda8ringtail22sample_poly_eta_kernelEPNS1_4PolyEjj)
        /*002c*/ 	.word	0x00000030


	//----- nvinfo : EIATTR_REGCOUNT
	.align		4
.L_21:
        /*0030*/ 	.byte	0x04, 0x2f
        /*0032*/ 	.short	(.L_23 - .L_22)
	.align		4
.L_22:
        /*0034*/ 	.word	index@(_ZN3lux4cuda8ringtail28sample_masking_vector_kernelEPNS1_8PolyVecLEjj)
        /*0038*/ 	.word	0x0000001f


	//----- nvinfo : EIATTR_FRAME_SIZE
	.align		4
.L_23:
        /*003c*/ 	.byte	0x04, 0x11
        /*003e*/ 	.short	(.L_25 - .L_24)
	.align		4
.L_24:
        /*0040*/ 	.word	index@(_ZN3lux4cuda8ringtail28sample_masking_vector_kernelEPNS1_8PolyVecLEjj)
        /*0044*/ 	.word	0x00000030


	//----- nvinfo : EIATTR_REGCOUNT
	.align		4
.L_25:
        /*0048*/ 	.byte	0x04, 0x2f
        /*004a*/ 	.short	(.L_27 - .L_26)
	.align		4
.L_26:
        /*004c*/ 	.word	index@(_ZN3lux4cuda8ringtail25compute_commitment_kernelEPKNS1_4PolyEPKNS1_8PolyVecLEPNS1_8PolyVecKE)
        /*0050*/ 	.word	0x0000001e


	//----- nvinfo : EIATTR_FRAME_SIZE
	.align		4
.L_27:
        /*0054*/ 	.byte	0x04, 0x11
        /*0056*/ 	.short	(.L_29 - .L_28)
	.align		4
.L_28:
        /*0058*/ 	.word	index@(_ZN3lux4cuda8ringtail25compute_commitment_kernelEPKNS1_4PolyEPKNS1_8PolyVecLEPNS1_8PolyVecKE)
        /*005c*/ 	.word	0x00000000


	//----- nvinfo : EIATTR_REGCOUNT
	.align		4
.L_29:
        /*0060*/ 	.byte	0x04, 0x2f
        /*0062*/ 	.short	(.L_31 - .L_30)
	.align		4
.L_30:
        /*0064*/ 	.word	index@(_ZN3lux4cuda8ringtail24extract_high_bits_kernelEPKNS1_8PolyVecKEPS2_)
        /*0068*/ 	.word	0x0000000e


	//----- nvinfo : EIATTR_FRAME_SIZE
	.align		4
.L_31:
        /*006c*/ 	.byte	0x04, 0x11
        /*006e*/ 	.short	(.L_33 - .L_32)
	.align		4
.L_32:
        /*0070*/ 	.word	index@(_ZN3lux4cuda8ringtail24extract_high_bits_kernelEPKNS1_8PolyVecKEPS2_)
        /*0074*/ 	.word	0x00000000


	//----- nvinfo : EIATTR_REGCOUNT
	.align		4
.L_33:
        /*0078*/ 	.byte	0x04, 0x2f
        /*007a*/ 	.short	(.L_35 - .L_34)
	.align		4
.L_34:
        /*007c*/ 	.word	index@(_ZN3lux4cuda8ringtail23sample_challenge_kernelEPNS1_4PolyEPKh)
        /*0080*/ 	.word	0x0000001e


	//----- nvinfo : EIATTR_FRAME_SIZE
	.align		4
.L_35:
        /*0084*/ 	.byte	0x04, 0x11
        /*0086*/ 	.short	(.L_37 - .L_36)
	.align		4
.L_36:
        /*0088*/ 	.word	index@(_ZN3lux4cuda8ringtail23sample_challenge_kernelEPNS1_4PolyEPKh)
        /*008c*/ 	.word	0x00000000


	//----- nvinfo : EIATTR_REGCOUNT
	.align		4
.L_37:
        /*0090*/ 	.byte	0x04, 0x2f
        /*0092*/ 	.short	(.L_39 - .L_38)
	.align		4
.L_38:
        /*0094*/ 	.word	index@(_ZN3lux4cuda8ringtail23compute_response_kernelEPKNS1_8PolyVecLEPKNS1_4PolyES4_PS2_)
        /*0098*/ 	.word	0x00000020


	//----- nvinfo : EIATTR_FRAME_SIZE
	.align		4
.L_39:
        /*009c*/ 	.byte	0x04, 0x11
        /*009e*/ 	.short	(.L_41 - .L_40)
	.align		4
.L_40:
        /*00a0*/ 	.word	index@(_ZN3lux4cuda8ringtail23compute_response_kernelEPKNS1_8PolyVecLEPKNS1_4PolyES4_PS2_)
        /*00a4*/ 	.word	0x00000000


	//----- nvinfo : EIATTR_REGCOUNT
	.align		4
.L_41:
        /*00a8*/ 	.byte	0x04, 0x2f
        /*00aa*/ 	.short	(.L_43 - .L_42)
	.align		4
.L_42:
        /*00ac*/ 	.word	index@(_ZN3lux4cuda8ringtail22check_rejection_kernelEPKNS1_8PolyVecLEPKNS1_8PolyVecKEPb)
        /*00b0*/ 	.word	0x0000000a


	//----- nvinfo : EIATTR_FRAME_SIZE
	.align		4
.L_43:
        /*00b4*/ 	.byte	0x04, 0x11
        /*00b6*/ 	.short	(.L_45 - .L_44)
	.align		4
.L_44:
        /*00b8*/ 	.word	index@(_ZN3lux4cuda8ringtail22check_rejection_kernelEPKNS1_8PolyVecLEPKNS1_8PolyVecKEPb)
        /*00bc*/ 	.word	0x00000000


	//----- nvinfo : EIATTR_REGCOUNT
	.align		4
.L_45:
        /*00c0*/ 	.byte	0x04, 0x2f
        /*00c2*/ 	.short	(.L_47 - .L_46)
	.align		4
.L_46:
        /*00c4*/ 	.word	index@(_ZN3lux4cuda8ringtail19compute_hint_kernelEPKNS1_8PolyVecKES4_PhPj)
        /*00c8*/ 	.word	0x0000000e


	//----- nvinfo : EIATTR_FRAME_SIZE
	.align		4
.L_47:
        /*00cc*/ 	.byte	0x04, 0x11
        /*00ce*/ 	.short	(.L_49 - .L_48)
	.align		4
.L_48:
        /*00d0*/ 	.word	index@(_ZN3lux4cuda8ringtail19compute_hint_kernelEPKNS1_8PolyVecKES4_PhPj)
        /*00d4*/ 	.word	0x00000000


	//----- nvinfo : EIATTR_REGCOUNT
	.align		4
.L_49:
        /*00d8*/ 	.byte	0x04, 0x2f
        /*00da*/ 	.short	(.L_51 - .L_50)
	.align		4
.L_50:
        /*00dc*/ 	.word	index@(_ZN3lux4cuda8ringtail33combine_partial_signatures_kernelEPKNS1_8PolyVecLEPKjjPS2_)
        /*00e0*/ 	.word	0x00000020


	//----- nvinfo : EIATTR_FRAME_SIZE
	.align		4
.L_51:
        /*00e4*/ 	.byte	0x04, 0x11
        /*00e6*/ 	.short	(.L_53 - .L_52)
	.align		4
.L_52:
        /*00e8*/ 	.word	index@(_ZN3lux4cuda8ringtail33combine_partial_signatures_kernelEPKNS1_8PolyVecLEPKjjPS2_)
        /*00ec*/ 	.word	0x00000000


	//----- nvinfo : EIATTR_MIN_STACK_SIZE
	.align		4
.L_53:
        /*00f0*/ 	.byte	0x04, 0x12
        /*00f2*/ 	.short	(.L_55 - .L_54)
	.align		4
.L_54:
        /*00f4*/ 	.word	index@(_ZN3lux4cuda8ringtail33combine_partial_signatures_kernelEPKNS1_8PolyVecLEPKjjPS2_)
        /*00f8*/ 	.word	0x00000000


	//----- nvinfo : EIATTR_MIN_STACK_SIZE
	.align		4
.L_55:
        /*00fc*/ 	.byte	0x04, 0x12
        /*00fe*/ 	.short	(.L_57 - .L_56)
	.align		4
.L_56:
        /*0100*/ 	.word	index@(_ZN3lux4cuda8ringtail19compute_hint_kernelEPKNS1_8PolyVecKES4_PhPj)
        /*0104*/ 	.word	0x00000000


	//----- nvinfo : EIATTR_MIN_STACK_SIZE
	.align		4
.L_57:
        /*0108*/ 	.byte	0x04, 0x12
        /*010a*/ 	.short	(.L_59 - .L_58)
	.align		4
.L_58:
        /*010c*/ 	.word	index@(_ZN3lux4cuda8ringtail22check_rejection_kernelEPKNS1_8PolyVecLEPKNS1_8PolyVecKEPb)
        /*0110*/ 	.word	0x00000000


	//----- nvinfo : EIATTR_MIN_STACK_SIZE
	.align		4
.L_59:
        /*0114*/ 	.byte	0x04, 0x12
        /*0116*/ 	.short	(.L_61 - .L_60)
	.align		4
.L_60:
        /*0118*/ 	.word	index@(_ZN3lux4cuda8ringtail23compute_response_kernelEPKNS1_8PolyVecLEPKNS1_4PolyES4_PS2_)
        /*011c*/ 	.word	0x00000000


	//----- nvinfo : EIATTR_MIN_STACK_SIZE
	.align		4
.L_61:
        /*0120*/ 	.byte	0x04, 0x12
        /*0122*/ 	.short	(.L_63 - .L_62)
	.align		4
.L_62:
        /*0124*/ 	.word	index@(_ZN3lux4cuda8ringtail23sample_challenge_kernelEPNS1_4PolyEPKh)
        /*0128*/ 	.word	0x00000000


	//----- nvinfo : EIATTR_MIN_STACK_SIZE
	.align		4
.L_63:
        /*012c*/ 	.byte	0x04, 0x12
        /*012e*/ 	.short	(.L_65 - .L_64)
	.align		4
.L_64:
        /*0130*/ 	.word	index@(_ZN3lux4cuda8ringtail24extract_high_bits_kernelEPKNS1_8PolyVecKEPS2_)
        /*0134*/ 	.word	0x00000000


	//----- nvinfo : EIATTR_MIN_STACK_SIZE
	.align		4
.L_65:
        /*0138*/ 	.byte	0x04, 0x12
        /*013a*/ 	.short	(.L_67 - .L_66)
	.align		4
.L_66:
        /*013c*/ 	.word	index@(_ZN3lux4cuda8ringtail25compute_commitment_kernelEPKNS1_4PolyEPKNS1_8PolyVecLEPNS1_8PolyVecKE)
        /*0140*/ 	.word	0x00000000


	//----- nvinfo : EIATTR_MIN_STACK_SIZE
	.align		4
.L_67:
        /*0144*/ 	.byte	0x04, 0x12
        /*0146*/ 	.short	(.L_69 - .L_68)
	.align		4
.L_68:
        /*0148*/ 	.word	index@(_ZN3lux4cuda8ringtail28sample_masking_vector_kernelEPNS1_8PolyVecLEjj)
        /*014c*/ 	.word	0x00000030


	//----- nvinfo : EIATTR_MIN_STACK_SIZE
	.align		4
.L_69:
        /*0150*/ 	.byte	0x04, 0x12
        /*0152*/ 	.short	(.L_71 - .L_70)
	.align		4
.L_70:
        /*0154*/ 	.word	index@(_ZN3lux4cuda8ringtail22sample_poly_eta_kernelEPNS1_4PolyEjj)
        /*0158*/ 	.word	0x00000030


	//----- nvinfo : EIATTR_MIN_STACK_SIZE
	.align		4
.L_71:
        /*015c*/ 	.byte	0x04, 0x12
        /*015e*/ 	.short	(.L_73 - .L_72)
	.align		4
.L_72:
        /*0160*/ 	.word	index@(ringtail_sign_kernel)
        /*0164*/ 	.word	0x00005cb0
.L_73:


//--------------------- .nv.compat                --------------------------
	.section	.nv.compat,"",@"SHT_CUDA_COMPAT_INFO"
	.align	4
        /*0000*/ 	.byte	0x02, 0x09, 0x00, 0x00, 0x02, 0x02, 0x01, 0x00, 0x02, 0x05, 0x05, 0x00, 0x03, 0x07, 0x01, 0x01
        /*0010*/ 	.byte	0x02, 0x03, 0x00, 0x00, 0x02, 0x06, 0x01, 0x00, 0x04, 0x0b, 0x08, 0x00, 0x09, 0x00, 0x00, 0x00
        /*0020*/ 	.byte	0x00, 0x00, 0x00, 0x00


//--------------------- .nv.info._ZN3lux4cuda8ringtail33combine_partial_signatures_kernelEPKNS1_8PolyVecLEPKjjPS2_ --------------------------
	.section	.nv.info._ZN3lux4cuda8ringtail33combine_partial_signatures_kernelEPKNS1_8PolyVecLEPKjjPS2_,"",@"SHT_CUDA_INFO"
	.sectionflags	@""
	.align	4


	//----- nvinfo : EIATTR_CUDA_API_VERSION
	.align		4
        /*0000*/ 	.byte	0x04, 0x37
        /*0002*/ 	.short	(.L_75 - .L_74)
.L_74:
        /*0004*/ 	.word	0x00000082


	//----- nvinfo : EIATTR_KPARAM_INFO
	.align		4
.L_75:
        /*0008*/ 	.byte	0x04, 0x17
        /*000a*/ 	.short	(.L_77 - .L_76)
.L_76:
        /*000c*/ 	.word	0x00000000
        /*0010*/ 	.short	0x0003
        /*0012*/ 	.short	0x0018
        /*0014*/ 	.byte	0x00, 0xf5, 0x21, 0x00


	//----- nvinfo : EIATTR_KPARAM_INFO
	.align		4
.L_77:
        /*0018*/ 	.byte	0x04, 0x17
        /*001a*/ 	.short	(.L_79 - .L_78)
.L_78:
        /*001c*/ 	.word	0x00000000
        /*0020*/ 	.short	0x0002
        /*0022*/ 	.short	0x0010
        /*0024*/ 	.byte	0x00, 0xf0, 0x11, 0x00


	//----- nvinfo : EIATTR_KPARAM_INFO
	.align		4
.L_79:
        /*0028*/ 	.byte	0x04, 0x17
        /*002a*/ 	.short	(.L_81 - .L_80)
.L_80:
        /*002c*/ 	.word	0x00000000
        /*0030*/ 	.short	0x0001
        /*0032*/ 	.short	0x0008
        /*0034*/ 	.byte	0x00, 0xf5, 0x21, 0x00


	//----- nvinfo : EIATTR_KPARAM_INFO
	.align		4
.L_81:
        /*0038*/ 	.byte	0x04, 0x17
        /*003a*/ 	.short	(.L_83 - .L_82)
.L_82:
        /*003c*/ 	.word	0x00000000
        /*0040*/ 	.short	0x0000
        /*0042*/ 	.short	0x0000
        /*0044*/ 	.byte	0x00, 0xf5, 0x21, 0x00


	//----- nvinfo : EIATTR_SPARSE_MMA_MASK
	.align		4
.L_83:
        /*0048*/ 	.byte	0x03, 0x50
        /*004a*/ 	.short	0x0000


	//----- nvinfo : EIATTR_MAXREG_COUNT
	.align		4
        /*004c*/ 	.byte	0x03, 0x1b
        /*004e*/ 	.short	0x00ff


	//----- nvinfo : EIATTR_MERCURY_ISA_VERSION
	.align		4
        /*0050*/ 	.byte	0x03, 0x5f
        /*0052*/ 	.short	0x0101


	//----- nvinfo : EIATTR_VRC_CTA_INIT_COUNT
	.align		4
        /*0054*/ 	.byte	0x02, 0x4a
	.zero		1
	.zero		1


	//----- nvinfo : EIATTR_EXIT_INSTR_OFFSETS
	.align		4
        /*0058*/ 	.byte	0x04, 0x1c
        /*005a*/ 	.short	(.L_85 - .L_84)


	//   ....[0]....
.L_84:
        /*005c*/ 	.word	0x00000050


	//   ....[1]....
        /*0060*/ 	.word	0x00006900


	//----- nvinfo : EIATTR_CBANK_PARAM_SIZE
	.align		4
.L_85:
        /*0064*/ 	.byte	0x03, 0x19
        /*0066*/ 	.short	0x0020


	//----- nvinfo : EIATTR_PARAM_CBANK
	.align		4
        /*0068*/ 	.byte	0x04, 0x0a
        /*006a*/ 	.short	(.L_87 - .L_86)
	.align		4
.L_86:
        /*006c*/ 	.word	index@(.nv.constant0._ZN3lux4cuda8ringtail33combine_partial_signatures_kernelEPKNS1_8PolyVecLEPKjjPS2_)
        /*0070*/ 	.short	0x0380
        /*0072*/ 	.short	0x0020


	//----- nvinfo : EIATTR_SW_WAR
	.align		4
.L_87:
        /*0074*/ 	.byte	0x04, 0x36
        /*0076*/ 	.short	(.L_89 - .L_88)
.L_88:
        /*0078*/ 	.word	0x00000008
.L_89:


//--------------------- .nv.info._ZN3lux4cuda8ringtail19compute_hint_kernelEPKNS1_8PolyVecKES4_PhPj --------------------------
	.section	.nv.info._ZN3lux4cuda8ringtail19compute_hint_kernelEPKNS1_8PolyVecKES4_PhPj,"",@"SHT_CUDA_INFO"
	.sectionflags	@""
	.align	4


	//----- nvinfo : EIATTR_CUDA_API_VERSION
	.align		4
        /*0000*/ 	.byte	0x04, 0x37
        /*0002*/ 	.short	(.L_91 - .L_90)
.L_90:
        /*0004*/ 	.word	0x00000082


	//----- nvinfo : EIATTR_KPARAM_INFO
	.align		4
.L_91:
        /*0008*/ 	.byte	0x04, 0x17
        /*000a*/ 	.short	(.L_93 - .L_92)
.L_92:
        /*000c*/ 	.word	0x00000000
        /*0010*/ 	.short	0x0003
        /*0012*/ 	.short	0x0018
        /*0014*/ 	.byte	0x00, 0xf5, 0x21, 0x00


	//----- nvinfo : EIATTR_KPARAM_INFO
	.align		4
.L_93:
        /*0018*/ 	.byte	0x04, 0x17
        /*001a*/ 	.short	(.L_95 - .L_94)
.L_94:
        /*001c*/ 	.word	0x00000000
        /*0020*/ 	.short	0x0002
        /*0022*/ 	.short	0x0010
        /*0024*/ 	.byte	0x00, 0xf5, 0x21, 0x00


	//----- nvinfo : EIATTR_KPARAM_INFO
	.align		4
.L_95:
        /*0028*/ 	.byte	0x04, 0x17
        /*002a*/ 	.short	(.L_97 - .L_96)
.L_96:
        /*002c*/ 	.word	0x00000000
        /*0030*/ 	.short	0x0001
        /*0032*/ 	.short	0x0008
        /*0034*/ 	.byte	0x00, 0xf5, 0x21, 0x00


	//----- nvinfo : EIATTR_KPARAM_INFO
	.align		4
.L_97:
        /*0038*/ 	.byte	0x04, 0x17
        /*003a*/ 	.short	(.L_99 - .L_98)
.L_98:
        /*003c*/ 	.word	0x00000000
        /*0040*/ 	.short	0x0000
        /*0042*/ 	.short	0x0000
        /*0044*/ 	.byte	0x00, 0xf5, 0x21, 0x00


	//----- nvinfo : EIATTR_SPARSE_MMA_MASK
	.align		4
.L_99:
        /*0048*/ 	.byte	0x03, 0x50
        /*004a*/ 	.short	0x0000


	//----- nvinfo : EIATTR_MAXREG_COUNT
	.align		4
        /*004c*/ 	.byte	0x03, 0x1b
        /*004e*/ 	.short	0x00ff


	//----- nvinfo : EIATTR_MERCURY_ISA_VERSION
	.align		4
        /*0050*/ 	.byte	0x03, 0x5f
        /*0052*/ 	.short	0x0101


	//----- nvinfo : EIATTR_INT_WARP_WIDE_INSTR_OFFSETS
	.align		4
        /*0054*/ 	.byte	0x04, 0x31
        /*0056*/ 	.short	(.L_101 - .L_100)


	//   ....[0]....
.L_100:
        /*0058*/ 	.word	0x000002b0


	//----- nvinfo : EIATTR_VRC_CTA_INIT_COUNT
	.align		4
.L_101:
        /*005c*/ 	.byte	0x02, 0x4a
	.zero		1
	.zero		1


	//----- nvinfo : EIATTR_EXIT_INSTR_OFFSETS
	.align		4
        /*0060*/ 	.byte	0x04, 0x1c
        /*0062*/ 	.short	(.L_103 - .L_102)


	//   ....[0]....
.L_102:
        /*0064*/ 	.word	0x00000050


	//   ....[1]....
        /*0068*/ 	.word	0x00000250


	//   ....[2]....
        /*006c*/ 	.word	0x00000350


	//----- nvinfo : EIATTR_CBANK_PARAM_SIZE
	.align		4
.L_103:
        /*0070*/ 	.byte	0x03, 0x19
        /*0072*/ 	.short	0x0020


	//----- nvinfo : EIATTR_PARAM_CBANK
	.align		4
        /*0074*/ 	.byte	0x04, 0x0a
        /*0076*/ 	.short	(.L_105 - .L_104)
	.align		4
.L_104:
        /*0078*/ 	.word	index@(.nv.constant0._ZN3lux4cuda8ringtail19compute_hint_kernelEPKNS1_8PolyVecKES4_PhPj)
        /*007c*/ 	.short	0x0380
        /*007e*/ 	.short	0x0020


	//----- nvinfo : EIATTR_SW_WAR
	.align		4
.L_105:
        /*0080*/ 	.byte	0x04, 0x36
        /*0082*/ 	.short	(.L_107 - .L_106)
.L_106:
        /*0084*/ 	.word	0x00000008
.L_107:


//--------------------- .nv.info._ZN3lux4cuda8ringtail22check_rejection_kernelEPKNS1_8PolyVecLEPKNS1_8PolyVecKEPb --------------------------
	.section	.nv.info._ZN3lux4cuda8ringtail22check_rejection_kernelEPKNS1_8PolyVecLEPKNS1_8PolyVecKEPb,"",@"SHT_CUDA_INFO"
	.sectionflags	@""
	.align	4


	//----- nvinfo : EIATTR_CUDA_API_VERSION
	.align		4
        /*0000*/ 	.byte	0x04, 0x37
        /*0002*/ 	.short	(.L_109 - .L_108)
.L_108:
        /*0004*/ 	.word	0x00000082


	//----- nvinfo : EIATTR_KPARAM_INFO
	.align		4
.L_109:
        /*0008*/ 	.byte	0x04, 0x17
        /*000a*/ 	.short	(.L_111 - .L_110)
.L_110:
        /*000c*/ 	.word	0x00000000
        /*0010*/ 	.short	0x0002
        /*0012*/ 	.short	0x0010
        /*0014*/ 	.byte	0x00, 0xf5, 0x21, 0x00


	//----- nvinfo : EIATTR_KPARAM_INFO
	.align		4
.L_111:
        /*0018*/ 	.byte	0x04, 0x17
        /*001a*/ 	.short	(.L_113 - .L_112)
.L_112:
        /*001c*/ 	.word	0x00000000
        /*0020*/ 	.short	0x0001
        /*0022*/ 	.short	0x0008
        /*0024*/ 	.byte	0x00, 0xf5, 0x21, 0x00


	//----- nvinfo : EIATTR_KPARAM_INFO
	.align		4
.L_113:
        /*0028*/ 	.byte	0x04, 0x17
        /*002a*/ 	.short	(.L_115 - .L_114)
.L_114:
        /*002c*/ 	.word	0x00000000
        /*0030*/ 	.short	0x0000
        /*0032*/ 	.short	0x0000
        /*0034*/ 	.byte	0x00, 0xf5, 0x21, 0x00


	//----- nvinfo : EIATTR_SPARSE_MMA_MASK
	.align		4
.L_115:
        /*0038*/ 	.byte	0x03, 0x50
        /*003a*/ 	.short	0x0000


	//----- nvinfo : EIATTR_MAXREG_COUNT
	.align		4
        /*003c*/ 	.byte	0x03, 0x1b
        /*003e*/ 	.short	0x00ff


	//----- nvinfo : EIATTR_MERCURY_ISA_VERSION
	.align		4
        /*0040*/ 	.byte	0x03, 0x5f
        /*0042*/ 	.short	0x0101


	//----- nvinfo : EIATTR_VRC_CTA_INIT_COUNT
	.align		4
        /*0044*/ 	.byte	0x02, 0x4a
	.zero		1
	.zero		1


	//----- nvinfo : EIATTR_EXIT_INSTR_OFFSETS
	.align		4
        /*0048*/ 	.byte	0x04, 0x1c
        /*004a*/ 	.short	(.L_117 - .L_116)


	//   ....[0]....
.L_116:
        /*004c*/ 	.word	0x00000050


	//   ....[1]....
        /*0050*/ 	.word	0x00000150


	//   ....[2]....
        /*0054*/ 	.word	0x00000190


	//----- nvinfo : EIATTR_CBANK_PARAM_SIZE
	.align		4
.L_117:
        /*0058*/ 	.byte	0x03, 0x19
        /*005a*/ 	.short	0x0018


	//----- nvinfo : EIATTR_PARAM_CBANK
	.align		4
        /*005c*/ 	.byte	0x04, 0x0a
        /*005e*/ 	.short	(.L_119 - .L_118)
	.align		4
.L_118:
        /*0060*/ 	.word	index@(.nv.constant0._ZN3lux4cuda8ringtail22check_rejection_kernelEPKNS1_8PolyVecLEPKNS1_8PolyVecKEPb)
        /*0064*/ 	.short	0x0380
        /*0066*/ 	.short	0x0018


	//----- nvinfo : EIATTR_SW_WAR
	.align		4
.L_119:
        /*0068*/ 	.byte	0x04, 0x36
        /*006a*/ 	.short	(.L_121 - .L_120)
.L_120:
        /*006c*/ 	.word	0x00000008
.L_121:


//--------------------- .nv.info._ZN3lux4cuda8ringtail23compute_response_kernelEPKNS1_8PolyVecLEPKNS1_4PolyES4_PS2_ --------------------------
	.section	.nv.info._ZN3lux4cuda8ringtail23compute_response_kernelEPKNS1_8PolyVecLEPKNS1_4PolyES4_PS2_,"",@"SHT_CUDA_INFO"
	.sectionflags	@""
	.align	4


	//----- nvinfo : EIATTR_CUDA_API_VERSION
	.align		4
        /*0000*/ 	.byte	0x04, 0x37
        /*0002*/ 	.short	(.L_123 - .L_122)
.L_122:
        /*0004*/ 	.word	0x00000082


	//----- nvinfo : EIATTR_KPARAM_INFO
	.align		4
.L_123:
        /*0008*/ 	.byte	0x04, 0x17
        /*000a*/ 	.short	(.L_125 - .L_124)
.L_124:
        /*000c*/ 	.word	0x00000000
        /*0010*/ 	.short	0x0003
        /*0012*/ 	.short	0x0018
        /*0014*/ 	.byte	0x00, 0xf5, 0x21, 0x00


	//----- nvinfo : EIATTR_KPARAM_INFO
	.align		4
.L_125:
        /*0018*/ 	.byte	0x04, 0x17
        /*001a*/ 	.short	(.L_127 - .L_126)
.L_126:
        /*001c*/ 	.word	0x00000000
        /*0020*/ 	.short	0x0002
        /*0022*/ 	.short	0x0010
        /*0024*/ 	.byte	0x00, 0xf5, 0x21, 0x00


	//----- nvinfo : EIATTR_KPARAM_INFO
	.align		4
.L_127:
        /*0028*/ 	.byte	0x04, 0x17
        /*002a*/ 	.short	(.L_129 - .L_128)
.L_128:
        /*002c*/ 	.word	0x00000000
        /*0030*/ 	.short	0x0001
        /*0032*/ 	.short	0x0008
        /*0034*/ 	.byte	0x00, 0xf5, 0x21, 0x00


	//----- nvinfo : EIATTR_KPARAM_INFO
	.align		4
.L_129:
        /*0038*/ 	.byte	0x04, 0x17
        /*003a*/ 	.short	(.L_131 - .L_130)
.L_130:
        /*003c*/ 	.word	0x00000000
        /*0040*/ 	.short	0x0000
        /*0042*/ 	.short	0x0000
        /*0044*/ 	.byte	0x00, 0xf5, 0x21, 0x00


	//----- nvinfo : EIATTR_SPARSE_MMA_MASK
	.align		4
.L_131:
        /*0048*/ 	.byte	0x03, 0x50
        /*004a*/ 	.short	0x0000


	//----- nvinfo : EIATTR_MAXREG_COUNT
	.align		4
        /*004c*/ 	.byte	0x03, 0x1b
        /*004e*/ 	.short	0x00ff


	//----- nvinfo : EIATTR_NUM_BARRIERS
	.align		4
        /*0050*/ 	.byte	0x02, 0x4c
        /*0052*/ 	.byte	0x01
	.zero		1


	//----- nvinfo : EIATTR_MERCURY_ISA_VERSION
	.align		4
        /*0054*/ 	.byte	0x03, 0x5f
        /*0056*/ 	.short	0x0101


	//----- nvinfo : EIATTR_VRC_CTA_INIT_COUNT
	.align		4
        /*0058*/ 	.byte	0x02, 0x4a
	.zero		1
	.zero		1


	//----- nvinfo : EIATTR_EXIT_INSTR_OFFSETS
	.align		4
        /*005c*/ 	.byte	0x04, 0x1c
        /*005e*/ 	.short	(.L_133 - .L_132)


	//   ....[0]....
.L_132:
        /*0060*/ 	.word	0x00000050


	//   ....[1]....
        /*0064*/ 	.word	0x00003230


	//----- nvinfo : EIATTR_CRS_STACK_SIZE
	.align		4
.L_133:
        /*0068*/ 	.byte	0x04, 0x1e
        /*006a*/ 	.short	(.L_135 - .L_134)
.L_134:
        /*006c*/ 	.word	0x00000000


	//----- nvinfo : EIATTR_CBANK_PARAM_SIZE
	.align		4
.L_135:
        /*0070*/ 	.byte	0x03, 0x19
        /*0072*/ 	.short	0x0020


	//----- nvinfo : EIATTR_PARAM_CBANK
	.align		4
        /*0074*/ 	.byte	0x04, 0x0a
        /*0076*/ 	.short	(.L_137 - .L_136)
	.align		4
.L_136:
        /*0078*/ 	.word	index@(.nv.constant0._ZN3lux4cuda8ringtail23compute_response_kernelEPKNS1_8PolyVecLEPKNS1_4PolyES4_PS2_)
        /*007c*/ 	.short	0x0380
        /*007e*/ 	.short	0x0020


	//----- nvinfo : EIATTR_SW_WAR
	.align		4
.L_137:
        /*0080*/ 	.byte	0x04, 0x36
        /*0082*/ 	.short	(.L_139 - .L_138)
.L_138:
        /*0084*/ 	.word	0x00000008
.L_139:


//--------------------- .nv.info._ZN3lux4cuda8ringtail23sample_challenge_kernelEPNS1_4PolyEPKh --------------------------
	.section	.nv.info._ZN3lux4cuda8ringtail23sample_challenge_kernelEPNS1_4PolyEPKh,"",@"SHT_CUDA_INFO"
	.sectionflags	@""
	.align	4


	//----- nvinfo : EIATTR_CUDA_API_VERSION
	.align		4
        /*0000*/ 	.byte	0x04, 0x37
        /*0002*/ 	.short	(.L_141 - .L_140)
.L_140:
        /*0004*/ 	.word	0x00000082


	//----- nvinfo : EIATTR_KPARAM_INFO
	.align		4
.L_141:
        /*0008*/ 	.byte	0x04, 0x17
        /*000a*/ 	.short	(.L_143 - .L_142)
.L_142:
        /*000c*/ 	.word	0x00000000
        /*0010*/ 	.short	0x0001
        /*0012*/ 	.short	0x0008
        /*0014*/ 	.byte	0x00, 0xf5, 0x21, 0x00


	//----- nvinfo : EIATTR_KPARAM_INFO
	.align		4
.L_143:
        /*0018*/ 	.byte	0x04, 0x17
        /*001a*/ 	.short	(.L_145 - .L_144)
.L_144:
        /*001c*/ 	.word	0x00000000
        /*0020*/ 	.short	0x0000
        /*0022*/ 	.short	0x0000
        /*0024*/ 	.byte	0x00, 0xf5, 0x21, 0x00


	//----- nvinfo : EIATTR_SPARSE_MMA_MASK
	.align		4
.L_145:
        /*0028*/ 	.byte	0x03, 0x50
        /*002a*/ 	.short	0x0000


	//----- nvinfo : EIATTR_MAXREG_COUNT
	.align		4
        /*002c*/ 	.byte	0x03, 0x1b
        /*002e*/ 	.short	0x00ff


	//----- nvinfo : EIATTR_MERCURY_ISA_VERSION
	.align		4
        /*0030*/ 	.byte	0x03, 0x5f
        /*0032*/ 	.short	0x0101


	//----- nvinfo : EIATTR_VRC_CTA_INIT_COUNT
	.align		4
        /*0034*/ 	.byte	0x02, 0x4a
	.zero		1
	.zero		1


	//----- nvinfo : EIATTR_EXIT_INSTR_OFFSETS
	.align		4
        /*0038*/ 	.byte	0x04, 0x1c
        /*003a*/ 	.short	(.L_147 - .L_146)


	//   ....[0]....
.L_146:
        /*003c*/ 	.word	0x00000030


	//   ....[1]....
        /*0040*/ 	.word	0x000018d0


	//----- nvinfo : EIATTR_CBANK_PARAM_SIZE
	.align		4
.L_147:
        /*0044*/ 	.byte	0x03, 0x19
        /*0046*/ 	.short	0x0010


	//----- nvinfo : EIATTR_PARAM_CBANK
	.align		4
        /*0048*/ 	.byte	0x04, 0x0a
        /*004a*/ 	.short	(.L_149 - .L_148)
	.align		4
.L_148:
        /*004c*/ 	.word	index@(.nv.constant0._ZN3lux4cuda8ringtail23sample_challenge_kernelEPNS1_4PolyEPKh)
        /*0050*/ 	.short	0x0380
        /*0052*/ 	.short	0x0010


	//----- nvinfo : EIATTR_SW_WAR
	.align		4
.L_149:
        /*0054*/ 	.byte	0x04, 0x36
        /*0056*/ 	.short	(.L_151 - .L_150)
.L_150:
        /*0058*/ 	.word	0x00000008
.L_151:


//--------------------- .nv.info._ZN3lux4cuda8ringtail24extract_high_bits_kernelEPKNS1_8PolyVecKEPS2_ --------------------------
	.section	.nv.info._ZN3lux4cuda8ringtail24extract_high_bits_kernelEPKNS1_8PolyVecKEPS2_,"",@"SHT_CUDA_INFO"
	.sectionflags	@""
	.align	4


	//----- nvinfo : EIATTR_CUDA_API_VERSION
	.align		4
        /*0000*/ 	.byte	0x04, 0x37
        /*0002*/ 	.short	(.L_153 - .L_152)
.L_152:
        /*0004*/ 	.word	0x00000082


	//----- nvinfo : EIATTR_KPARAM_INFO
	.align		4
.L_153:
        /*0008*/ 	.byte	0x04, 0x17
        /*000a*/ 	.short	(.L_155 - .L_154)
.L_154:
        /*000c*/ 	.word	0x00000000
        /*0010*/ 	.short	0x0001
        /*0012*/ 	.short	0x0008
        /*0014*/ 	.byte	0x00, 0xf5, 0x21, 0x00


	//----- nvinfo : EIATTR_KPARAM_INFO
	.align		4
.L_155:
        /*0018*/ 	.byte	0x04, 0x17
        /*001a*/ 	.short	(.L_157 - .L_156)
.L_156:
        /*001c*/ 	.word	0x00000000
        /*0020*/ 	.short	0x0000
        /*0022*/ 	.short	0x0000
        /*0024*/ 	.byte	0x00, 0xf5, 0x21, 0x00


	//----- nvinfo : EIATTR_SPARSE_MMA_MASK
	.align		4
.L_157:
        /*0028*/ 	.byte	0x03, 0x50
        /*002a*/ 	.short	0x0000


	//----- nvinfo : EIATTR_MAXREG_COUNT
	.align		4
        /*002c*/ 	.byte	0x03, 0x1b
        /*002e*/ 	.short	0x00ff


	//----- nvinfo : EIATTR_MERCURY_ISA_VERSION
	.align		4
        /*0030*/ 	.byte	0x03, 0x5f
        /*0032*/ 	.short	0x0101


	//----- nvinfo : EIATTR_VRC_CTA_INIT_COUNT
	.align		4
        /*0034*/ 	.byte	0x02, 0x4a
	.zero		1
	.zero		1


	//----- nvinfo : EIATTR_EXIT_INSTR_OFFSETS
	.align		4
        /*0038*/ 	.byte	0x04, 0x1c
        /*003a*/ 	.short	(.L_159 - .L_158)


	//   ....[0]....
.L_158:
        /*003c*/ 	.word	0x00000050


	//   ....[1]....
        /*0040*/ 	.word	0x00000180


	//----- nvinfo : EIATTR_CBANK_PARAM_SIZE
	.align		4
.L_159:
        /*0044*/ 	.byte	0x03, 0x19
        /*0046*/ 	.short	0x0010


	//----- nvinfo : EIATTR_PARAM_CBANK
	.align		4
        /*0048*/ 	.byte	0x04, 0x0a
        /*004a*/ 	.short	(.L_161 - .L_160)
	.align		4
.L_160:
        /*004c*/ 	.word	index@(.nv.constant0._ZN3lux4cuda8ringtail24extract_high_bits_kernelEPKNS1_8PolyVecKEPS2_)
        /*0050*/ 	.short	0x0380
        /*0052*/ 	.short	0x0010


	//----- nvinfo : EIATTR_SW_WAR
	.align		4
.L_161:
        /*0054*/ 	.byte	0x04, 0x36
        /*0056*/ 	.short	(.L_163 - .L_162)
.L_162:
        /*0058*/ 	.word	0x00000008
.L_163:


//--------------------- .nv.info._ZN3lux4cuda8ringtail25compute_commitment_kernelEPKNS1_4PolyEPKNS1_8PolyVecLEPNS1_8PolyVecKE --------------------------
	.section	.nv.info._ZN3lux4cuda8ringtail25compute_commitment_kernelEPKNS1_4PolyEPKNS1_8PolyVecLEPNS1_8PolyVecKE,"",@"SHT_CUDA_INFO"
	.sectionflags	@""
	.align	4


	//----- nvinfo : EIATTR_CUDA_API_VERSION
	.align		4
        /*0000*/ 	.byte	0x04, 0x37
        /*0002*/ 	.short	(.L_165 - .L_164)
.L_164:
        /*0004*/ 	.word	0x00000082


	//----- nvinfo : EIATTR_KPARAM_INFO
	.align		4
.L_165:
        /*0008*/ 	.byte	0x04, 0x17
        /*000a*/ 	.short	(.L_167 - .L_166)
.L_166:
        /*000c*/ 	.word	0x00000000
        /*0010*/ 	.short	0x0002
        /*0012*/ 	.short	0x0010
        /*0014*/ 	.byte	0x00, 0xf5, 0x21, 0x00


	//----- nvinfo : EIATTR_KPARAM_INFO
	.align		4
.L_167:
        /*0018*/ 	.byte	0x04, 0x17
        /*001a*/ 	.short	(.L_169 - .L_168)
.L_168:
        /*001c*/ 	.word	0x00000000
        /*0020*/ 	.short	0x0001
        /*0022*/ 	.short	0x0008
        /*0024*/ 	.byte	0x00, 0xf5, 0x21, 0x00


	//----- nvinfo : EIATTR_KPARAM_INFO
	.align		4
.L_169:
        /*0028*/ 	.byte	0x04, 0x17
        /*002a*/ 	.short	(.L_171 - .L_170)
.L_170:
        /*002c*/ 	.word	0x00000000
        /*0030*/ 	.short	0x0000
        /*0032*/ 	.short	0x0000
        /*0034*/ 	.byte	0x00, 0xf5, 0x21, 0x00


	//----- nvinfo : EIATTR_SPARSE_MMA_MASK
	.align		4
.L_171:
        /*0038*/ 	.byte	0x03, 0x50
        /*003a*/ 	.short	0x0000


	//----- nvinfo : EIATTR_MAXREG_COUNT
	.align		4
        /*003c*/ 	.byte	0x03, 0x1b
        /*003e*/ 	.short	0x00ff


	//----- nvinfo : EIATTR_NUM_BARRIERS
	.align		4
        /*0040*/ 	.byte	0x02, 0x4c
        /*0042*/ 	.byte	0x01
	.zero		1


	//----- nvinfo : EIATTR_MERCURY_ISA_VERSION
	.align		4
        /*0044*/ 	.byte	0x03, 0x5f
        /*0046*/ 	.short	0x0101


	//----- nvinfo : EIATTR_VRC_CTA_INIT_COUNT
	.align		4
        /*0048*/ 	.byte	0x02, 0x4a
	.zero		1
	.zero		1


	//----- nvinfo : EIATTR_EXIT_INSTR_OFFSETS
	.align		4
        /*004c*/ 	.byte	0x04, 0x1c
        /*004e*/ 	.short	(.L_173 - .L_172)


	//   ....[0]....
.L_172:
        /*0050*/ 	.word	0x00000050


	//   ....[1]....
        /*0054*/ 	.word	0x000028d0


	//----- nvinfo : EIATTR_CRS_STACK_SIZE
	.align		4
.L_173:
        /*0058*/ 	.byte	0x04, 0x1e
        /*005a*/ 	.short	(.L_175 - .L_174)
.L_174:
        /*005c*/ 	.word	0x00000000


	//----- nvinfo : EIATTR_CBANK_PARAM_SIZE
	.align		4
.L_175:
        /*0060*/ 	.byte	0x03, 0x19
        /*0062*/ 	.short	0x0018


	//----- nvinfo : EIATTR_PARAM_CBANK
	.align		4
        /*0064*/ 	.byte	0x04, 0x0a
        /*0066*/ 	.short	(.L_177 - .L_176)
	.align		4
.L_176:
        /*0068*/ 	.word	index@(.nv.constant0._ZN3lux4cuda8ringtail25compute_commitment_kernelEPKNS1_4PolyEPKNS1_8PolyVecLEPNS1_8PolyVecKE)
        /*006c*/ 	.short	0x0380
        /*006e*/ 	.short	0x0018


	//----- nvinfo : EIATTR_SW_WAR
	.align		4
.L_177:
        /*0070*/ 	.byte	0x04, 0x36
        /*0072*/ 	.short	(.L_179 - .L_178)
.L_178:
        /*0074*/ 	.word	0x00000008
.L_179:


//--------------------- .nv.info._ZN3lux4cuda8ringtail28sample_masking_vector_kernelEPNS1_8PolyVecLEjj --------------------------
	.section	.nv.info._ZN3lux4cuda8ringtail28sample_masking_vector_kernelEPNS1_8PolyVecLEjj,"",@"SHT_CUDA_INFO"
	.sectionflags	@""
	.align	4


	//----- nvinfo : EIATTR_CUDA_API_VERSION
	.align		4
        /*0000*/ 	.byte	0x04, 0x37
        /*0002*/ 	.short	(.L_181 - .L_180)
.L_180:
        /*0004*/ 	.word	0x00000082


	//----- nvinfo : EIATTR_KPARAM_INFO
	.align		4
.L_181:
        /*0008*/ 	.byte	0x04, 0x17
        /*000a*/ 	.short	(.L_183 - .L_182)
.L_182:
        /*000c*/ 	.word	0x00000000
        /*0010*/ 	.short	0x0002
        /*0012*/ 	.short	0x000c
        /*0014*/ 	.byte	0x00, 0xf0, 0x11, 0x00


	//----- nvinfo : EIATTR_KPARAM_INFO
	.align		4
.L_183:
        /*0018*/ 	.byte	0x04, 0x17
        /*001a*/ 	.short	(.L_185 - .L_184)
.L_184:
        /*001c*/ 	.word	0x00000000
        /*0020*/ 	.short	0x0001
        /*0022*/ 	.short	0x0008
        /*0024*/ 	.byte	0x00, 0xf0, 0x11, 0x00


	//----- nvinfo : EIATTR_KPARAM_INFO
	.align		4
.L_185:
        /*0028*/ 	.byte	0x04, 0x17
        /*002a*/ 	.short	(.L_187 - .L_186)
.L_186:
        /*002c*/ 	.word	0x00000000
        /*0030*/ 	.short	0x0000
        /*0032*/ 	.short	0x0000
        /*0034*/ 	.byte	0x00, 0xf5, 0x21, 0x00


	//----- nvinfo : EIATTR_SPARSE_MMA_MASK
	.align		4
.L_187:
        /*0038*/ 	.byte	0x03, 0x50
        /*003a*/ 	.short	0x0000


	//----- nvinfo : EIATTR_MAXREG_COUNT
	.align		4
        /*003c*/ 	.byte	0x03, 0x1b
        /*003e*/ 	.short	0x00ff


	//----- nvinfo : EIATTR_MERCURY_ISA_VERSION
	.align		4
        /*0040*/ 	.byte	0x03, 0x5f
        /*0042*/ 	.short	0x0101


	//----- nvinfo : EIATTR_VRC_CTA_INIT_COUNT
	.align		4
        /*0044*/ 	.byte	0x02, 0x4a
	.zero		1
	.zero		1


	//----- nvinfo : EIATTR_EXIT_INSTR_OFFSETS
	.align		4
        /*0048*/ 	.byte	0x04, 0x1c
        /*004a*/ 	.short	(.L_189 - .L_188)


	//   ....[0]....
.L_188:
        /*004c*/ 	.word	0x00000060


	//   ....[1]....
        /*0050*/ 	.word	0x000027b0


	//----- nvinfo : EIATTR_CRS_STACK_SIZE
	.align		4
.L_189:
        /*0054*/ 	.byte	0x04, 0x1e
        /*0056*/ 	.short	(.L_191 - .L_190)
.L_190:
        /*0058*/ 	.word	0x00000000


	//----- nvinfo : EIATTR_CBANK_PARAM_SIZE
	.align		4
.L_191:
        /*005c*/ 	.byte	0x03, 0x19
        /*005e*/ 	.short	0x0010


	//----- nvinfo : EIATTR_PARAM_CBANK
	.align		4
        /*0060*/ 	.byte	0x04, 0x0a
        /*0062*/ 	.short	(.L_193 - .L_192)
	.align		4
.L_192:
        /*0064*/ 	.word	index@(.nv.constant0._ZN3lux4cuda8ringtail28sample_masking_vector_kernelEPNS1_8PolyVecLEjj)
        /*0068*/ 	.short	0x0380
        /*006a*/ 	.short	0x0010


	//----- nvinfo : EIATTR_SW_WAR
	.align		4
.L_193:
        /*006c*/ 	.byte	0x04, 0x36
        /*006e*/ 	.short	(.L_195 - .L_194)
.L_194:
        /*0070*/ 	.word	0x00000008
.L_195:


//--------------------- .nv.info._ZN3lux4cuda8ringtail22sample_poly_eta_kernelEPNS1_4PolyEjj --------------------------
	.section	.nv.info._ZN3lux4cuda8ringtail22sample_poly_eta_kernelEPNS1_4PolyEjj,"",@"SHT_CUDA_INFO"
	.sectionflags	@""
	.align	4


	//----- nvinfo : EIATTR_CUDA_API_VERSION
	.align		4
        /*0000*/ 	.byte	0x04, 0x37
        /*0002*/ 	.short	(.L_197 - .L_196)
.L_196:
        /*0004*/ 	.word	0x00000082


	//----- nvinfo : EIATTR_KPARAM_INFO
	.align		4
.L_197:
        /*0008*/ 	.byte	0x04, 0x17
        /*000a*/ 	.short	(.L_199 - .L_198)
.L_198:
        /*000c*/ 	.word	0x00000000
        /*0010*/ 	.short	0x0002
        /*0012*/ 	.short	0x000c
        /*0014*/ 	.byte	0x00, 0xf0, 0x11, 0x00


	//----- nvinfo : EIATTR_KPARAM_INFO
	.align		4
.L_199:
        /*0018*/ 	.byte	0x04, 0x17
        /*001a*/ 	.short	(.L_201 - .L_200)
.L_200:
        /*001c*/ 	.word	0x00000000
        /*0020*/ 	.short	0x0001
        /*0022*/ 	.short	0x0008
        /*0024*/ 	.byte	0x00, 0xf0, 0x11, 0x00


	//----- nvinfo : EIATTR_KPARAM_INFO
	.align		4
.L_201:
        /*0028*/ 	.byte	0x04, 0x17
        /*002a*/ 	.short	(.L_203 - .L_202)
.L_202:
        /*002c*/ 	.word	0x00000000
        /*0030*/ 	.short	0x0000
        /*0032*/ 	.short	0x0000
        /*0034*/ 	.byte	0x00, 0xf5, 0x21, 0x00


	//----- nvinfo : EIATTR_SPARSE_MMA_MASK
	.align		4
.L_203:
        /*0038*/ 	.byte	0x03, 0x50
        /*003a*/ 	.short	0x0000


	//----- nvinfo : EIATTR_MAXREG_COUNT
	.align		4
        /*003c*/ 	.byte	0x03, 0x1b
        /*003e*/ 	.short	0x00ff


	//----- nvinfo : EIATTR_MERCURY_ISA_VERSION
	.align		4
        /*0040*/ 	.byte	0x03, 0x5f
        /*0042*/ 	.short	0x0101


	//----- nvinfo : EIATTR_VRC_CTA_INIT_COUNT
	.align		4
        /*0044*/ 	.byte	0x02, 0x4a
	.zero		1
	.zero		1


	//----- nvinfo : EIATTR_EXIT_INSTR_OFFSETS
	.align		4
        /*0048*/ 	.byte	0x04, 0x1c
        /*004a*/ 	.short	(.L_205 - .L_204)


	//   ....[0]....
.L_204:
        /*004c*/ 	.word	0x00000040


	//   ....[1]....
        /*0050*/ 	.word	0x00002770


	//----- nvinfo : EIATTR_CRS_STACK_SIZE
	.align		4
.L_205:
        /*0054*/ 	.byte	0x04, 0x1e
        /*0056*/ 	.short	(.L_207 - .L_206)
.L_206:
        /*0058*/ 	.word	0x00000000


	//----- nvinfo : EIATTR_CBANK_PARAM_SIZE
	.align		4
.L_207:
        /*005c*/ 	.byte	0x03, 0x19
        /*005e*/ 	.short	0x0010


	//----- nvinfo : EIATTR_PARAM_CBANK
	.align		4
        /*0060*/ 	.byte	0x04, 0x0a
        /*0062*/ 	.short	(.L_209 - .L_208)
	.align		4
.L_208:
        /*0064*/ 	.word	index@(.nv.constant0._ZN3lux4cuda8ringtail22sample_poly_eta_kernelEPNS1_4PolyEjj)
        /*0068*/ 	.short	0x0380
        /*006a*/ 	.short	0x0010


	//----- nvinfo : EIATTR_SW_WAR
	.align		4
.L_209:
        /*006c*/ 	.byte	0x04, 0x36
        /*006e*/ 	.short	(.L_211 - .L_210)
.L_210:
        /*0070*/ 	.word	0x00000008
.L_211:


//--------------------- .nv.info.ringtail_sign_kernel --------------------------
	.section	.nv.info.ringtail_sign_kernel,"",@"SHT_CUDA_INFO"
	.sectionflags	@""
	.align	4


	//----- nvinfo : EIATTR_CUDA_API_VERSION
	.align		4
        /*0000*/ 	.byte	0x04, 0x37
        /*0002*/ 	.short	(.L_213 - .L_212)
.L_212:
        /*0004*/ 	.word	0x00000082


	//----- nvinfo : EIATTR_KPARAM_INFO
	.align		4
.L_213:
        /*0008*/ 	.byte	0x04, 0x17
        /*000a*/ 	.short	(.L_215 - .L_214)
.L_214:
        /*000c*/ 	.word	0x00000000
        /*0010*/ 	.short	0x0005
        /*0012*/ 	.short	0x0028
        /*0014*/ 	.byte	0x00, 0xf5, 0x21, 0x00


	//----- nvinfo : EIATTR_KPARAM_INFO
	.align		4
.L_215:
        /*0018*/ 	.byte	0x04, 0x17
        /*001a*/ 	.short	(.L_217 - .L_216)
.L_216:
        /*001c*/ 	.word	0x00000000
        /*0020*/ 	.short	0x0004
        /*0022*/ 	.short	0x0020
        /*0024*/ 	.byte	0x00, 0xf5, 0x21, 0x00


	//----- nvinfo : EIATTR_KPARAM_INFO
	.align		4
.L_217:
        /*0028*/ 	.byte	0x04, 0x17
        /*002a*/ 	.short	(.L_219 - .L_218)
.L_218:
        /*002c*/ 	.word	0x00000000
        /*0030*/ 	.short	0x0003
        /*0032*/ 	.short	0x0018
        /*0034*/ 	.byte	0x00, 0xf5, 0x21, 0x00


	//----- nvinfo : EIATTR_KPARAM_INFO
	.align		4
.L_219:
        /*0038*/ 	.byte	0x04, 0x17
        /*003a*/ 	.short	(.L_221 - .L_220)
.L_220:
        /*003c*/ 	.word	0x00000000
        /*0040*/ 	.short	0x0002
        /*0042*/ 	.short	0x0010
        /*0044*/ 	.byte	0x00, 0xf5, 0x21, 0x00


	//----- nvinfo : EIATTR_KPARAM_INFO
	.align		4
.L_221:
        /*0048*/ 	.byte	0x04, 0x17
        /*004a*/ 	.short	(.L_223 - .L_222)
.L_222:
        /*004c*/ 	.word	0x00000000
        /*0050*/ 	.short	0x0001
        /*0052*/ 	.short	0x0008
        /*0054*/ 	.byte	0x00, 0xf5, 0x21, 0x00


	//----- nvinfo : EIATTR_KPARAM_INFO
	.align		4
.L_223:
        /*0058*/ 	.byte	0x04, 0x17
        /*005a*/ 	.short	(.L_225 - .L_224)
.L_224:
        /*005c*/ 	.word	0x00000000
        /*0060*/ 	.short	0x0000
        /*0062*/ 	.short	0x0000
        /*0064*/ 	.byte	0x00, 0xf5, 0x21, 0x00


	//----- nvinfo : EIATTR_SPARSE_MMA_MASK
	.align		4
.L_225:
        /*0068*/ 	.byte	0x03, 0x50
        /*006a*/ 	.short	0x0000


	//----- nvinfo : EIATTR_MAXREG_COUNT
	.align		4
        /*006c*/ 	.byte	0x03, 0x1b
        /*006e*/ 	.short	0x00ff


	//----- nvinfo : EIATTR_ANNOTATIONS
	.align		4
        /*0070*/ 	.byte	0x04, 0x55
        /*0072*/ 	.short	(.L_227 - .L_226)


	//   ....[0]....
.L_226:
        /*0074*/ 	.word	0x00000001
        /*0078*/ 	.byte	0x80, 0x64, 0x0c, 0x00, 0x01, 0x00, 0x00, 0x00, 0xb0, 0x64, 0x0c, 0x00, 0x01, 0x00, 0x00, 0x00
        /* <DEDUP_REMOVED lines=495> */
        /*1f78*/ 	.byte	0x90, 0xe3, 0x0c, 0x00, 0x01, 0x00, 0x00, 0x00, 0xa0, 0xe3, 0x0c, 0x00


	//----- nvinfo : EIATTR_MERCURY_ISA_VERSION
	.align		4
.L_227:
        /*1f84*/ 	.byte	0x03, 0x5f
        /*1f86*/ 	.short	0x0101


	//----- nvinfo : EIATTR_VRC_CTA_INIT_COUNT
	.align		4
        /*1f88*/ 	.byte	0x02, 0x4a
	.zero		1
	.zero		1


	//----- nvinfo : EIATTR_EXIT_INSTR_OFFSETS
	.align		4
        /*1f8c*/ 	.byte	0x04, 0x1c
        /*1f8e*/ 	.short	(.L_229 - .L_228)


	//   ....[0]....
.L_228:
        /*1f90*/ 	.word	0x00000040


	//   ....[1]....
        /*1f94*/ 	.word	0x000c4aa0


	//   ....[2]....
        /*1f98*/ 	.word	0x000cf390


	//----- nvinfo : EIATTR_CBANK_PARAM_SIZE
	.align		4
.L_229:
        /*1f9c*/ 	.byte	0x03, 0x19
        /*1f9e*/ 	.short	0x0030


	//----- nvinfo : EIATTR_PARAM_CBANK
	.align		4
        /*1fa0*/ 	.byte	0x04, 0x0a
        /*1fa2*/ 	.short	(.L_231 - .L_230)
	.align		4
.L_230:
        /*1fa4*/ 	.word	index@(.nv.constant0.ringtail_sign_kernel)
        /*1fa8*/ 	.short	0x0380
        /*1faa*/ 	.short	0x0030


	//----- nvinfo : EIATTR_SW_WAR
	.align		4
.L_231:
        /*1fac*/ 	.byte	0x04, 0x36
        /*1fae*/ 	.short	(.L_233 - .L_232)
.L_232:
        /*1fb0*/ 	.word	0x00000008
.L_233:


//--------------------- .nv.callgraph             --------------------------
	.section	.nv.callgraph,"",@"SHT_CUDA_CALLGRAPH"
	.align	4
	.sectionentsize	8
	.align		4
        /*0000*/ 	.word	0x00000000
	.align		4
        /*0004*/ 	.word	0xffffffff
	.align		4
        /*0008*/ 	.word	0x00000000
	.align		4
        /*000c*/ 	.word	0xfffffffe
	.align		4
        /*0010*/ 	.word	0x00000000
	.align		4
        /*0014*/ 	.word	0xfffffffd
	.align		4
        /*0018*/ 	.word	0x00000000
	.align		4
        /*001c*/ 	.word	0xfffffffc


//--------------------- .nv.constant4             --------------------------
	.section	.nv.constant4,"a",@progbits
	.align	8
	.align		8
.nv.constant4:
        /*0000*/ 	.dword	precalc_xorwow_matrix
	.align		8
        /*0008*/ 	.dword	precalc_xorwow_offset_matrix
	.align		8
        /*0010*/ 	.dword	mrg32k3aM1
	.align		8
        /*0018*/ 	.dword	mrg32k3aM2
	.align		8
        /*0020*/ 	.dword	mrg32k3aM1SubSeq
	.align		8
        /*0028*/ 	.dword	mrg32k3aM2SubSeq
	.align		8
        /*0030*/ 	.dword	mrg32k3aM1Seq
	.align		8
        /*0038*/ 	.dword	mrg32k3aM2Seq


//--------------------- .nv.constant3             --------------------------
	.section	.nv.constant3,"a",@progbits
	.align	8
.nv.constant3:
	.type		__cr_lgamma_table,@object
	.size		__cr_lgamma_table,(_ZN3lux4cuda8ringtail10d_twiddlesE - __cr_lgamma_table)
__cr_lgamma_table:
        /*0000*/ 	.byte	0x00, 0x00, 0x00, 0x00, 0x00, 0x00, 0x00, 0x00, 0x00, 0x00, 0x00, 0x00, 0x00, 0x00, 0x00, 0x00
        /*0010*/ 	.byte	0xef, 0x39, 0xfa, 0xfe, 0x42, 0x2e, 0xe6, 0x3f, 0x02, 0x20, 0x2a, 0xfa, 0x0b, 0xab, 0xfc, 0x3f
        /*0020*/ 	.byte	0xf9, 0x2c, 0x92, 0x7c, 0xa7, 0x6c, 0x09, 0x40, 0xc9, 0x79, 0x44, 0x3c, 0x64, 0x26, 0x13, 0x40
        /*0030*/ 	.byte	0xca, 0x01, 0xcf, 0x3a, 0x27, 0x51, 0x1a, 0x40, 0x30, 0xcc, 0x2d, 0xf3, 0xe1, 0x0c, 0x21, 0x40
        /*0040*/ 	.byte	0x0d, 0xb7, 0xfc, 0x82, 0x8e, 0x35, 0x25, 0x40
	.type		_ZN3lux4cuda8ringtail10d_twiddlesE,@object
	.size		_ZN3lux4cuda8ringtail10d_twiddlesE,(_ZN3lux4cuda8ringtail14d_twiddles_invE - _ZN3lux4cuda8ringtail10d_twiddlesE)
_ZN3lux4cuda8ringtail10d_twiddlesE:
	.zero		1024
	.type		_ZN3lux4cuda8ringtail14d_twiddles_invE,@object
	.size		_ZN3lux4cuda8ringtail14d_twiddles_invE,(_ZN3lux4cuda8ringtail8d_gamma1E - _ZN3lux4cuda8ringtail14d_twiddles_invE)
_ZN3lux4cuda8ringtail14d_twiddles_invE:
	.zero		1024
	.type		_ZN3lux4cuda8ringtail8d_gamma1E,@object
	.size		_ZN3lux4cuda8ringtail8d_gamma1E,(_ZN3lux4cuda8ringtail8d_gamma2E - _ZN3lux4cuda8ringtail8d_gamma1E)
_ZN3lux4cuda8ringtail8d_gamma1E:
        /*0848*/ 	.byte	0x00, 0x00, 0x02, 0x00
	.type		_ZN3lux4cuda8ringtail8d_gamma2E,@object
	.size		_ZN3lux4cuda8ringtail8d_gamma2E,(_ZN3lux4cuda8ringtail6d_betaE - _ZN3lux4cuda8ringtail8d_gamma2E)
_ZN3lux4cuda8ringtail8d_gamma2E:
        /*084c*/ 	.byte	0x00, 0x74, 0x01, 0x00
	.type		_ZN3lux4cuda8ringtail6d_betaE,@object
	.size		_ZN3lux4cuda8ringtail6d_betaE,(.L_13 - _ZN3lux4cuda8ringtail6d_betaE)
_ZN3lux4cuda8ringtail6d_betaE:
        /*0850*/ 	.byte	0x4e, 0x00, 0x00, 0x00
.L_13:


//--------------------- .text._ZN3lux4cuda8ringtail33combine_partial_signatures_kernelEPKNS1_8PolyVecLEPKjjPS2_ --------------------------
	.section	.text._ZN3lux4cuda8ringtail33combine_partial_signatures_kernelEPKNS1_8PolyVecLEPKjjPS2_,"ax",@progbits
	.align	128
        .global         _ZN3lux4cuda8ringtail33combine_partial_signatures_kernelEPKNS1_8PolyVecLEPKjjPS2_
        .type           _ZN3lux4cuda8ringtail33combine_partial_signatures_kernelEPKNS1_8PolyVecLEPKjjPS2_,@function
        .size           _ZN3lux4cuda8ringtail33combine_partial_signatures_kernelEPKNS1_8PolyVecLEPKjjPS2_,(.L_x_218 - _ZN3lux4cuda8ringtail33combine_partial_signatures_kernelEPKNS1_8PolyVecLEPKjjPS2_)
        .other          _ZN3lux4cuda8ringtail33combine_partial_signatures_kernelEPKNS1_8PolyVecLEPKjjPS2_,@"STO_CUDA_ENTRY STV_DEFAULT"
_ZN3lux4cuda8ringtail33combine_partial_signatures_kernelEPKNS1_8PolyVecLEPKjjPS2_:
.text._ZN3lux4cuda8ringtail33combine_partial_signatures_kernelEPKNS1_8PolyVecLEPKjjPS2_:
[----:B------:R-:W-:Y:S01]  /*0000*/  LDC R1, c[0x0][0x37c] ;  /* 0x0000df00ff017b82 */ /* 0x000fe20000000800 */
[----:B------:R-:W0:Y:S01]  /*0010*/  S2R R0, SR_TID.X ;  /* 0x0000000000007919 */ /* 0x000e220000002100 */
[----:B------:R-:W1:Y:S01]  /*0020*/  S2R R2, SR_CTAID.X ;  /* 0x0000000000027919 */ /* 0x000e620000002500 */
[----:B0-----:R-:W-:-:S04]  /*0030*/  ISETP.GT.U32.AND P0, PT, R0, 0xff, PT ;  /* 0x000000ff0000780c */ /* 0x001fc80003f04070 */
[----:B-1----:R-:W-:-:S13]  /*0040*/  ISETP.GT.U32.OR P0, PT, R2, 0x3, P0 ;  /* 0x000000030200780c */ /* 0x002fda0000704470 */
[----:B------:R-:W-:Y:S05]  /*0050*/  @P0 EXIT ;  /* 0x000000000000094d */ /* 0x000fea0003800000 */
[----:B------:R-:W0:Y:S01]  /*0060*/  LDCU UR4, c[0x0][0x390] ;  /* 0x00007200ff0477ac */ /* 0x000e220008000800 */
[----:B------:R-:W-:Y:S01]  /*0070*/  HFMA2 R7, -RZ, RZ, 0, 0 ;  /* 0x00000000ff077431 */ /* 0x000fe200000001ff */
[----:B------:R-:W1:Y:S01]  /*0080*/  LDCU.64 UR12, c[0x0][0x358] ;  /* 0x00006b00ff0c77ac */ /* 0x000e620008000a00 */
[----:B0-----:R-:W-:-:S09]  /*0090*/  UISETP.NE.AND UP0, UPT, UR4, URZ, UPT ;  /* 0x000000ff0400728c */ /* 0x001fd2000bf05270 */
[----:B-1----:R-:W-:Y:S05]  /*00a0*/  BRA.U !UP0, `(.L_x_0) ;  /* 0x0000006908047547 */ /* 0x002fea000b800000 */
[----:B------:R-:W0:Y:S01]  /*00b0*/  LDC.64 R10, c[0x0][0x380] ;  /* 0x0000e000ff0a7b82 */ /* 0x000e220000000a00 */
[----:B------:R-:W-:Y:S01]  /*00c0*/  ULOP3.LUT UR11, UR4, 0xfffffff8, URZ, 0xc0, !UPT ;  /* 0xfffffff8040b7892 */ /* 0x000fe2000f8ec0ff */
[----:B------:R-:W-:Y:S01]  /*00d0*/  CS2R R4, SRZ ;  /* 0x0000000000047805 */ /* 0x000fe2000001ff00 */
[----:B------:R-:W-:Y:S01]  /*00e0*/  IMAD.MOV.U32 R3, RZ, RZ, RZ ;  /* 0x000000ffff037224 */ /* 0x000fe200078e00ff */
[----:B------:R-:W-:Y:S02]  /*00f0*/  ULOP3.LUT UR10, UR4, 0x7, URZ, 0xc0, !UPT ;  /* 0x00000007040a7892 */ /* 0x000fe4000f8ec0ff */
[----:B------:R-:W-:Y:S02]  /*0100*/  ULOP3.LUT UR4, UR4, 0x3, URZ, 0xc0, !UPT ;  /* 0x0000000304047892 */ /* 0x000fe4000f8ec0ff */
[----:B------:R-:W-:Y:S01]  /*0110*/  UIADD3 UR7, UPT, UPT, -UR11, URZ, URZ ;  /* 0x000000ff0b077290 */ /* 0x000fe2000fffe1ff */
[----:B0-----:R-:W-:-:S04]  /*0120*/  IMAD.WIDE.U32 R10, R2, 0x400, R10 ;  /* 0x00000400020a7825 */ /* 0x001fc800078e000a */
[----:B------:R-:W-:-:S07]  /*0130*/  IMAD.WIDE.U32 R10, R0, 0x4, R10 ;  /* 0x00000004000a7825 */ /* 0x000fce00078e000a */
.L_x_20:
[----:B------:R-:W0:Y:S01]  /*0140*/  LDC.64 R12, c[0x0][0x388] ;  /* 0x0000e200ff0c7b82 */ /* 0x000e220000000a00 */
[----:B------:R-:W1:Y:S01]  /*0150*/  LDCU UR5, c[0x0][0x390] ;  /* 0x00007200ff0577ac */ /* 0x000e620008000800 */
[----:B0-----:R-:W-:-:S05]  /*0160*/  IMAD.WIDE.U32 R12, R5, 0x4, R12 ;  /* 0x00000004050c7825 */ /* 0x001fca00078e000c */
[----:B------:R0:W5:Y:S01]  /*0170*/  LDG.E.CONSTANT R6, desc[UR12][R12.64] ;  /* 0x0000000c0c067981 */ /* 0x000162000c1e9900 */
[----:B-1----:R-:W-:Y:S01]  /*0180*/  UISETP.GE.U32.AND UP0, UPT, UR5, 0x8, UPT ;  /* 0x000000080500788c */ /* 0x002fe2000bf06070 */
[----:B------:R-:W-:Y:S01]  /*0190*/  HFMA2 R7, -RZ, RZ, 0, 0 ;  /* 0x00000000ff077431 */ /* 0x000fe200000001ff */
[----:B------:R-:W-:Y:S01]  /*01a0*/  MOV R18, 0x1 ;  /* 0x0000000100127802 */ /* 0x000fe20000000f00 */
[----:B------:R-:W-:Y:S01]  /*01b0*/  IMAD.MOV.U32 R8, RZ, RZ, RZ ;  /* 0x000000ffff087224 */ /* 0x000fe200078e00ff */
[----:B------:R-:W-:Y:S01]  /*01c0*/  MOV R21, RZ ;  /* 0x000000ff00157202 */ /* 0x000fe20000000f00 */
[----:B------:R-:W-:-:S04]  /*01d0*/  IMAD.MOV.U32 R20, RZ, RZ, 0x1 ;  /* 0x00000001ff147424 */ /* 0x000fc800078e00ff */
[----:B0-----:R-:W-:Y:S05]  /*01e0*/  BRA.U !UP0, `(.L_x_1) ;  /* 0x0000001908307547 */ /* 0x001fea000b800000 */
[----:B------:R-:W0:Y:S01]  /*01f0*/  LDCU.64 UR8, c[0x0][0x388] ;  /* 0x00007100ff0877ac */ /* 0x000e220008000a00 */
[----:B------:R-:W-:Y:S01]  /*0200*/  IMAD.MOV.U32 R18, RZ, RZ, 0x1 ;  /* 0x00000001ff127424 */ /* 0x000fe200078e00ff */
[----:B------:R-:W-:Y:S01]  /*0210*/  MOV R8, RZ ;  /* 0x000000ff00087202 */ /* 0x000fe20000000f00 */
[----:B0-----:R-:W-:-:S04]  /*0220*/  UIADD3 UR5, UP0, UPT, UR8, 0x10, URZ ;  /* 0x0000001008057890 */ /* 0x001fc8000ff1e0ff */
[----:B------:R-:W-:Y:S02]  /*0230*/  UIADD3.X UR6, UPT, UPT, URZ, UR9, URZ, UP0, !UPT ;  /* 0x00000009ff067290 */ /* 0x000fe400087fe4ff */
[----:B------:R-:W-:Y:S01]  /*0240*/  IMAD.U32 R12, RZ, RZ, UR5 ;  /* 0x00000005ff0c7e24 */ /* 0x000fe2000f8e00ff */
[----:B------:R-:W-:-:S03]  /*0250*/  UMOV UR5, UR7 ;  /* 0x0000000700057c82 */ /* 0x000fc60008000000 */
[----:B------:R-:W-:-:S07]  /*0260*/  MOV R13, UR6 ;  /* 0x00000006000d7c02 */ /* 0x000fce0008000f00 */
.L_x_10:
[----:B------:R-:W2:Y:S04]  /*0270*/  LDG.E.CONSTANT R15, desc[UR12][R12.64+-0x10] ;  /* 0xfffff00c0c0f7981 */ /* 0x000ea8000c1e9900 */
[----:B------:R-:W3:Y:S04]  /*0280*/  LDG.E.CONSTANT R7, desc[UR12][R12.64+-0xc] ;  /* 0xfffff40c0c077981 */ /* 0x000ee8000c1e9900 */
[----:B-----5:R0:W5:Y:S04]  /*0290*/  LDG.E.CONSTANT R17, desc[UR12][R12.64+-0x8] ;  /* 0xfffff80c0c117981 */ /* 0x020168000c1e9900 */
[----:B------:R0:W5:Y:S01]  /*02a0*/  LDG.E.CONSTANT R9, desc[UR12][R12.64+-0x4] ;  /* 0xfffffc0c0c097981 */ /* 0x000162000c1e9900 */
[----:B--2---:R-:W-:-:S02]  /*02b0*/  ISETP.NE.AND P1, PT, R15, R6, PT ;  /* 0x000000060f00720c */ /* 0x004fc40003f25270 */
[----:B---3--:R-:W-:-:S11]  /*02c0*/  ISETP.NE.AND P0, PT, R7, R6, PT ;  /* 0x000000060700720c */ /* 0x008fd60003f05270 */
[----:B0-----:R-:W-:Y:S05]  /*02d0*/  @!P1 BRA `(.L_x_2) ;  /* 0x0000000000b89947 */ /* 0x001fea0003800000 */
[-C--:B------:R-:W-:Y:S01]  /*02e0*/  IADD3 R23, P1, PT, -R6, R15.reuse, RZ ;  /* 0x0000000f06177210 */ /* 0x080fe20007f3e1ff */
[-C--:B------:R-:W-:Y:S02]  /*02f0*/  IMAD R25, R8, R15.reuse, RZ ;  /* 0x0000000f08197224 */ /* 0x080fe400078e02ff */
[----:B------:R-:W-:Y:S01]  /*0300*/  IMAD.WIDE.U32 R14, R18, R15, RZ ;  /* 0x0000000f120e7225 */ /* 0x000fe200078e00ff */
[----:B------:R-:W-:-:S03]  /*0310*/  IADD3 R16, P2, PT, R23, 0x7fe001, RZ ;  /* 0x007fe00117107810 */ /* 0x000fc60007f5e0ff */
[----:B------:R-:W-:Y:S02]  /*0320*/  IMAD.X R22, RZ, RZ, -0x1, P1 ;  /* 0xffffffffff167424 */ /* 0x000fe400008e06ff */
[----:B------:R-:W-:Y:S02]  /*0330*/  IMAD.IADD R15, R15, 0x1, R25 ;  /* 0x000000010f0f7824 */ /* 0x000fe400078e0219 */
[----:B------:R-:W-:Y:S01]  /*0340*/  IMAD.WIDE.U32 R26, R14, 0x60148461, RZ ;  /* 0x601484610e1a7825 */ /* 0x000fe200078e00ff */
[----:B------:R-:W-:Y:S02]  /*0350*/  ISETP.GE.AND P1, PT, R22, RZ, PT ;  /* 0x000000ff1600720c */ /* 0x000fe40003f26270 */
[-C--:B------:R-:W-:Y:S01]  /*0360*/  IADD3.X R19, PT, PT, RZ, R22.reuse, RZ, P2, !PT ;  /* 0x00000016ff137210 */ /* 0x080fe200017fe4ff */
[----:B------:R-:W-:Y:S01]  /*0370*/  IMAD.WIDE.U32 R24, R15, 0x60148461, RZ ;  /* 0x601484610f187825 */ /* 0x000fe200078e00ff */
[----:B------:R-:W-:Y:S02]  /*0380*/  SEL R8, R16, R23, !P1 ;  /* 0x0000001710087207 */ /* 0x000fe40004800000 */
[----:B------:R-:W-:Y:S01]  /*0390*/  SEL R19, R19, R22, !P1 ;  /* 0x0000001613137207 */ /* 0x000fe20004800000 */
[----:B------:R-:W-:-:S04]  /*03a0*/  IMAD.WIDE.U32 R24, P1, R14, 0x200801c0, R24 ;  /* 0x200801c00e187825 */ /* 0x000fc80007820018 */
[-C--:B------:R-:W-:Y:S01]  /*03b0*/  IMAD R16, R19, R20.reuse, RZ ;  /* 0x0000001413107224 */ /* 0x080fe200078e02ff */
[----:B------:R-:W-:Y:S01]  /*03c0*/  MOV R22, R25 ;  /* 0x0000001900167202 */ /* 0x000fe20000000f00 */
[----:B------:R-:W-:-:S04]  /*03d0*/  IMAD.WIDE.U32 R18, R8, R20, RZ ;  /* 0x0000001408127225 */ /* 0x000fc800078e00ff */
[----:B------:R-:W-:Y:S02]  /*03e0*/  IMAD R21, R8, R21, R16 ;  /* 0x0000001508157224 */ /* 0x000fe400078e0210 */
[----:B------:R-:W-:Y:S01]  /*03f0*/  IMAD.X R23, RZ, RZ, RZ, P1 ;  /* 0x000000ffff177224 */ /* 0x000fe200008e06ff */
[----:B------:R-:W-:Y:S01]  /*0400*/  IADD3 RZ, P1, PT, R27, R24, RZ ;  /* 0x000000181bff7210 */ /* 0x000fe20007f3e0ff */
[----:B------:R-:W-:Y:S01]  /*0410*/  IMAD.WIDE.U32 R24, R18, 0x60148461, RZ ;  /* 0x6014846112187825 */ /* 0x000fe200078e00ff */
[----:B------:R-:W-:-:S03]  /*0420*/  IADD3 R19, PT, PT, R19, R21, RZ ;  /* 0x0000001513137210 */ /* 0x000fc60007ffe0ff */
[----:B------:R-:W-:-:S04]  /*0430*/  IMAD.WIDE.U32.X R22, R15, 0x200801c0, R22, P1 ;  /* 0x200801c00f167825 */ /* 0x000fc800008e0416 */
[----:B------:R-:W-:Y:S01]  /*0440*/  IMAD.WIDE.U32 R20, R19, 0x60148461, RZ ;  /* 0x6014846113147825 */ /* 0x000fe200078e00ff */
[----:B------:R-:W-:-:S03]  /*0450*/  SHF.R.U32.HI R8, RZ, 0x14, R23 ;  /* 0x00000014ff087819 */ /* 0x000fc60000011617 */
[----:B------:R-:W-:-:S04]  /*0460*/  IMAD.WIDE.U32 R20, P2, R18, 0x200801c0, R20 ;  /* 0x200801c012147825 */ /* 0x000fc80007840014 */
[----:B------:R-:W-:Y:S01]  /*0470*/  IMAD R8, R8, -0x7fe001, RZ ;  /* 0xff801fff08087824 */ /* 0x000fe200078e02ff */
[----:B------:R-:W-:Y:S02]  /*0480*/  IADD3 RZ, P1, PT, R25, R20, RZ ;  /* 0x0000001419ff7210 */ /* 0x000fe40007f3e0ff */
[----:B------:R-:W-:Y:S01]  /*0490*/  SHF.R.U64 R25, R22, 0x14, R23 ;  /* 0x0000001416197819 */ /* 0x000fe20000001217 */
[----:B------:R-:W-:Y:S01]  /*04a0*/  IMAD.X R23, RZ, RZ, RZ, P2 ;  /* 0x000000ffff177224 */ /* 0x000fe200010e06ff */
[----:B------:R-:W-:Y:S02]  /*04b0*/  MOV R22, R21 ;  /* 0x0000001500167202 */ /* 0x000fe40000000f00 */
[----:B------:R-:W-:Y:S01]  /*04c0*/  ISETP.LT.AND P2, PT, R19, RZ, PT ;  /* 0x000000ff1300720c */ /* 0x000fe20003f41270 */
[----:B------:R-:W-:-:S04]  /*04d0*/  IMAD.WIDE.U32 R14, R25, -0x7fe001, R14 ;  /* 0xff801fff190e7825 */ /* 0x000fc800078e000e */
[----:B------:R-:W-:Y:S01]  /*04e0*/  IMAD.WIDE.U32.X R22, R19, 0x200801c0, R22, P1 ;  /* 0x200801c013167825 */ /* 0x000fe200008e0416 */
[----:B------:R-:W-:Y:S02]  /*04f0*/  IADD3 R8, PT, PT, R15, -R25, R8 ;  /* 0x800000190f087210 */ /* 0x000fe40007ffe008 */
[----:B------:R-:W-:-:S04]  /*0500*/  IADD3 R21, P1, PT, R22, -0x60148461, RZ ;  /* 0x9feb7b9f16157810 */ /* 0x000fc80007f3e0ff */
[----:B------:R-:W-:Y:S02]  /*0510*/  IADD3.X R27, PT, PT, R23, -0x200801c1, RZ, P1, !PT ;  /* 0xdff7fe3f171b7810 */ /* 0x000fe40000ffe4ff */
[----:B------:R-:W-:Y:S02]  /*0520*/  SEL R21, R21, R22, P2 ;  /* 0x0000001615157207 */ /* 0x000fe40001000000 */
[----:B------:R-:W-:-:S04]  /*0530*/  SEL R16, R27, R23, P2 ;  /* 0x000000171b107207 */ /* 0x000fc80001000000 */
[----:B------:R-:W-:-:S04]  /*0540*/  SHF.R.S64 R21, R21, 0x14, R16 ;  /* 0x0000001415157819 */ /* 0x000fc80000001010 */
[----:B------:R-:W-:-:S04]  /*0550*/  LEA.HI R21, P1, R16, R21, RZ, 0x1 ;  /* 0x0000001510157211 */ /* 0x000fc800078308ff */
[----:B------:R-:W-:Y:S01]  /*0560*/  LEA.HI.X.SX32 R16, R16, RZ, 0xc, P1 ;  /* 0x000000ff10107211 */ /* 0x000fe200008f66ff */
[----:B------:R-:W-:-:S04]  /*0570*/  IMAD.WIDE.U32 R22, R21, -0x7fe001, R18 ;  /* 0xff801fff15167825 */ /* 0x000fc800078e0012 */
[----:B------:R-:W-:Y:S01]  /*0580*/  IMAD R16, R16, -0x7fe001, RZ ;  /* 0xff801fff10107824 */ /* 0x000fe200078e02ff */
[----:B------:R-:W-:Y:S01]  /*0590*/  MOV R20, R22 ;  /* 0x0000001600147202 */ /* 0x000fe20000000f00 */
[----:B------:R-:W-:-:S03]  /*05a0*/  IMAD.MOV.U32 R18, RZ, RZ, R14 ;  /* 0x000000ffff127224 */ /* 0x000fc600078e000e */
[----:B------:R-:W-:-:S07]  /*05b0*/  IADD3 R21, PT, PT, R23, -R21, R16 ;  /* 0x8000001517157210 */ /* 0x000fce0007ffe010 */
.L_x_2:
[----:B------:R-:W-:Y:S05]  /*05c0*/  @!P0 BRA `(.L_x_3) ;  /* 0x0000000000b08947 */ /* 0x000fea0003800000 */
[----:B------:R-:W-:-:S04]  /*05d0*/  IADD3 R19, P0, PT, -R6, R7, RZ ;  /* 0x0000000706137210 */ /* 0x000fc80007f1e1ff */
[----:B------:R-:W-:Y:S01]  /*05e0*/  IADD3 R24, P1, PT, R19, 0x7fe001, RZ ;  /* 0x007fe00113187810 */ /* 0x000fe20007f3e0ff */
[----:B------:R-:W-:-:S05]  /*05f0*/  IMAD.X R14, RZ, RZ, -0x1, P0 ;  /* 0xffffffffff0e7424 */ /* 0x000fca00000e06ff */
[----:B------:R-:W-:Y:S02]  /*0600*/  ISETP.GE.AND P0, PT, R14, RZ, PT ;  /* 0x000000ff0e00720c */ /* 0x000fe40003f06270 */
[-C--:B------:R-:W-:Y:S02]  /*0610*/  IADD3.X R15, PT, PT, RZ, R14.reuse, RZ, P1, !PT ;  /* 0x0000000eff0f7210 */ /* 0x080fe40000ffe4ff */
[----:B------:R-:W-:Y:S01]  /*0620*/  SEL R24, R24, R19, !P0 ;  /* 0x0000001318187207 */ /* 0x000fe20004000000 */
[----:B------:R-:W-:Y:S01]  /*0630*/  IMAD.WIDE.U32 R18, R18, R7, RZ ;  /* 0x0000000712127225 */ /* 0x000fe200078e00ff */
[----:B------:R-:W-:-:S05]  /*0640*/  SEL R15, R15, R14, !P0 ;  /* 0x0000000e0f0f7207 */ /* 0x000fca0004000000 */
[-C--:B------:R-:W-:Y:S02]  /*0650*/  IMAD R14, R15, R20.reuse, RZ ;  /* 0x000000140f0e7224 */ /* 0x080fe400078e02ff */
[----:B------:R-:W-:Y:S02]  /*0660*/  IMAD R15, R8, R7, RZ ;  /* 0x00000007080f7224 */ /* 0x000fe400078e02ff */
[C---:B------:R-:W-:Y:S02]  /*0670*/  IMAD R21, R24.reuse, R21, R14 ;  /* 0x0000001518157224 */ /* 0x040fe400078e020e */
[----:B------:R-:W-:-:S04]  /*0680*/  IMAD.WIDE.U32 R24, R24, R20, RZ ;  /* 0x0000001418187225 */ /* 0x000fc800078e00ff */
[----:B------:R-:W-:Y:S01]  /*0690*/  IMAD.IADD R19, R19, 0x1, R15 ;  /* 0x0000000113137824 */ /* 0x000fe200078e020f */
[----:B------:R-:W-:Y:S01]  /*06a0*/  IADD3 R25, PT, PT, R25, R21, RZ ;  /* 0x0000001519197210 */ /* 0x000fe20007ffe0ff */
[----:B------:R-:W-:-:S04]  /*06b0*/  IMAD.WIDE.U32 R22, R18, 0x60148461, RZ ;  /* 0x6014846112167825 */ /* 0x000fc800078e00ff */
[----:B------:R-:W-:-:S04]  /*06c0*/  IMAD.WIDE.U32 R26, R19, 0x60148461, RZ ;  /* 0x60148461131a7825 */ /* 0x000fc800078e00ff */
[----:B------:R-:W-:-:S04]  /*06d0*/  IMAD.WIDE.U32 R14, R25, 0x60148461, RZ ;  /* 0x60148461190e7825 */ /* 0x000fc800078e00ff */
[----:B------:R-:W-:-:S04]  /*06e0*/  IMAD.WIDE.U32 R26, P0, R18, 0x200801c0, R26 ;  /* 0x200801c0121a7825 */ /* 0x000fc8000780001a */
[----:B------:R-:W-:Y:S01]  /*06f0*/  IMAD.WIDE.U32 R14, P2, R24, 0x200801c0, R14 ;  /* 0x200801c0180e7825 */ /* 0x000fe2000784000e */
[----:B------:R-:W-:-:S03]  /*0700*/  IADD3 RZ, P1, PT, R23, R26, RZ ;  /* 0x0000001a17ff7210 */ /* 0x000fc60007f3e0ff */
[----:B------:R-:W-:Y:S01]  /*0710*/  IMAD.WIDE.U32 R20, R24, 0x60148461, RZ ;  /* 0x6014846118147825 */ /* 0x000fe200078e00ff */
[----:B------:R-:W-:-:S03]  /*0720*/  MOV R22, R15 ;  /* 0x0000000f00167202 */ /* 0x000fc60000000f00 */
[----:B------:R-:W-:Y:S01]  /*0730*/  IMAD.X R23, RZ, RZ, RZ, P2 ;  /* 0x000000ffff177224 */ /* 0x000fe200010e06ff */
[----:B------:R-:W-:Y:S01]  /*0740*/  IADD3 RZ, P2, PT, R21, R14, RZ ;  /* 0x0000000e15ff7210 */ /* 0x000fe20007f5e0ff */
[----:B------:R-:W-:Y:S01]  /*0750*/  IMAD.X R15, RZ, RZ, RZ, P0 ;  /* 0x000000ffff0f7224 */ /* 0x000fe200000e06ff */
[C---:B------:R-:W-:Y:S02]  /*0760*/  ISETP.LT.AND P0, PT, R25.reuse, RZ, PT ;  /* 0x000000ff1900720c */ /* 0x040fe40003f01270 */
[----:B------:R-:W-:Y:S01]  /*0770*/  MOV R14, R27 ;  /* 0x0000001b000e7202 */ /* 0x000fe20000000f00 */
[----:B------:R-:W-:-:S04]  /*0780*/  IMAD.WIDE.U32.X R22, R25, 0x200801c0, R22, P2 ;  /* 0x200801c019167825 */ /* 0x000fc800010e0416 */
[----:B------:R-:W-:Y:S01]  /*0790*/  IMAD.WIDE.U32.X R14, R19, 0x200801c0, R14, P1 ;  /* 0x200801c0130e7825 */ /* 0x000fe200008e040e */
[----:B------:R-:W-:-:S04]  /*07a0*/  IADD3 R7, P2, PT, R22, -0x60148461, RZ ;  /* 0x9feb7b9f16077810 */ /* 0x000fc80007f5e0ff */
[----:B------:R-:W-:Y:S02]  /*07b0*/  IADD3.X R21, PT, PT, R23, -0x200801c1, RZ, P2, !PT ;  /* 0xdff7fe3f17157810 */ /* 0x000fe400017fe4ff */
[----:B------:R-:W-:Y:S02]  /*07c0*/  SEL R7, R7, R22, P0 ;  /* 0x0000001607077207 */ /* 0x000fe40000000000 */
[----:B------:R-:W-:Y:S02]  /*07d0*/  SEL R22, R21, R23, P0 ;  /* 0x0000001715167207 */ /* 0x000fe40000000000 */
[--C-:B------:R-:W-:Y:S02]  /*07e0*/  SHF.R.U64 R23, R14, 0x14, R15.reuse ;  /* 0x000000140e177819 */ /* 0x100fe4000000120f */
[----:B------:R-:W-:Y:S02]  /*07f0*/  SHF.R.S64 R7, R7, 0x14, R22 ;  /* 0x0000001407077819 */ /* 0x000fe40000001016 */
[----:B------:R-:W-:Y:S01]  /*0800*/  SHF.R.U32.HI R14, RZ, 0x14, R15 ;  /* 0x00000014ff0e7819 */ /* 0x000fe2000001160f */
[----:B------:R-:W-:Y:S01]  /*0810*/  IMAD.WIDE.U32 R18, R23, -0x7fe001, R18 ;  /* 0xff801fff17127825 */ /* 0x000fe200078e0012 */
[----:B------:R-:W-:-:S03]  /*0820*/  LEA.HI R7, P0, R22, R7, RZ, 0x1 ;  /* 0x0000000716077211 */ /* 0x000fc600078108ff */
[----:B------:R-:W-:Y:S01]  /*0830*/  IMAD R14, R14, -0x7fe001, RZ ;  /* 0xff801fff0e0e7824 */ /* 0x000fe200078e02ff */
[----:B------:R-:W-:Y:S01]  /*0840*/  LEA.HI.X.SX32 R22, R22, RZ, 0xc, P0 ;  /* 0x000000ff16167211 */ /* 0x000fe200000f66ff */
[----:B------:R-:W-:-:S03]  /*0850*/  IMAD.WIDE.U32 R20, R7, -0x7fe001, R24 ;  /* 0xff801fff07147825 */ /* 0x000fc600078e0018 */
[----:B------:R-:W-:Y:S01]  /*0860*/  IADD3 R8, PT, PT, R19, -R23, R14 ;  /* 0x8000001713087210 */ /* 0x000fe20007ffe00e */
[----:B------:R-:W-:-:S05]  /*0870*/  IMAD R22, R22, -0x7fe001, RZ ;  /* 0xff801fff16167824 */ /* 0x000fca00078e02ff */
[----:B------:R-:W-:-:S07]  /*0880*/  IADD3 R21, PT, PT, R21, -R7, R22 ;  /* 0x8000000715157210 */ /* 0x000fce0007ffe016 */
.L_x_3:
[----:B------:R-:W2:Y:S04]  /*0890*/  LDG.E.CONSTANT R23, desc[UR12][R12.64] ;  /* 0x0000000c0c177981 */ /* 0x000ea8000c1e9900 */
[----:B------:R-:W3:Y:S04]  /*08a0*/  LDG.E.CONSTANT R25, desc[UR12][R12.64+0x4] ;  /* 0x0000040c0c197981 */ /* 0x000ee8000c1e9900 */
[----:B------:R-:W4:Y:S04]  /*08b0*/  LDG.E.CONSTANT R27, desc[UR12][R12.64+0x8] ;  /* 0x0000080c0c1b7981 */ /* 0x000f28000c1e9900 */
[----:B------:R-:W4:Y:S01]  /*08c0*/  LDG.E.CONSTANT R29, desc[UR12][R12.64+0xc] ;  /* 0x00000c0c0c1d7981 */ /* 0x000f22000c1e9900 */
[-C--:B-----5:R-:W-:Y:S01]  /*08d0*/  ISETP.NE.AND P4, PT, R17, R6.reuse, PT ;  /* 0x000000061100720c */ /* 0x0a0fe20003f85270 */
[----:B------:R-:W-:Y:S01]  /*08e0*/  UIADD3 UR5, UPT, UPT, UR5, 0x8, URZ ;  /* 0x0000000805057890 */ /* 0x000fe2000fffe0ff */
[----:B------:R-:W-:-:S03]  /*08f0*/  ISETP.NE.AND P2, PT, R9, R6, PT ;  /* 0x000000060900720c */ /* 0x000fc60003f45270 */
[----:B------:R-:W-:Y:S01]  /*0900*/  UISETP.NE.AND UP0, UPT, UR5, URZ, UPT ;  /* 0x000000ff0500728c */ /* 0x000fe2000bf05270 */
[----:B------:R-:W-:Y:S02]  /*0910*/  P2R R7, PR, RZ, 0x4 ;  /* 0x00000004ff077803 */ /* 0x000fe40000000000 */
[-C--:B--2---:R-:W-:Y:S02]  /*0920*/  ISETP.NE.AND P0, PT, R23, R6.reuse, PT ;  /* 0x000000061700720c */ /* 0x084fe40003f05270 */
[-C--:B---3--:R-:W-:Y:S02]  /*0930*/  ISETP.NE.AND P1, PT, R25, R6.reuse, PT ;  /* 0x000000061900720c */ /* 0x088fe40003f25270 */
[-C--:B----4-:R-:W-:Y:S02]  /*0940*/  ISETP.NE.AND P2, PT, R27, R6.reuse, PT ;  /* 0x000000061b00720c */ /* 0x090fe40003f45270 */
[----:B------:R-:W-:Y:S01]  /*0950*/  ISETP.NE.AND P3, PT, R29, R6, PT ;  /* 0x000000061d00720c */ /* 0x000fe20003f65270 */
[----:B------:R-:W-:-:S12]  /*0960*/  @!P4 BRA `(.L_x_4) ;  /* 0x0000000000b4c947 */ /* 0x000fd80003800000 */
[-C--:B------:R-:W-:Y:S01]  /*0970*/  IMAD R19, R8, R17.reuse, RZ ;  /* 0x0000001108137224 */ /* 0x080fe200078e02ff */
[-C--:B------:R-:W-:Y:S01]  /*0980*/  IADD3 R22, P4, PT, -R6, R17.reuse, RZ ;  /* 0x0000001106167210 */ /* 0x080fe20007f9e1ff */
[----:B------:R-:W-:-:S03]  /*0990*/  IMAD.WIDE.U32 R14, R18, R17, RZ ;  /* 0x00000011120e7225 */ /* 0x000fc600078e00ff */
[----:B------:R-:W-:Y:S01]  /*09a0*/  IADD3.X R8, PT, PT, RZ, -0x1, RZ, P4, !PT ;  /* 0xffffffffff087810 */ /* 0x000fe200027fe4ff */
[----:B------:R-:W-:Y:S02]  /*09b0*/  IMAD.IADD R15, R15, 0x1, R19 ;  /* 0x000000010f0f7824 */ /* 0x000fe400078e0213 */
[----:B------:R-:W-:-:S04]  /*09c0*/  IMAD.WIDE.U32 R16, R14, 0x60148461, RZ ;  /* 0x601484610e107825 */ /* 0x000fc800078e00ff */
[----:B------:R-:W-:-:S04]  /*09d0*/  IMAD.WIDE.U32 R18, R15, 0x60148461, RZ ;  /* 0x601484610f127825 */ /* 0x000fc800078e00ff */
[----:B------:R-:W-:-:S03]  /*09e0*/  IMAD.WIDE.U32 R18, P5, R14, 0x200801c0, R18 ;  /* 0x200801c00e127825 */ /* 0x000fc600078a0012 */
[----:B------:R-:W-:Y:S02]  /*09f0*/  IADD3 RZ, P4, PT, R17, R18, RZ ;  /* 0x0000001211ff7210 */ /* 0x000fe40007f9e0ff */
[----:B------:R-:W-:-:S05]  /*0a00*/  IADD3 R17, P6, PT, R22, 0x7fe001, RZ ;  /* 0x007fe00116117810 */ /* 0x000fca0007fde0ff */
[----:B------:R-:W-:Y:S01]  /*0a10*/  IMAD.X R18, RZ, RZ, R8, P6 ;  /* 0x000000ffff127224 */ /* 0x000fe200030e0608 */
[----:B------:R-:W-:-:S04]  /*0a20*/  ISETP.GE.AND P6, PT, R8, RZ, PT ;  /* 0x000000ff0800720c */ /* 0x000fc80003fc6270 */
[----:B------:R-:W-:Y:S02]  /*0a30*/  SEL R18, R18, R8, !P6 ;  /* 0x0000000812127207 */ /* 0x000fe40007000000 */
[----:B------:R-:W-:Y:S02]  /*0a40*/  SEL R16, R17, R22, !P6 ;  /* 0x0000001611107207 */ /* 0x000fe40007000000 */
[----:B------:R-:W-:Y:S01]  /*0a50*/  IADD3.X R17, PT, PT, RZ, RZ, RZ, P5, !PT ;  /* 0x000000ffff117210 */ /* 0x000fe20002ffe4ff */
[----:B------:R-:W-:-:S04]  /*0a60*/  IMAD R8, R18, R20, RZ ;  /* 0x0000001412087224 */ /* 0x000fc800078e02ff */
[C---:B------:R-:W-:Y:S02]  /*0a70*/  IMAD R8, R16.reuse, R21, R8 ;  /* 0x0000001510087224 */ /* 0x040fe400078e0208 */
[----:B------:R-:W-:-:S04]  /*0a80*/  IMAD.WIDE.U32 R20, R16, R20, RZ ;  /* 0x0000001410147225 */ /* 0x000fc800078e00ff */
[----:B------:R-:W-:Y:S01]  /*0a90*/  IMAD.MOV.U32 R16, RZ, RZ, R19 ;  /* 0x000000ffff107224 */ /* 0x000fe200078e0013 */
[----:B------:R-:W-:Y:S01]  /*0aa0*/  IADD3 R21, PT, PT, R21, R8, RZ ;  /* 0x0000000815157210 */ /* 0x000fe20007ffe0ff */
[----:B------:R-:W-:-:S04]  /*0ab0*/  IMAD.WIDE.U32 R18, R20, 0x60148461, RZ ;  /* 0x6014846114127825 */ /* 0x000fc800078e00ff */
[----:B------:R-:W-:-:S05]  /*0ac0*/  IMAD.WIDE.U32.X R16, R15, 0x200801c0, R16, P4 ;  /* 0x200801c00f107825 */ /* 0x000fca00020e0410 */
[--C-:B------:R-:W-:Y:S02]  /*0ad0*/  SHF.R.U64 R8, R16, 0x14, R17.reuse ;  /* 0x0000001410087819 */ /* 0x100fe40000001211 */
[----:B------:R-:W-:Y:S01]  /*0ae0*/  SHF.R.U32.HI R22, RZ, 0x14, R17 ;  /* 0x00000014ff167819 */ /* 0x000fe20000011611 */
[----:B------:R-:W-:-:S04]  /*0af0*/  IMAD.WIDE.U32 R16, R21, 0x60148461, RZ ;  /* 0x6014846115107825 */ /* 0x000fc800078e00ff */
[----:B------:R-:W-:-:S04]  /*0b00*/  IMAD.WIDE.U32 R14, R8, -0x7fe001, R14 ;  /* 0xff801fff080e7825 */ /* 0x000fc800078e000e */
[----:B------:R-:W-:-:S04]  /*0b10*/  IMAD.WIDE.U32 R16, P4, R20, 0x200801c0, R16 ;  /* 0x200801c014107825 */ /* 0x000fc80007880010 */
[----:B------:R-:W-:Y:S01]  /*0b20*/  IMAD R22, R22, -0x7fe001, RZ ;  /* 0xff801fff16167824 */ /* 0x000fe200078e02ff */
[----:B------:R-:W-:Y:S01]  /*0b30*/  IADD3 RZ, P5, PT, R19, R16, RZ ;  /* 0x0000001013ff7210 */ /* 0x000fe20007fbe0ff */
[----:B------:R-:W-:Y:S01]  /*0b40*/  IMAD.X R19, RZ, RZ, RZ, P4 ;  /* 0x000000ffff137224 */ /* 0x000fe200020e06ff */
[----:B------:R-:W-:Y:S02]  /*0b50*/  MOV R18, R17 ;  /* 0x0000001100127202 */ /* 0x000fe40000000f00 */
[----:B------:R-:W-:-:S03]  /*0b60*/  IADD3 R8, PT, PT, R15, -R8, R22 ;  /* 0x800000080f087210 */ /* 0x000fc60007ffe016 */
[C---:B------:R-:W-:Y:S01]  /*0b70*/  IMAD.WIDE.U32.X R18, R21.reuse, 0x200801c0, R18, P5 ;  /* 0x200801c015127825 */ /* 0x040fe200028e0412 */
[----:B------:R-:W-:Y:S02]  /*0b80*/  ISETP.LT.AND P5, PT, R21, RZ, PT ;  /* 0x000000ff1500720c */ /* 0x000fe40003fa1270 */
[----:B------:R-:W-:-:S04]  /*0b90*/  IADD3 R15, P4, PT, R18, -0x60148461, RZ ;  /* 0x9feb7b9f120f7810 */ /* 0x000fc80007f9e0ff */
[----:B------:R-:W-:Y:S02]  /*0ba0*/  IADD3.X R17, PT, PT, R19, -0x200801c1, RZ, P4, !PT ;  /* 0xdff7fe3f13117810 */ /* 0x000fe400027fe4ff */
[----:B------:R-:W-:Y:S01]  /*0bb0*/  SEL R15, R15, R18, P5 ;  /* 0x000000120f0f7207 */ /* 0x000fe20002800000 */
[----:B------:R-:W-:Y:S01]  /*0bc0*/  IMAD.MOV.U32 R18, RZ, RZ, R14 ;  /* 0x000000ffff127224 */ /* 0x000fe200078e000e */
[----:B------:R-:W-:-:S04]  /*0bd0*/  SEL R16, R17, R19, P5 ;  /* 0x0000001311107207 */ /* 0x000fc80002800000 */
[----:B------:R-:W-:-:S04]  /*0be0*/  SHF.R.S64 R15, R15, 0x14, R16 ;  /* 0x000000140f0f7819 */ /* 0x000fc80000001010 */
[----:B------:R-:W-:-:S04]  /*0bf0*/  LEA.HI R15, P4, R16, R15, RZ, 0x1 ;  /* 0x0000000f100f7211 */ /* 0x000fc800078908ff */
[----:B------:R-:W-:Y:S01]  /*0c00*/  LEA.HI.X.SX32 R16, R16, RZ, 0xc, P4 ;  /* 0x000000ff10107211 */ /* 0x000fe200020f66ff */
[----:B------:R-:W-:-:S04]  /*0c10*/  IMAD.WIDE.U32 R20, R15, -0x7fe001, R20 ;  /* 0xff801fff0f147825 */ /* 0x000fc800078e0014 */
[----:B------:R-:W-:-:S05]  /*0c20*/  IMAD R16, R16, -0x7fe001, RZ ;  /* 0xff801fff10107824 */ /* 0x000fca00078e02ff */
[----:B------:R-:W-:-:S07]  /*0c30*/  IADD3 R21, PT, PT, R21, -R15, R16 ;  /* 0x8000000f15157210 */ /* 0x000fce0007ffe010 */
.L_x_4:
[----:B------:R-:W-:-:S13]  /*0c40*/  ISETP.NE.AND P4, PT, R7, RZ, PT ;  /* 0x000000ff0700720c */ /* 0x000fda0003f85270 */
[----:B------:R-:W-:Y:S05]  /*0c50*/  @!P4 BRA `(.L_x_5) ;  /* 0x0000000000b0c947 */ /* 0x000fea0003800000 */
[-C--:B------:R-:W-:Y:S01]  /*0c60*/  IADD3 R14, P4, PT, -R6, R9.reuse, RZ ;  /* 0x00000009060e7210 */ /* 0x080fe20007f9e1ff */
[-C--:B------:R-:W-:Y:S02]  /*0c70*/  IMAD R17, R8, R9.reuse, RZ ;  /* 0x0000000908117224 */ /* 0x080fe400078e02ff */
[----:B------:R-:W-:Y:S01]  /*0c80*/  IMAD.WIDE.U32 R8, R18, R9, RZ ;  /* 0x0000000912087225 */ /* 0x000fe200078e00ff */
[----:B------:R-:W-:Y:S02]  /*0c90*/  IADD3.X R16, PT, PT, RZ, -0x1, RZ, P4, !PT ;  /* 0xffffffffff107810 */ /* 0x000fe400027fe4ff */
[----:B------:R-:W-:Y:S02]  /*0ca0*/  IADD3 R7, P5, PT, R14, 0x7fe001, RZ ;  /* 0x007fe0010e077810 */ /* 0x000fe40007fbe0ff */
[----:B------:R-:W-:Y:S02]  /*0cb0*/  ISETP.GE.AND P4, PT, R16, RZ, PT ;  /* 0x000000ff1000720c */ /* 0x000fe40003f86270 */
[----:B------:R-:W-:Y:S01]  /*0cc0*/  IADD3 R9, PT, PT, R9, R17, RZ ;  /* 0x0000001109097210 */ /* 0x000fe20007ffe0ff */
[----:B------:R-:W-:Y:S01]  /*0cd0*/  IMAD.X R15, RZ, RZ, R16, P5 ;  /* 0x000000ffff0f7224 */ /* 0x000fe200028e0610 */
[----:B------:R-:W-:-:S03]  /*0ce0*/  SEL R7, R7, R14, !P4 ;  /* 0x0000000e07077207 */ /* 0x000fc60006000000 */
[----:B------:R-:W-:Y:S01]  /*0cf0*/  IMAD.WIDE.U32 R18, R9, 0x60148461, RZ ;  /* 0x6014846109127825 */ /* 0x000fe200078e00ff */
[----:B------:R-:W-:-:S05]  /*0d00*/  SEL R15, R15, R16, !P4 ;  /* 0x000000100f0f7207 */ /* 0x000fca0006000000 */
[-C--:B------:R-:W-:Y:S02]  /*0d10*/  IMAD R16, R15, R20.reuse, RZ ;  /* 0x000000140f107224 */ /* 0x080fe400078e02ff */
[----:B------:R-:W-:-:S04]  /*0d20*/  IMAD.WIDE.U32 R14, R7, R20, RZ ;  /* 0x00000014070e7225 */ /* 0x000fc800078e00ff */
[----:B------:R-:W-:Y:S02]  /*0d30*/  IMAD R7, R7, R21, R16 ;  /* 0x0000001507077224 */ /* 0x000fe400078e0210 */
[----:B------:R-:W-:-:S04]  /*0d40*/  IMAD.WIDE.U32 R16, R8, 0x60148461, RZ ;  /* 0x6014846108107825 */ /* 0x000fc800078e00ff */
[----:B------:R-:W-:-:S04]  /*0d50*/  IMAD.WIDE.U32 R18, P4, R8, 0x200801c0, R18 ;  /* 0x200801c008127825 */ /* 0x000fc80007880012 */
[----:B------:R-:W-:Y:S01]  /*0d60*/  IMAD.IADD R15, R15, 0x1, R7 ;  /* 0x000000010f0f7824 */ /* 0x000fe200078e0207 */
[----:B------:R-:W-:Y:S01]  /*0d70*/  IADD3 RZ, P5, PT, R17, R18, RZ ;  /* 0x0000001211ff7210 */ /* 0x000fe20007fbe0ff */
[----:B------:R-:W-:Y:S01]  /*0d80*/  IMAD.MOV.U32 R20, RZ, RZ, R19 ;  /* 0x000000ffff147224 */ /* 0x000fe200078e0013 */
[----:B------:R-:W-:Y:S01]  /*0d90*/  IADD3.X R21, PT, PT, RZ, RZ, RZ, P4, !PT ;  /* 0x000000ffff157210 */ /* 0x000fe200027fe4ff */
[----:B------:R-:W-:-:S04]  /*0da0*/  IMAD.WIDE.U32 R16, R15, 0x60148461, RZ ;  /* 0x601484610f107825 */ /* 0x000fc800078e00ff */
[----:B------:R-:W-:-:S04]  /*0db0*/  IMAD.WIDE.U32 R18, R14, 0x60148461, RZ ;  /* 0x601484610e127825 */ /* 0x000fc800078e00ff */
[----:B------:R-:W-:-:S04]  /*0dc0*/  IMAD.WIDE.U32 R16, P4, R14, 0x200801c0, R16 ;  /* 0x200801c00e107825 */ /* 0x000fc80007880010 */
[----:B------:R-:W-:Y:S01]  /*0dd0*/  IMAD.WIDE.U32.X R20, R9, 0x200801c0, R20, P5 ;  /* 0x200801c009147825 */ /* 0x000fe200028e0414 */
[----:B------:R-:W-:Y:S02]  /*0de0*/  IADD3 RZ, P5, PT, R19, R16, RZ ;  /* 0x0000001013ff7210 */ /* 0x000fe40007fbe0ff */
[----:B------:R-:W-:Y:S01]  /*0df0*/  IADD3.X R19, PT, PT, RZ, RZ, RZ, P4, !PT ;  /* 0x000000ffff137210 */ /* 0x000fe200027fe4ff */
[----:B------:R-:W-:Y:S01]  /*0e00*/  IMAD.MOV.U32 R18, RZ, RZ, R17 ;  /* 0x000000ffff127224 */ /* 0x000fe200078e0011 */
[--C-:B------:R-:W-:Y:S02]  /*0e10*/  SHF.R.U64 R7, R20, 0x14, R21.reuse ;  /* 0x0000001414077819 */ /* 0x100fe40000001215 */
[----:B------:R-:W-:Y:S01]  /*0e20*/  SHF.R.U32.HI R20, RZ, 0x14, R21 ;  /* 0x00000014ff147819 */ /* 0x000fe20000011615 */
[C---:B------:R-:W-:Y:S01]  /*0e30*/  IMAD.WIDE.U32.X R18, R15.reuse, 0x200801c0, R18, P5 ;  /* 0x200801c00f127825 */ /* 0x040fe200028e0412 */
[----:B------:R-:W-:Y:S02]  /*0e40*/  ISETP.LT.AND P5, PT, R15, RZ, PT ;  /* 0x000000ff0f00720c */ /* 0x000fe40003fa1270 */
[----:B------:R-:W-:-:S04]  /*0e50*/  IADD3 R17, P4, PT, R18, -0x60148461, RZ ;  /* 0x9feb7b9f12117810 */ /* 0x000fc80007f9e0ff */
[----:B------:R-:W-:Y:S02]  /*0e60*/  IADD3.X R21, PT, PT, R19, -0x200801c1, RZ, P4, !PT ;  /* 0xdff7fe3f13157810 */ /* 0x000fe400027fe4ff */
[----:B------:R-:W-:Y:S02]  /*0e70*/  SEL R17, R17, R18, P5 ;  /* 0x0000001211117207 */ /* 0x000fe40002800000 */
[----:B------:R-:W-:Y:S01]  /*0e80*/  SEL R16, R21, R19, P5 ;  /* 0x0000001315107207 */ /* 0x000fe20002800000 */
[----:B------:R-:W-:-:S03]  /*0e90*/  IMAD.WIDE.U32 R18, R7, -0x7fe001, R8 ;  /* 0xff801fff07127825 */ /* 0x000fc600078e0008 */
[----:B------:R-:W-:Y:S01]  /*0ea0*/  SHF.R.S64 R17, R17, 0x14, R16 ;  /* 0x0000001411117819 */ /* 0x000fe20000001010 */
[----:B------:R-:W-:-:S03]  /*0eb0*/  IMAD R8, R20, -0x7fe001, RZ ;  /* 0xff801fff14087824 */ /* 0x000fc600078e02ff */
[C---:B------:R-:W-:Y:S02]  /*0ec0*/  LEA.HI R17, P4, R16.reuse, R17, RZ, 0x1 ;  /* 0x0000001110117211 */ /* 0x040fe400078908ff */
[----:B------:R-:W-:Y:S02]  /*0ed0*/  IADD3 R8, PT, PT, R19, -R7, R8 ;  /* 0x8000000713087210 */ /* 0x000fe40007ffe008 */
[----:B------:R-:W-:Y:S01]  /*0ee0*/  LEA.HI.X.SX32 R16, R16, RZ, 0xc, P4 ;  /* 0x000000ff10107211 */ /* 0x000fe200020f66ff */
[----:B------:R-:W-:-:S04]  /*0ef0*/  IMAD.WIDE.U32 R20, R17, -0x7fe001, R14 ;  /* 0xff801fff11147825 */ /* 0x000fc800078e000e */
[----:B------:R-:W-:-:S05]  /*0f00*/  IMAD R16, R16, -0x7fe001, RZ ;  /* 0xff801fff10107824 */ /* 0x000fca00078e02ff */
[----:B------:R-:W-:-:S07]  /*0f10*/  IADD3 R21, PT, PT, R21, -R17, R16 ;  /* 0x8000001115157210 */ /* 0x000fce0007ffe010 */
.L_x_5:
[----:B------:R-:W-:Y:S05]  /*0f20*/  @!P0 BRA `(.L_x_6) ;  /* 0x0000000000b48947 */ /* 0x000fea0003800000 */
[-C--:B------:R-:W-:Y:S01]  /*0f30*/  IADD3 R14, P0, PT, -R6, R23.reuse, RZ ;  /* 0x00000017060e7210 */ /* 0x080fe20007f1e1ff */
[-C--:B------:R-:W-:Y:S02]  /*0f40*/  IMAD R17, R8, R23.reuse, RZ ;  /* 0x0000001708117224 */ /* 0x080fe400078e02ff */
[----:B------:R-:W-:Y:S01]  /*0f50*/  IMAD.WIDE.U32 R8, R18, R23, RZ ;  /* 0x0000001712087225 */ /* 0x000fe200078e00ff */
[----:B------:R-:W-:Y:S02]  /*0f60*/  IADD3.X R16, PT, PT, RZ, -0x1, RZ, P0, !PT ;  /* 0xffffffffff107810 */ /* 0x000fe400007fe4ff */
[----:B------:R-:W-:Y:S02]  /*0f70*/  IADD3 R7, P4, PT, R14, 0x7fe001, RZ ;  /* 0x007fe0010e077810 */ /* 0x000fe40007f9e0ff */
[----:B------:R-:W-:Y:S01]  /*0f80*/  ISETP.GE.AND P0, PT, R16, RZ, PT ;  /* 0x000000ff1000720c */ /* 0x000fe20003f06270 */
[----:B------:R-:W-:Y:S01]  /*0f90*/  IMAD.WIDE.U32 R22, R8, 0x60148461, RZ ;  /* 0x6014846108167825 */ /* 0x000fe200078e00ff */
[----:B------:R-:W-:-:S02]  /*0fa0*/  IADD3 R9, PT, PT, R9, R17, RZ ;  /* 0x0000001109097210 */ /* 0x000fc40007ffe0ff */
[----:B------:R-:W-:Y:S01]  /*0fb0*/  SEL R7, R7, R14, !P0 ;  /* 0x0000000e07077207 */ /* 0x000fe20004000000 */
[----:B------:R-:W-:-:S05]  /*0fc0*/  IMAD.X R15, RZ, RZ, R16, P4 ;  /* 0x000000ffff0f7224 */ /* 0x000fca00020e0610 */
[----:B------:R-:W-:Y:S01]  /*0fd0*/  SEL R15, R15, R16, !P0 ;  /* 0x000000100f0f7207 */ /* 0x000fe20004000000 */
[----:B------:R-:W-:-:S04]  /*0fe0*/  IMAD.WIDE.U32 R16, R9, 0x60148461, RZ ;  /* 0x6014846109107825 */ /* 0x000fc800078e00ff */
[-C--:B------:R-:W-:Y:S02]  /*0ff0*/  IMAD R18, R15, R20.reuse, RZ ;  /* 0x000000140f127224 */ /* 0x080fe400078e02ff */
[----:B------:R-:W-:-:S04]  /*1000*/  IMAD.WIDE.U32 R14, R7, R20, RZ ;  /* 0x00000014070e7225 */ /* 0x000fc800078e00ff */
[----:B------:R-:W-:Y:S02]  /*1010*/  IMAD R7, R7, R21, R18 ;  /* 0x0000001507077224 */ /* 0x000fe400078e0212 */
[----:B------:R-:W-:-:S04]  /*1020*/  IMAD.WIDE.U32 R20, P0, R8, 0x200801c0, R16 ;  /* 0x200801c008147825 */ /* 0x000fc80007800010 */
[----:B------:R-:W-:Y:S01]  /*1030*/  IMAD.IADD R15, R15, 0x1, R7 ;  /* 0x000000010f0f7824 */ /* 0x000fe200078e0207 */
[----:B------:R-:W-:Y:S01]  /*1040*/  IADD3.X R19, PT, PT, RZ, RZ, RZ, P0, !PT ;  /* 0x000000ffff137210 */ /* 0x000fe200007fe4ff */
[----:B------:R-:W-:Y:S01]  /*1050*/  IMAD.MOV.U32 R18, RZ, RZ, R21 ;  /* 0x000000ffff127224 */ /* 0x000fe200078e0015 */
[----:B------:R-:W-:Y:S01]  /*1060*/  IADD3 RZ, P0, PT, R23, R20, RZ ;  /* 0x0000001417ff7210 */ /* 0x000fe20007f1e0ff */
[----:B------:R-:W-:-:S04]  /*1070*/  IMAD.WIDE.U32 R16, R15, 0x60148461, RZ ;  /* 0x601484610f107825 */ /* 0x000fc800078e00ff */
[----:B------:R-:W-:-:S04]  /*1080*/  IMAD.WIDE.U32 R20, R14, 0x60148461, RZ ;  /* 0x601484610e147825 */ /* 0x000fc800078e00ff */
[----:B------:R-:W-:-:S04]  /*1090*/  IMAD.WIDE.U32 R16, P4, R14, 0x200801c0, R16 ;  /* 0x200801c00e107825 */ /* 0x000fc80007880010 */
[----:B------:R-:W-:Y:S01]  /*10a0*/  IMAD.WIDE.U32.X R18, R9, 0x200801c0, R18, P0 ;  /* 0x200801c009127825 */ /* 0x000fe200000e0412 */
[----:B------:R-:W-:-:S04]  /*10b0*/  IADD3 RZ, P0, PT, R21, R16, RZ ;  /* 0x0000001015ff7210 */ /* 0x000fc80007f1e0ff */
[----:B------:R-:W-:Y:S01]  /*10c0*/  SHF.R.U64 R7, R18, 0x14, R19 ;  /* 0x0000001412077819 */ /* 0x000fe20000001213 */
[----:B------:R-:W-:Y:S01]  /*10d0*/  IMAD.MOV.U32 R18, RZ, RZ, R17 ;  /* 0x000000ffff127224 */ /* 0x000fe200078e0011 */
[----:B------:R-:W-:Y:S02]  /*10e0*/  SHF.R.U32.HI R16, RZ, 0x14, R19 ;  /* 0x00000014ff107819 */ /* 0x000fe40000011613 */
[----:B------:R-:W-:Y:S02]  /*10f0*/  IADD3.X R19, PT, PT, RZ, RZ, RZ, P4, !PT ;  /* 0x000000ffff137210 */ /* 0x000fe400027fe4ff */
[C---:B------:R-:W-:Y:S01]  /*1100*/  ISETP.LT.AND P4, PT, R15.reuse, RZ, PT ;  /* 0x000000ff0f00720c */ /* 0x040fe20003f81270 */
[----:B------:R-:W-:Y:S02]  /*1110*/  IMAD R16, R16, -0x7fe001, RZ ;  /* 0xff801fff10107824 */ /* 0x000fe400078e02ff */
[----:B------:R-:W-:-:S03]  /*1120*/  IMAD.WIDE.U32.X R18, R15, 0x200801c0, R18, P0 ;  /* 0x200801c00f127825 */ /* 0x000fc600000e0412 */
        /* <DEDUP_REMOVED lines=8> */
[----:B------:R-:W-:Y:S01]  /*11b0*/  IMAD.WIDE.U32 R14, R21, -0x7fe001, R14 ;  /* 0xff801fff150e7825 */ /* 0x000fe200078e000e */
[----:B------:R-:W-:-:S03]  /*11c0*/  IADD3 R8, PT, PT, R19, -R7, R16 ;  /* 0x8000000713087210 */ /* 0x000fc60007ffe010 */
[----:B------:R-:W-:Y:S01]  /*11d0*/  IMAD R17, R17, -0x7fe001, RZ ;  /* 0xff801fff11117824 */ /* 0x000fe200078e02ff */
[----:B------:R-:W-:-:S04]  /*11e0*/  MOV R20, R14 ;  /* 0x0000000e00147202 */ /* 0x000fc80000000f00 */
[----:B------:R-:W-:-:S07]  /*11f0*/  IADD3 R21, PT, PT, R15, -R21, R17 ;  /* 0x800000150f157210 */ /* 0x000fce0007ffe011 */
.L_x_6:
[----:B------:R-:W-:Y:S05]  /*1200*/  @!P1 BRA `(.L_x_7) ;  /* 0x0000000000b09947 */ /* 0x000fea0003800000 */
[-C--:B------:R-:W-:Y:S01]  /*1210*/  IADD3 R14, P0, PT, -R6, R25.reuse, RZ ;  /* 0x00000019060e7210 */ /* 0x080fe20007f1e1ff */
[----:B------:R-:W-:-:S03]  /*1220*/  IMAD.WIDE.U32 R18, R18, R25, RZ ;  /* 0x0000001912127225 */ /* 0x000fc600078e00ff */
[----:B------:R-:W-:Y:S01]  /*1230*/  IADD3 R7, P1, PT, R14, 0x7fe001, RZ ;  /* 0x007fe0010e077810 */ /* 0x000fe20007f3e0ff */
[----:B------:R-:W-:-:S05]  /*1240*/  IMAD.X R16, RZ, RZ, -0x1, P0 ;  /* 0xffffffffff107424 */ /* 0x000fca00000e06ff */
[----:B------:R-:W-:Y:S02]  /*1250*/  ISETP.GE.AND P0, PT, R16, RZ, PT ;  /* 0x000000ff1000720c */ /* 0x000fe40003f06270 */
[----:B------:R-:W-:Y:S02]  /*1260*/  IADD3.X R9, PT, PT, RZ, R16, RZ, P1, !PT ;  /* 0x00000010ff097210 */ /* 0x000fe40000ffe4ff */
[----:B------:R-:W-:Y:S02]  /*1270*/  SEL R7, R7, R14, !P0 ;  /* 0x0000000e07077207 */ /* 0x000fe40004000000 */
[----:B------:R-:W-:Y:S01]  /*1280*/  SEL R9, R9, R16, !P0 ;  /* 0x0000001009097207 */ /* 0x000fe20004000000 */
[----:B------:R-:W-:-:S04]  /*1290*/  IMAD.WIDE.U32 R16, R18, 0x60148461, RZ ;  /* 0x6014846112107825 */ /* 0x000fc800078e00ff */
        /* <DEDUP_REMOVED lines=12> */
[----:B------:R-:W-:Y:S01]  /*1360*/  IMAD.X R17, RZ, RZ, RZ, P4 ;  /* 0x000000ffff117224 */ /* 0x000fe200020e06ff */
[----:B------:R-:W-:Y:S02]  /*1370*/  IADD3 RZ, P4, PT, R15, R8, RZ ;  /* 0x000000080fff7210 */ /* 0x000fe40007f9e0ff */
[----:B------:R-:W-:Y:S01]  /*1380*/  MOV R16, R9 ;  /* 0x0000000900107202 */ /* 0x000fe20000000f00 */
        /* <DEDUP_REMOVED lines=20> */
.L_x_7:
[----:B------:R-:W-:Y:S05]  /*14d0*/  @!P2 BRA `(.L_x_8) ;  /* 0x0000000000b0a947 */ /* 0x000fea0003800000 */
[----:B------:R-:W-:-:S04]  /*14e0*/  IADD3 R14, P0, PT, -R6, R27, RZ ;  /* 0x0000001b060e7210 */ /* 0x000fc80007f1e1ff */
[----:B------:R-:W-:Y:S01]  /*14f0*/  IADD3 R7, P1, PT, R14, 0x7fe001, RZ ;  /* 0x007fe0010e077810 */ /* 0x000fe20007f3e0ff */
[----:B------:R-:W-:-:S05]  /*1500*/  IMAD.X R16, RZ, RZ, -0x1, P0 ;  /* 0xffffffffff107424 */ /* 0x000fca00000e06ff */
[----:B------:R-:W-:Y:S02]  /*1510*/  ISETP.GE.AND P0, PT, R16, RZ, PT ;  /* 0x000000ff1000720c */ /* 0x000fe40003f06270 */
[----:B------:R-:W-:Y:S02]  /*1520*/  IADD3.X R9, PT, PT, RZ, R16, RZ, P1, !PT ;  /* 0x00000010ff097210 */ /* 0x000fe40000ffe4ff */
[----:B------:R-:W-:Y:S02]  /*1530*/  SEL R7, R7, R14, !P0 ;  /* 0x0000000e07077207 */ /* 0x000fe40004000000 */
[----:B------:R-:W-:-:S03]  /*1540*/  SEL R9, R9, R16, !P0 ;  /* 0x0000001009097207 */ /* 0x000fc60004000000 */
[----:B------:R-:W-:-:S04]  /*1550*/  IMAD.WIDE.U32 R14, R7, R20, RZ ;  /* 0x00000014070e7225 */ /* 0x000fc800078e00ff */
[----:B------:R-:W-:-:S04]  /*1560*/  IMAD R16, R9, R20, RZ ;  /* 0x0000001409107224 */ /* 0x000fc800078e02ff */
[----:B------:R-:W-:Y:S02]  /*1570*/  IMAD R7, R7, R21, R16 ;  /* 0x0000001507077224 */ /* 0x000fe400078e0210 */
[----:B------:R-:W-:-:S04]  /*1580*/  IMAD.WIDE.U32 R20, R18, R27, RZ ;  /* 0x0000001b12147225 */ /* 0x000fc800078e00ff */
[----:B------:R-:W-:Y:S02]  /*1590*/  IMAD.IADD R15, R15, 0x1, R7 ;  /* 0x000000010f0f7824 */ /* 0x000fe400078e0207 */
[----:B------:R-:W-:Y:S02]  /*15a0*/  IMAD R7, R8, R27, RZ ;  /* 0x0000001b08077224 */ /* 0x000fe400078e02ff */
[----:B------:R-:W-:-:S03]  /*15b0*/  IMAD.WIDE.U32 R16, R15, 0x60148461, RZ ;  /* 0x601484610f107825 */ /* 0x000fc600078e00ff */
[----:B------:R-:W-:Y:S01]  /*15c0*/  IADD3 R21, PT, PT, R21, R7, RZ ;  /* 0x0000000715157210 */ /* 0x000fe20007ffe0ff */
[----:B------:R-:W-:-:S04]  /*15d0*/  IMAD.WIDE.U32 R8, P0, R14, 0x200801c0, R16 ;  /* 0x200801c00e087825 */ /* 0x000fc80007800010 */
[----:B------:R-:W-:Y:S01]  /*15e0*/  IMAD.WIDE.U32 R16, R14, 0x60148461, RZ ;  /* 0x601484610e107825 */ /* 0x000fe200078e00ff */
[----:B------:R-:W-:-:S03]  /*15f0*/  MOV R18, R9 ;  /* 0x0000000900127202 */ /* 0x000fc60000000f00 */
[----:B------:R-:W-:Y:S01]  /*1600*/  IMAD.X R19, RZ, RZ, RZ, P0 ;  /* 0x000000ffff137224 */ /* 0x000fe200000e06ff */
[----:B------:R-:W-:Y:S01]  /*1610*/  IADD3 RZ, P0, PT, R17, R8, RZ ;  /* 0x0000000811ff7210 */ /* 0x000fe20007f1e0ff */
[----:B------:R-:W-:-:S04]  /*1620*/  IMAD.WIDE.U32 R22, R21, 0x60148461, RZ ;  /* 0x6014846115167825 */ /* 0x000fc800078e00ff */
[----:B------:R-:W-:-:S04]  /*1630*/  IMAD.WIDE.U32.X R18, R15, 0x200801c0, R18, P0 ;  /* 0x200801c00f127825 */ /* 0x000fc800000e0412 */
[----:B------:R-:W-:Y:S01]  /*1640*/  IMAD.WIDE.U32 R8, R20, 0x60148461, RZ ;  /* 0x6014846114087825 */ /* 0x000fe200078e00ff */
[----:B------:R-:W-:-:S03]  /*1650*/  IADD3 R7, P2, PT, R18, -0x60148461, RZ ;  /* 0x9feb7b9f12077810 */ /* 0x000fc60007f5e0ff */
[----:B------:R-:W-:Y:S01]  /*1660*/  IMAD.WIDE.U32 R22, P0, R20, 0x200801c0, R22 ;  /* 0x200801c014167825 */ /* 0x000fe20007800016 */
[----:B------:R-:W-:Y:S02]  /*1670*/  IADD3.X R17, PT, PT, R19, -0x200801c1, RZ, P2, !PT ;  /* 0xdff7fe3f13117810 */ /* 0x000fe400017fe4ff */
[----:B------:R-:W-:Y:S01]  /*1680*/  IADD3 RZ, P1, PT, R9, R22, RZ ;  /* 0x0000001609ff7210 */ /* 0x000fe20007f3e0ff */
[----:B------:R-:W-:Y:S01]  /*1690*/  IMAD.X R9, RZ, RZ, RZ, P0 ;  /* 0x000000ffff097224 */ /* 0x000fe200000e06ff */
[----:B------:R-:W-:Y:S02]  /*16a0*/  ISETP.LT.AND P0, PT, R15, RZ, PT ;  /* 0x000000ff0f00720c */ /* 0x000fe40003f01270 */
[----:B------:R-:W-:Y:S02]  /*16b0*/  MOV R8, R23 ;  /* 0x0000001700087202 */ /* 0x000fe40000000f00 */
[----:B------:R-:W-:Y:S02]  /*16c0*/  SEL R7, R7, R18, P0 ;  /* 0x0000001207077207 */ /* 0x000fe40000000000 */
[----:B------:R-:W-:Y:S01]  /*16d0*/  SEL R18, R17, R19, P0 ;  /* 0x0000001311127207 */ /* 0x000fe20000000000 */
[----:B------:R-:W-:-:S03]  /*16e0*/  IMAD.WIDE.U32.X R8, R21, 0x200801c0, R8, P1 ;  /* 0x200801c015087825 */ /* 0x000fc600008e0408 */
[----:B------:R-:W-:Y:S02]  /*16f0*/  SHF.R.S64 R7, R7, 0x14, R18 ;  /* 0x0000001407077819 */ /* 0x000fe40000001012 */
[--C-:B------:R-:W-:Y:S02]  /*1700*/  SHF.R.U64 R17, R8, 0x14, R9.reuse ;  /* 0x0000001408117819 */ /* 0x100fe40000001209 */
[C---:B------:R-:W-:Y:S02]  /*1710*/  LEA.HI R7, P0, R18.reuse, R7, RZ, 0x1 ;  /* 0x0000000712077211 */ /* 0x040fe400078108ff */
[----:B------:R-:W-:Y:S02]  /*1720*/  SHF.R.U32.HI R9, RZ, 0x14, R9 ;  /* 0x00000014ff097819 */ /* 0x000fe40000011609 */
[----:B------:R-:W-:Y:S01]  /*1730*/  LEA.HI.X.SX32 R8, R18, RZ, 0xc, P0 ;  /* 0x000000ff12087211 */ /* 0x000fe200000f66ff */
[----:B------:R-:W-:-:S04]  /*1740*/  IMAD.WIDE.U32 R18, R17, -0x7fe001, R20 ;  /* 0xff801fff11127825 */ /* 0x000fc800078e0014 */
[----:B------:R-:W-:-:S04]  /*1750*/  IMAD.WIDE.U32 R20, R7, -0x7fe001, R14 ;  /* 0xff801fff07147825 */ /* 0x000fc800078e000e */
[----:B------:R-:W-:Y:S02]  /*1760*/  IMAD R9, R9, -0x7fe001, RZ ;  /* 0xff801fff09097824 */ /* 0x000fe400078e02ff */
[----:B------:R-:W-:-:S03]  /*1770*/  IMAD R14, R8, -0x7fe001, RZ ;  /* 0xff801fff080e7824 */ /* 0x000fc600078e02ff */
[----:B------:R-:W-:Y:S02]  /*1780*/  IADD3 R8, PT, PT, R19, -R17, R9 ;  /* 0x8000001113087210 */ /* 0x000fe40007ffe009 */
[----:B------:R-:W-:-:S07]  /*1790*/  IADD3 R21, PT, PT, R21, -R7, R14 ;  /* 0x8000000715157210 */ /* 0x000fce0007ffe00e */
.L_x_8:
        /* <DEDUP_REMOVED lines=13> */
[----:B------:R-:W-:-:S03]  /*1870*/  IMAD.WIDE.U32 R18, R14, 0x60148461, RZ ;  /* 0x601484610e127825 */ /* 0x000fc600078e00ff */
[C---:B------:R-:W-:Y:S01]  /*1880*/  ISETP.LT.AND P2, PT, R15.reuse, RZ, PT ;  /* 0x000000ff0f00720c */ /* 0x040fe20003f41270 */
[----:B------:R-:W-:-:S04]  /*1890*/  IMAD.WIDE.U32 R20, R15, 0x60148461, RZ ;  /* 0x601484610f147825 */ /* 0x000fc800078e00ff */
[----:B------:R-:W-:Y:S02]  /*18a0*/  IMAD R7, R8, R29, RZ ;  /* 0x0000001d08077224 */ /* 0x000fe400078e02ff */
[----:B------:R-:W-:-:S03]  /*18b0*/  IMAD.WIDE.U32 R20, P0, R14, 0x200801c0, R20 ;  /* 0x200801c00e147825 */ /* 0x000fc60007800014 */
[----:B------:R-:W-:Y:S01]  /*18c0*/  IADD3 R17, PT, PT, R17, R7, RZ ;  /* 0x0000000711117210 */ /* 0x000fe20007ffe0ff */
[----:B------:R-:W-:Y:S01]  /*18d0*/  IMAD.X R9, RZ, RZ, RZ, P0 ;  /* 0x000000ffff097224 */ /* 0x000fe200000e06ff */
[----:B------:R-:W-:Y:S01]  /*18e0*/  IADD3 RZ, P0, PT, R19, R20, RZ ;  /* 0x0000001413ff7210 */ /* 0x000fe20007f1e0ff */
[----:B------:R-:W-:Y:S01]  /*18f0*/  IMAD.WIDE.U32 R22, R16, 0x60148461, RZ ;  /* 0x6014846110167825 */ /* 0x000fe200078e00ff */
[----:B------:R-:W-:-:S03]  /*1900*/  MOV R8, R21 ;  /* 0x0000001500087202 */ /* 0x000fc60000000f00 */
[----:B------:R-:W-:-:S04]  /*1910*/  IMAD.WIDE.U32 R18, R17, 0x60148461, RZ ;  /* 0x6014846111127825 */ /* 0x000fc800078e00ff */
[----:B------:R-:W-:-:S04]  /*1920*/  IMAD.WIDE.U32.X R8, R15, 0x200801c0, R8, P0 ;  /* 0x200801c00f087825 */ /* 0x000fc800000e0408 */
[----:B------:R-:W-:Y:S01]  /*1930*/  IMAD.WIDE.U32 R18, P0, R16, 0x200801c0, R18 ;  /* 0x200801c010127825 */ /* 0x000fe20007800012 */
[----:B------:R-:W-:-:S03]  /*1940*/  IADD3 R7, P1, PT, R8, -0x60148461, RZ ;  /* 0x9feb7b9f08077810 */ /* 0x000fc60007f3e0ff */
[----:B------:R-:W-:Y:S01]  /*1950*/  IMAD.X R21, RZ, RZ, RZ, P0 ;  /* 0x000000ffff157224 */ /* 0x000fe200000e06ff */
[----:B------:R-:W-:Y:S02]  /*1960*/  IADD3.X R25, PT, PT, R9, -0x200801c1, RZ, P1, !PT ;  /* 0xdff7fe3f09197810 */ /* 0x000fe40000ffe4ff */
[----:B------:R-:W-:Y:S02]  /*1970*/  IADD3 RZ, P0, PT, R23, R18, RZ ;  /* 0x0000001217ff7210 */ /* 0x000fe40007f1e0ff */
[----:B------:R-:W-:Y:S02]  /*1980*/  SEL R7, R7, R8, P2 ;  /* 0x0000000807077207 */ /* 0x000fe40001000000 */
[----:B------:R-:W-:Y:S02]  /*1990*/  MOV R20, R19 ;  /* 0x0000001300147202 */ /* 0x000fe40000000f00 */
[----:B------:R-:W-:-:S03]  /*19a0*/  SEL R8, R25, R9, P2 ;  /* 0x0000000919087207 */ /* 0x000fc60001000000 */
[----:B------:R-:W-:Y:S01]  /*19b0*/  IMAD.WIDE.U32.X R20, R17, 0x200801c0, R20, P0 ;  /* 0x200801c011147825 */ /* 0x000fe200000e0414 */
[----:B------:R-:W-:-:S04]  /*19c0*/  SHF.R.S64 R7, R7, 0x14, R8 ;  /* 0x0000001407077819 */ /* 0x000fc80000001008 */
[----:B------:R-:W-:Y:S02]  /*19d0*/  LEA.HI R7, P0, R8, R7, RZ, 0x1 ;  /* 0x0000000708077211 */ /* 0x000fe400078108ff */
[--C-:B------:R-:W-:Y:S02]  /*19e0*/  SHF.R.U64 R9, R20, 0x14, R21.reuse ;  /* 0x0000001414097819 */ /* 0x100fe40000001215 */
[----:B------:R-:W-:Y:S02]  /*19f0*/  SHF.R.U32.HI R20, RZ, 0x14, R21 ;  /* 0x00000014ff147819 */ /* 0x000fe40000011615 */
[----:B------:R-:W-:Y:S01]  /*1a00*/  LEA.HI.X.SX32 R8, R8, RZ, 0xc, P0 ;  /* 0x000000ff08087211 */ /* 0x000fe200000f66ff */
[----:B------:R-:W-:-:S04]  /*1a10*/  IMAD.WIDE.U32 R18, R9, -0x7fe001, R16 ;  /* 0xff801fff09127825 */ /* 0x000fc800078e0010 */
[----:B------:R-:W-:Y:S02]  /*1a20*/  IMAD R16, R20, -0x7fe001, RZ ;  /* 0xff801fff14107824 */ /* 0x000fe400078e02ff */
[----:B------:R-:W-:-:S04]  /*1a30*/  IMAD.WIDE.U32 R20, R7, -0x7fe001, R14 ;  /* 0xff801fff07147825 */ /* 0x000fc800078e000e */
[----:B------:R-:W-:Y:S01]  /*1a40*/  IMAD R14, R8, -0x7fe001, RZ ;  /* 0xff801fff080e7824 */ /* 0x000fe200078e02ff */
[----:B------:R-:W-:-:S04]  /*1a50*/  IADD3 R8, PT, PT, R19, -R9, R16 ;  /* 0x8000000913087210 */ /* 0x000fc80007ffe010 */
[----:B------:R-:W-:-:S07]  /*1a60*/  IADD3 R21, PT, PT, R21, -R7, R14 ;  /* 0x8000000715157210 */ /* 0x000fce0007ffe00e */
.L_x_9:
[----:B------:R-:W-:-:S05]  /*1a70*/  IADD3 R12, P0, PT, R12, 0x20, RZ ;  /* 0x000000200c0c7810 */ /* 0x000fca0007f1e0ff */
[----:B------:R-:W-:Y:S01]  /*1a80*/  IMAD.X R13, RZ, RZ, R13, P0 ;  /* 0x000000ffff0d7224 */ /* 0x000fe200000e060d */
[----:B------:R-:W-:Y:S07]  /*1a90*/  BRA.U UP0, `(.L_x_10) ;  /* 0xffffffe500f47547 */ /* 0x000fee000b83ffff */
[----:B------:R-:W-:-:S07]  /*1aa0*/  MOV R7, UR11 ;  /* 0x0000000b00077c02 */ /* 0x000fce0008000f00 */
.L_x_1:
[----:B------:R-:W-:-:S09]  /*1ab0*/  UISETP.NE.AND UP0, UPT, UR10, URZ, UPT ;  /* 0x000000ff0a00728c */ /* 0x000fd2000bf05270 */
[----:B------:R-:W-:Y:S05]  /*1ac0*/  BRA.U !UP0, `(.L_x_11) ;  /* 0x0000001508707547 */ /* 0x000fea000b800000 */
[----:B------:R-:W-:-:S04]  /*1ad0*/  UIADD3 UR5, UPT, UPT, UR10, -0x1, URZ ;  /* 0xffffffff0a057890 */ /* 0x000fc8000fffe0ff */
[----:B------:R-:W-:-:S09]  /*1ae0*/  UISETP.GE.U32.AND UP0, UPT, UR5, 0x3, UPT ;  /* 0x000000030500788c */ /* 0x000fd2000bf06070 */
[----:B------:R-:W-:Y:S05]  /*1af0*/  BRA.U !UP0, `(.L_x_12) ;  /* 0x0000000908fc7547 */ /* 0x000fea000b800000 */
[----:B------:R-:W0:Y:S02]  /*1b00*/  LDC.64 R12, c[0x0][0x388] ;  /* 0x0000e200ff0c7b82 */ /* 0x000e240000000a00 */
[----:B0-----:R-:W-:-:S05]  /*1b10*/  IMAD.WIDE.U32 R12, R7, 0x4, R12 ;  /* 0x00000004070c7825 */ /* 0x001fca00078e000c */
[----:B------:R-:W2:Y:S04]  /*1b20*/  LDG.E.CONSTANT R15, desc[UR12][R12.64] ;  /* 0x0000000c0c0f7981 */ /* 0x000ea8000c1e9900 */
[----:B------:R-:W3:Y:S04]  /*1b30*/  LDG.E.CONSTANT R25, desc[UR12][R12.64+0x4] ;  /* 0x0000040c0c197981 */ /* 0x000ee8000c1e9900 */
[----:B------:R-:W4:Y:S04]  /*1b40*/  LDG.E.CONSTANT R27, desc[UR12][R12.64+0x8] ;  /* 0x0000080c0c1b7981 */ /* 0x000f28000c1e9900 */
[----:B------:R-:W4:Y:S01]  /*1b50*/  LDG.E.CONSTANT R23, desc[UR12][R12.64+0xc] ;  /* 0x00000c0c0c177981 */ /* 0x000f22000c1e9900 */
[----:B--2--5:R-:W-:-:S02]  /*1b60*/  ISETP.NE.AND P3, PT, R15, R6, PT ;  /* 0x000000060f00720c */ /* 0x024fc40003f65270 */
[-C--:B---3--:R-:W-:Y:S02]  /*1b70*/  ISETP.NE.AND P2, PT, R25, R6.reuse, PT ;  /* 0x000000061900720c */ /* 0x088fe40003f45270 */
[-C--:B----4-:R-:W-:Y:S02]  /*1b80*/  ISETP.NE.AND P0, PT, R27, R6.reuse, PT ;  /* 0x000000061b00720c */ /* 0x090fe40003f05270 */
[----:B------:R-:W-:-:S07]  /*1b90*/  ISETP.NE.AND P1, PT, R23, R6, PT ;  /* 0x000000061700720c */ /* 0x000fce0003f25270 */
[----:B------:R-:W-:Y:S06]  /*1ba0*/  @!P3 BRA `(.L_x_13) ;  /* 0x0000000000b0b947 */ /* 0x000fec0003800000 */
[----:B------:R-:W-:-:S04]  /*1bb0*/  IADD3 R13, P3, PT, -R6, R15, RZ ;  /* 0x0000000f060d7210 */ /* 0x000fc80007f7e1ff */
[----:B------:R-:W-:Y:S01]  /*1bc0*/  IADD3 R12, P4, PT, R13, 0x7fe001, RZ ;  /* 0x007fe0010d0c7810 */ /* 0x000fe20007f9e0ff */
[----:B------:R-:W-:-:S05]  /*1bd0*/  IMAD.X R14, RZ, RZ, -0x1, P3 ;  /* 0xffffffffff0e7424 */ /* 0x000fca00018e06ff */
[----:B------:R-:W-:Y:S02]  /*1be0*/  ISETP.GE.AND P3, PT, R14, RZ, PT ;  /* 0x000000ff0e00720c */ /* 0x000fe40003f66270 */
[-C--:B------:R-:W-:Y:S02]  /*1bf0*/  IADD3.X R9, PT, PT, RZ, R14.reuse, RZ, P4, !PT ;  /* 0x0000000eff097210 */ /* 0x080fe400027fe4ff */
[----:B------:R-:W-:Y:S01]  /*1c00*/  SEL R12, R12, R13, !P3 ;  /* 0x0000000d0c0c7207 */ /* 0x000fe20005800000 */
[----:B------:R-:W-:Y:S01]  /*1c10*/  IMAD R13, R8, R15, RZ ;  /* 0x0000000f080d7224 */ /* 0x000fe200078e02ff */
[----:B------:R-:W-:-:S05]  /*1c20*/  SEL R9, R9, R14, !P3 ;  /* 0x0000000e09097207 */ /* 0x000fca0005800000 */
[----:B------:R-:W-:Y:S02]  /*1c30*/  IMAD R14, R9, R20, RZ ;  /* 0x00000014090e7224 */ /* 0x000fe400078e02ff */
[----:B------:R-:W-:-:S04]  /*1c40*/  IMAD.WIDE.U32 R8, R18, R15, RZ ;  /* 0x0000000f12087225 */ /* 0x000fc800078e00ff */
        /* <DEDUP_REMOVED lines=23> */
[----:B------:R-:W-:Y:S02]  /*1dc0*/  SHF.R.U64 R17, R14, 0x14, R15 ;  /* 0x000000140e117819 */ /* 0x000fe4000000120f */
[----:B------:R-:W-:Y:S02]  /*1dd0*/  SHF.R.S64 R12, R12, 0x14, R19 ;  /* 0x000000140c0c7819 */ /* 0x000fe40000001013 */
[----:B------:R-:W-:-:S02]  /*1de0*/  SHF.R.U32.HI R14, RZ, 0x14, R15 ;  /* 0x00000014ff0e7819 */ /* 0x000fc4000001160f */
[----:B------:R-:W-:-:S03]  /*1df0*/  LEA.HI R13, P3, R19, R12, RZ, 0x1 ;  /* 0x0000000c130d7211 */ /* 0x000fc600078708ff */
[----:B------:R-:W-:Y:S01]  /*1e00*/  IMAD R14, R14, -0x7fe001, RZ ;  /* 0xff801fff0e0e7824 */ /* 0x000fe200078e02ff */
[----:B------:R-:W-:Y:S01]  /*1e10*/  LEA.HI.X.SX32 R12, R19, RZ, 0xc, P3 ;  /* 0x000000ff130c7211 */ /* 0x000fe200018f66ff */
[----:B------:R-:W-:-:S04]  /*1e20*/  IMAD.WIDE.U32 R18, R17, -0x7fe001, R8 ;  /* 0xff801fff11127825 */ /* 0x000fc800078e0008 */
[----:B------:R-:W-:Y:S01]  /*1e30*/  IMAD.WIDE.U32 R20, R13, -0x7fe001, R20 ;  /* 0xff801fff0d147825 */ /* 0x000fe200078e0014 */
[----:B------:R-:W-:-:S03]  /*1e40*/  IADD3 R8, PT, PT, R19, -R17, R14 ;  /* 0x8000001113087210 */ /* 0x000fc60007ffe00e */
[----:B------:R-:W-:-:S05]  /*1e50*/  IMAD R12, R12, -0x7fe001, RZ ;  /* 0xff801fff0c0c7824 */ /* 0x000fca00078e02ff */
[----:B------:R-:W-:-:S07]  /*1e60*/  IADD3 R21, PT, PT, R21, -R13, R12 ;  /* 0x8000000d15157210 */ /* 0x000fce0007ffe00c */
.L_x_13:
[----:B------:R-:W-:Y:S05]  /*1e70*/  @!P2 BRA `(.L_x_14) ;  /* 0x0000000000b0a947 */ /* 0x000fea0003800000 */
[-C--:B------:R-:W-:Y:S01]  /*1e80*/  IADD3 R12, P2, PT, -R6, R25.reuse, RZ ;  /* 0x00000019060c7210 */ /* 0x080fe20007f5e1ff */
[-C--:B------:R-:W-:Y:S02]  /*1e90*/  IMAD R17, R8, R25.reuse, RZ ;  /* 0x0000001908117224 */ /* 0x080fe400078e02ff */
[----:B------:R-:W-:Y:S01]  /*1ea0*/  IMAD.WIDE.U32 R18, R18, R25, RZ ;  /* 0x0000001912127225 */ /* 0x000fe200078e00ff */
[----:B------:R-:W-:-:S03]  /*1eb0*/  IADD3 R9, P3, PT, R12, 0x7fe001, RZ ;  /* 0x007fe0010c097810 */ /* 0x000fc60007f7e0ff */
[----:B------:R-:W-:Y:S01]  /*1ec0*/  IMAD.X R14, RZ, RZ, -0x1, P2 ;  /* 0xffffffffff0e7424 */ /* 0x000fe200010e06ff */
[----:B------:R-:W-:-:S04]  /*1ed0*/  IADD3 R19, PT, PT, R19, R17, RZ ;  /* 0x0000001113137210 */ /* 0x000fc80007ffe0ff */
[----:B------:R-:W-:Y:S02]  /*1ee0*/  ISETP.GE.AND P2, PT, R14, RZ, PT ;  /* 0x000000ff0e00720c */ /* 0x000fe40003f46270 */
[----:B------:R-:W-:Y:S02]  /*1ef0*/  IADD3.X R13, PT, PT, RZ, R14, RZ, P3, !PT ;  /* 0x0000000eff0d7210 */ /* 0x000fe40001ffe4ff */
[----:B------:R-:W-:Y:S02]  /*1f00*/  SEL R9, R9, R12, !P2 ;  /* 0x0000000c09097207 */ /* 0x000fe40005000000 */
[----:B------:R-:W-:-:S05]  /*1f10*/  SEL R13, R13, R14, !P2 ;  /* 0x0000000e0d0d7207 */ /* 0x000fca0005000000 */
[-C--:B------:R-:W-:Y:S02]  /*1f20*/  IMAD R14, R13, R20.reuse, RZ ;  /* 0x000000140d0e7224 */ /* 0x080fe400078e02ff */
[----:B------:R-:W-:-:S04]  /*1f30*/  IMAD.WIDE.U32 R12, R9, R20, RZ ;  /* 0x00000014090c7225 */ /* 0x000fc800078e00ff */
[----:B------:R-:W-:Y:S02]  /*1f40*/  IMAD R9, R9, R21, R14 ;  /* 0x0000001509097224 */ /* 0x000fe400078e020e */
[----:B------:R-:W-:-:S04]  /*1f50*/  IMAD.WIDE.U32 R16, R12, 0x60148461, RZ ;  /* 0x601484610c107825 */ /* 0x000fc800078e00ff */
[----:B------:R-:W-:Y:S02]  /*1f60*/  IMAD.IADD R13, R13, 0x1, R9 ;  /* 0x000000010d0d7824 */ /* 0x000fe400078e0209 */
[----:B------:R-:W-:-:S04]  /*1f70*/  IMAD.WIDE.U32 R20, R19, 0x60148461, RZ ;  /* 0x6014846113147825 */ /* 0x000fc800078e00ff */
[----:B------:R-:W-:-:S04]  /*1f80*/  IMAD.WIDE.U32 R14, R13, 0x60148461, RZ ;  /* 0x601484610d0e7825 */ /* 0x000fc800078e00ff */
[----:B------:R-:W-:-:S04]  /*1f90*/  IMAD.WIDE.U32 R8, P2, R12, 0x200801c0, R14 ;  /* 0x200801c00c087825 */ /* 0x000fc8000784000e */
[----:B------:R-:W-:Y:S01]  /*1fa0*/  IMAD.X R15, RZ, RZ, RZ, P2 ;  /* 0x000000ffff0f7224 */ /* 0x000fe200010e06ff */
[----:B------:R-:W-:Y:S02]  /*1fb0*/  IADD3 RZ, P2, PT, R17, R8, RZ ;  /* 0x0000000811ff7210 */ /* 0x000fe40007f5e0ff */
[----:B------:R-:W-:Y:S01]  /*1fc0*/  MOV R14, R9 ;  /* 0x00000009000e7202 */ /* 0x000fe20000000f00 */
[----:B------:R-:W-:-:S04]  /*1fd0*/  IMAD.WIDE.U32 R8, R18, 0x60148461, RZ ;  /* 0x6014846112087825 */ /* 0x000fc800078e00ff */
[----:B------:R-:W-:-:S04]  /*1fe0*/  IMAD.WIDE.U32.X R14, R13, 0x200801c0, R14, P2 ;  /* 0x200801c00d0e7825 */ /* 0x000fc800010e040e */
[----:B------:R-:W-:Y:S01]  /*1ff0*/  IMAD.WIDE.U32 R20, P2, R18, 0x200801c0, R20 ;  /* 0x200801c012147825 */ /* 0x000fe20007840014 */
[----:B------:R-:W-:Y:S02]  /*2000*/  IADD3 R17, P4, PT, R14, -0x60148461, RZ ;  /* 0x9feb7b9f0e117810 */ /* 0x000fe40007f9e0ff */
[----:B------:R-:W-:Y:S01]  /*2010*/  IADD3 RZ, P3, PT, R9, R20, RZ ;  /* 0x0000001409ff7210 */ /* 0x000fe20007f7e0ff */
[----:B------:R-:W-:Y:S01]  /*2020*/  IMAD.X R9, RZ, RZ, RZ, P2 ;  /* 0x000000ffff097224 */ /* 0x000fe200010e06ff */
[----:B------:R-:W-:Y:S02]  /*2030*/  ISETP.LT.AND P2, PT, R13, RZ, PT ;  /* 0x000000ff0d00720c */ /* 0x000fe40003f41270 */
[----:B------:R-:W-:Y:S02]  /*2040*/  IADD3.X R25, PT, PT, R15, -0x200801c1, RZ, P4, !PT ;  /* 0xdff7fe3f0f197810 */ /* 0x000fe400027fe4ff */
[----:B------:R-:W-:Y:S02]  /*2050*/  SEL R17, R17, R14, P2 ;  /* 0x0000000e11117207 */ /* 0x000fe40001000000 */
[----:B------:R-:W-:-:S02]  /*2060*/  SEL R14, R25, R15, P2 ;  /* 0x0000000f190e7207 */ /* 0x000fc40001000000 */
[----:B------:R-:W-:Y:S02]  /*2070*/  MOV R8, R21 ;  /* 0x0000001500087202 */ /* 0x000fe40000000f00 */
[----:B------:R-:W-:-:S03]  /*2080*/  SHF.R.S64 R15, R17, 0x14, R14 ;  /* 0x00000014110f7819 */ /* 0x000fc6000000100e */
[----:B------:R-:W-:Y:S01]  /*2090*/  IMAD.WIDE.U32.X R8, R19, 0x200801c0, R8, P3 ;  /* 0x200801c013087825 */ /* 0x000fe200018e0408 */
[----:B------:R-:W-:-:S04]  /*20a0*/  LEA.HI R15, P2, R14, R15, RZ, 0x1 ;  /* 0x0000000f0e0f7211 */ /* 0x000fc800078508ff */
[----:B------:R-:W-:Y:S01]  /*20b0*/  SHF.R.U64 R17, R8, 0x14, R9 ;  /* 0x0000001408117819 */ /* 0x000fe20000001209 */
[----:B------:R-:W-:Y:S01]  /*20c0*/  IMAD.WIDE.U32 R20, R15, -0x7fe001, R12 ;  /* 0xff801fff0f147825 */ /* 0x000fe200078e000c */
[----:B------:R-:W-:Y:S02]  /*20d0*/  SHF.R.U32.HI R8, RZ, 0x14, R9 ;  /* 0x00000014ff087819 */ /* 0x000fe40000011609 */
[----:B------:R-:W-:Y:S01]  /*20e0*/  LEA.HI.X.SX32 R14, R14, RZ, 0xc, P2 ;  /* 0x000000ff0e0e7211 */ /* 0x000fe200010f66ff */
[----:B------:R-:W-:-:S04]  /*20f0*/  IMAD.WIDE.U32 R18, R17, -0x7fe001, R18 ;  /* 0xff801fff11127825 */ /* 0x000fc800078e0012 */
[----:B------:R-:W-:Y:S02]  /*2100*/  IMAD R8, R8, -0x7fe001, RZ ;  /* 0xff801fff08087824 */ /* 0x000fe400078e02ff */
[----:B------:R-:W-:-:S03]  /*2110*/  IMAD R14, R14, -0x7fe001, RZ ;  /* 0xff801fff0e0e7824 */ /* 0x000fc600078e02ff */
[----:B------:R-:W-:Y:S02]  /*2120*/  IADD3 R8, PT, PT, R19, -R17, R8 ;  /* 0x8000001113087210 */ /* 0x000fe40007ffe008 */
[----:B------:R-:W-:-:S07]  /*2130*/  IADD3 R21, PT, PT, R21, -R15, R14 ;  /* 0x8000000f15157210 */ /* 0x000fce0007ffe00e */
.L_x_14:
[----:B------:R-:W-:Y:S05]  /*2140*/  @!P0 BRA `(.L_x_15) ;  /* 0x0000000000b08947 */ /* 0x000fea0003800000 */
[----:B------:R-:W-:-:S04]  /*2150*/  IADD3 R12, P0, PT, -R6, R27, RZ ;  /* 0x0000001b060c7210 */ /* 0x000fc80007f1e1ff */
[----:B------:R-:W-:Y:S01]  /*2160*/  IADD3 R9, P2, PT, R12, 0x7fe001, RZ ;  /* 0x007fe0010c097810 */ /* 0x000fe20007f5e0ff */
[----:B------:R-:W-:-:S05]  /*2170*/  IMAD.X R14, RZ, RZ, -0x1, P0 ;  /* 0xffffffffff0e7424 */ /* 0x000fca00000e06ff */
[----:B------:R-:W-:Y:S02]  /*2180*/  ISETP.GE.AND P0, PT, R14, RZ, PT ;  /* 0x000000ff0e00720c */ /* 0x000fe40003f06270 */
[----:B------:R-:W-:Y:S02]  /*2190*/  IADD3.X R13, PT, PT, RZ, R14, RZ, P2, !PT ;  /* 0x0000000eff0d7210 */ /* 0x000fe400017fe4ff */
[----:B------:R-:W-:Y:S02]  /*21a0*/  SEL R9, R9, R12, !P0 ;  /* 0x0000000c09097207 */ /* 0x000fe40004000000 */
[----:B------:R-:W-:-:S05]  /*21b0*/  SEL R13, R13, R14, !P0 ;  /* 0x0000000e0d0d7207 */ /* 0x000fca0004000000 */
[-C--:B------:R-:W-:Y:S02]  /*21c0*/  IMAD R14, R13, R20.reuse, RZ ;  /* 0x000000140d0e7224 */ /* 0x080fe400078e02ff */
[----:B------:R-:W-:-:S04]  /*21d0*/  IMAD.WIDE.U32 R12, R9, R20, RZ ;  /* 0x00000014090c7225 */ /* 0x000fc800078e00ff */
[----:B------:R-:W-:Y:S02]  /*21e0*/  IMAD R9, R9, R21, R14 ;  /* 0x0000001509097224 */ /* 0x000fe400078e020e */
[----:B------:R-:W-:-:S04]  /*21f0*/  IMAD.WIDE.U32 R14, R18, R27, RZ ;  /* 0x0000001b120e7225 */ /* 0x000fc800078e00ff */
[----:B------:R-:W-:Y:S02]  /*2200*/  IMAD.IADD R13, R13, 0x1, R9 ;  /* 0x000000010d0d7824 */ /* 0x000fe400078e0209 */
[----:B------:R-:W-:Y:S02]  /*2210*/  IMAD R9, R8, R27, RZ ;  /* 0x0000001b08097224 */ /* 0x000fe400078e02ff */
[C---:B------:R-:W-:Y:S01]  /*2220*/  IMAD.WIDE.U32 R16, R13.reuse, 0x60148461, RZ ;  /* 0x601484610d107825 */ /* 0x040fe200078e00ff */
[----:B------:R-:W-:Y:S02]  /*2230*/  ISETP.LT.AND P3, PT, R13, RZ, PT ;  /* 0x000000ff0d00720c */ /* 0x000fe40003f61270 */
[----:B------:R-:W-:Y:S01]  /*2240*/  IADD3 R15, PT, PT, R15, R9, RZ ;  /* 0x000000090f0f7210 */ /* 0x000fe20007ffe0ff */
[----:B------:R-:W-:-:S04]  /*2250*/  IMAD.WIDE.U32 R18, R12, 0x60148461, RZ ;  /* 0x601484610c127825 */ /* 0x000fc800078e00ff */
[----:B------:R-:W-:-:S04]  /*2260*/  IMAD.WIDE.U32 R16, P0, R12, 0x200801c0, R16 ;  /* 0x200801c00c107825 */ /* 0x000fc80007800010 */
        /* <DEDUP_REMOVED lines=12> */
[----:B------:R-:W-:Y:S02]  /*2330*/  SEL R8, R27, R9, P3 ;  /* 0x000000091b087207 */ /* 0x000fe40001800000 */
        /* <DEDUP_REMOVED lines=13> */
.L_x_15:
        /* <DEDUP_REMOVED lines=19> */
[----:B------:R-:W-:Y:S01]  /*2540*/  IMAD.WIDE.U32 R16, R12, 0x60148461, RZ ;  /* 0x601484610c107825 */ /* 0x000fe200078e00ff */
[----:B------:R-:W-:-:S03]  /*2550*/  MOV R8, R19 ;  /* 0x0000001300087202 */ /* 0x000fc60000000f00 */
[----:B------:R-:W-:Y:S01]  /*2560*/  IMAD.X R9, RZ, RZ, RZ, P0 ;  /* 0x000000ffff097224 */ /* 0x000fe200000e06ff */
[----:B------:R-:W-:Y:S01]  /*2570*/  IADD3 RZ, P0, PT, R17, R18, RZ ;  /* 0x0000001211ff7210 */ /* 0x000fe20007f1e0ff */
[----:B------:R-:W-:-:S04]  /*2580*/  IMAD.WIDE.U32 R16, R15, 0x60148461, RZ ;  /* 0x601484610f107825 */ /* 0x000fc800078e00ff */
[----:B------:R-:W-:-:S04]  /*2590*/  IMAD.WIDE.U32.X R8, R13, 0x200801c0, R8, P0 ;  /* 0x200801c00d087825 */ /* 0x000fc800000e0408 */
[----:B------:R-:W-:Y:S01]  /*25a0*/  IMAD.WIDE.U32 R16, P0, R14, 0x200801c0, R16 ;  /* 0x200801c00e107825 */ /* 0x000fe20007800010 */
[----:B------:R-:W-:-:S03]  /*25b0*/  IADD3 R23, P1, PT, R8, -0x60148461, RZ ;  /* 0x9feb7b9f08177810 */ /* 0x000fc60007f3e0ff */
[----:B------:R-:W-:Y:S01]  /*25c0*/  IMAD.X R19, RZ, RZ, RZ, P0 ;  /* 0x000000ffff137224 */ /* 0x000fe200000e06ff */
[----:B------:R-:W-:Y:S02]  /*25d0*/  IADD3.X R25, PT, PT, R9, -0x200801c1, RZ, P1, !PT ;  /* 0xdff7fe3f09197810 */ /* 0x000fe40000ffe4ff */
[----:B------:R-:W-:Y:S02]  /*25e0*/  IADD3 RZ, P0, PT, R21, R16, RZ ;  /* 0x0000001015ff7210 */ /* 0x000fe40007f1e0ff */
[----:B------:R-:W-:Y:S02]  /*25f0*/  MOV R18, R17 ;  /* 0x0000001100127202 */ /* 0x000fe40000000f00 */
[----:B------:R-:W-:Y:S02]  /*2600*/  SEL R8, R23, R8, P2 ;  /* 0x0000000817087207 */ /* 0x000fe40001000000 */
[----:B------:R-:W-:Y:S01]  /*2610*/  SEL R16, R25, R9, P2 ;  /* 0x0000000919107207 */ /* 0x000fe20001000000 */
[----:B------:R-:W-:-:S03]  /*2620*/  IMAD.WIDE.U32.X R18, R15, 0x200801c0, R18, P0 ;  /* 0x200801c00f127825 */ /* 0x000fc600000e0412 */
[----:B------:R-:W-:Y:S02]  /*2630*/  SHF.R.S64 R9, R8, 0x14, R16 ;  /* 0x0000001408097819 */ /* 0x000fe40000001010 */
[--C-:B------:R-:W-:Y:S02]  /*2640*/  SHF.R.U64 R17, R18, 0x14, R19.reuse ;  /* 0x0000001412117819 */ /* 0x100fe40000001213 */
[C---:B------:R-:W-:Y:S02]  /*2650*/  LEA.HI R9, P0, R16.reuse, R9, RZ, 0x1 ;  /* 0x0000000910097211 */ /* 0x040fe400078108ff */
[----:B------:R-:W-:Y:S01]  /*2660*/  SHF.R.U32.HI R20, RZ, 0x14, R19 ;  /* 0x00000014ff147819 */ /* 0x000fe20000011613 */
[----:B------:R-:W-:Y:S01]  /*2670*/  IMAD.WIDE.U32 R18, R17, -0x7fe001, R14 ;  /* 0xff801fff11127825 */ /* 0x000fe200078e000e */
[----:B------:R-:W-:-:S03]  /*2680*/  LEA.HI.X.SX32 R8, R16, RZ, 0xc, P0 ;  /* 0x000000ff10087211 */ /* 0x000fc600000f66ff */
[----:B------:R-:W-:Y:S02]  /*2690*/  IMAD R14, R20, -0x7fe001, RZ ;  /* 0xff801fff140e7824 */ /* 0x000fe400078e02ff */
[----:B------:R-:W-:-:S04]  /*26a0*/  IMAD.WIDE.U32 R20, R9, -0x7fe001, R12 ;  /* 0xff801fff09147825 */ /* 0x000fc800078e000c */
[----:B------:R-:W-:Y:S01]  /*26b0*/  IMAD R12, R8, -0x7fe001, RZ ;  /* 0xff801fff080c7824 */ /* 0x000fe200078e02ff */
[----:B------:R-:W-:-:S04]  /*26c0*/  IADD3 R8, PT, PT, R19, -R17, R14 ;  /* 0x8000001113087210 */ /* 0x000fc80007ffe00e */
[----:B------:R-:W-:-:S07]  /*26d0*/  IADD3 R21, PT, PT, R21, -R9, R12 ;  /* 0x8000000915157210 */ /* 0x000fce0007ffe00c */
.L_x_16:
[----:B------:R-:W-:-:S07]  /*26e0*/  VIADD R7, R7, 0x4 ;  /* 0x0000000407077836 */ /* 0x000fce0000000000 */
.L_x_12:
[----:B------:R-:W-:-:S09]  /*26f0*/  UISETP.NE.AND UP0, UPT, UR4, URZ, UPT ;  /* 0x000000ff0400728c */ /* 0x000fd2000bf05270 */
[----:B------:R-:W-:Y:S05]  /*2700*/  BRA.U !UP0, `(.L_x_11) ;  /* 0x0000000908607547 */ /* 0x000fea000b800000 */
[----:B------:R-:W-:-:S09]  /*2710*/  UISETP.NE.AND UP0, UPT, UR4, 0x1, UPT ;  /* 0x000000010400788c */ /* 0x000fd2000bf05270 */
[----:B------:R-:W-:Y:S05]  /*2720*/  BRA.U !UP0, `(.L_x_17) ;  /* 0x0000000508847547 */ /* 0x000fea000b800000 */
[----:B------:R-:W0:Y:S02]  /*2730*/  LDC.64 R12, c[0x0][0x388] ;  /* 0x0000e200ff0c7b82 */ /* 0x000e240000000a00 */
[----:B0-----:R-:W-:-:S05]  /*2740*/  IMAD.WIDE.U32 R12, R7, 0x4, R12 ;  /* 0x00000004070c7825 */ /* 0x001fca00078e000c */
[----:B------:R-:W2:Y:S04]  /*2750*/  LDG.E.CONSTANT R15, desc[UR12][R12.64] ;  /* 0x0000000c0c0f7981 */ /* 0x000ea8000c1e9900 */
[----:B------:R-:W3:Y:S01]  /*2760*/  LDG.E.CONSTANT R23, desc[UR12][R12.64+0x4] ;  /* 0x0000040c0c177981 */ /* 0x000ee2000c1e9900 */
[-C--:B--2--5:R-:W-:Y:S02]  /*2770*/  ISETP.NE.AND P1, PT, R15, R6.reuse, PT ;  /* 0x000000060f00720c */ /* 0x0a4fe40003f25270 */
[----:B---3--:R-:W-:-:S11]  /*2780*/  ISETP.NE.AND P0, PT, R23, R6, PT ;  /* 0x000000061700720c */ /* 0x008fd60003f05270 */
[----:B------:R-:W-:Y:S05]  /*2790*/  @!P1 BRA `(.L_x_18) ;  /* 0x0000000000b09947 */ /* 0x000fea0003800000 */
[----:B------:R-:W-:-:S04]  /*27a0*/  IADD3 R12, P1, PT, -R6, R15, RZ ;  /* 0x0000000f060c7210 */ /* 0x000fc80007f3e1ff */
[----:B------:R-:W-:Y:S02]  /*27b0*/  IADD3.X R14, PT, PT, RZ, -0x1, RZ, P1, !PT ;  /* 0xffffffffff0e7810 */ /* 0x000fe40000ffe4ff */
[----:B------:R-:W-:Y:S02]  /*27c0*/  IADD3 R9, P2, PT, R12, 0x7fe001, RZ ;  /* 0x007fe0010c097810 */ /* 0x000fe40007f5e0ff */
[----:B------:R-:W-:-:S03]  /*27d0*/  ISETP.GE.AND P1, PT, R14, RZ, PT ;  /* 0x000000ff0e00720c */ /* 0x000fc60003f26270 */
[----:B------:R-:W-:Y:S01]  /*27e0*/  IMAD.X R13, RZ, RZ, R14, P2 ;  /* 0x000000ffff0d7224 */ /* 0x000fe200010e060e */
[----:B------:R-:W-:-:S04]  /*27f0*/  SEL R9, R9, R12, !P1 ;  /* 0x0000000c09097207 */ /* 0x000fc80004800000 */
[----:B------:R-:W-:-:S05]  /*2800*/  SEL R13, R13, R14, !P1 ;  /* 0x0000000e0d0d7207 */ /* 0x000fca0004800000 */
[-C--:B------:R-:W-:Y:S02]  /*2810*/  IMAD R14, R13, R20.reuse, RZ ;  /* 0x000000140d0e7224 */ /* 0x080fe400078e02ff */
[----:B------:R-:W-:-:S04]  /*2820*/  IMAD.WIDE.U32 R12, R9, R20, RZ ;  /* 0x00000014090c7225 */ /* 0x000fc800078e00ff */
[----:B------:R-:W-:-:S05]  /*2830*/  IMAD R9, R9, R21, R14 ;  /* 0x0000001509097224 */ /* 0x000fca00078e020e */
[----:B------:R-:W-:Y:S01]  /*2840*/  IADD3 R13, PT, PT, R13, R9, RZ ;  /* 0x000000090d0d7210 */ /* 0x000fe20007ffe0ff */
[-C--:B------:R-:W-:Y:S02]  /*2850*/  IMAD R9, R8, R15.reuse, RZ ;  /* 0x0000000f08097224 */ /* 0x080fe400078e02ff */
[----:B------:R-:W-:Y:S01]  /*2860*/  IMAD.WIDE.U32 R14, R18, R15, RZ ;  /* 0x0000000f120e7225 */ /* 0x000fe200078e00ff */
[----:B------:R-:W-:-:S03]  /*2870*/  ISETP.LT.AND P3, PT, R13, RZ, PT ;  /* 0x000000ff0d00720c */ /* 0x000fc60003f61270 */
[----:B------:R-:W-:-:S04]  /*2880*/  IMAD.WIDE.U32 R16, R13, 0x60148461, RZ ;  /* 0x601484610d107825 */ /* 0x000fc800078e00ff */
[----:B------:R-:W-:Y:S02]  /*2890*/  IMAD.IADD R15, R15, 0x1, R9 ;  /* 0x000000010f0f7824 */ /* 0x000fe400078e0209 */
[----:B------:R-:W-:-:S04]  /*28a0*/  IMAD.WIDE.U32 R18, P1, R12, 0x200801c0, R16 ;  /* 0x200801c00c127825 */ /* 0x000fc80007820010 */
[----:B------:R-:W-:Y:S01]  /*28b0*/  IMAD.WIDE.U32 R16, R12, 0x60148461, RZ ;  /* 0x601484610c107825 */ /* 0x000fe200078e00ff */
[----:B------:R-:W-:-:S03]  /*28c0*/  IADD3.X R9, PT, PT, RZ, RZ, RZ, P1, !PT ;  /* 0x000000ffff097210 */ /* 0x000fc60000ffe4ff */
[----:B------:R-:W-:Y:S01]  /*28d0*/  IMAD.MOV.U32 R8, RZ, RZ, R19 ;  /* 0x000000ffff087224 */ /* 0x000fe200078e0013 */
[----:B------:R-:W-:Y:S01]  /*28e0*/  IADD3 RZ, P1, PT, R17, R18, RZ ;  /* 0x0000001211ff7210 */ /* 0x000fe20007f3e0ff */
[----:B------:R-:W-:-:S04]  /*28f0*/  IMAD.WIDE.U32 R16, R15, 0x60148461, RZ ;  /* 0x601484610f107825 */ /* 0x000fc800078e00ff */
[----:B------:R-:W-:-:S04]  /*2900*/  IMAD.WIDE.U32.X R8, R13, 0x200801c0, R8, P1 ;  /* 0x200801c00d087825 */ /* 0x000fc800008e0408 */
[----:B------:R-:W-:Y:S01]  /*2910*/  IMAD.WIDE.U32 R16, P1, R14, 0x200801c0, R16 ;  /* 0x200801c00e107825 */ /* 0x000fe20007820010 */
[----:B------:R-:W-:-:S03]  /*2920*/  IADD3 R25, P2, PT, R8, -0x60148461, RZ ;  /* 0x9feb7b9f08197810 */ /* 0x000fc60007f5e0ff */
[----:B------:R-:W-:Y:S01]  /*2930*/  IMAD.WIDE.U32 R20, R14, 0x60148461, RZ ;  /* 0x601484610e147825 */ /* 0x000fe200078e00ff */
[----:B------:R-:W-:Y:S02]  /*2940*/  IADD3.X R27, PT, PT, R9, -0x200801c1, RZ, P2, !PT ;  /* 0xdff7fe3f091b7810 */ /* 0x000fe400017fe4ff */
[----:B------:R-:W-:Y:S01]  /*2950*/  IADD3.X R19, PT, PT, RZ, RZ, RZ, P1, !PT ;  /* 0x000000ffff137210 */ /* 0x000fe20000ffe4ff */
[----:B------:R-:W-:Y:S01]  /*2960*/  IMAD.MOV.U32 R18, RZ, RZ, R17 ;  /* 0x000000ffff127224 */ /* 0x000fe200078e0011 */
[----:B------:R-:W-:Y:S02]  /*2970*/  IADD3 RZ, P1, PT, R21, R16, RZ ;  /* 0x0000001015ff7210 */ /* 0x000fe40007f3e0ff */
        /* <DEDUP_REMOVED lines=9> */
[----:B------:R-:W-:-:S04]  /*2a10*/  IMAD.WIDE.U32 R20, R9, -0x7fe001, R12 ;  /* 0xff801fff09147825 */ /* 0x000fc800078e000c */
[----:B------:R-:W-:Y:S02]  /*2a20*/  IMAD R16, R16, -0x7fe001, RZ ;  /* 0xff801fff10107824 */ /* 0x000fe400078e02ff */
[----:B------:R-:W-:-:S03]  /*2a30*/  IMAD R12, R8, -0x7fe001, RZ ;  /* 0xff801fff080c7824 */ /* 0x000fc600078e02ff */
[----:B------:R-:W-:Y:S02]  /*2a40*/  IADD3 R8, PT, PT, R19, -R17, R16 ;  /* 0x8000001113087210 */ /* 0x000fe40007ffe010 */
[----:B------:R-:W-:-:S07]  /*2a50*/  IADD3 R21, PT, PT, R21, -R9, R12 ;  /* 0x8000000915157210 */ /* 0x000fce0007ffe00c */
.L_x_18:
        /* <DEDUP_REMOVED lines=10> */
[----:B------:R-:W-:Y:S02]  /*2b00*/  IMAD R9, R9, R21, R14 ;  /* 0x0000001509097224 */ /* 0x000fe400078e020e */
[----:B------:R-:W-:-:S03]  /*2b10*/  IMAD.WIDE.U32 R14, R18, R23, RZ ;  /* 0x00000017120e7225 */ /* 0x000fc600078e00ff */
[----:B------:R-:W-:Y:S01]  /*2b20*/  IADD3 R13, PT, PT, R13, R9, RZ ;  /* 0x000000090d0d7210 */ /* 0x000fe20007ffe0ff */
[----:B------:R-:W-:Y:S02]  /*2b30*/  IMAD R9, R8, R23, RZ ;  /* 0x0000001708097224 */ /* 0x000fe400078e02ff */
[----:B------:R-:W-:Y:S01]  /*2b40*/  IMAD.WIDE.U32 R20, R14, 0x60148461, RZ ;  /* 0x601484610e147825 */ /* 0x000fe200078e00ff */
        /* <DEDUP_REMOVED lines=12> */
[----:B------:R-:W-:Y:S01]  /*2c10*/  IMAD.MOV.U32 R18, RZ, RZ, R17 ;  /* 0x000000ffff127224 */ /* 0x000fe200078e0011 */
[----:B------:R-:W-:Y:S02]  /*2c20*/  IADD3.X R25, PT, PT, R9, -0x200801c1, RZ, P1, !PT ;  /* 0xdff7fe3f09197810 */ /* 0x000fe40000ffe4ff */
[----:B------:R-:W-:Y:S02]  /*2c30*/  IADD3.X R19, PT, PT, RZ, RZ, RZ, P0, !PT ;  /* 0x000000ffff137210 */ /* 0x000fe400007fe4ff */
        /* <DEDUP_REMOVED lines=15> */
.L_x_19:
[----:B------:R-:W-:-:S07]  /*2d30*/  IADD3 R7, PT, PT, R7, 0x2, RZ ;  /* 0x0000000207077810 */ /* 0x000fce0007ffe0ff */
.L_x_17:
[----:B------:R-:W0:Y:S02]  /*2d40*/  LDCU UR5, c[0x0][0x390] ;  /* 0x00007200ff0577ac */ /* 0x000e240008000800 */
[----:B0-----:R-:W-:-:S09]  /*2d50*/  ULOP3.LUT UP0, URZ, UR5, 0x1, URZ, 0xc0, !UPT ;  /* 0x0000000105ff7892 */ /* 0x001fd2000f80c0ff */
[----:B------:R-:W-:Y:S05]  /*2d60*/  BRA.U !UP0, `(.L_x_11) ;  /* 0x0000000108c87547 */ /* 0x000fea000b800000 */
[----:B------:R-:W0:Y:S02]  /*2d70*/  LDC.64 R12, c[0x0][0x388] ;  /* 0x0000e200ff0c7b82 */ /* 0x000e240000000a00 */
[----:B0-----:R-:W-:-:S05]  /*2d80*/  IMAD.WIDE.U32 R12, R7, 0x4, R12 ;  /* 0x00000004070c7825 */ /* 0x001fca00078e000c */
[----:B------:R-:W2:Y:S02]  /*2d90*/  LDG.E.CONSTANT R15, desc[UR12][R12.64] ;  /* 0x0000000c0c0f7981 */ /* 0x000ea4000c1e9900 */
[----:B--2--5:R-:W-:-:S13]  /*2da0*/  ISETP.NE.AND P0, PT, R15, R6, PT ;  /* 0x000000060f00720c */ /* 0x024fda0003f05270 */
[----:B------:R-:W-:Y:S05]  /*2db0*/  @!P0 BRA `(.L_x_11) ;  /* 0x0000000000b48947 */ /* 0x000fea0003800000 */
[-C--:B------:R-:W-:Y:S01]  /*2dc0*/  IADD3 R6, P0, PT, -R6, R15.reuse, RZ ;  /* 0x0000000f06067210 */ /* 0x080fe20007f1e1ff */
[----:B------:R-:W-:-:S03]  /*2dd0*/  IMAD R17, R8, R15, RZ ;  /* 0x0000000f08117224 */ /* 0x000fc600078e02ff */
        /* <DEDUP_REMOVED lines=8> */
[----:B------:R-:W-:-:S04]  /*2e60*/  IMAD R9, R9, R21, R12 ;  /* 0x0000001509097224 */ /* 0x000fc800078e020c */
[----:B------:R-:W-:Y:S02]  /*2e70*/  IMAD.IADD R7, R7, 0x1, R9 ;  /* 0x0000000107077824 */ /* 0x000fe400078e0209 */
[----:B------:R-:W-:-:S03]  /*2e80*/  IMAD.WIDE.U32 R8, R18, R15, RZ ;  /* 0x0000000f12087225 */ /* 0x000fc600078e00ff */
[C---:B------:R-:W-:Y:S01]  /*2e90*/  ISETP.LT.AND P2, PT, R7.reuse, RZ, PT ;  /* 0x000000ff0700720c */ /* 0x040fe20003f41270 */
[----:B------:R-:W-:Y:S01]  /*2ea0*/  IMAD.WIDE.U32 R12, R7, 0x60148461, RZ ;  /* 0x60148461070c7825 */ /* 0x000fe200078e00ff */
[----:B------:R-:W-:-:S03]  /*2eb0*/  IADD3 R9, PT, PT, R9, R17, RZ ;  /* 0x0000001109097210 */ /* 0x000fc60007ffe0ff */
[----:B------:R-:W-:-:S04]  /*2ec0*/  IMAD.WIDE.U32 R14, R6, 0x60148461, RZ ;  /* 0x60148461060e7825 */ /* 0x000fc800078e00ff */
[----:B------:R-:W-:-:S04]  /*2ed0*/  IMAD.WIDE.U32 R12, P0, R6, 0x200801c0, R12 ;  /* 0x200801c0060c7825 */ /* 0x000fc8000780000c */
[----:B------:R-:W-:Y:S01]  /*2ee0*/  IMAD.X R19, RZ, RZ, RZ, P0 ;  /* 0x000000ffff137224 */ /* 0x000fe200000e06ff */
[----:B------:R-:W-:Y:S01]  /*2ef0*/  IADD3 RZ, P0, PT, R15, R12, RZ ;  /* 0x0000000c0fff7210 */ /* 0x000fe20007f1e0ff */
[----:B------:R-:W-:Y:S01]  /*2f00*/  IMAD.WIDE.U32 R16, R9, 0x60148461, RZ ;  /* 0x6014846109107825 */ /* 0x000fe200078e00ff */
[----:B------:R-:W-:-:S05]  /*2f10*/  MOV R18, R13 ;  /* 0x0000000d00127202 */ /* 0x000fca0000000f00 */
[----:B------:R-:W-:-:S04]  /*2f20*/  IMAD.WIDE.U32.X R12, R7, 0x200801c0, R18, P0 ;  /* 0x200801c0070c7825 */ /* 0x000fc800000e0412 */
[----:B------:R-:W-:Y:S01]  /*2f30*/  IMAD.WIDE.U32 R16, P0, R8, 0x200801c0, R16 ;  /* 0x200801c008107825 */ /* 0x000fe20007800010 */
[----:B------:R-:W-:-:S03]  /*2f40*/  IADD3 R21, P1, PT, R12, -0x60148461, RZ ;  /* 0x9feb7b9f0c157810 */ /* 0x000fc60007f3e0ff */
[----:B------:R-:W-:Y:S01]  /*2f50*/  IMAD.WIDE.U32 R18, R8, 0x60148461, RZ ;  /* 0x6014846108127825 */ /* 0x000fe200078e00ff */
[----:B------:R-:W-:Y:S02]  /*2f60*/  IADD3.X R23, PT, PT, R13, -0x200801c1, RZ, P1, !PT ;  /* 0xdff7fe3f0d177810 */ /* 0x000fe40000ffe4ff */
[----:B------:R-:W-:Y:S01]  /*2f70*/  SEL R21, R21, R12, P2 ;  /* 0x0000000c15157207 */ /* 0x000fe20001000000 */
[----:B------:R-:W-:Y:S01]  /*2f80*/  IMAD.X R15, RZ, RZ, RZ, P0 ;  /* 0x000000ffff0f7224 */ /* 0x000fe200000e06ff */
[----:B------:R-:W-:Y:S02]  /*2f90*/  SEL R12, R23, R13, P2 ;  /* 0x0000000d170c7207 */ /* 0x000fe40001000000 */
[----:B------:R-:W-:Y:S02]  /*2fa0*/  IADD3 RZ, P0, PT, R19, R16, RZ ;  /* 0x0000001013ff7210 */ /* 0x000fe40007f1e0ff */
        /* <DEDUP_REMOVED lines=10> */
[----:B------:R-:W-:Y:S02]  /*3050*/  IMAD R12, R12, -0x7fe001, RZ ;  /* 0xff801fff0c0c7824 */ /* 0x000fe400078e02ff */
[----:B------:R-:W-:Y:S01]  /*3060*/  IMAD.MOV.U32 R20, RZ, RZ, R6 ;  /* 0x000000ffff147224 */ /* 0x000fe200078e0006 */
[----:B------:R-:W-:Y:S02]  /*3070*/  IADD3 R8, PT, PT, R19, -R13, R14 ;  /* 0x8000000d13087210 */ /* 0x000fe40007ffe00e */
[----:B------:R-:W-:-:S07]  /*3080*/  IADD3 R21, PT, PT, R7, -R21, R12 ;  /* 0x8000001507157210 */ /* 0x000fce0007ffe00c */
.L_x_11:
[C---:B------:R-:W-:Y:S01]  /*3090*/  IMAD R9, R21.reuse, R20, RZ ;  /* 0x0000001415097224 */ /* 0x040fe200078e02ff */
[----:B------:R-:W0:Y:S01]  /*30a0*/  LDCU UR5, c[0x0][0x390] ;  /* 0x00007200ff0577ac */ /* 0x000e220008000800 */
[----:B------:R-:W-:-:S04]  /*30b0*/  IMAD.WIDE.U32 R14, R21, 0x60148461, RZ ;  /* 0x60148461150e7825 */ /* 0x000fc800078e00ff */
[----:B-----5:R-:W-:-:S04]  /*30c0*/  IMAD.WIDE.U32 R6, R20, R20, RZ ;  /* 0x0000001414067225 */ /* 0x020fc800078e00ff */
[C---:B------:R-:W-:Y:S02]  /*30d0*/  IMAD R9, R20.reuse, R21, R9 ;  /* 0x0000001514097224 */ /* 0x040fe400078e0209 */
[----:B------:R-:W-:-:S03]  /*30e0*/  IMAD.WIDE.U32 R12, R20, 0x60148461, RZ ;  /* 0x60148461140c7825 */ /* 0x000fc600078e00ff */
[----:B------:R-:W-:Y:S01]  /*30f0*/  IADD3 R7, PT, PT, R7, R9, RZ ;  /* 0x0000000907077210 */ /* 0x000fe20007ffe0ff */
        /* <DEDUP_REMOVED lines=10> */
[----:B------:R-:W-:Y:S02]  /*31a0*/  ISETP.LT.AND P1, PT, R21, RZ, PT ;  /* 0x000000ff1500720c */ /* 0x000fe40003f21270 */
        /* <DEDUP_REMOVED lines=8> */
[----:B------:R-:W-:Y:S02]  /*3230*/  SHF.R.U32.HI R16, RZ, 0x14, R17 ;  /* 0x00000014ff107819 */ /* 0x000fe40000011611 */
[----:B------:R-:W-:Y:S01]  /*3240*/  LEA.HI R15, P0, R14, R15, RZ, 0x1 ;  /* 0x0000000f0e0f7211 */ /* 0x000fe200078108ff */
[----:B------:R-:W-:-:S03]  /*3250*/  IMAD.WIDE.U32 R12, R9, -0x7fe001, R6 ;  /* 0xff801fff090c7825 */ /* 0x000fc600078e0006 */
[----:B------:R-:W-:Y:S01]  /*3260*/  LEA.HI.X.SX32 R14, R14, RZ, 0xc, P0 ;  /* 0x000000ff0e0e7211 */ /* 0x000fe200000f66ff */
[----:B------:R-:W-:Y:S02]  /*3270*/  IMAD R16, R16, -0x7fe001, RZ ;  /* 0xff801fff10107824 */ /* 0x000fe400078e02ff */
[----:B------:R-:W-:-:S03]  /*3280*/  IMAD.WIDE.U32 R6, R15, -0x7fe001, R20 ;  /* 0xff801fff0f067825 */ /* 0x000fc600078e0014 */
[----:B------:R-:W-:Y:S01]  /*3290*/  IADD3 R9, PT, PT, R13, -R9, R16 ;  /* 0x800000090d097210 */ /* 0x000fe20007ffe010 */
[----:B------:R-:W-:Y:S02]  /*32a0*/  IMAD R14, R14, -0x7fe001, RZ ;  /* 0xff801fff0e0e7824 */ /* 0x000fe400078e02ff */
[----:B------:R-:W-:-:S03]  /*32b0*/  IMAD.WIDE.U32 R22, R12, R12, RZ ;  /* 0x0000000c0c167225 */ /* 0x000fc600078e00ff */
[----:B------:R-:W-:Y:S01]  /*32c0*/  IADD3 R13, PT, PT, R7, -R15, R14 ;  /* 0x8000000f070d7210 */ /* 0x000fe20007ffe00e */
[-C--:B------:R-:W-:Y:S02]  /*32d0*/  IMAD R14, R9, R6.reuse, RZ ;  /* 0x00000006090e7224 */ /* 0x080fe400078e02ff */
[----:B------:R-:W-:-:S04]  /*32e0*/  IMAD.WIDE.U32 R6, R12, R6, RZ ;  /* 0x000000060c067225 */ /* 0x000fc800078e00ff */
[-C--:B------:R-:W-:Y:S02]  /*32f0*/  IMAD R13, R13, R12.reuse, R14 ;  /* 0x0000000c0d0d7224 */ /* 0x080fe400078e020e */
[-C--:B------:R-:W-:Y:S02]  /*3300*/  IMAD R14, R9, R12.reuse, RZ ;  /* 0x0000000c090e7224 */ /* 0x080fe400078e02ff */
[----:B------:R-:W-:Y:S02]  /*3310*/  IMAD.IADD R7, R7, 0x1, R13 ;  /* 0x0000000107077824 */ /* 0x000fe400078e020d */
[----:B------:R-:W-:Y:S02]  /*3320*/  IMAD R9, R9, R12, R14 ;  /* 0x0000000c09097224 */ /* 0x000fe400078e020e */
[----:B------:R-:W-:-:S03]  /*3330*/  IMAD.WIDE.U32 R16, R7, 0x60148461, RZ ;  /* 0x6014846107107825 */ /* 0x000fc600078e00ff */
        /* <DEDUP_REMOVED lines=12> */
[----:B------:R-:W-:Y:S02]  /*3400*/  IADD3 RZ, P2, PT, R17, R14, RZ ;  /* 0x0000000e11ff7210 */ /* 0x000fe40007f5e0ff */
[----:B------:R-:W-:Y:S02]  /*3410*/  ISETP.LT.AND P1, PT, R7, RZ, PT ;  /* 0x000000ff0700720c */ /* 0x000fe40003f21270 */
[----:B------:R-:W-:Y:S02]  /*3420*/  IADD3.X R17, PT, PT, R13, -0x200801c1, RZ, P0, !PT ;  /* 0xdff7fe3f0d117810 */ /* 0x000fe400007fe4ff */
        /* <DEDUP_REMOVED lines=110> */
[----:B------:R-:W-:Y:S01]  /*3b10*/  IMAD.MOV.U32 R20, RZ, RZ, R15 ;  /* 0x000000ffff147224 */ /* 0x000fe200078e000f */
[----:B------:R-:W-:Y:S02]  /*3b20*/  IADD3.X R21, PT, PT, RZ, RZ, RZ, P1, !PT ;  /* 0x000000ffff157210 */ /* 0x000fe40000ffe4ff */
[----:B------:R-:W-:Y:S02]  /*3b30*/  IADD3 RZ, P2, PT, R17, R14, RZ ;  /* 0x0000000e11ff7210 */ /* 0x000fe40007f5e0ff */
[----:B------:R-:W-:Y:S02]  /*3b40*/  ISETP.LT.AND P1, PT, R7, RZ, PT ;  /* 0x000000ff0700720c */ /* 0x000fe40003f21270 */
[----:B------:R-:W-:Y:S01]  /*3b50*/  IADD3.X R17, PT, PT, R13, -0x200801c1, RZ, P0, !PT ;  /* 0xdff7fe3f0d117810 */ /* 0x000fe200007fe4ff */
[----:B------:R-:W-:Y:S01]  /*3b60*/  IMAD.WIDE.U32.X R20, R23, 0x2008, R20, P2 ;  /* 0x0000200817147825 */ /* 0x000fe200010e0414 */
[----:B------:R-:W-:Y:S02]  /*3b70*/  SEL R15, R9, R12, P1 ;  /* 0x0000000c090f7207 */ /* 0x000fe40000800000 */
[----:B------:R-:W-:-:S02]  /*3b80*/  SEL R14, R17, R13, P1 ;  /* 0x0000000d110e7207 */ /* 0x000fc40000800000 */
        /* <DEDUP_REMOVED lines=15> */
[----:B------:R-:W-:Y:S02]  /*3c80*/  IMAD R14, R9, R12, RZ ;  /* 0x0000000c090e7224 */ /* 0x000fe400078e02ff */
[----:B------:R-:W-:Y:S01]  /*3c90*/  IMAD.WIDE.U32 R20, R6, 0x60148461, RZ ;  /* 0x6014846106147825 */ /* 0x000fe200078e00ff */
[----:B------:R-:W-:-:S03]  /*3ca0*/  IADD3 R7, PT, PT, R7, R13, RZ ;  /* 0x0000000d07077210 */ /* 0x000fc60007ffe0ff */
[----:B------:R-:W-:Y:S02]  /*3cb0*/  IMAD R9, R9, R12, R14 ;  /* 0x0000000c09097224 */ /* 0x000fe400078e020e */
        /* <DEDUP_REMOVED lines=94> */
[----:B------:R-:W-:-:S04]  /*42a0*/  SEL R12, R17, R13, P1 ;  /* 0x0000000d110c7207 */ /* 0x000fc80000800000 */
        /* <DEDUP_REMOVED lines=9> */
[----:B------:R-:W-:-:S04]  /*4340*/  IMAD R12, R12, -0x7fe001, RZ ;  /* 0xff801fff0c0c7824 */ /* 0x000fc800078e02ff */
[----:B------:R-:W-:Y:S01]  /*4350*/  IMAD R14, R9, R6, RZ ;  /* 0x00000006090e7224 */ /* 0x000fe200078e02ff */
[----:B------:R-:W-:Y:S01]  /*4360*/  IADD3 R7, PT, PT, R7, -R13, R12 ;  /* 0x8000000d07077210 */ /* 0x000fe20007ffe00c */
[----:B------:R-:W-:Y:S02]  /*4370*/  IMAD R16, R9, R22, RZ ;  /* 0x0000001609107224 */ /* 0x000fe400078e02ff */
[----:B------:R-:W-:-:S04]  /*4380*/  IMAD.WIDE.U32 R12, R22, R6, RZ ;  /* 0x00000006160c7225 */ /* 0x000fc800078e00ff */
[-C--:B------:R-:W-:Y:S02]  /*4390*/  IMAD R15, R7, R22.reuse, R14 ;  /* 0x00000016070f7224 */ /* 0x080fe400078e020e */
[-C--:B------:R-:W-:Y:S02]  /*43a0*/  IMAD R9, R9, R22.reuse, R16 ;  /* 0x0000001609097224 */ /* 0x080fe400078e0210 */
[----:B------:R-:W-:Y:S01]  /*43b0*/  IMAD.WIDE.U32 R6, R22, R22, RZ ;  /* 0x0000001616067225 */ /* 0x000fe200078e00ff */
[----:B------:R-:W-:-:S03]  /*43c0*/  IADD3 R13, PT, PT, R13, R15, RZ ;  /* 0x0000000f0d0d7210 */ /* 0x000fc60007ffe0ff */
[----:B------:R-:W-:Y:S01]  /*43d0*/  IMAD.WIDE.U32 R22, R12, 0x60148461, RZ ;  /* 0x601484610c167825 */ /* 0x000fe200078e00ff */
[----:B------:R-:W-:-:S03]  /*43e0*/  IADD3 R7, PT, PT, R7, R9, RZ ;  /* 0x0000000907077210 */ /* 0x000fc60007ffe0ff */
[----:B------:R-:W-:-:S04]  /*43f0*/  IMAD.WIDE.U32 R24, R13, 0x60148461, RZ ;  /* 0x601484610d187825 */ /* 0x000fc800078e00ff */
[----:B------:R-:W-:-:S04]  /*4400*/  IMAD.WIDE.U32 R14, R7, 0x1c06015, RZ ;  /* 0x01c06015070e7825 */ /* 0x000fc800078e00ff */
[----:B------:R-:W-:-:S04]  /*4410*/  IMAD.WIDE.U32 R24, P0, R12, 0x200801c0, R24 ;  /* 0x200801c00c187825 */ /* 0x000fc80007800018 */
[----:B------:R-:W-:Y:S01]  /*4420*/  IMAD.WIDE.U32 R14, P1, R6, 0x2008, R14 ;  /* 0x00002008060e7825 */ /* 0x000fe2000782000e */
[----:B------:R-:W-:-:S03]  /*4430*/  MOV R20, R25 ;  /* 0x0000001900147202 */ /* 0x000fc60000000f00 */
[----:B------:R-:W-:-:S04]  /*4440*/  IMAD.WIDE.U32 R16, R6, 0x1c06015, RZ ;  /* 0x01c0601506107825 */ /* 0x000fc800078e00ff */
[----:B------:R-:W-:Y:S01]  /*4450*/  IMAD.X R21, RZ, RZ, RZ, P0 ;  /* 0x000000ffff157224 */ /* 0x000fe200000e06ff */
[----:B------:R-:W-:Y:S01]  /*4460*/  IADD3 RZ, P0, PT, R23, R24, RZ ;  /* 0x0000001817ff7210 */ /* 0x000fe20007f1e0ff */
[----:B------:R-:W-:Y:S01]  /*4470*/  IMAD.MOV.U32 R22, RZ, RZ, R15 ;  /* 0x000000ffff167224 */ /* 0x000fe200078e000f */
[----:B------:R-:W-:Y:S02]  /*4480*/  IADD3.X R23, PT, PT, RZ, RZ, RZ, P1, !PT ;  /* 0x000000ffff177210 */ /* 0x000fe40000ffe4ff */
[----:B------:R-:W-:Y:S01]  /*4490*/  IADD3 RZ, P1, PT, R17, R14, RZ ;  /* 0x0000000e11ff7210 */ /* 0x000fe20007f3e0ff */
[----:B------:R-:W-:-:S04]  /*44a0*/  IMAD.WIDE.U32.X R20, R13, 0x200801c0, R20, P0 ;  /* 0x200801c00d147825 */ /* 0x000fc800000e0414 */
[----:B------:R-:W-:Y:S01]  /*44b0*/  IMAD.WIDE.U32.X R22, R7, 0x2008, R22, P1 ;  /* 0x0000200807167825 */ /* 0x000fe200008e0416 */
[----:B------:R-:W-:Y:S02]  /*44c0*/  IADD3 R15, P0, PT, R20, -0x60148461, RZ ;  /* 0x9feb7b9f140f7810 */ /* 0x000fe40007f1e0ff */
[----:B------:R-:W-:Y:S02]  /*44d0*/  ISETP.LT.AND P1, PT, R13, RZ, PT ;  /* 0x000000ff0d00720c */ /* 0x000fe40003f21270 */
[--C-:B------:R-:W-:Y:S02]  /*44e0*/  SHF.R.U64 R9, R22, 0x4, R23.reuse ;  /* 0x0000000416097819 */ /* 0x100fe40000001217 */
[----:B------:R-:W-:Y:S02]  /*44f0*/  IADD3.X R17, PT, PT, R21, -0x200801c1, RZ, P0, !PT ;  /* 0xdff7fe3f15117810 */ /* 0x000fe400007fe4ff */
[----:B------:R-:W-:Y:S02]  /*4500*/  SHF.R.U32.HI R22, RZ, 0x4, R23 ;  /* 0x00000004ff167819 */ /* 0x000fe40000011617 */
[----:B------:R-:W-:Y:S01]  /*4510*/  SEL R16, R15, R20, P1 ;  /* 0x000000140f107207 */ /* 0x000fe20000800000 */
[----:B------:R-:W-:Y:S01]  /*4520*/  IMAD.WIDE.U32 R14, R9, -0x7fe001, R6 ;  /* 0xff801fff090e7825 */ /* 0x000fe200078e0006 */
[----:B------:R-:W-:-:S03]  /*4530*/  SEL R21, R17, R21, P1 ;  /* 0x0000001511157207 */ /* 0x000fc60000800000 */
[----:B------:R-:W-:Y:S01]  /*4540*/  IMAD R22, R22, -0x7fe001, RZ ;  /* 0xff801fff16167824 */ /* 0x000fe200078e02ff */
[----:B------:R-:W-:-:S04]  /*4550*/  SHF.R.S64 R6, R16, 0x14, R21 ;  /* 0x0000001410067819 */ /* 0x000fc80000001015 */
[----:B------:R-:W-:Y:S02]  /*4560*/  IADD3 R9, PT, PT, R15, -R9, R22 ;  /* 0x800000090f097210 */ /* 0x000fe40007ffe016 */
[----:B------:R-:W-:Y:S01]  /*4570*/  LEA.HI R15, P0, R21, R6, RZ, 0x1 ;  /* 0x00000006150f7211 */ /* 0x000fe200078108ff */
[----:B------:R-:W-:-:S03]  /*4580*/  IMAD.WIDE.U32 R6, R14, R14, RZ ;  /* 0x0000000e0e067225 */ /* 0x000fc600078e00ff */
[----:B------:R-:W-:Y:S01]  /*4590*/  LEA.HI.X.SX32 R16, R21, RZ, 0xc, P0 ;  /* 0x000000ff15107211 */ /* 0x000fe200000f66ff */
[----:B------:R-:W-:Y:S02]  /*45a0*/  IMAD R17, R9, R14, RZ ;  /* 0x0000000e09117224 */ /* 0x000fe400078e02ff */
[----:B------:R-:W-:-:S04]  /*45b0*/  IMAD.WIDE.U32 R12, R15, -0x7fe001, R12 ;  /* 0xff801fff0f0c7825 */ /* 0x000fc800078e000c */
[----:B------:R-:W-:Y:S02]  /*45c0*/  IMAD R16, R16, -0x7fe001, RZ ;  /* 0xff801fff10107824 */ /* 0x000fe400078e02ff */
[C---:B------:R-:W-:Y:S02]  /*45d0*/  IMAD R17, R9.reuse, R14, R17 ;  /* 0x0000000e09117224 */ /* 0x040fe400078e0211 */
[-C--:B------:R-:W-:Y:S01]  /*45e0*/  IMAD R9, R9, R12.reuse, RZ ;  /* 0x0000000c09097224 */ /* 0x080fe200078e02ff */
[----:B------:R-:W-:Y:S01]  /*45f0*/  IADD3 R15, PT, PT, R13, -R15, R16 ;  /* 0x8000000f0d0f7210 */ /* 0x000fe20007ffe010 */
[----:B------:R-:W-:Y:S01]  /*4600*/  IMAD.WIDE.U32 R12, R14, R12, RZ ;  /* 0x0000000c0e0c7225 */ /* 0x000fe200078e00ff */
[----:B------:R-:W-:-:S03]  /*4610*/  IADD3 R7, PT, PT, R7, R17, RZ ;  /* 0x0000001107077210 */ /* 0x000fc60007ffe0ff */
[----:B------:R-:W-:Y:S02]  /*4620*/  IMAD R9, R15, R14, R9 ;  /* 0x0000000e0f097224 */ /* 0x000fe400078e0209 */
[----:B------:R-:W-:-:S03]  /*4630*/  IMAD.WIDE.U32 R16, R7, 0x1c06015, RZ ;  /* 0x01c0601507107825 */ /* 0x000fc600078e00ff */
[----:B------:R-:W-:Y:S01]  /*4640*/  IADD3 R13, PT, PT, R13, R9, RZ ;  /* 0x000000090d0d7210 */ /* 0x000fe20007ffe0ff */
[----:B------:R-:W-:-:S04]  /*4650*/  IMAD.WIDE.U32 R14, P0, R6, 0x2008, R16 ;  /* 0x00002008060e7825 */ /* 0x000fc80007800010 */
[----:B------:R-:W-:Y:S01]  /*4660*/  IMAD.WIDE.U32 R16, R6, 0x1c06015, RZ ;  /* 0x01c0601506107825 */ /* 0x000fe200078e00ff */
[----:B------:R-:W-:-:S03]  /*4670*/  MOV R20, R15 ;  /* 0x0000000f00147202 */ /* 0x000fc60000000f00 */
[----:B------:R-:W-:Y:S01]  /*4680*/  IMAD.WIDE.U32 R22, R13, 0x60148461, RZ ;  /* 0x601484610d167825 */ /* 0x000fe200078e00ff */
[----:B------:R-:W-:-:S03]  /*4690*/  IADD3 RZ, P1, PT, R17, R14, RZ ;  /* 0x0000000e11ff7210 */ /* 0x000fc60007f3e0ff */
[----:B------:R-:W-:Y:S02]  /*46a0*/  IMAD.X R21, RZ, RZ, RZ, P0 ;  /* 0x000000ffff157224 */ /* 0x000fe400000e06ff */
[----:B------:R-:W-:-:S04]  /*46b0*/  IMAD.WIDE.U32 R22, P0, R12, 0x200801c0, R22 ;  /* 0x200801c00c167825 */ /* 0x000fc80007800016 */
[----:B------:R-:W-:Y:S01]  /*46c0*/  IMAD.WIDE.U32 R14, R12, 0x60148461, RZ ;  /* 0x601484610c0e7825 */ /* 0x000fe200078e00ff */
[----:B------:R-:W-:-:S03]  /*46d0*/  IADD3.X R17, PT, PT, RZ, RZ, RZ, P0, !PT ;  /* 0x000000ffff117210 */ /* 0x000fc600007fe4ff */
[----:B------:R-:W-:Y:S01]  /*46e0*/  IMAD.WIDE.U32.X R20, R7, 0x2008, R20, P1 ;  /* 0x0000200807147825 */ /* 0x000fe200008e0414 */
[----:B------:R-:W-:Y:S02]  /*46f0*/  IADD3 RZ, P0, PT, R15, R22, RZ ;  /* 0x000000160fff7210 */ /* 0x000fe40007f1e0ff */
[C---:B------:R-:W-:Y:S01]  /*4700*/  ISETP.LT.AND P1, PT, R13.reuse, RZ, PT ;  /* 0x000000ff0d00720c */ /* 0x040fe20003f21270 */
[----:B------:R-:W-:Y:S01]  /*4710*/  IMAD.MOV.U32 R16, RZ, RZ, R23 ;  /* 0x000000ffff107224 */ /* 0x000fe200078e0017 */
[--C-:B------:R-:W-:Y:S02]  /*4720*/  SHF.R.U64 R9, R20, 0x4, R21.reuse ;  /* 0x0000000414097819 */ /* 0x100fe40000001215 */
[----:B------:R-:W-:Y:S01]  /*4730*/  SHF.R.U32.HI R20, RZ, 0x4, R21 ;  /* 0x00000004ff147819 */ /* 0x000fe20000011615 */
[----:B------:R-:W-:-:S04]  /*4740*/  IMAD.WIDE.U32.X R16, R13, 0x200801c0, R16, P0 ;  /* 0x200801c00d107825 */ /* 0x000fc800000e0410 */
[----:B------:R-:W-:Y:S01]  /*4750*/  IMAD.WIDE.U32 R14, R9, -0x7fe001, R6 ;  /* 0xff801fff090e7825 */ /* 0x000fe200078e0006 */
[----:B------:R-:W-:-:S03]  /*4760*/  IADD3 R7, P0, PT, R16, -0x60148461, RZ ;  /* 0x9feb7b9f10077810 */ /* 0x000fc60007f1e0ff */
[----:B------:R-:W-:Y:S01]  /*4770*/  IMAD R20, R20, -0x7fe001, RZ ;  /* 0xff801fff14147824 */ /* 0x000fe200078e02ff */
[----:B------:R-:W-:-:S04]  /*4780*/  IADD3.X R19, PT, PT, R17, -0x200801c1, RZ, P0, !PT ;  /* 0xdff7fe3f11137810 */ /* 0x000fc800007fe4ff */
[----:B------:R-:W-:Y:S02]  /*4790*/  IADD3 R9, PT, PT, R15, -R9, R20 ;  /* 0x800000090f097210 */ /* 0x000fe40007ffe014 */
[----:B------:R-:W-:Y:S02]  /*47a0*/  SEL R15, R7, R16, P1 ;  /* 0x00000010070f7207 */ /* 0x000fe40000800000 */
[----:B------:R-:W-:Y:S01]  /*47b0*/  SEL R6, R19, R17, P1 ;  /* 0x0000001113067207 */ /* 0x000fe20000800000 */
[-C--:B------:R-:W-:Y:S02]  /*47c0*/  IMAD R20, R9, R14.reuse, RZ ;  /* 0x0000000e09147224 */ /* 0x080fe400078e02ff */
[----:B------:R-:W-:Y:S01]  /*47d0*/  IMAD.WIDE.U32 R16, R14, R14, RZ ;  /* 0x0000000e0e107225 */ /* 0x000fe200078e00ff */
[----:B------:R-:W-:-:S03]  /*47e0*/  SHF.R.S64 R15, R15, 0x14, R6 ;  /* 0x000000140f0f7819 */ /* 0x000fc60000001006 */
[----:B------:R-:W-:Y:S01]  /*47f0*/  IMAD R7, R9, R14, R20 ;  /* 0x0000000e09077224 */ /* 0x000fe200078e0214 */
[----:B------:R-:W-:-:S04]  /*4800*/  LEA.HI R15, P0, R6, R15, RZ, 0x1 ;  /* 0x0000000f060f7211 */ /* 0x000fc800078108ff */
[----:B------:R-:W-:Y:S01]  /*4810*/  IADD3 R17, PT, PT, R17, R7, RZ ;  /* 0x0000000711117210 */ /* 0x000fe20007ffe0ff */
[----:B------:R-:W-:Y:S01]  /*4820*/  IMAD.WIDE.U32 R12, R15, -0x7fe001, R12 ;  /* 0xff801fff0f0c7825 */ /* 0x000fe200078e000c */
[----:B------:R-:W-:-:S03]  /*4830*/  LEA.HI.X.SX32 R19, R6, RZ, 0xc, P0 ;  /* 0x000000ff06137211 */ /* 0x000fc600000f66ff */
[----:B------:R-:W-:-:S04]  /*4840*/  IMAD.WIDE.U32 R6, R17, 0x1c06015, RZ ;  /* 0x01c0601511067825 */ /* 0x000fc800078e00ff */
[----:B------:R-:W-:Y:S02]  /*4850*/  IMAD R19, R19, -0x7fe001, RZ ;  /* 0xff801fff13137824 */ /* 0x000fe400078e02ff */
[----:B------:R-:W-:-:S03]  /*4860*/  IMAD.WIDE.U32 R20, P0, R16, 0x2008, R6 ;  /* 0x0000200810147825 */ /* 0x000fc60007800006 */
[----:B------:R-:W-:Y:S01]  /*4870*/  IADD3 R15, PT, PT, R13, -R15, R19 ;  /* 0x8000000f0d0f7210 */ /* 0x000fe20007ffe013 */
[----:B------:R-:W-:Y:S01]  /*4880*/  IMAD.WIDE.U32 R6, R16, 0x1c06015, RZ ;  /* 0x01c0601510067825 */ /* 0x000fe200078e00ff */
[----:B------:R-:W-:-:S03]  /*4890*/  IADD3.X R13, PT, PT, RZ, RZ, RZ, P0, !PT ;  /* 0x000000ffff0d7210 */ /* 0x000fc600007fe4ff */
[----:B------:R-:W-:Y:S01]  /*48a0*/  IMAD R9, R9, R12, RZ ;  /* 0x0000000c09097224 */ /* 0x000fe200078e02ff */
[----:B------:R-:W-:Y:S01]  /*48b0*/  IADD3 RZ, P0, PT, R7, R20, RZ ;  /* 0x0000001407ff7210 */ /* 0x000fe20007f1e0ff */
[----:B------:R-:W-:-:S04]  /*48c0*/  IMAD.WIDE.U32 R6, R14, R12, RZ ;  /* 0x0000000c0e067225 */ /* 0x000fc800078e00ff */
[----:B------:R-:W-:Y:S02]  /*48d0*/  IMAD R15, R15, R14, R9 ;  /* 0x0000000e0f0f7224 */ /* 0x000fe400078e0209 */
[----:B------:R-:W-:Y:S02]  /*48e0*/  IMAD.MOV.U32 R12, RZ, RZ, R21 ;  /* 0x000000ffff0c7224 */ /* 0x000fe400078e0015 */
[----:B------:R-:W-:Y:S01]  /*48f0*/  IMAD.WIDE.U32 R20, R6, 0x60148461, RZ ;  /* 0x6014846106147825 */ /* 0x000fe200078e00ff */
[----:B------:R-:W-:-:S03]  /*4900*/  IADD3 R7, PT, PT, R7, R15, RZ ;  /* 0x0000000f07077210 */ /* 0x000fc60007ffe0ff */
[----:B------:R-:W-:Y:S01]  /*4910*/  IMAD.WIDE.U32.X R12, R17, 0x2008, R12, P0 ;  /* 0x00002008110c7825 */ /* 0x000fe200000e040c */
[----:B------:R-:W-:-:S03]  /*4920*/  ISETP.LT.AND P1, PT, R7, RZ, PT ;  /* 0x000000ff0700720c */ /* 0x000fc60003f21270 */
[----:B------:R-:W-:Y:S01]  /*4930*/  IMAD.WIDE.U32 R14, R7, 0x60148461, RZ ;  /* 0x60148461070e7825 */ /* 0x000fe200078e00ff */
[--C-:B------:R-:W-:Y:S02]  /*4940*/  SHF.R.U64 R9, R12, 0x4, R13.reuse ;  /* 0x000000040c097819 */ /* 0x100fe4000000120d */
[----:B------:R-:W-:-:S03]  /*4950*/  SHF.R.U32.HI R19, RZ, 0x4, R13 ;  /* 0x00000004ff137819 */ /* 0x000fc6000001160d */
[----:B------:R-:W-:-:S04]  /*4960*/  IMAD.WIDE.U32 R12, R9, -0x7fe001, R16 ;  /* 0xff801fff090c7825 */ /* 0x000fc800078e0010 */
[----:B------:R-:W-:Y:S02]  /*4970*/  IMAD R19, R19, -0x7fe001, RZ ;  /* 0xff801fff13137824 */ /* 0x000fe400078e02ff */
[----:B------:R-:W-:-:S03]  /*4980*/  IMAD.WIDE.U32 R14, P0, R6, 0x200801c0, R14 ;  /* 0x200801c0060e7825 */ /* 0x000fc6000780000e */
[----:B------:R-:W-:Y:S01]  /*4990*/  IADD3 R9, PT, PT, R13, -R9, R19 ;  /* 0x800000090d097210 */ /* 0x000fe20007ffe013 */
[----:B------:R-:W-:Y:S01]  /*49a0*/  IMAD.MOV.U32 R16, RZ, RZ, R15 ;  /* 0x000000ffff107224 */ /* 0x000fe200078e000f */
[----:B------:R-:W-:Y:S02]  /*49b0*/  IADD3.X R17, PT, PT, RZ, RZ, RZ, P0, !PT ;  /* 0x000000ffff117210 */ /* 0x000fe400007fe4ff */
[----:B------:R-:W-:Y:S01]  /*49c0*/  IADD3 RZ, P0, PT, R21, R14, RZ ;  /* 0x0000000e15ff7210 */ /* 0x000fe20007f1e0ff */
[-C--:B------:R-:W-:Y:S02]  /*49d0*/  IMAD R13, R9, R12.reuse, RZ ;  /* 0x0000000c090d7224 */ /* 0x080fe400078e02ff */
[----:B------:R-:W-:-:S04]  /*49e0*/  IMAD.WIDE.U32 R14, R12, R12, RZ ;  /* 0x0000000c0c0e7225 */ /* 0x000fc800078e00ff */
[----:B------:R-:W-:-:S04]  /*49f0*/  IMAD.WIDE.U32.X R16, R7, 0x200801c0, R16, P0 ;  /* 0x200801c007107825 */ /* 0x000fc800000e0410 */
[----:B------:R-:W-:Y:S01]  /*4a00*/  IMAD R19, R9, R12, R13 ;  /* 0x0000000c09137224 */ /* 0x000fe200078e020d */
[----:B------:R-:W-:-:S04]  /*4a10*/  IADD3 R13, P0, PT, R16, -0x60148461, RZ ;  /* 0x9feb7b9f100d7810 */ /* 0x000fc80007f1e0ff */
[----:B------:R-:W-:Y:S02]  /*4a20*/  IADD3 R15, PT, PT, R15, R19, RZ ;  /* 0x000000130f0f7210 */ /* 0x000fe40007ffe0ff */
[----:B------:R-:W-:Y:S02]  /*4a30*/  IADD3.X R19, PT, PT, R17, -0x200801c1, RZ, P0, !PT ;  /* 0xdff7fe3f11137810 */ /* 0x000fe400007fe4ff */
[----:B------:R-:W-:Y:S02]  /*4a40*/  SEL R20, R13, R16, P1 ;  /* 0x000000100d147207 */ /* 0x000fe40000800000 */
[----:B------:R-:W-:Y:S01]  /*4a50*/  SEL R19, R19, R17, P1 ;  /* 0x0000001113137207 */ /* 0x000fe20000800000 */
[----:B------:R-:W-:-:S03]  /*4a60*/  IMAD.WIDE.U32 R16, R15, 0x1c06015, RZ ;  /* 0x01c060150f107825 */ /* 0x000fc600078e00ff */
[----:B------:R-:W-:Y:S01]  /*4a70*/  SHF.R.S64 R20, R20, 0x14, R19 ;  /* 0x0000001414147819 */ /* 0x000fe20000001013 */
[----:B------:R-:W-:-:S03]  /*4a80*/  IMAD.WIDE.U32 R16, P1, R14, 0x2008, R16 ;  /* 0x000020080e107825 */ /* 0x000fc60007820010 */
[----:B------:R-:W-:Y:S01]  /*4a90*/  LEA.HI R13, P0, R19, R20, RZ, 0x1 ;  /* 0x00000014130d7211 */ /* 0x000fe200078108ff */
[----:B------:R-:W-:-:S03]  /*4aa0*/  IMAD.WIDE.U32 R20, R14, 0x1c06015, RZ ;  /* 0x01c060150e147825 */ /* 0x000fc600078e00ff */
[----:B------:R-:W-:Y:S02]  /*4ab0*/  LEA.HI.X.SX32 R19, R19, RZ, 0xc, P0 ;  /* 0x000000ff13137211 */ /* 0x000fe400000f66ff */
[----:B------:R-:W-:Y:S01]  /*4ac0*/  IADD3.X R23, PT, PT, RZ, RZ, RZ, P1, !PT ;  /* 0x000000ffff177210 */ /* 0x000fe20000ffe4ff */
[----:B------:R-:W-:Y:S01]  /*4ad0*/  IMAD.WIDE.U32 R6, R13, -0x7fe001, R6 ;  /* 0xff801fff0d067825 */ /* 0x000fe200078e0006 */
[----:B------:R-:W-:-:S03]  /*4ae0*/  IADD3 RZ, P0, PT, R21, R16, RZ ;  /* 0x0000001015ff7210 */ /* 0x000fc60007f1e0ff */
[----:B------:R-:W-:Y:S02]  /*4af0*/  IMAD R19, R19, -0x7fe001, RZ ;  /* 0xff801fff13137824 */ /* 0x000fe400078e02ff */
[----:B------:R-:W-:Y:S02]  /*4b00*/  IMAD.MOV.U32 R22, RZ, RZ, R17 ;  /* 0x000000ffff167224 */ /* 0x000fe400078e0011 */
[----:B------:R-:W-:Y:S01]  /*4b10*/  IMAD R16, R9, R6, RZ ;  /* 0x0000000609107224 */ /* 0x000fe200078e02ff */
[----:B------:R-:W-:Y:S01]  /*4b20*/  IADD3 R13, PT, PT, R7, -R13, R19 ;  /* 0x8000000d070d7210 */ /* 0x000fe20007ffe013 */
[----:B------:R-:W-:-:S04]  /*4b30*/  IMAD.WIDE.U32.X R22, R15, 0x2008, R22, P0 ;  /* 0x000020080f167825 */ /* 0x000fc800000e0416 */
[----:B------:R-:W-:Y:S01]  /*4b40*/  IMAD.WIDE.U32 R6, R12, R6, RZ ;  /* 0x000000060c067225 */ /* 0x000fe200078e00ff */
[--C-:B------:R-:W-:Y:S02]  /*4b50*/  SHF.R.U64 R9, R22, 0x4, R23.reuse ;  /* 0x0000000416097819 */ /* 0x100fe40000001217 */
[----:B------:R-:W-:Y:S01]  /*4b60*/  SHF.R.U32.HI R22, RZ, 0x4, R23 ;  /* 0x00000004ff167819 */ /* 0x000fe20000011617 */
[----:B------:R-:W-:Y:S02]  /*4b70*/  IMAD R17, R13, R12, R16 ;  /* 0x0000000c0d117224 */ /* 0x000fe400078e0210 */
[----:B------:R-:W-:-:S03]  /*4b80*/  IMAD.WIDE.U32 R12, R9, -0x7fe001, R14 ;  /* 0xff801fff090c7825 */ /* 0x000fc600078e000e */
[----:B------:R-:W-:Y:S01]  /*4b90*/  IADD3 R7, PT, PT, R7, R17, RZ ;  /* 0x0000001107077210 */ /* 0x000fe20007ffe0ff */
[----:B------:R-:W-:Y:S02]  /*4ba0*/  IMAD R22, R22, -0x7fe001, RZ ;  /* 0xff801fff16167824 */ /* 0x000fe400078e02ff */
[----:B------:R-:W-:Y:S01]  /*4bb0*/  IMAD.WIDE.U32 R20, R6, 0x60148461, RZ ;  /* 0x6014846106147825 */ /* 0x000fe200078e00ff */
[----:B------:R-:W-:Y:S02]  /*4bc0*/  ISETP.LT.AND P1, PT, R7, RZ, PT ;  /* 0x000000ff0700720c */ /* 0x000fe40003f21270 */
[----:B------:R-:W-:Y:S01]  /*4bd0*/  IADD3 R9, PT, PT, R13, -R9, R22 ;  /* 0x800000090d097210 */ /* 0x000fe20007ffe016 */
[----:B------:R-:W-:-:S04]  /*4be0*/  IMAD.WIDE.U32 R14, R7, 0x60148461, RZ ;  /* 0x60148461070e7825 */ /* 0x000fc800078e00ff */
[----:B------:R-:W-:Y:S02]  /*4bf0*/  IMAD R13, R9, R12, RZ ;  /* 0x0000000c090d7224 */ /* 0x000fe400078e02ff */
[----:B------:R-:W-:-:S04]  /*4c00*/  IMAD.WIDE.U32 R14, P0, R6, 0x200801c0, R14 ;  /* 0x200801c0060e7825 */ /* 0x000fc8000780000e */
[----:B------:R-:W-:Y:S01]  /*4c10*/  IMAD.WIDE.U32 R22, R12, R12, RZ ;  /* 0x0000000c0c167225 */ /* 0x000fe200078e00ff */
[----:B------:R-:W-:Y:S02]  /*4c20*/  IADD3.X R17, PT, PT, RZ, RZ, RZ, P0, !PT ;  /* 0x000000ffff117210 */ /* 0x000fe400007fe4ff */
[----:B------:R-:W-:Y:S01]  /*4c30*/  IADD3 RZ, P0, PT, R21, R14, RZ ;  /* 0x0000000e15ff7210 */ /* 0x000fe20007f1e0ff */
[----:B------:R-:W-:Y:S01]  /*4c40*/  IMAD R13, R9, R12, R13 ;  /* 0x0000000c090d7224 */ /* 0x000fe200078e020d */
[----:B------:R-:W-:-:S03]  /*4c50*/  MOV R16, R15 ;  /* 0x0000000f00107202 */ /* 0x000fc60000000f00 */
[----:B------:R-:W-:Y:S02]  /*4c60*/  IMAD.IADD R23, R23, 0x1, R13 ;  /* 0x0000000117177824 */ /* 0x000fe400078e020d */
[----:B------:R-:W-:-:S04]  /*4c70*/  IMAD.WIDE.U32.X R16, R7, 0x200801c0, R16, P0 ;  /* 0x200801c007107825 */ /* 0x000fc800000e0410 */
[----:B------:R-:W-:Y:S01]  /*4c80*/  IMAD.WIDE.U32 R14, R23, 0x1c06015, RZ ;  /* 0x01c06015170e7825 */ /* 0x000fe200078e00ff */
[----:B------:R-:W-:-:S04]  /*4c90*/  IADD3 R13, P0, PT, R16, -0x60148461, RZ ;  /* 0x9feb7b9f100d7810 */ /* 0x000fc80007f1e0ff */
[----:B------:R-:W-:Y:S01]  /*4ca0*/  IADD3.X R19, PT, PT, R17, -0x200801c1, RZ, P0, !PT ;  /* 0xdff7fe3f11137810 */ /* 0x000fe200007fe4ff */
[C---:B------:R-:W-:Y:S01]  /*4cb0*/  IMAD.WIDE.U32 R14, P0, R22.reuse, 0x2008, R14 ;  /* 0x00002008160e7825 */ /* 0x040fe2000780000e */
[----:B------:R-:W-:Y:S02]  /*4cc0*/  SEL R13, R13, R16, P1 ;  /* 0x000000100d0d7207 */ /* 0x000fe40000800000 */
[----:B------:R-:W-:Y:S01]  /*4cd0*/  SEL R24, R19, R17, P1 ;  /* 0x0000001113187207 */ /* 0x000fe20000800000 */
[----:B------:R-:W-:Y:S01]  /*4ce0*/  IMAD.WIDE.U32 R16, R22, 0x1c06015, RZ ;  /* 0x01c0601516107825 */ /* 0x000fe200078e00ff */
[----:B------:R-:W-:Y:S02]  /*4cf0*/  IADD3.X R21, PT, PT, RZ, RZ, RZ, P0, !PT ;  /* 0x000000ffff157210 */ /* 0x000fe400007fe4ff */
[----:B------:R-:W-:Y:S01]  /*4d00*/  SHF.R.S64 R13, R13, 0x14, R24 ;  /* 0x000000140d0d7819 */ /* 0x000fe20000001018 */
[----:B------:R-:W-:Y:S01]  /*4d10*/  IMAD.MOV.U32 R20, RZ, RZ, R15 ;  /* 0x000000ffff147224 */ /* 0x000fe200078e000f */
[----:B------:R-:W-:-:S05]  /*4d20*/  IADD3 RZ, P0, PT, R17, R14, RZ ;  /* 0x0000000e11ff7210 */ /* 0x000fca0007f1e0ff */
[----:B------:R-:W-:Y:S01]  /*4d30*/  IMAD.WIDE.U32.X R20, R23, 0x2008, R20, P0 ;  /* 0x0000200817147825 */ /* 0x000fe200000e0414 */
[----:B------:R-:W-:-:S04]  /*4d40*/  LEA.HI R13, P0, R24, R13, RZ, 0x1 ;  /* 0x0000000d180d7211 */ /* 0x000fc800078108ff */
[----:B------:R-:W-:Y:S01]  /*4d50*/  LEA.HI.X.SX32 R24, R24, RZ, 0xc, P0 ;  /* 0x000000ff18187211 */ /* 0x000fe200000f66ff */
[----:B------:R-:W-:Y:S01]  /*4d60*/  IMAD.WIDE.U32 R6, R13, -0x7fe001, R6 ;  /* 0xff801fff0d067825 */ /* 0x000fe200078e0006 */
[--C-:B------:R-:W-:Y:S02]  /*4d70*/  SHF.R.U64 R17, R20, 0x4, R21.reuse ;  /* 0x0000000414117819 */ /* 0x100fe40000001215 */
[----:B------:R-:W-:Y:S01]  /*4d80*/  SHF.R.U32.HI R20, RZ, 0x4, R21 ;  /* 0x00000004ff147819 */ /* 0x000fe20000011615 */
[----:B------:R-:W-:Y:S02]  /*4d90*/  IMAD R24, R24, -0x7fe001, RZ ;  /* 0xff801fff18187824 */ /* 0x000fe400078e02ff */
[----:B------:R-:W-:-:S03]  /*4da0*/  IMAD.WIDE.U32 R14, R17, -0x7fe001, R22 ;  /* 0xff801fff110e7825 */ /* 0x000fc600078e0016 */
[----:B------:R-:W-:Y:S01]  /*4db0*/  IADD3 R13, PT, PT, R7, -R13, R24 ;  /* 0x8000000d070d7210 */ /* 0x000fe20007ffe018 */
[----:B------:R-:W-:Y:S02]  /*4dc0*/  IMAD R20, R20, -0x7fe001, RZ ;  /* 0xff801fff14147824 */ /* 0x000fe400078e02ff */
[-C--:B------:R-:W-:Y:S02]  /*4dd0*/  IMAD R9, R9, R6.reuse, RZ ;  /* 0x0000000609097224 */ /* 0x080fe400078e02ff */
[----:B------:R-:W-:Y:S01]  /*4de0*/  IMAD.WIDE.U32 R6, R12, R6, RZ ;  /* 0x000000060c067225 */ /* 0x000fe200078e00ff */
[----:B------:R-:W-:-:S03]  /*4df0*/  IADD3 R17, PT, PT, R15, -R17, R20 ;  /* 0x800000110f117210 */ /* 0x000fc60007ffe014 */
[----:B------:R-:W-:Y:S02]  /*4e00*/  IMAD R13, R13, R12, R9 ;  /* 0x0000000c0d0d7224 */ /* 0x000fe400078e0209 */
[-C--:B------:R-:W-:Y:S02]  /*4e10*/  IMAD R9, R17, R14.reuse, RZ ;  /* 0x0000000e11097224 */ /* 0x080fe400078e02ff */
[----:B------:R-:W-:Y:S01]  /*4e20*/  IMAD.WIDE.U32 R22, R14, R14, RZ ;  /* 0x0000000e0e167225 */ /* 0x000fe200078e00ff */
[----:B------:R-:W-:-:S03]  /*4e30*/  IADD3 R7, PT, PT, R7, R13, RZ ;  /* 0x0000000d07077210 */ /* 0x000fc60007ffe0ff */
        /* <DEDUP_REMOVED lines=14> */
[----:B------:R-:W-:Y:S01]  /*4f20*/  IADD3.X R21, PT, PT, RZ, RZ, RZ, P1, !PT ;  /* 0x000000ffff157210 */ /* 0x000fe20000ffe4ff */
[----:B------:R-:W-:Y:S01]  /*4f30*/  IMAD.WIDE.U32 R24, R5, 0x1000, R10 ;  /* 0x0000100005187825 */ /* 0x000fe200078e000a */
[----:B------:R-:W-:Y:S02]  /*4f40*/  IADD3 RZ, P2, PT, R17, R14, RZ ;  /* 0x0000000e11ff7210 */ /* 0x000fe40007f5e0ff */
[----:B------:R-:W-:Y:S02]  /*4f50*/  ISETP.LT.AND P1, PT, R7, RZ, PT ;  /* 0x000000ff0700720c */ /* 0x000fe40003f21270 */
[----:B------:R-:W-:Y:S01]  /*4f60*/  IADD3.X R17, PT, PT, R13, -0x200801c1, RZ, P0, !PT ;  /* 0xdff7fe3f0d117810 */ /* 0x000fe200007fe4ff */
[----:B------:R-:W-:Y:S01]  /*4f70*/  IMAD.WIDE.U32.X R20, R23, 0x2008, R20, P2 ;  /* 0x0000200817147825 */ /* 0x000fe200010e0414 */
[----:B------:R-:W-:Y:S01]  /*4f80*/  SEL R15, R9, R12, P1 ;  /* 0x0000000c090f7207 */ /* 0x000fe20000800000 */
[----:B------:R-:W2:Y:S01]  /*4f90*/  LDG.E.CONSTANT R24, desc[UR12][R24.64] ;  /* 0x0000000c18187981 */ /* 0x000ea2000c1e9900 */
        /* <DEDUP_REMOVED lines=206> */
[----:B------:R-:W-:-:S03]  /*5c80*/  IMAD R6, R9, R22, RZ ;  /* 0x0000001609067224 */ /* 0x000fc600078e02ff */
[----:B------:R-:W-:Y:S01]  /*5c90*/  IADD3 R13, PT, PT, R13, R7, RZ ;  /* 0x000000070d0d7210 */ /* 0x000fe20007ffe0ff */
[----:B------:R-:W-:Y:S02]  /*5ca0*/  IMAD R9, R9, R22, R6 ;  /* 0x0000001609097224 */ /* 0x000fe400078e0206 */
[----:B------:R-:W-:-:S03]  /*5cb0*/  IMAD.WIDE.U32 R22, R12, 0x60148461, RZ ;  /* 0x601484610c167825 */ /* 0x000fc600078e00ff */
[----:B------:R-:W-:Y:S01]  /*5cc0*/  IADD3 R17, PT, PT, R17, R9, RZ ;  /* 0x0000000911117210 */ /* 0x000fe20007ffe0ff */
[----:B------:R-:W-:-:S04]  /*5cd0*/  IMAD.WIDE.U32 R6, R13, 0x60148461, RZ ;  /* 0x601484610d067825 */ /* 0x000fc800078e00ff */
[----:B------:R-:W-:-:S04]  /*5ce0*/  IMAD.WIDE.U32 R14, R17, 0x1c06015, RZ ;  /* 0x01c06015110e7825 */ /* 0x000fc800078e00ff */
[----:B------:R-:W-:-:S04]  /*5cf0*/  IMAD.WIDE.U32 R6, P0, R12, 0x200801c0, R6 ;  /* 0x200801c00c067825 */ /* 0x000fc80007800006 */
[----:B------:R-:W-:Y:S01]  /*5d00*/  IMAD.X R21, RZ, RZ, RZ, P0 ;  /* 0x000000ffff157224 */ /* 0x000fe200000e06ff */
[----:B------:R-:W-:Y:S01]  /*5d10*/  IADD3 RZ, P0, PT, R23, R6, RZ ;  /* 0x0000000617ff7210 */ /* 0x000fe20007f1e0ff */
[----:B------:R-:W-:Y:S01]  /*5d20*/  IMAD.WIDE.U32 R14, P1, R16, 0x2008, R14 ;  /* 0x00002008100e7825 */ /* 0x000fe2000782000e */
[----:B------:R-:W-:-:S03]  /*5d30*/  MOV R20, R7 ;  /* 0x0000000700147202 */ /* 0x000fc60000000f00 */
[----:B------:R-:W-:Y:S01]  /*5d40*/  IMAD.WIDE.U32 R6, R16, 0x1c06015, RZ ;  /* 0x01c0601510067825 */ /* 0x000fe200078e00ff */
[----:B------:R-:W-:Y:S02]  /*5d50*/  IADD3.X R23, PT, PT, RZ, RZ, RZ, P1, !PT ;  /* 0x000000ffff177210 */ /* 0x000fe40000ffe4ff */
[C---:B------:R-:W-:Y:S01]  /*5d60*/  ISETP.LT.AND P1, PT, R13.reuse, RZ, PT ;  /* 0x000000ff0d00720c */ /* 0x040fe20003f21270 */
[----:B------:R-:W-:Y:S01]  /*5d70*/  IMAD.WIDE.U32.X R20, R13, 0x200801c0, R20, P0 ;  /* 0x200801c00d147825 */ /* 0x000fe200000e0414 */
[----:B------:R-:W-:Y:S02]  /*5d80*/  IADD3 RZ, P2, PT, R7, R14, RZ ;  /* 0x0000000e07ff7210 */ /* 0x000fe40007f5e0ff */
[----:B------:R-:W-:Y:S01]  /*5d90*/  IADD3 R9, P0, PT, R20, -0x60148461, RZ ;  /* 0x9feb7b9f14097810 */ /* 0x000fe20007f1e0ff */
[----:B------:R-:W-:-:S03]  /*5da0*/  IMAD.MOV.U32 R22, RZ, RZ, R15 ;  /* 0x000000ffff167224 */ /* 0x000fc600078e000f */
[----:B------:R-:W-:Y:S02]  /*5db0*/  IADD3.X R7, PT, PT, R21, -0x200801c1, RZ, P0, !PT ;  /* 0xdff7fe3f15077810 */ /* 0x000fe400007fe4ff */
        /* <DEDUP_REMOVED lines=13> */
[-C--:B------:R-:W-:Y:S01]  /*5e90*/  IMAD R12, R9, R6.reuse, RZ ;  /* 0x00000006090c7224 */ /* 0x080fe200078e02ff */
[----:B------:R-:W-:Y:S01]  /*5ea0*/  IADD3 R19, PT, PT, R7, -R19, R20 ;  /* 0x8000001307137210 */ /* 0x000fe20007ffe014 */
[----:B------:R-:W-:-:S04]  /*5eb0*/  IMAD.WIDE.U32 R6, R14, R6, RZ ;  /* 0x000000060e067225 */ /* 0x000fc800078e00ff */
[-C--:B------:R-:W-:Y:S02]  /*5ec0*/  IMAD R19, R19, R14.reuse, R12 ;  /* 0x0000000e13137224 */ /* 0x080fe400078e020c */
[----:B------:R-:W-:-:S03]  /*5ed0*/  IMAD R12, R9, R14, RZ ;  /* 0x0000000e090c7224 */ /* 0x000fc600078e02ff */
[----:B------:R-:W-:Y:S01]  /*5ee0*/  IADD3 R7, PT, PT, R7, R19, RZ ;  /* 0x0000001307077210 */ /* 0x000fe20007ffe0ff */
[-C--:B------:R-:W-:Y:S02]  /*5ef0*/  IMAD R9, R9, R14.reuse, R12 ;  /* 0x0000000e09097224 */ /* 0x080fe400078e020c */
[----:B------:R-:W-:-:S04]  /*5f00*/  IMAD.WIDE.U32 R12, R14, R14, RZ ;  /* 0x0000000e0e0c7225 */ /* 0x000fc800078e00ff */
        /* <DEDUP_REMOVED lines=12> */
[----:B------:R-:W-:Y:S02]  /*5fd0*/  IADD3.X R21, PT, PT, RZ, RZ, RZ, P1, !PT ;  /* 0x000000ffff157210 */ /* 0x000fe40000ffe4ff */
[----:B------:R-:W-:Y:S02]  /*5fe0*/  ISETP.LT.AND P1, PT, R7, RZ, PT ;  /* 0x000000ff0700720c */ /* 0x000fe40003f21270 */
[----:B------:R-:W-:Y:S02]  /*5ff0*/  IADD3 RZ, P2, PT, R17, R14, RZ ;  /* 0x0000000e11ff7210 */ /* 0x000fe40007f5e0ff */
[----:B------:R-:W-:Y:S01]  /*6000*/  IADD3.X R17, PT, PT, R23, -0x200801c1, RZ, P0, !PT ;  /* 0xdff7fe3f17117810 */ /* 0x000fe200007fe4ff */
[----:B------:R-:W-:Y:S01]  /*6010*/  IMAD.MOV.U32 R20, RZ, RZ, R15 ;  /* 0x000000ffff147224 */ /* 0x000fe200078e000f */
        /* <DEDUP_REMOVED lines=16> */
[----:B------:R-:W-:-:S05]  /*6120*/  IMAD R13, R15, R12, R13 ;  /* 0x0000000c0f0d7224 */ /* 0x000fca00078e020d */
[----:B------:R-:W-:Y:S01]  /*6130*/  IADD3 R7, PT, PT, R7, R13, RZ ;  /* 0x0000000d07077210 */ /* 0x000fe20007ffe0ff */
[----:B------:R-:W-:-:S04]  /*6140*/  IMAD R13, R9, R12, RZ ;  /* 0x0000000c090d7224 */ /* 0x000fc800078e02ff */
[----:B------:R-:W-:-:S04]  /*6150*/  IMAD.WIDE.U32 R16, R7, 0x60148461, RZ ;  /* 0x6014846107107825 */ /* 0x000fc800078e00ff */
[-C--:B------:R-:W-:Y:S02]  /*6160*/  IMAD R9, R9, R12.reuse, R13 ;  /* 0x0000000c09097224 */ /* 0x080fe400078e020d */
[----:B------:R-:W-:-:S04]  /*6170*/  IMAD.WIDE.U32 R12, R12, R12, RZ ;  /* 0x0000000c0c0c7225 */ /* 0x000fc800078e00ff */
[----:B------:R-:W-:Y:S01]  /*6180*/  IMAD.WIDE.U32 R14, R6, 0x60148461, RZ ;  /* 0x60148461060e7825 */ /* 0x000fe200078e00ff */
[----:B------:R-:W-:-:S03]  /*6190*/  IADD3 R13, PT, PT, R13, R9, RZ ;  /* 0x000000090d0d7210 */ /* 0x000fc60007ffe0ff */
        /* <DEDUP_REMOVED lines=31> */
[----:B------:R-:W-:-:S05]  /*6390*/  IADD3 R7, PT, PT, R7, R9, RZ ;  /* 0x0000000907077210 */ /* 0x000fca0007ffe0ff */
[----:B------:R-:W-:-:S04]  /*63a0*/  IMAD.WIDE.U32 R12, R7, 0x60148461, RZ ;  /* 0x60148461070c7825 */ /* 0x000fc800078e00ff */
[----:B------:R-:W-:-:S04]  /*63b0*/  IMAD.WIDE.U32 R14, P0, R6, 0x200801c0, R12 ;  /* 0x200801c0060e7825 */ /* 0x000fc8000780000c */
[----:B------:R-:W-:Y:S01]  /*63c0*/  IMAD.WIDE.U32 R12, R6, 0x60148461, RZ ;  /* 0x60148461060c7825 */ /* 0x000fe200078e00ff */
[----:B------:R-:W-:-:S03]  /*63d0*/  IADD3.X R17, PT, PT, RZ, RZ, RZ, P0, !PT ;  /* 0x000000ffff117210 */ /* 0x000fc600007fe4ff */
[----:B------:R-:W-:Y:S01]  /*63e0*/  IMAD.MOV.U32 R16, RZ, RZ, R15 ;  /* 0x000000ffff107224 */ /* 0x000fe200078e000f */
[----:B------:R-:W-:-:S05]  /*63f0*/  IADD3 RZ, P0, PT, R13, R14, RZ ;  /* 0x0000000e0dff7210 */ /* 0x000fca0007f1e0ff */
[C---:B------:R-:W-:Y:S01]  /*6400*/  IMAD.WIDE.U32.X R12, R7.reuse, 0x200801c0, R16, P0 ;  /* 0x200801c0070c7825 */ /* 0x040fe200000e0410 */
[----:B------:R-:W-:Y:S02]  /*6410*/  ISETP.LT.AND P1, PT, R7, RZ, PT ;  /* 0x000000ff0700720c */ /* 0x000fe40003f21270 */
        /* <DEDUP_REMOVED lines=8> */
[----:B------:R-:W-:-:S05]  /*64a0*/  IMAD R12, R12, -0x7fe001, RZ ;  /* 0xff801fff0c0c7824 */ /* 0x000fca00078e02ff */
[----:B------:R-:W-:-:S05]  /*64b0*/  IADD3 R7, PT, PT, R7, -R9, R12 ;  /* 0x8000000907077210 */ /* 0x000fca0007ffe00c */
[-C--:B------:R-:W-:Y:S02]  /*64c0*/  IMAD R7, R7, R18.reuse, RZ ;  /* 0x0000001207077224 */ /* 0x080fe400078e02ff */
        /* <DEDUP_REMOVED lines=20> */
[----:B--2---:R-:W-:-:S04]  /*6610*/  SHF.R.S32.HI R7, RZ, 0x1f, R24 ;  /* 0x0000001fff077819 */ /* 0x004fc80000011418 */
        /* <DEDUP_REMOVED lines=22> */
[----:B------:R-:W-:-:S04]  /*6780*/  IADD3 R6, P0, P1, R4, 0x7fe001, R24 ;  /* 0x007fe00104067810 */ /* 0x000fc8000791e018 */
[----:B------:R-:W-:-:S04]  /*6790*/  IADD3 R24, PT, PT, R25, -R7, R8 ;  /* 0x8000000719187210 */ /* 0x000fc80007ffe008 */
[----:B------:R-:W-:-:S05]  /*67a0*/  IADD3.X R7, PT, PT, R3, RZ, R24, P0, P1 ;  /* 0x000000ff03077210 */ /* 0x000fca00007e2418 */
[----:B------:R-:W-:-:S04]  /*67b0*/  IMAD.WIDE.U32 R8, R7, 0x60148461, RZ ;  /* 0x6014846107087825 */ /* 0x000fc800078e00ff */
[----:B------:R-:W-:-:S04]  /*67c0*/  IMAD.WIDE.U32 R12, P0, R6, 0x200801c0, R8 ;  /* 0x200801c0060c7825 */ /* 0x000fc80007800008 */
[----:B------:R-:W-:Y:S01]  /*67d0*/  IMAD.WIDE.U32 R8, R6, 0x60148461, RZ ;  /* 0x6014846106087825 */ /* 0x000fe200078e00ff */
[----:B------:R-:W-:Y:S02]  /*67e0*/  IADD3.X R15, PT, PT, RZ, RZ, RZ, P0, !PT ;  /* 0x000000ffff0f7210 */ /* 0x000fe400007fe4ff */
[----:B------:R-:W-:Y:S01]  /*67f0*/  MOV R14, R13 ;  /* 0x0000000d000e7202 */ /* 0x000fe20000000f00 */
[----:B------:R-:W-:Y:S01]  /*6800*/  VIADD R5, R5, 0x1 ;  /* 0x0000000105057836 */ /* 0x000fe20000000000 */
[----:B------:R-:W-:-:S05]  /*6810*/  IADD3 RZ, P0, PT, R9, R12, RZ ;  /* 0x0000000c09ff7210 */ /* 0x000fca0007f1e0ff */
[----:B------:R-:W-:Y:S01]  /*6820*/  IMAD.WIDE.U32.X R8, R7, 0x200801c0, R14, P0 ;  /* 0x200801c007087825 */ /* 0x000fe200000e040e */
[----:B0-----:R-:W-:-:S04]  /*6830*/  ISETP.NE.AND P0, PT, R5, UR5, PT ;  /* 0x0000000505007c0c */ /* 0x001fc8000bf05270 */
[--C-:B------:R-:W-:Y:S02]  /*6840*/  SHF.R.U64 R3, R8, 0x14, R9.reuse ;  /* 0x0000001408037819 */ /* 0x100fe40000001209 */
[----:B------:R-:W-:-:S03]  /*6850*/  SHF.R.U32.HI R8, RZ, 0x14, R9 ;  /* 0x00000014ff087819 */ /* 0x000fc60000011609 */
[----:B------:R-:W-:-:S04]  /*6860*/  IMAD.WIDE.U32 R6, R3, -0x7fe001, R6 ;  /* 0xff801fff03067825 */ /* 0x000fc800078e0006 */
[----:B------:R-:W-:Y:S01]  /*6870*/  IMAD R8, R8, -0x7fe001, RZ ;  /* 0xff801fff08087824 */ /* 0x000fe200078e02ff */
[----:B------:R-:W-:-:S04]  /*6880*/  MOV R4, R6 ;  /* 0x0000000600047202 */ /* 0x000fc80000000f00 */
[----:B------:R-:W-:Y:S01]  /*6890*/  IADD3 R3, PT, PT, R7, -R3, R8 ;  /* 0x8000000307037210 */ /* 0x000fe20007ffe008 */
[----:B------:R-:W-:Y:S06]  /*68a0*/  @P0 BRA `(.L_x_20) ;  /* 0xffffff9800240947 */ /* 0x000fec000383ffff */
[----:B------:R-:W-:-:S07]  /*68b0*/  MOV R7, R4 ;  /* 0x0000000400077202 */ /* 0x000fce0000000f00 */
.L_x_0:
[----:B------:R-:W0:Y:S02]  /*68c0*/  LDC.64 R4, c[0x0][0x398] ;  /* 0x0000e600ff047b82 */ /* 0x000e240000000a00 */
[----:B0-----:R-:W-:-:S04]  /*68d0*/  IMAD.WIDE.U32 R2, R2, 0x400, R4 ;  /* 0x0000040002027825 */ /* 0x001fc800078e0004 */
[----:B------:R-:W-:-:S05]  /*68e0*/  IMAD.WIDE.U32 R2, R0, 0x4, R2 ;  /* 0x0000000400027825 */ /* 0x000fca00078e0002 */
[----:B------:R-:W-:Y:S01]  /*68f0*/  STG.E desc[UR12][R2.64], R7 ;  /* 0x0000000702007986 */ /* 0x000fe2000c10190c */
[----:B------:R-:W-:Y:S05]  /*6900*/  EXIT ;  /* 0x000000000000794d */ /* 0x000fea0003800000 */
.L_x_21:
[----:B------:R-:W-:-:S00]  /*6910*/  BRA `(.L_x_21) ;  /* 0xfffffffc00fc7947 */ /* 0x000fc0000383ffff */
[----:B------:R-:W-:-:S00]  /*6920*/  NOP ;  /* 0x0000000000007918 */ /* 0x000fc00000000000 */
        /* <DEDUP_REMOVED lines=13> */
.L_x_218:


//--------------------- .text._ZN3lux4cuda8ringtail19compute_hint_kernelEPKNS1_8PolyVecKES4_PhPj --------------------------
	.section	.text._ZN3lux4cuda8ringtail19compute_hint_kernelEPKNS1_8PolyVecKES4_PhPj,"ax",@progbits
	.align	128
        .global         _ZN3lux4cuda8ringtail19compute_hint_kernelEPKNS1_8PolyVecKES4_PhPj
        .type           _ZN3lux4cuda8ringtail19compute_hint_kernelEPKNS1_8PolyVecKES4_PhPj,@function
        .size           _ZN3lux4cuda8ringtail19compute_hint_kernelEPKNS1_8PolyVecKES4_PhPj,(.L_x_219 - _ZN3lux4cuda8ringtail19compute_hint_kernelEPKNS1_8PolyVecKES4_PhPj)
        .other          _ZN3lux4cuda8ringtail19compute_hint_kernelEPKNS1_8PolyVecKES4_PhPj,@"STO_CUDA_ENTRY STV_DEFAULT"
_ZN3lux4cuda8ringtail19compute_hint_kernelEPKNS1_8PolyVecKES4_PhPj:
.text._ZN3lux4cuda8ringtail19compute_hint_kernelEPKNS1_8PolyVecKES4_PhPj:
[----:B------:R-:W-:Y:S01]  /*0000*/  LDC R1, c[0x0][0x37c] ;  /* 0x0000df00ff017b82 */ /* 0x000fe20000000800 */
[----:B------:R-:W0:Y:S01]  /*0010*/  S2R R0, SR_TID.X ;  /* 0x0000000000007919 */ /* 0x000e220000002100 */
[----:B------:R-:W1:Y:S01]  /*0020*/  S2R R3, SR_CTAID.X ;  /* 0x0000000000037919 */ /* 0x000e620000002500 */
[----:B0-----:R-:W-:-:S04]  /*0030*/  ISETP.GT.U32.AND P0, PT, R0, 0xff, PT ;  /* 0x000000ff0000780c */ /* 0x001fc80003f04070 */
[----:B-1----:R-:W-:-:S13]  /*0040*/  ISETP.GT.U32.OR P0, PT, R3, 0x3, P0 ;  /* 0x000000030300780c */ /* 0x002fda0000704470 */
[----:B------:R-:W-:Y:S05]  /*0050*/  @P0 EXIT ;  /* 0x000000000000094d */ /* 0x000fea0003800000 */
[----:B------:R-:W0:Y:S01]  /*0060*/  LDC.64 R4, c[0x0][0x380] ;  /* 0x0000e000ff047b82 */ /* 0x000e220000000a00 */
[----:B------:R-:W1:Y:S07]  /*0070*/  LDCU.64 UR4, c[0x0][0x358] ;  /* 0x00006b00ff0477ac */ /* 0x000e6e0008000a00 */
[----:B------:R-:W2:Y:S01]  /*0080*/  LDC.64 R6, c[0x0][0x388] ;  /* 0x0000e200ff067b82 */ /* 0x000ea20000000a00 */
[----:B0-----:R-:W-:-:S04]  /*0090*/  IMAD.WIDE.U32 R4, R3, 0x400, R4 ;  /* 0x0000040003047825 */ /* 0x001fc800078e0004 */
[----:B------:R-:W-:-:S04]  /*00a0*/  IMAD.WIDE.U32 R4, R0, 0x4, R4 ;  /* 0x0000000400047825 */ /* 0x000fc800078e0004 */
[----:B--2---:R-:W-:Y:S02]  /*00b0*/  IMAD.WIDE.U32 R6, R3, 0x400, R6 ;  /* 0x0000040003067825 */ /* 0x004fe400078e0006 */
[----:B-1----:R-:W2:Y:S02]  /*00c0*/  LDG.E.CONSTANT R4, desc[UR4][R4.64] ;  /* 0x0000000404047981 */ /* 0x002ea4000c1e9900 */
[----:B------:R-:W-:-:S06]  /*00d0*/  IMAD.WIDE.U32 R6, R0, 0x4, R6 ;  /* 0x0000000400067825 */ /* 0x000fcc00078e0006 */
[----:B------:R-:W2:Y:S02]  /*00e0*/  LDG.E.CONSTANT R7, desc[UR4][R6.64] ;  /* 0x0000000406077981 */ /* 0x000ea4000c1e9900 */
[----:B--2---:R-:W-:-:S05]  /*00f0*/  IMAD.IADD R2, R4, 0x1, -R7 ;  /* 0x0000000104027824 */ /* 0x004fca00078e0a07 */
[----:B------:R-:W-:Y:S02]  /*0100*/  ISETP.GE.AND P0, PT, R2, RZ, PT ;  /* 0x000000ff0200720c */ /* 0x000fe40003f06270 */
[----:B------:R-:W-:-:S11]  /*0110*/  SHF.R.S32.HI R9, RZ, 0x1f, R4 ;  /* 0x0000001fff097819 */ /* 0x000fd60000011404 */
[----:B------:R-:W-:Y:S01]  /*0120*/  @!P0 VIADD R2, R2, 0x7fe001 ;  /* 0x007fe00102028836 */ /* 0x000fe20000000000 */
[----:B------:R-:W-:-:S04]  /*0130*/  LOP3.LUT R11, R9, 0x7fe001, RZ, 0xc0, !PT ;  /* 0x007fe001090b7812 */ /* 0x000fc800078ec0ff */
[----:B------:R-:W-:-:S04]  /*0140*/  SHF.R.S32.HI R8, RZ, 0x1f, R2 ;  /* 0x0000001fff087819 */ /* 0x000fc80000011402 */
[----:B------:R-:W-:Y:S01]  /*0150*/  LOP3.LUT R9, R8, 0x7fe001, RZ, 0xc0, !PT ;  /* 0x007fe00108097812 */ /* 0x000fe200078ec0ff */
[----:B------:R-:W-:-:S04]  /*0160*/  IMAD.IADD R11, R4, 0x1, R11 ;  /* 0x00000001040b7824 */ /* 0x000fc800078e020b */
[----:B------:R-:W-:Y:S01]  /*0170*/  IMAD.IADD R9, R2, 0x1, R9 ;  /* 0x0000000102097824 */ /* 0x000fe200078e0209 */
[----:B------:R-:W-:-:S04]  /*0180*/  IADD3 R4, PT, PT, -R11, 0x7fe000, RZ ;  /* 0x007fe0000b047810 */ /* 0x000fc80007ffe1ff */
[----:B------:R-:W-:Y:S02]  /*0190*/  IADD3 R2, PT, PT, -R9, 0x7fe000, RZ ;  /* 0x007fe00009027810 */ /* 0x000fe40007ffe1ff */
[----:B------:R-:W-:Y:S02]  /*01a0*/  LEA.HI R4, R4, R11, RZ, 0x1 ;  /* 0x0000000b04047211 */ /* 0x000fe400078f08ff */
[----:B------:R-:W-:-:S03]  /*01b0*/  LEA.HI R2, R2, R9, RZ, 0x1 ;  /* 0x0000000902027211 */ /* 0x000fc600078f08ff */
[----:B------:R-:W-:Y:S02]  /*01c0*/  VIADD R4, R4, 0xff8193ff ;  /* 0xff8193ff04047836 */ /* 0x000fe40000000000 */
[----:B------:R-:W-:Y:S02]  /*01d0*/  VIADD R2, R2, 0xff8193ff ;  /* 0xff8193ff02027836 */ /* 0x000fe40000000000 */
[----:B------:R-:W-:-:S04]  /*01e0*/  IMAD.HI R4, R4, 0x2c0b02c1, RZ ;  /* 0x2c0b02c104047827 */ /* 0x000fc800078e02ff */
[----:B------:R-:W-:Y:S01]  /*01f0*/  IMAD.HI R2, R2, 0x2c0b02c1, RZ ;  /* 0x2c0b02c102027827 */ /* 0x000fe200078e02ff */
[----:B------:R-:W-:-:S04]  /*0200*/  SHF.R.U32.HI R7, RZ, 0x1f, R4 ;  /* 0x0000001fff077819 */ /* 0x000fc80000011604 */
[----:B------:R-:W-:Y:S02]  /*0210*/  SHF.R.U32.HI R5, RZ, 0x1f, R2 ;  /* 0x0000001fff057819 */ /* 0x000fe40000011602 */
[----:B------:R-:W-:Y:S02]  /*0220*/  LEA.HI.SX32 R4, R4, R7, 0x11 ;  /* 0x0000000704047211 */ /* 0x000fe400078f8aff */
[----:B------:R-:W-:-:S04]  /*0230*/  LEA.HI.SX32 R5, R2, R5, 0x11 ;  /* 0x0000000502057211 */ /* 0x000fc800078f8aff */
[----:B------:R-:W-:-:S13]  /*0240*/  ISETP.NE.AND P0, PT, R5, R4, PT ;  /* 0x000000040500720c */ /* 0x000fda0003f05270 */
[----:B------:R-:W-:Y:S05]  /*0250*/  @!P0 EXIT ;  /* 0x000000000000894d */ /* 0x000fea0003800000 */
[----:B------:R-:W0:Y:S01]  /*0260*/  S2R R2, SR_LANEID ;  /* 0x0000000000027919 */ /* 0x000e220000000000 */
[----:B------:R-:W1:Y:S01]  /*0270*/  LDCU.64 UR8, c[0x0][0x390] ;  /* 0x00007200ff0877ac */ /* 0x000e620008000a00 */
[----:B------:R-:W2:Y:S01]  /*0280*/  LDC.64 R4, c[0x0][0x398] ;  /* 0x0000e600ff047b82 */ /* 0x000ea20000000a00 */
[----:B------:R-:W-:Y:S01]  /*0290*/  IMAD R3, R3, 0x100, R0 ;  /* 0x0000010003037824 */ /* 0x000fe200078e0200 */
[----:B------:R-:W-:Y:S01]  /*02a0*/  LOP3.LUT R0, R0, 0x7, RZ, 0xc0, !PT ;  /* 0x0000000700007812 */ /* 0x000fe200078ec0ff */
[----:B------:R-:W-:Y:S01]  /*02b0*/  VOTEU.ANY UR6, UPT, PT ;  /* 0x0000000000067886 */ /* 0x000fe200038e0100 */
[----:B------:R-:W-:Y:S01]  /*02c0*/  IMAD.MOV.U32 R7, RZ, RZ, 0x1 ;  /* 0x00000001ff077424 */ /* 0x000fe200078e00ff */
[----:B------:R-:W-:Y:S02]  /*02d0*/  UFLO.U32 UR7, UR6 ;  /* 0x00000006000772bd */ /* 0x000fe400080e0000 */
[----:B------:R-:W2:Y:S02]  /*02e0*/  POPC R9, UR6 ;  /* 0x0000000600097d09 */ /* 0x000ea40008000000 */
[----:B------:R-:W-:-:S02]  /*02f0*/  SHF.L.U32 R7, R7, R0, RZ ;  /* 0x0000000007077219 */ /* 0x000fc400000006ff */
[----:B0-----:R-:W-:Y:S02]  /*0300*/  ISETP.EQ.U32.AND P0, PT, R2, UR7, PT ;  /* 0x0000000702007c0c */ /* 0x001fe4000bf02070 */
[----:B-1----:R-:W-:-:S05]  /*0310*/  LEA.HI R2, P1, R3, UR8, RZ, 0x1d ;  /* 0x0000000803027c11 */ /* 0x002fca000f83e8ff */
[----:B------:R-:W-:-:S05]  /*0320*/  IMAD.X R3, RZ, RZ, UR9, P1 ;  /* 0x00000009ff037e24 */ /* 0x000fca00088e06ff */
[----:B------:R-:W-:Y:S04]  /*0330*/  REDG.E.OR.STRONG.GPU desc[UR4][R2.64], R7 ;  /* 0x000000070200798e */ /* 0x000fe8000f12e104 */
[----:B--2---:R-:W-:Y:S01]  /*0340*/  @P0 REDG.E.ADD.STRONG.GPU desc[UR4][R4.64], R9 ;  /* 0x000000090400098e */ /* 0x004fe2000c12e104 */
[----:B------:R-:W-:Y:S05]  /*0350*/  EXIT ;  /* 0x000000000000794d */ /* 0x000fea0003800000 */
.L_x_22:
        /* <DEDUP_REMOVED lines=10> */
.L_x_219:


//--------------------- .text._ZN3lux4cuda8ringtail22check_rejection_kernelEPKNS1_8PolyVecLEPKNS1_8PolyVecKEPb --------------------------
	.section	.text._ZN3lux4cuda8ringtail22check_rejection_kernelEPKNS1_8PolyVecLEPKNS1_8PolyVecKEPb,"ax",@progbits
	.align	128
        .global         _ZN3lux4cuda8ringtail22check_rejection_kernelEPKNS1_8PolyVecLEPKNS1_8PolyVecKEPb
        .type           _ZN3lux4cuda8ringtail22check_rejection_kernelEPKNS1_8PolyVecLEPKNS1_8PolyVecKEPb,@function
        .size           _ZN3lux4cuda8ringtail22check_rejection_kernelEPKNS1_8PolyVecLEPKNS1_8PolyVecKEPb,(.L_x_220 - _ZN3lux4cuda8ringtail22check_rejection_kernelEPKNS1_8PolyVecLEPKNS1_8PolyVecKEPb)
        .other          _ZN3lux4cuda8ringtail22check_rejection_kernelEPKNS1_8PolyVecLEPKNS1_8PolyVecKEPb,@"STO_CUDA_ENTRY STV_DEFAULT"
_ZN3lux4cuda8ringtail22check_rejection_kernelEPKNS1_8PolyVecLEPKNS1_8PolyVecKEPb:
.text._ZN3lux4cuda8ringtail22check_rejection_kernelEPKNS1_8PolyVecLEPKNS1_8PolyVecKEPb:
[----:B------:R-:W-:Y:S01]  /*0000*/  LDC R1, c[0x0][0x37c] ;  /* 0x0000df00ff017b82 */ /* 0x000fe20000000800 */
[----:B------:R-:W0:Y:S01]  /*0010*/  S2R R7, SR_TID.X ;  /* 0x0000000000077919 */ /* 0x000e220000002100 */
[----:B------:R-:W1:Y:S01]  /*0020*/  S2R R5, SR_CTAID.X ;  /* 0x0000000000057919 */ /* 0x000e620000002500 */
[----:B0-----:R-:W-:-:S04]  /*0030*/  ISETP.GT.U32.AND P0, PT, R7, 0xff, PT ;  /* 0x000000ff0700780c */ /* 0x001fc80003f04070 */
[----:B-1----:R-:W-:-:S13]  /*0040*/  ISETP.GT.U32.OR P0, PT, R5, 0x3, P0 ;  /* 0x000000030500780c */ /* 0x002fda0000704470 */
[----:B------:R-:W-:Y:S05]  /*0050*/  @P0 EXIT ;  /* 0x000000000000094d */ /* 0x000fea0003800000 */
[----:B------:R-:W0:Y:S01]  /*0060*/  LDC.64 R2, c[0x0][0x380] ;  /* 0x0000e000ff027b82 */ /* 0x000e220000000a00 */
[----:B------:R-:W1:Y:S01]  /*0070*/  LDCU.64 UR4, c[0x0][0x358] ;  /* 0x00006b00ff0477ac */ /* 0x000e620008000a00 */
[----:B0-----:R-:W-:-:S04]  /*0080*/  IMAD.WIDE.U32 R2, R5, 0x400, R2 ;  /* 0x0000040005027825 */ /* 0x001fc800078e0002 */
[----:B------:R-:W-:-:S06]  /*0090*/  IMAD.WIDE.U32 R2, R7, 0x4, R2 ;  /* 0x0000000407027825 */ /* 0x000fcc00078e0002 */
[----:B-1----:R-:W2:Y:S02]  /*00a0*/  LDG.E.CONSTANT R2, desc[UR4][R2.64] ;  /* 0x0000000402027981 */ /* 0x002ea4000c1e9900 */
[----:B--2---:R-:W-:-:S04]  /*00b0*/  SHF.R.S32.HI R0, RZ, 0x1f, R2 ;  /* 0x0000001fff007819 */ /* 0x004fc80000011402 */
[----:B------:R-:W-:-:S05]  /*00c0*/  LOP3.LUT R5, R0, 0x7fe001, RZ, 0xc0, !PT ;  /* 0x007fe00100057812 */ /* 0x000fca00078ec0ff */
[----:B------:R-:W-:-:S05]  /*00d0*/  IMAD.IADD R5, R2, 0x1, R5 ;  /* 0x0000000102057824 */ /* 0x000fca00078e0205 */
[----:B------:R-:W-:-:S04]  /*00e0*/  IADD3 R0, PT, PT, -R5, 0x7fe000, RZ ;  /* 0x007fe00005007810 */ /* 0x000fc80007ffe1ff */
[----:B------:R-:W-:-:S05]  /*00f0*/  LEA.HI R0, R0, R5, RZ, 0x1 ;  /* 0x0000000500007211 */ /* 0x000fca00078f08ff */
[----:B------:R-:W-:-:S05]  /*0100*/  VIADD R4, R0, 0xff801fff ;  /* 0xff801fff00047836 */ /* 0x000fca0000000000 */
[----:B------:R-:W-:-:S13]  /*0110*/  ISETP.GT.AND P0, PT, R4, 0x3ff000, PT ;  /* 0x003ff0000400780c */ /* 0x000fda0003f04270 */
[----:B------:R-:W-:-:S05]  /*0120*/  @P0 VIADD R4, R0, 0xff003ffe ;  /* 0xff003ffe00040836 */ /* 0x000fca0000000000 */
[----:B------:R-:W-:-:S04]  /*0130*/  IABS R0, R4 ;  /* 0x0000000400007213 */ /* 0x000fc80000000000 */
[----:B------:R-:W-:-:S13]  /*0140*/  ISETP.GE.AND P0, PT, R0, 0x1ffb2, PT ;  /* 0x0001ffb20000780c */ /* 0x000fda0003f06270 */
[----:B------:R-:W-:Y:S05]  /*0150*/  @!P0 EXIT ;  /* 0x000000000000894d */ /* 0x000fea0003800000 */
[----:B------:R-:W0:Y:S01]  /*0160*/  LDC.64 R2, c[0x0][0x390] ;  /* 0x0000e400ff027b82 */ /* 0x000e220000000a00 */
[----:B------:R-:W-:-:S05]  /*0170*/  IMAD.MOV.U32 R0, RZ, RZ, 0x1 ;  /* 0x00000001ff007424 */ /* 0x000fca00078e00ff */
[----:B0-----:R-:W-:Y:S01]  /*0180*/  STG.E.U8 desc[UR4][R2.64], R0 ;  /* 0x0000000002007986 */ /* 0x001fe2000c101104 */
[----:B------:R-:W-:Y:S05]  /*0190*/  EXIT ;  /* 0x000000000000794d */ /* 0x000fea0003800000 */
.L_x_23:
        /* <DEDUP_REMOVED lines=14> */
.L_x_220:


//--------------------- .text._ZN3lux4cuda8ringtail23compute_response_kernelEPKNS1_8PolyVecLEPKNS1_4PolyES4_PS2_ --------------------------
	.section	.text._ZN3lux4cuda8ringtail23compute_response_kernelEPKNS1_8PolyVecLEPKNS1_4PolyES4_PS2_,"ax",@progbits
	.align	128
        .global         _ZN3lux4cuda8ringtail23compute_response_kernelEPKNS1_8PolyVecLEPKNS1_4PolyES4_PS2_
        .type           _ZN3lux4cuda8ringtail23compute_response_kernelEPKNS1_8PolyVecLEPKNS1_4PolyES4_PS2_,@function
        .size           _ZN3lux4cuda8ringtail23compute_response_kernelEPKNS1_8PolyVecLEPKNS1_4PolyES4_PS2_,(.L_x_221 - _ZN3lux4cuda8ringtail23compute_response_kernelEPKNS1_8PolyVecLEPKNS1_4PolyES4_PS2_)
        .other          _ZN3lux4cuda8ringtail23compute_response_kernelEPKNS1_8PolyVecLEPKNS1_4PolyES4_PS2_,@"STO_CUDA_ENTRY STV_DEFAULT"
_ZN3lux4cuda8ringtail23compute_response_kernelEPKNS1_8PolyVecLEPKNS1_4PolyES4_PS2_:
.text._ZN3lux4cuda8ringtail23compute_response_kernelEPKNS1_8PolyVecLEPKNS1_4PolyES4_PS2_:
        /* <DEDUP_REMOVED lines=11> */
[C---:B--2---:R-:W-:Y:S02]  /*00b0*/  IMAD.WIDE.U32 R4, R0.reuse, 0x4, R4 ;  /* 0x0000000400047825 */ /* 0x044fe400078e0004 */
[----:B-1----:R-:W2:Y:S04]  /*00c0*/  LDG.E.CONSTANT R6, desc[UR12][R6.64] ;  /* 0x0000000c06067981 */ /* 0x002ea8000c1e9900 */
[----:B------:R-:W3:Y:S01]  /*00d0*/  LDG.E.CONSTANT R4, desc[UR12][R4.64] ;  /* 0x0000000c04047981 */ /* 0x000ee2000c1e9900 */
[----:B------:R-:W0:Y:S01]  /*00e0*/  S2UR UR6, SR_CgaCtaId ;  /* 0x00000000000679c3 */ /* 0x000e220000008800 */
[----:B------:R-:W-:Y:S01]  /*00f0*/  UMOV UR4, 0x400 ;  /* 0x0000040000047882 */ /* 0x000fe20000000000 */
[----:B------:R-:W-:Y:S01]  /*0100*/  ISETP.NE.AND P0, PT, R0, RZ, PT ;  /* 0x000000ff0000720c */ /* 0x000fe20003f05270 */
[----:B------:R-:W-:Y:S01]  /*0110*/  BSSY.RECONVERGENT B0, `(.L_x_24) ;  /* 0x0000163000007945 */ /* 0x000fe20003800200 */
[----:B0-----:R-:W-:-:S06]  /*0120*/  ULEA UR6, UR6, UR4, 0x18 ;  /* 0x0000000406067291 */ /* 0x001fcc000f8ec0ff */
[----:B------:R-:W-:-:S05]  /*0130*/  LEA R3, R0, UR6, 0x2 ;  /* 0x0000000600037c11 */ /* 0x000fca000f8e10ff */
[----:B--2---:R0:W-:Y:S04]  /*0140*/  STS [R3+0x400], R6 ;  /* 0x0004000603007388 */ /* 0x0041e80000000800 */
[----:B---3--:R0:W-:Y:S01]  /*0150*/  STS [R3], R4 ;  /* 0x0000000403007388 */ /* 0x0081e20000000800 */
[----:B------:R-:W-:Y:S06]  /*0160*/  BAR.SYNC.DEFER_BLOCKING 0x0 ;  /* 0x0000000000007b1d */ /* 0x000fec0000010000 */
[----:B------:R-:W-:Y:S05]  /*0170*/  @P0 BRA `(.L_x_25) ;  /* 0x0000001400700947 */ /* 0x000fea0003800000 */
[----:B------:R-:W-:Y:S01]  /*0180*/  UMOV UR7, 0x80 ;  /* 0x0000008000077882 */ /* 0x000fe20000000000 */
[----:B------:R-:W-:-:S05]  /*0190*/  UMOV UR4, URZ ;  /* 0x000000ff00047c82 */ /* 0x000fca0008000000 */
.L_x_31:
[----:B------:R-:W-:Y:S01]  /*01a0*/  USHF.L.U32 UR16, UR7, 0x1, URZ ;  /* 0x0000000107107899 */ /* 0x000fe200080006ff */
[----:B------:R-:W-:Y:S01]  /*01b0*/  UMOV UR8, 0xff ;  /* 0x000000ff00087882 */ /* 0x000fe20000000000 */
[----:B------:R-:W-:Y:S02]  /*01c0*/  UIADD3 UR9, UPT, UPT, UR7, -0x1, URZ ;  /* 0xffffffff07097890 */ /* 0x000fe4000fffe0ff */
[----:B------:R-:W-:Y:S02]  /*01d0*/  UIADD3 UR5, UPT, UPT, UR16, -0x1, URZ ;  /* 0xffffffff10057890 */ /* 0x000fe4000fffe0ff */
[----:B------:R-:W-:Y:S02]  /*01e0*/  ULOP3.LUT UR17, UR7, 0x3, URZ, 0xc0, !UPT ;  /* 0x0000000307117892 */ /* 0x000fe4000f8ec0ff */
[----:B------:R-:W-:Y:S02]  /*01f0*/  ULOP3.LUT UR5, UR16, UR5, URZ, 0xc, !UPT ;  /* 0x0000000510057292 */ /* 0x000fe4000f8e0cff */
[----:B------:R-:W-:-:S02]  /*0200*/  ULOP3.LUT UR18, UR7, 0xfc, URZ, 0xc0, !UPT ;  /* 0x000000fc07127892 */ /* 0x000fc4000f8ec0ff */
[----:B------:R-:W-:Y:S02]  /*0210*/  UPOPC UR5, UR5 ;  /* 0x00000005000572bf */ /* 0x000fe40008000000 */
[----:B------:R-:W-:Y:S02]  /*0220*/  UISETP.GE.U32.AND UP0, UPT, UR9, 0x3, UPT ;  /* 0x000000030900788c */ /* 0x000fe4000bf06070 */
[----:B------:R-:W-:-:S04]  /*0230*/  USHF.R.U32.HI UR5, URZ, UR5, UR8 ;  /* 0x00000005ff057299 */ /* 0x000fc80008011608 */
[----:B------:R-:W-:-:S03]  /*0240*/  UIADD3 UR10, UPT, UPT, UR4, 0x1, UR5 ;  /* 0x00000001040a7890 */ /* 0x000fc6000fffe005 */
[----:B-1234-:R-:W-:-:S09]  /*0250*/  UMOV UR5, URZ ;  /* 0x000000ff00057c82 */ /* 0x01efd20008000000 */
.L_x_30:
[----:B------:R-:W-:Y:S01]  /*0260*/  UMOV UR9, 0x48 ;  /* 0x0000004800097882 */ /* 0x000fe20000000000 */
[----:B------:R-:W-:Y:S02]  /*0270*/  UIADD3 UR8, UPT, UPT, UR4, 0x1, URZ ;  /* 0x0000000104087890 */ /* 0x000fe4000fffe0ff */
[----:B------:R-:W-:Y:S02]  /*0280*/  ULEA UR9, UR4, UR9, 0x2 ;  /* 0x0000000904097291 */ /* 0x000fe4000f8e10ff */
[----:B------:R-:W-:Y:S02]  /*0290*/  UISETP.NE.AND UP3, UPT, UR17, URZ, UPT ;  /* 0x000000ff1100728c */ /* 0x000fe4000bf65270 */
[----:B------:R-:W-:-:S08]  /*02a0*/  UISETP.NE.AND UP1, UPT, UR8, UR10, UPT ;  /* 0x0000000a0800728c */ /* 0x000fd0000bf25270 */
[----:B-1----:R-:W1:Y:S01]  /*02b0*/  LDCU UR11, c[0x3][UR9+0x4] ;  /* 0x00c00080090b77ac */ /* 0x002e620008000800 */
[----:B------:R-:W-:Y:S01]  /*02c0*/  UMOV UR9, UR5 ;  /* 0x0000000500097c82 */ /* 0x000fe20008000000 */
[----:B--234-:R-:W-:Y:S05]  /*02d0*/  BRA.U !UP0, `(.L_x_26) ;  /* 0x0000000508407547 */ /* 0x01cfea000b800000 */
[----:B------:R-:W-:Y:S01]  /*02e0*/  UMOV UR4, URZ ;  /* 0x000000ff00047c82 */ /* 0x000fe20008000000 */
[----:B------:R-:W-:-:S05]  /*02f0*/  UMOV UR9, UR5 ;  /* 0x0000000500097c82 */ /* 0x000fca0008000000 */
.L_x_27:
[----:B------:R-:W-:Y:S02]  /*0300*/  ULEA UR14, UR9, UR6, 0x2 ;  /* 0x00000006090e7291 */ /* 0x000fe4000f8e10ff */
[----:B------:R-:W-:Y:S02]  /*0310*/  UIADD3 UR4, UPT, UPT, UR4, 0x4, URZ ;  /* 0x0000000404047890 */ /* 0x000fe4000fffe0ff */
[----:B------:R-:W-:Y:S02]  /*0320*/  ULEA UR15, UR7, UR14, 0x2 ;  /* 0x0000000e070f7291 */ /* 0x000fe4000f8e10ff */
[----:B------:R-:W-:Y:S02]  /*0330*/  UISETP.NE.AND UP2, UPT, UR4, UR18, UPT ;  /* 0x000000120400728c */ /* 0x000fe4000bf45270 */
[----:B------:R-:W-:Y:S01]  /*0340*/  UIADD3 UR9, UPT, UPT, UR9, 0x4, URZ ;  /* 0x0000000409097890 */ /* 0x000fe2000fffe0ff */
[----:B0-----:R-:W-:Y:S04]  /*0350*/  LDS R6, [UR14] ;  /* 0x0000000eff067984 */ /* 0x001fe80008000800 */
[----:B--2---:R-:W1:Y:S02]  /*0360*/  LDS R4, [UR15] ;  /* 0x0000000fff047984 */ /* 0x004e640008000800 */
[----:B-1----:R-:W-:-:S04]  /*0370*/  IMAD.WIDE R4, R4, UR11, RZ ;  /* 0x0000000b04047c25 */ /* 0x002fc8000f8e02ff */
[----:B------:R-:W-:-:S04]  /*0380*/  IMAD R9, R4, 0x3802001, RZ ;  /* 0x0380200104097824 */ /* 0x000fc800078e02ff */
[----:B------:R-:W-:Y:S01]  /*0390*/  IMAD.HI.U32 R4, R9, -0x7fe001, R4 ;  /* 0xff801fff09047827 */ /* 0x000fe200078e0004 */
[----:B------:R-:W-:-:S05]  /*03a0*/  SHF.R.S32.HI R7, RZ, 0x1f, R9 ;  /* 0x0000001fff077819 */ /* 0x000fca0000011409 */
[----:B------:R-:W-:-:S05]  /*03b0*/  IMAD R5, R7, -0x7fe001, RZ ;  /* 0xff801fff07057824 */ /* 0x000fca00078e02ff */
[----:B------:R-:W-:-:S04]  /*03c0*/  IADD3 R5, PT, PT, R4, -R9, R5 ;  /* 0x8000000904057210 */ /* 0x000fc80007ffe005 */
[C---:B------:R-:W-:Y:S01]  /*03d0*/  IADD3 R7, PT, PT, R6.reuse, R5, RZ ;  /* 0x0000000506077210 */ /* 0x040fe20007ffe0ff */
[----:B------:R-:W-:-:S03]  /*03e0*/  IMAD.IADD R6, R6, 0x1, -R5 ;  /* 0x0000000106067824 */ /* 0x000fc600078e0a05 */
[----:B------:R-:W-:-:S13]  /*03f0*/  ISETP.GT.AND P0, PT, R7, 0x7fe000, PT ;  /* 0x007fe0000700780c */ /* 0x000fda0003f04270 */
[----:B------:R-:W-:Y:S02]  /*0400*/  @P0 IADD3 R7, PT, PT, R7, -0x7fe001, RZ ;  /* 0xff801fff07070810 */ /* 0x000fe40007ffe0ff */
[----:B------:R-:W-:Y:S02]  /*0410*/  ISETP.GE.AND P0, PT, R6, RZ, PT ;  /* 0x000000ff0600720c */ /* 0x000fe40003f06270 */
[----:B------:R-:W-:-:S11]  /*0420*/  ISETP.GE.AND P1, PT, R7, RZ, PT ;  /* 0x000000ff0700720c */ /* 0x000fd60003f26270 */
[----:B------:R-:W-:Y:S02]  /*0430*/  @!P0 VIADD R6, R6, 0x7fe001 ;  /* 0x007fe00106068836 */ /* 0x000fe40000000000 */
[----:B------:R-:W-:-:S03]  /*0440*/  @!P1 IADD3 R7, PT, PT, R7, 0x7fe001, RZ ;  /* 0x007fe00107079810 */ /* 0x000fc60007ffe0ff */
[----:B------:R-:W-:Y:S04]  /*0450*/  STS [UR15], R6 ;  /* 0x00000006ff007988 */ /* 0x000fe8000800080f */
[----:B------:R-:W-:Y:S04]  /*0460*/  STS [UR14], R7 ;  /* 0x00000007ff007988 */ /* 0x000fe8000800080e */
[----:B------:R-:W0:Y:S04]  /*0470*/  LDS R4, [UR15+0x4] ;  /* 0x0000040fff047984 */ /* 0x000e280008000800 */
[----:B------:R-:W1:Y:S01]  /*0480*/  LDS R11, [UR14+0x4] ;  /* 0x0000040eff0b7984 */ /* 0x000e620008000800 */
[----:B0-----:R-:W-:-:S04]  /*0490*/  IMAD.WIDE R4, R4, UR11, RZ ;  /* 0x0000000b04047c25 */ /* 0x001fc8000f8e02ff */
[----:B------:R-:W-:-:S04]  /*04a0*/  IMAD R9, R4, 0x3802001, RZ ;  /* 0x0380200104097824 */ /* 0x000fc800078e02ff */
[----:B------:R-:W-:Y:S01]  /*04b0*/  IMAD.HI.U32 R4, R9, -0x7fe001, R4 ;  /* 0xff801fff09047827 */ /* 0x000fe200078e0004 */
[----:B------:R-:W-:-:S05]  /*04c0*/  SHF.R.S32.HI R8, RZ, 0x1f, R9 ;  /* 0x0000001fff087819 */ /* 0x000fca0000011409 */
[----:B------:R-:W-:-:S05]  /*04d0*/  IMAD R8, R8, -0x7fe001, RZ ;  /* 0xff801fff08087824 */ /* 0x000fca00078e02ff */
[----:B------:R-:W-:-:S04]  /*04e0*/  IADD3 R4, PT, PT, R4, -R9, R8 ;  /* 0x8000000904047210 */ /* 0x000fc80007ffe008 */
[C---:B-1----:R-:W-:Y:S01]  /*04f0*/  IADD3 R6, PT, PT, -R4.reuse, R11, RZ ;  /* 0x0000000b04067210 */ /* 0x042fe20007ffe1ff */
[----:B------:R-:W-:-:S05]  /*0500*/  IMAD.IADD R8, R4, 0x1, R11 ;  /* 0x0000000104087824 */ /* 0x000fca00078e020b */
[----:B------:R-:W-:-:S13]  /*0510*/  ISETP.GT.AND P0, PT, R8, 0x7fe000, PT ;  /* 0x007fe0000800780c */ /* 0x000fda0003f04270 */
[----:B------:R-:W-:Y:S01]  /*0520*/  @P0 VIADD R8, R8, 0xff801fff ;  /* 0xff801fff08080836 */ /* 0x000fe20000000000 */
[----:B------:R-:W-:-:S04]  /*0530*/  ISETP.GE.AND P0, PT, R6, RZ, PT ;  /* 0x000000ff0600720c */ /* 0x000fc80003f06270 */
[----:B------:R-:W-:-:S09]  /*0540*/  ISETP.GE.AND P1, PT, R8, RZ, PT ;  /* 0x000000ff0800720c */ /* 0x000fd20003f26270 */
[----:B------:R-:W-:-:S04]  /*0550*/  @!P0 IADD3 R6, PT, PT, R6, 0x7fe001, RZ ;  /* 0x007fe00106068810 */ /* 0x000fc80007ffe0ff */
[----:B------:R-:W-:Y:S01]  /*0560*/  @!P1 VIADD R8, R8, 0x7fe001 ;  /* 0x007fe00108089836 */ /* 0x000fe20000000000 */
[----:B------:R-:W-:Y:S04]  /*0570*/  STS [UR15+0x4], R6 ;  /* 0x00000406ff007988 */ /* 0x000fe8000800080f */
[----:B------:R-:W-:Y:S04]  /*0580*/  STS [UR14+0x4], R8 ;  /* 0x00000408ff007988 */ /* 0x000fe8000800080e */
        /* <DEDUP_REMOVED lines=8> */
[C---:B-1----:R-:W-:Y:S01]  /*0610*/  IADD3 R9, PT, PT, R7.reuse, R4, RZ ;  /* 0x0000000407097210 */ /* 0x042fe20007ffe0ff */
[----:B------:R-:W-:-:S03]  /*0620*/  IMAD.IADD R7, R7, 0x1, -R4 ;  /* 0x0000000107077824 */ /* 0x000fc600078e0a04 */
[----:B------:R-:W-:-:S13]  /*0630*/  ISETP.GT.AND P0, PT, R9, 0x7fe000, PT ;  /* 0x007fe0000900780c */ /* 0x000fda0003f04270 */
[----:B------:R-:W-:Y:S02]  /*0640*/  @P0 IADD3 R9, PT, PT, R9, -0x7fe001, RZ ;  /* 0xff801fff09090810 */ /* 0x000fe40007ffe0ff */
[----:B------:R-:W-:Y:S02]  /*0650*/  ISETP.GE.AND P0, PT, R7, RZ, PT ;  /* 0x000000ff0700720c */ /* 0x000fe40003f06270 */
[----:B------:R-:W-:-:S11]  /*0660*/  ISETP.GE.AND P1, PT, R9, RZ, PT ;  /* 0x000000ff0900720c */ /* 0x000fd60003f26270 */
[----:B------:R-:W-:Y:S02]  /*0670*/  @!P0 VIADD R7, R7, 0x7fe001 ;  /* 0x007fe00107078836 */ /* 0x000fe40000000000 */
[----:B------:R-:W-:-:S03]  /*0680*/  @!P1 IADD3 R9, PT, PT, R9, 0x7fe001, RZ ;  /* 0x007fe00109099810 */ /* 0x000fc60007ffe0ff */
        /* <DEDUP_REMOVED lines=9> */
[----:B------:R-:W-:-:S05]  /*0720*/  IADD3 R4, PT, PT, R4, -R11, R6 ;  /* 0x8000000b04047210 */ /* 0x000fca0007ffe006 */
[C---:B-1----:R-:W-:Y:S01]  /*0730*/  IMAD.IADD R5, R4.reuse, 0x1, R13 ;  /* 0x0000000104057824 */ /* 0x042fe200078e020d */
[----:B------:R-:W-:-:S04]  /*0740*/  IADD3 R4, PT, PT, -R4, R13, RZ ;  /* 0x0000000d04047210 */ /* 0x000fc80007ffe1ff */
[----:B------:R-:W-:-:S13]  /*0750*/  ISETP.GT.AND P0, PT, R5, 0x7fe000, PT ;  /* 0x007fe0000500780c */ /* 0x000fda0003f04270 */
[----:B------:R-:W-:Y:S01]  /*0760*/  @P0 VIADD R5, R5, 0xff801fff ;  /* 0xff801fff05050836 */ /* 0x000fe20000000000 */
[----:B------:R-:W-:-:S04]  /*0770*/  ISETP.GE.AND P0, PT, R4, RZ, PT ;  /* 0x000000ff0400720c */ /* 0x000fc80003f06270 */
[----:B------:R-:W-:-:S09]  /*0780*/  ISETP.GE.AND P1, PT, R5, RZ, PT ;  /* 0x000000ff0500720c */ /* 0x000fd20003f26270 */
[----:B------:R-:W-:-:S04]  /*0790*/  @!P0 IADD3 R4, PT, PT, R4, 0x7fe001, RZ ;  /* 0x007fe00104048810 */ /* 0x000fc80007ffe0ff */
[----:B------:R-:W-:Y:S01]  /*07a0*/  @!P1 VIADD R5, R5, 0x7fe001 ;  /* 0x007fe00105059836 */ /* 0x000fe20000000000 */
[----:B------:R2:W-:Y:S04]  /*07b0*/  STS [UR15+0xc], R4 ;  /* 0x00000c04ff007988 */ /* 0x0005e8000800080f */
[----:B------:R2:W-:Y:S01]  /*07c0*/  STS [UR14+0xc], R5 ;  /* 0x00000c05ff007988 */ /* 0x0005e2000800080e */
[----:B------:R-:W-:Y:S05]  /*07d0*/  BRA.U UP2, `(.L_x_27) ;  /* 0xfffffff902c87547 */ /* 0x000fea000b83ffff */
.L_x_26:
[----:B------:R-:W-:Y:S01]  /*07e0*/  UMOV UR4, UR8 ;  /* 0x0000000800047c82 */ /* 0x000fe20008000000 */
[----:B------:R-:W-:Y:S05]  /*07f0*/  BRA.U !UP3, `(.L_x_28) ;  /* 0x000000010bfc7547 */ /* 0x000fea000b800000 */
[----:B------:R-:W-:Y:S02]  /*0800*/  UISETP.NE.AND UP2, UPT, UR17, 0x1, UPT ;  /* 0x000000011100788c */ /* 0x000fe4000bf45270 */
[----:B------:R-:W-:-:S07]  /*0810*/  ULOP3.LUT UP3, URZ, UR7, 0x1, URZ, 0xc0, !UPT ;  /* 0x0000000107ff7892 */ /* 0x000fce000f86c0ff */
[----:B------:R-:W-:Y:S05]  /*0820*/  BRA.U !UP2, `(.L_x_29) ;  /* 0x000000010a9c7547 */ /* 0x000fea000b800000 */
[----:B------:R-:W-:Y:S02]  /*0830*/  ULEA UR8, UR9, UR6, 0x2 ;  /* 0x0000000609087291 */ /* 0x000fe4000f8e10ff */
[----:B------:R-:W-:Y:S02]  /*0840*/  UIADD3 UR9, UPT, UPT, UR9, 0x2, URZ ;  /* 0x0000000209097890 */ /* 0x000fe4000fffe0ff */
[----:B------:R-:W-:-:S05]  /*0850*/  ULEA UR14, UR7, UR8, 0x2 ;  /* 0x00000008070e7291 */ /* 0x000fca000f8e10ff */
        /* <DEDUP_REMOVED lines=35> */
[----:B------:R3:W-:Y:S02]  /*0a90*/  STS [UR8+0x4], R5 ;  /* 0x00000405ff007988 */ /* 0x0007e40008000808 */
.L_x_29:
[----:B------:R-:W-:Y:S05]  /*0aa0*/  BRA.U !UP3, `(.L_x_28) ;  /* 0x000000010b507547 */ /* 0x000fea000b800000 */
[----:B------:R-:W-:-:S04]  /*0ab0*/  ULEA UR8, UR9, UR6, 0x2 ;  /* 0x0000000609087291 */ /* 0x000fc8000f8e10ff */
[----:B------:R-:W-:-:S05]  /*0ac0*/  ULEA UR9, UR7, UR8, 0x2 ;  /* 0x0000000807097291 */ /* 0x000fca000f8e10ff */
[----:B0-----:R-:W-:Y:S04]  /*0ad0*/  LDS R6, [UR8] ;  /* 0x00000008ff067984 */ /* 0x001fe80008000800 */
[----:B--23--:R-:W1:Y:S02]  /*0ae0*/  LDS R4, [UR9] ;  /* 0x00000009ff047984 */ /* 0x00ce640008000800 */
        /* <DEDUP_REMOVED lines=14> */
[----:B------:R4:W-:Y:S04]  /*0bd0*/  STS [UR9], R6 ;  /* 0x00000006ff007988 */ /* 0x0009e80008000809 */
[----:B------:R4:W-:Y:S02]  /*0be0*/  STS [UR8], R4 ;  /* 0x00000004ff007988 */ /* 0x0009e40008000808 */
.L_x_28:
[----:B------:R-:W-:Y:S01]  /*0bf0*/  UIADD3 UR5, UPT, UPT, UR16, UR5, URZ ;  /* 0x0000000510057290 */ /* 0x000fe2000fffe0ff */
[----:B------:R-:W-:Y:S11]  /*0c00*/  BRA.U UP1, `(.L_x_30) ;  /* 0xfffffff501947547 */ /* 0x000ff6000b83ffff */
[----:B------:R-:W-:Y:S02]  /*0c10*/  UISETP.GT.U32.AND UP0, UPT, UR7, 0x1, UPT ;  /* 0x000000010700788c */ /* 0x000fe4000bf04070 */
[----:B------:R-:W-:Y:S01]  /*0c20*/  USHF.R.U32.HI UR5, URZ, 0x1, UR7 ;  /* 0x00000001ff057899 */ /* 0x000fe20008011607 */
[----:B------:R-:W-:-:S06]  /*0c30*/  UMOV UR4, UR10 ;  /* 0x0000000a00047c82 */ /* 0x000fcc0008000000 */
[----:B------:R-:W-:Y:S01]  /*0c40*/  UMOV UR7, UR5 ;  /* 0x0000000500077c82 */ /* 0x000fe20008000000 */
[----:B------:R-:W-:Y:S05]  /*0c50*/  BRA.U UP0, `(.L_x_31) ;  /* 0xfffffff500507547 */ /* 0x000fea000b83ffff */
[----:B------:R-:W-:Y:S01]  /*0c60*/  UMOV UR7, 0x80 ;  /* 0x0000008000077882 */ /* 0x000fe20000000000 */
[----:B------:R-:W-:-:S05]  /*0c70*/  UMOV UR4, URZ ;  /* 0x000000ff00047c82 */ /* 0x000fca0008000000 */
.L_x_37:
        /* <DEDUP_REMOVED lines=11> */
[----:B0-----:R-:W-:-:S09]  /*0d30*/  UMOV UR5, URZ ;  /* 0x000000ff00057c82 */ /* 0x001fd20008000000 */
.L_x_36:
[----:B------:R-:W-:Y:S01]  /*0d40*/  UMOV UR9, 0x48 ;  /* 0x0000004800097882 */ /* 0x000fe20000000000 */
[----:B------:R-:W-:Y:S02]  /*0d50*/  UIADD3 UR8, UPT, UPT, UR4, 0x1, URZ ;  /* 0x0000000104087890 */ /* 0x000fe4000fffe0ff */
[----:B------:R-:W-:Y:S02]  /*0d60*/  ULEA UR9, UR4, UR9, 0x2 ;  /* 0x0000000904097291 */ /* 0x000fe4000f8e10ff */
[----:B------:R-:W-:Y:S02]  /*0d70*/  UISETP.NE.AND UP3, UPT, UR17, URZ, UPT ;  /* 0x000000ff1100728c */ /* 0x000fe4000bf65270 */
[----:B------:R-:W-:-:S08]  /*0d80*/  UISETP.NE.AND UP1, UPT, UR8, UR10, UPT ;  /* 0x0000000a0800728c */ /* 0x000fd0000bf25270 */
[----:B-1----:R-:W1:Y:S01]  /*0d90*/  LDCU UR11, c[0x3][UR9+0x4] ;  /* 0x00c00080090b77ac */ /* 0x002e620008000800 */
[----:B------:R-:W-:Y:S01]  /*0da0*/  UMOV UR9, UR5 ;  /* 0x0000000500097c82 */ /* 0x000fe20008000000 */
[----:B0-----:R-:W-:Y:S05]  /*0db0*/  BRA.U !UP0, `(.L_x_32) ;  /* 0x0000000508407547 */ /* 0x001fea000b800000 */
[----:B------:R-:W-:Y:S01]  /*0dc0*/  UMOV UR4, URZ ;  /* 0x000000ff00047c82 */ /* 0x000fe20008000000 */
[----:B------:R-:W-:-:S05]  /*0dd0*/  UMOV UR9, UR5 ;  /* 0x0000000500097c82 */ /* 0x000fca0008000000 */
.L_x_33:
[----:B------:R-:W-:Y:S02]  /*0de0*/  ULEA UR14, UR9, UR6, 0x2 ;  /* 0x00000006090e7291 */ /* 0x000fe4000f8e10ff */
[----:B------:R-:W-:Y:S02]  /*0df0*/  UIADD3 UR4, UPT, UPT, UR4, 0x4, URZ ;  /* 0x0000000404047890 */ /* 0x000fe4000fffe0ff */
[----:B------:R-:W-:Y:S02]  /*0e00*/  ULEA UR15, UR7, UR14, 0x2 ;  /* 0x0000000e070f7291 */ /* 0x000fe4000f8e10ff */
[----:B------:R-:W-:Y:S02]  /*0e10*/  UISETP.NE.AND UP2, UPT, UR4, UR18, UPT ;  /* 0x000000120400728c */ /* 0x000fe4000bf45270 */
[----:B------:R-:W-:Y:S01]  /*0e20*/  UIADD3 UR9, UPT, UPT, UR9, 0x4, URZ ;  /* 0x0000000409097890 */ /* 0x000fe2000fffe0ff */
[----:B0---4-:R-:W-:Y:S04]  /*0e30*/  LDS R6, [UR14+0x400] ;  /* 0x0004000eff067984 */ /* 0x011fe80008000800 */
[----:B--23--:R-:W1:Y:S02]  /*0e40*/  LDS R4, [UR15+0x400] ;  /* 0x0004000fff047984 */ /* 0x00ce640008000800 */
[----:B-1----:R-:W-:-:S04]  /*0e50*/  IMAD.WIDE R4, R4, UR11, RZ ;  /* 0x0000000b04047c25 */ /* 0x002fc8000f8e02ff */
[----:B------:R-:W-:-:S04]  /*0e60*/  IMAD R9, R4, 0x3802001, RZ ;  /* 0x0380200104097824 */ /* 0x000fc800078e02ff */
[----:B------:R-:W-:Y:S01]  /*0e70*/  IMAD.HI.U32 R4, R9, -0x7fe001, R4 ;  /* 0xff801fff09047827 */ /* 0x000fe200078e0004 */
[----:B------:R-:W-:-:S05]  /*0e80*/  SHF.R.S32.HI R7, RZ, 0x1f, R9 ;  /* 0x0000001fff077819 */ /* 0x000fca0000011409 */
[----:B------:R-:W-:-:S05]  /*0e90*/  IMAD R5, R7, -0x7fe001, RZ ;  /* 0xff801fff07057824 */ /* 0x000fca00078e02ff */
[----:B------:R-:W-:-:S05]  /*0ea0*/  IADD3 R5, PT, PT, R4, -R9, R5 ;  /* 0x8000000904057210 */ /* 0x000fca0007ffe005 */
[C---:B------:R-:W-:Y:S01]  /*0eb0*/  IMAD.IADD R7, R6.reuse, 0x1, R5 ;  /* 0x0000000106077824 */ /* 0x040fe200078e0205 */
[----:B------:R-:W-:-:S04]  /*0ec0*/  IADD3 R6, PT, PT, R6, -R5, RZ ;  /* 0x8000000506067210 */ /* 0x000fc80007ffe0ff */
        /* <DEDUP_REMOVED lines=16> */
[CC--:B-1----:R-:W-:Y:S02]  /*0fd0*/  IADD3 R8, PT, PT, R4.reuse, R11.reuse, RZ ;  /* 0x0000000b04087210 */ /* 0x0c2fe40007ffe0ff */
[----:B------:R-:W-:Y:S02]  /*0fe0*/  IADD3 R6, PT, PT, -R4, R11, RZ ;  /* 0x0000000b04067210 */ /* 0x000fe40007ffe1ff */
[----:B------:R-:W-:-:S13]  /*0ff0*/  ISETP.GT.AND P0, PT, R8, 0x7fe000, PT ;  /* 0x007fe0000800780c */ /* 0x000fda0003f04270 */
[----:B------:R-:W-:Y:S01]  /*1000*/  @P0 VIADD R8, R8, 0xff801fff ;  /* 0xff801fff08080836 */ /* 0x000fe20000000000 */
[----:B------:R-:W-:-:S04]  /*1010*/  ISETP.GE.AND P0, PT, R6, RZ, PT ;  /* 0x000000ff0600720c */ /* 0x000fc80003f06270 */
[----:B------:R-:W-:-:S09]  /*1020*/  ISETP.GE.AND P1, PT, R8, RZ, PT ;  /* 0x000000ff0800720c */ /* 0x000fd20003f26270 */
[----:B------:R-:W-:-:S04]  /*1030*/  @!P0 IADD3 R6, PT, PT, R6, 0x7fe001, RZ ;  /* 0x007fe00106068810 */ /* 0x000fc80007ffe0ff */
[----:B------:R-:W-:Y:S01]  /*1040*/  @!P1 IADD3 R8, PT, PT, R8, 0x7fe001, RZ ;  /* 0x007fe00108089810 */ /* 0x000fe20007ffe0ff */
        /* <DEDUP_REMOVED lines=11> */
[----:B------:R-:W-:-:S04]  /*1100*/  IADD3 R7, PT, PT, R7, -R4, RZ ;  /* 0x8000000407077210 */ /* 0x000fc80007ffe0ff */
        /* <DEDUP_REMOVED lines=16> */
[----:B-1----:R-:W-:Y:S01]  /*1210*/  IADD3 R5, PT, PT, R4, R13, RZ ;  /* 0x0000000d04057210 */ /* 0x002fe20007ffe0ff */
[----:B------:R-:W-:-:S03]  /*1220*/  IMAD.IADD R4, R13, 0x1, -R4 ;  /* 0x000000010d047824 */ /* 0x000fc600078e0a04 */
[----:B------:R-:W-:-:S13]  /*1230*/  ISETP.GT.AND P0, PT, R5, 0x7fe000, PT ;  /* 0x007fe0000500780c */ /* 0x000fda0003f04270 */
[----:B------:R-:W-:Y:S02]  /*1240*/  @P0 IADD3 R5, PT, PT, R5, -0x7fe001, RZ ;  /* 0xff801fff05050810 */ /* 0x000fe40007ffe0ff */
[----:B------:R-:W-:Y:S02]  /*1250*/  ISETP.GE.AND P0, PT, R4, RZ, PT ;  /* 0x000000ff0400720c */ /* 0x000fe40003f06270 */
[----:B------:R-:W-:-:S11]  /*1260*/  ISETP.GE.AND P1, PT, R5, RZ, PT ;  /* 0x000000ff0500720c */ /* 0x000fd60003f26270 */
[----:B------:R-:W-:Y:S02]  /*1270*/  @!P0 IADD3 R4, PT, PT, R4, 0x7fe001, RZ ;  /* 0x007fe00104048810 */ /* 0x000fe40007ffe0ff */
[----:B------:R-:W-:-:S03]  /*1280*/  @!P1 VIADD R5, R5, 0x7fe001 ;  /* 0x007fe00105059836 */ /* 0x000fc60000000000 */
[----:B------:R0:W-:Y:S04]  /*1290*/  STS [UR15+0x40c], R4 ;  /* 0x00040c04ff007988 */ /* 0x0001e8000800080f */
[----:B------:R0:W-:Y:S01]  /*12a0*/  STS [UR14+0x40c], R5 ;  /* 0x00040c05ff007988 */ /* 0x0001e2000800080e */
[----:B------:R-:W-:Y:S05]  /*12b0*/  BRA.U UP2, `(.L_x_33) ;  /* 0xfffffff902c87547 */ /* 0x000fea000b83ffff */
.L_x_32:
        /* <DEDUP_REMOVED lines=8> */
[----:B0---4-:R-:W-:Y:S04]  /*1340*/  LDS R6, [UR8+0x400] ;  /* 0x00040008ff067984 */ /* 0x011fe80008000800 */
[----:B--23--:R-:W1:Y:S02]  /*1350*/  LDS R4, [UR14+0x400] ;  /* 0x0004000eff047984 */ /* 0x00ce640008000800 */
[----:B-1----:R-:W-:-:S04]  /*1360*/  IMAD.WIDE R4, R4, UR11, RZ ;  /* 0x0000000b04047c25 */ /* 0x002fc8000f8e02ff */
[----:B------:R-:W-:-:S04]  /*1370*/  IMAD R9, R4, 0x3802001, RZ ;  /* 0x0380200104097824 */ /* 0x000fc800078e02ff */
[----:B------:R-:W-:Y:S01]  /*1380*/  IMAD.HI.U32 R4, R9, -0x7fe001, R4 ;  /* 0xff801fff09047827 */ /* 0x000fe200078e0004 */
[----:B------:R-:W-:-:S05]  /*1390*/  SHF.R.S32.HI R7, RZ, 0x1f, R9 ;  /* 0x0000001fff077819 */ /* 0x000fca0000011409 */
[----:B------:R-:W-:-:S05]  /*13a0*/  IMAD R5, R7, -0x7fe001, RZ ;  /* 0xff801fff07057824 */ /* 0x000fca00078e02ff */
[----:B------:R-:W-:-:S04]  /*13b0*/  IADD3 R5, PT, PT, R4, -R9, R5 ;  /* 0x8000000904057210 */ /* 0x000fc80007ffe005 */
[CC--:B------:R-:W-:Y:S02]  /*13c0*/  IADD3 R7, PT, PT, R6.reuse, R5.reuse, RZ ;  /* 0x0000000506077210 */ /* 0x0c0fe40007ffe0ff */
[----:B------:R-:W-:Y:S02]  /*13d0*/  IADD3 R6, PT, PT, R6, -R5, RZ ;  /* 0x8000000506067210 */ /* 0x000fe40007ffe0ff */
        /* <DEDUP_REMOVED lines=19> */
[----:B------:R-:W-:Y:S02]  /*1510*/  @P0 IADD3 R5, PT, PT, R5, -0x7fe001, RZ ;  /* 0xff801fff05050810 */ /* 0x000fe40007ffe0ff */
[----:B------:R-:W-:Y:S02]  /*1520*/  ISETP.GE.AND P0, PT, R4, RZ, PT ;  /* 0x000000ff0400720c */ /* 0x000fe40003f06270 */
[----:B------:R-:W-:-:S11]  /*1530*/  ISETP.GE.AND P1, PT, R5, RZ, PT ;  /* 0x000000ff0500720c */ /* 0x000fd60003f26270 */
[----:B------:R-:W-:Y:S02]  /*1540*/  @!P0 VIADD R4, R4, 0x7fe001 ;  /* 0x007fe00104048836 */ /* 0x000fe40000000000 */
[----:B------:R-:W-:-:S03]  /*1550*/  @!P1 IADD3 R5, PT, PT, R5, 0x7fe001, RZ ;  /* 0x007fe00105059810 */ /* 0x000fc60007ffe0ff */
[----:B------:R0:W-:Y:S04]  /*1560*/  STS [UR14+0x404], R4 ;  /* 0x00040404ff007988 */ /* 0x0001e8000800080e */
[----:B------:R0:W-:Y:S02]  /*1570*/  STS [UR8+0x404], R5 ;  /* 0x00040405ff007988 */ /* 0x0001e40008000808 */
.L_x_35:
[----:B------:R-:W-:Y:S05]  /*1580*/  BRA.U !UP3, `(.L_x_34) ;  /* 0x000000010b507547 */ /* 0x000fea000b800000 */
[----:B------:R-:W-:-:S04]  /*1590*/  ULEA UR8, UR9, UR6, 0x2 ;  /* 0x0000000609087291 */ /* 0x000fc8000f8e10ff */
        /* <DEDUP_REMOVED lines=18> */
[----:B------:R0:W-:Y:S02]  /*16c0*/  STS [UR8+0x400], R4 ;  /* 0x00040004ff007988 */ /* 0x0001e40008000808 */
.L_x_34:
[----:B------:R-:W-:Y:S01]  /*16d0*/  UIADD3 UR5, UPT, UPT, UR16, UR5, URZ ;  /* 0x0000000510057290 */ /* 0x000fe2000fffe0ff */
[----:B------:R-:W-:Y:S11]  /*16e0*/  BRA.U UP1, `(.L_x_36) ;  /* 0xfffffff501947547 */ /* 0x000ff6000b83ffff */
[----:B------:R-:W-:Y:S02]  /*16f0*/  UISETP.GT.U32.AND UP0, UPT, UR7, 0x1, UPT ;  /* 0x000000010700788c */ /* 0x000fe4000bf04070 */
[----:B------:R-:W-:Y:S01]  /*1700*/  USHF.R.U32.HI UR5, URZ, 0x1, UR7 ;  /* 0x00000001ff057899 */ /* 0x000fe20008011607 */
[----:B------:R-:W-:-:S06]  /*1710*/  UMOV UR4, UR10 ;  /* 0x0000000a00047c82 */ /* 0x000fcc0008000000 */
[----:B------:R-:W-:Y:S01]  /*1720*/  UMOV UR7, UR5 ;  /* 0x0000000500077c82 */ /* 0x000fe20008000000 */
[----:B------:R-:W-:Y:S05]  /*1730*/  BRA.U UP0, `(.L_x_37) ;  /* 0xfffffff500507547 */ /* 0x000fea000b83ffff */
.L_x_25:
[----:B-1----:R-:W-:Y:S05]  /*1740*/  BSYNC.RECONVERGENT B0 ;  /* 0x0000000000007941 */ /* 0x002fea0003800200 */
.L_x_24:
[----:B------:R-:W-:Y:S01]  /*1750*/  BAR.SYNC.DEFER_BLOCKING 0x0 ;  /* 0x0000000000007b1d */ /* 0x000fe20000010000 */
[----:B------:R-:W-:-:S05]  /*1760*/  ISETP.NE.AND P0, PT, R0, RZ, PT ;  /* 0x000000ff0000720c */ /* 0x000fca0003f05270 */
[----:B------:R-:W-:Y:S01]  /*1770*/  BSSY.RECONVERGENT B0, `(.L_x_38) ;  /* 0x000019c000007945 */ /* 0x000fe20003800200 */
[----:B0-234-:R-:W-:Y:S04]  /*1780*/  LDS R4, [R3] ;  /* 0x0000000003047984 */ /* 0x01dfe80000000800 */
[----:B------:R-:W0:Y:S02]  /*1790*/  LDS R5, [R3+0x400] ;  /* 0x0004000003057984 */ /* 0x000e240000000800 */
[----:B0-----:R-:W-:-:S04]  /*17a0*/  IMAD.WIDE R4, R5, R4, RZ ;  /* 0x0000000405047225 */ /* 0x001fc800078e02ff */
[----:B------:R-:W-:-:S04]  /*17b0*/  IMAD R7, R4, 0x3802001, RZ ;  /* 0x0380200104077824 */ /* 0x000fc800078e02ff */
[----:B------:R-:W-:Y:S01]  /*17c0*/  IMAD.HI.U32 R4, R7, -0x7fe001, R4 ;  /* 0xff801fff07047827 */ /* 0x000fe200078e0004 */
[----:B------:R-:W-:-:S05]  /*17d0*/  SHF.R.S32.HI R6, RZ, 0x1f, R7 ;  /* 0x0000001fff067819 */ /* 0x000fca0000011407 */
[----:B------:R-:W-:-:S05]  /*17e0*/  IMAD R6, R6, -0x7fe001, RZ ;  /* 0xff801fff06067824 */ /* 0x000fca00078e02ff */
[----:B------:R-:W-:-:S05]  /*17f0*/  IADD3 R4, PT, PT, R4, -R7, R6 ;  /* 0x8000000704047210 */ /* 0x000fca0007ffe006 */
[----:B------:R0:W-:Y:S01]  /*1800*/  STS [R3+0x800], R4 ;  /* 0x0008000403007388 */ /* 0x0001e20000000800 */
[----:B------:R-:W-:Y:S06]  /*1810*/  BAR.SYNC.DEFER_BLOCKING 0x0 ;  /* 0x0000000000007b1d */ /* 0x000fec0000010000 */
[----:B------:R-:W-:Y:S05]  /*1820*/  @P0 BRA `(.L_x_39) ;  /* 0x0000001800400947 */ /* 0x000fea0003800000 */
[----:B0-----:R-:W-:Y:S01]  /*1830*/  HFMA2 R4, -RZ, RZ, 0, 5.9604644775390625e-08 ;  /* 0x00000001ff047431 */ /* 0x001fe200000001ff */
[----:B------:R-:W-:-:S06]  /*1840*/  UMOV UR5, 0x100 ;  /* 0x0000010000057882 */ /* 0x000fcc0000000000 */
.L_x_45:
[----:B------:R-:W-:Y:S01]  /*1850*/  SHF.L.U32 R5, R4, 0x1, RZ ;  /* 0x0000000104057819 */ /* 0x000fe200000006ff */
[----:B------:R-:W-:Y:S01]  /*1860*/  IMAD.MOV.U32 R8, RZ, RZ, RZ ;  /* 0x000000ffff087224 */ /* 0x000fe200078e00ff */
[----:B------:R-:W-:Y:S01]  /*1870*/  PRMT R6, RZ, 0x7610, R6 ;  /* 0x00007610ff067816 */ /* 0x000fe20000000006 */
[----:B------:R-:W-:Y:S01]  /*1880*/  UMOV UR4, URZ ;  /* 0x000000ff00047c82 */ /* 0x000fe20008000000 */
[----:B0123--:R-:W-:-:S07]  /*1890*/  PRMT R7, R5, 0x9910, RZ ;  /* 0x0000991005077816 */ /* 0x00ffce00000000ff */
.L_x_44:
[C---:B------:R-:W-:Y:S01]  /*18a0*/  IADD3 R9, PT, PT, R8.reuse, R4, RZ ;  /* 0x0000000408097210 */ /* 0x040fe20007ffe0ff */
[----:B0-----:R-:W-:Y:S01]  /*18b0*/  UMOV UR7, 0x448 ;  /* 0x0000044800077882 */ /* 0x001fe20000000000 */
[----:B--23--:R-:W-:Y:S01]  /*18c0*/  IADD3 R11, PT, PT, -R5, RZ, RZ ;  /* 0x000000ff050b7210 */ /* 0x00cfe20007ffe1ff */
[----:B------:R-:W-:Y:S01]  /*18d0*/  ULEA UR7, UR5, UR7, 0x2 ;  /* 0x0000000705077291 */ /* 0x000fe2000f8e10ff */
[----:B------:R-:W-:Y:S01]  /*18e0*/  VIADDMNMX R10, R8, 0x1, R9, !PT ;  /* 0x00000001080a7846 */ /* 0x000fe20007800109 */
[----:B------:R-:W-:-:S04]  /*18f0*/  UIADD3 UR5, UPT, UPT, UR5, -0x1, URZ ;  /* 0xffffffff05057890 */ /* 0x000fc8000fffe0ff */
[----:B------:R-:W-:-:S04]  /*1900*/  IMAD R11, R11, UR4, R10 ;  /* 0x000000040b0b7c24 */ /* 0x000fc8000f8e020a */
[C---:B------:R-:W-:Y:S01]  /*1910*/  VIADD R12, R11.reuse, 0xffffffff ;  /* 0xffffffff0b0c7836 */ /* 0x040fe20000000000 */
[----:B------:R-:W-:Y:S01]  /*1920*/  LOP3.LUT P0, RZ, R11, 0x3, RZ, 0xc0, !PT ;  /* 0x000000030bff7812 */ /* 0x000fe2000780c0ff */
[----:B------:R-:W0:Y:S03]  /*1930*/  LDCU UR7, c[0x3][UR7+-0x4] ;  /* 0x00ffff80070777ac */ /* 0x000e260008000800 */
[----:B------:R-:W-:-:S13]  /*1940*/  ISETP.GE.U32.AND P1, PT, R12, 0x3, PT ;  /* 0x000000030c00780c */ /* 0x000fda0003f26070 */
[----:B-1----:R-:W-:Y:S05]  /*1950*/  @!P1 BRA `(.L_x_40) ;  /* 0x00000004005c9947 */ /* 0x002fea0003800000 */
[----:B------:R-:W-:Y:S02]  /*1960*/  LOP3.LUT R12, R11, 0xfffffffc, RZ, 0xc0, !PT ;  /* 0xfffffffc0b0c7812 */ /* 0x000fe400078ec0ff */
[----:B------:R-:W-:-:S03]  /*1970*/  LEA R11, R8, UR6, 0x2 ;  /* 0x00000006080b7c11 */ /* 0x000fc6000f8e10ff */
[----:B------:R-:W-:Y:S01]  /*1980*/  IMAD R13, R5, UR4, R12 ;  /* 0x00000004050d7c24 */ /* 0x000fe2000f8e020c */
[----:B------:R-:W-:-:S04]  /*1990*/  IADD3 R11, PT, PT, R11, 0x80c, RZ ;  /* 0x0000080c0b0b7810 */ /* 0x000fc80007ffe0ff */
[----:B------:R-:W-:-:S07]  /*19a0*/  IADD3 R12, PT, PT, -R8, R13, RZ ;  /* 0x0000000d080c7210 */ /* 0x000fce0007ffe1ff */
.L_x_41:
[----:B-1----:R-:W-:Y:S01]  /*19b0*/  IMAD R13, R4, 0x4, R11 ;  /* 0x00000004040d7824 */ /* 0x002fe200078e020b */
[----:B------:R-:W-:Y:S01]  /*19c0*/  LDS R14, [R11+-0xc] ;  /* 0xfffff4000b0e7984 */ /* 0x000fe20000000800 */
[----:B------:R-:W-:Y:S01]  /*19d0*/  VIADD R12, R12, 0xfffffffc ;  /* 0xfffffffc0c0c7836 */ /* 0x000fe20000000000 */
[----:B------:R-:W-:Y:S02]  /*19e0*/  IADD3 R8, PT, PT, R8, 0x4, RZ ;  /* 0x0000000408087810 */ /* 0x000fe40007ffe0ff */
[----:B------:R-:W1:Y:S02]  /*19f0*/  LDS R15, [R13+-0xc] ;  /* 0xfffff4000d0f7984 */ /* 0x000e640000000800 */
[----:B-1----:R-:W-:-:S04]  /*1a00*/  IADD3 R16, PT, PT, R14, R15, RZ ;  /* 0x0000000f0e107210 */ /* 0x002fc80007ffe0ff */
[----:B------:R-:W-:-:S13]  /*1a10*/  ISETP.GT.AND P1, PT, R16, 0x7fe000, PT ;  /* 0x007fe0001000780c */ /* 0x000fda0003f24270 */
[----:B------:R-:W-:-:S04]  /*1a20*/  @P1 IADD3 R16, PT, PT, R16, -0x7fe001, RZ ;  /* 0xff801fff10101810 */ /* 0x000fc80007ffe0ff */
[----:B------:R-:W-:-:S13]  /*1a30*/  ISETP.GE.AND P1, PT, R16, RZ, PT ;  /* 0x000000ff1000720c */ /* 0x000fda0003f26270 */
[----:B------:R-:W-:-:S05]  /*1a40*/  @!P1 VIADD R16, R16, 0x7fe001 ;  /* 0x007fe00110109836 */ /* 0x000fca0000000000 */
[----:B------:R-:W-:Y:S04]  /*1a50*/  STS [R11+-0xc], R16 ;  /* 0xfffff4100b007388 */ /* 0x000fe80000000800 */
[----:B------:R-:W1:Y:S02]  /*1a60*/  LDS R15, [R13+-0xc] ;  /* 0xfffff4000d0f7984 */ /* 0x000e640000000800 */
[----:B-1----:R-:W-:-:S04]  /*1a70*/  IADD3 R14, PT, PT, R14, -R15, RZ ;  /* 0x8000000f0e0e7210 */ /* 0x002fc80007ffe0ff */
[----:B------:R-:W-:-:S13]  /*1a80*/  ISETP.GE.AND P1, PT, R14, RZ, PT ;  /* 0x000000ff0e00720c */ /* 0x000fda0003f26270 */
[----:B------:R-:W-:-:S05]  /*1a90*/  @!P1 IADD3 R14, PT, PT, R14, 0x7fe001, RZ ;  /* 0x007fe0010e0e9810 */ /* 0x000fca0007ffe0ff */
[----:B0-----:R-:W-:-:S04]  /*1aa0*/  IMAD.WIDE R14, R14, UR7, RZ ;  /* 0x000000070e0e7c25 */ /* 0x001fc8000f8e02ff */
[----:B------:R-:W-:-:S04]  /*1ab0*/  IMAD R19, R14, 0x3802001, RZ ;  /* 0x038020010e137824 */ /* 0x000fc800078e02ff */
[----:B------:R-:W-:Y:S01]  /*1ac0*/  IMAD.HI.U32 R18, R19, -0x7fe001, R14 ;  /* 0xff801fff13127827 */ /* 0x000fe200078e000e */
[----:B------:R-:W-:Y:S01]  /*1ad0*/  SHF.R.S32.HI R17, RZ, 0x1f, R19 ;  /* 0x0000001fff117819 */ /* 0x000fe20000011413 */
[----:B------:R-:W-:Y:S04]  /*1ae0*/  LDS R15, [R13+-0x8] ;  /* 0xfffff8000d0f7984 */ /* 0x000fe80000000800 */
[----:B------:R-:W-:-:S05]  /*1af0*/  IMAD R17, R17, -0x7fe001, RZ ;  /* 0xff801fff11117824 */ /* 0x000fca00078e02ff */
[----:B------:R-:W-:-:S05]  /*1b00*/  IADD3 R18, PT, PT, R18, -R19, R17 ;  /* 0x8000001312127210 */ /* 0x000fca0007ffe011 */
[----:B------:R-:W-:Y:S04]  /*1b10*/  STS [R13+-0xc], R18 ;  /* 0xfffff4120d007388 */ /* 0x000fe80000000800 */
[----:B------:R-:W0:Y:S02]  /*1b20*/  LDS R14, [R11+-0x8] ;  /* 0xfffff8000b0e7984 */ /* 0x000e240000000800 */
[----:B0-----:R-:W-:-:S05]  /*1b30*/  IMAD.IADD R16, R14, 0x1, R15 ;  /* 0x000000010e107824 */ /* 0x001fca00078e020f */
[----:B------:R-:W-:-:S13]  /*1b40*/  ISETP.GT.AND P1, PT, R16, 0x7fe000, PT ;  /* 0x007fe0001000780c */ /* 0x000fda0003f24270 */
[----:B------:R-:W-:-:S04]  /*1b50*/  @P1 IADD3 R16, PT, PT, R16, -0x7fe001, RZ ;  /* 0xff801fff10101810 */ /* 0x000fc80007ffe0ff */
[----:B------:R-:W-:-:S13]  /*1b60*/  ISETP.GE.AND P1, PT, R16, RZ, PT ;  /* 0x000000ff1000720c */ /* 0x000fda0003f26270 */
[----:B------:R-:W-:-:S05]  /*1b70*/  @!P1 IADD3 R16, PT, PT, R16, 0x7fe001, RZ ;  /* 0x007fe00110109810 */ /* 0x000fca0007ffe0ff */
[----:B------:R-:W-:Y:S04]  /*1b80*/  STS [R11+-0x8], R16 ;  /* 0xfffff8100b007388 */ /* 0x000fe80000000800 */
[----:B------:R-:W0:Y:S02]  /*1b90*/  LDS R15, [R13+-0x8] ;  /* 0xfffff8000d0f7984 */ /* 0x000e240000000800 */
[----:B0-----:R-:W-:-:S05]  /*1ba0*/  IMAD.IADD R14, R14, 0x1, -R15 ;  /* 0x000000010e0e7824 */ /* 0x001fca00078e0a0f */
[----:B------:R-:W-:-:S13]  /*1bb0*/  ISETP.GE.AND P1, PT, R14, RZ, PT ;  /* 0x000000ff0e00720c */ /* 0x000fda0003f26270 */
[----:B------:R-:W-:-:S05]  /*1bc0*/  @!P1 IADD3 R14, PT, PT, R14, 0x7fe001, RZ ;  /* 0x007fe0010e0e9810 */ /* 0x000fca0007ffe0ff */
[----:B------:R-:W-:-:S04]  /*1bd0*/  IMAD.WIDE R14, R14, UR7, RZ ;  /* 0x000000070e0e7c25 */ /* 0x000fc8000f8e02ff */
        /* <DEDUP_REMOVED lines=8> */
[----:B0-----:R-:W-:-:S04]  /*1c60*/  IADD3 R16, PT, PT, R14, R15, RZ ;  /* 0x0000000f0e107210 */ /* 0x001fc80007ffe0ff */
[----:B------:R-:W-:-:S13]  /*1c70*/  ISETP.GT.AND P1, PT, R16, 0x7fe000, PT ;  /* 0x007fe0001000780c */ /* 0x000fda0003f24270 */
[----:B------:R-:W-:-:S05]  /*1c80*/  @P1 VIADD R16, R16, 0xff801fff ;  /* 0xff801fff10101836 */ /* 0x000fca0000000000 */
[----:B------:R-:W-:-:S13]  /*1c90*/  ISETP.GE.AND P1, PT, R16, RZ, PT ;  /* 0x000000ff1000720c */ /* 0x000fda0003f26270 */
[----:B------:R-:W-:-:S05]  /*1ca0*/  @!P1 IADD3 R16, PT, PT, R16, 0x7fe001, RZ ;  /* 0x007fe00110109810 */ /* 0x000fca0007ffe0ff */
[----:B------:R-:W-:Y:S04]  /*1cb0*/  STS [R11+-0x4], R16 ;  /* 0xfffffc100b007388 */ /* 0x000fe80000000800 */
[----:B------:R-:W0:Y:S02]  /*1cc0*/  LDS R15, [R13+-0x4] ;  /* 0xfffffc000d0f7984 */ /* 0x000e240000000800 */
[----:B0-----:R-:W-:-:S04]  /*1cd0*/  IADD3 R14, PT, PT, R14, -R15, RZ ;  /* 0x8000000f0e0e7210 */ /* 0x001fc80007ffe0ff */
[----:B------:R-:W-:-:S13]  /*1ce0*/  ISETP.GE.AND P1, PT, R14, RZ, PT ;  /* 0x000000ff0e00720c */ /* 0x000fda0003f26270 */
[----:B------:R-:W-:-:S04]  /*1cf0*/  @!P1 VIADD R14, R14, 0x7fe001 ;  /* 0x007fe0010e0e9836 */ /* 0x000fc80000000000 */
[----:B------:R-:W-:-:S04]  /*1d00*/  IMAD.WIDE R14, R14, UR7, RZ ;  /* 0x000000070e0e7c25 */ /* 0x000fc8000f8e02ff */
[----:B------:R-:W-:-:S04]  /*1d10*/  IMAD R19, R14, 0x3802001, RZ ;  /* 0x038020010e137824 */ /* 0x000fc800078e02ff */
[----:B------:R-:W-:Y:S01]  /*1d20*/  IMAD.HI.U32 R18, R19, -0x7fe001, R14 ;  /* 0xff801fff13127827 */ /* 0x000fe200078e000e */
[----:B------:R-:W-:Y:S01]  /*1d30*/  SHF.R.S32.HI R17, RZ, 0x1f, R19 ;  /* 0x0000001fff117819 */ /* 0x000fe20000011413 */
[----:B------:R-:W-:Y:S04]  /*1d40*/  LDS R15, [R13] ;  /* 0x000000000d0f7984 */ /* 0x000fe80000000800 */
[----:B------:R-:W-:-:S05]  /*1d50*/  IMAD R17, R17, -0x7fe001, RZ ;  /* 0xff801fff11117824 */ /* 0x000fca00078e02ff */
[----:B------:R-:W-:-:S05]  /*1d60*/  IADD3 R18, PT, PT, R18, -R19, R17 ;  /* 0x8000001312127210 */ /* 0x000fca0007ffe011 */
[----:B------:R-:W-:Y:S04]  /*1d70*/  STS [R13+-0x4], R18 ;  /* 0xfffffc120d007388 */ /* 0x000fe80000000800 */
[----:B------:R-:W0:Y:S02]  /*1d80*/  LDS R14, [R11] ;  /* 0x000000000b0e7984 */ /* 0x000e240000000800 */
[----:B0-----:R-:W-:-:S04]  /*1d90*/  IADD3 R16, PT, PT, R14, R15, RZ ;  /* 0x0000000f0e107210 */ /* 0x001fc80007ffe0ff */
[----:B------:R-:W-:-:S13]  /*1da0*/  ISETP.GT.AND P1, PT, R16, 0x7fe000, PT ;  /* 0x007fe0001000780c */ /* 0x000fda0003f24270 */
[----:B------:R-:W-:-:S04]  /*1db0*/  @P1 IADD3 R16, PT, PT, R16, -0x7fe001, RZ ;  /* 0xff801fff10101810 */ /* 0x000fc80007ffe0ff */
[----:B------:R-:W-:-:S13]  /*1dc0*/  ISETP.GE.AND P1, PT, R16, RZ, PT ;  /* 0x000000ff1000720c */ /* 0x000fda0003f26270 */
[----:B------:R-:W-:-:S05]  /*1dd0*/  @!P1 VIADD R16, R16, 0x7fe001 ;  /* 0x007fe00110109836 */ /* 0x000fca0000000000 */
[----:B------:R0:W-:Y:S04]  /*1de0*/  STS [R11], R16 ;  /* 0x000000100b007388 */ /* 0x0001e80000000800 */
[----:B------:R-:W1:Y:S01]  /*1df0*/  LDS R15, [R13] ;  /* 0x000000000d0f7984 */ /* 0x000e620000000800 */
[----:B0-----:R-:W-:Y:S02]  /*1e00*/  IADD3 R11, PT, PT, R11, 0x10, RZ ;  /* 0x000000100b0b7810 */ /* 0x001fe40007ffe0ff */
[----:B-1----:R-:W-:-:S04]  /*1e10*/  IADD3 R14, PT, PT, R14, -R15, RZ ;  /* 0x8000000f0e0e7210 */ /* 0x002fc80007ffe0ff */
[----:B------:R-:W-:-:S13]  /*1e20*/  ISETP.GE.AND P1, PT, R14, RZ, PT ;  /* 0x000000ff0e00720c */ /* 0x000fda0003f26270 */
[----:B------:R-:W-:Y:S02]  /*1e30*/  @!P1 IADD3 R14, PT, PT, R14, 0x7fe001, RZ ;  /* 0x007fe0010e0e9810 */ /* 0x000fe40007ffe0ff */
[----:B------:R-:W-:-:S03]  /*1e40*/  ISETP.NE.AND P1, PT, R12, RZ, PT ;  /* 0x000000ff0c00720c */ /* 0x000fc60003f25270 */
[----:B------:R-:W-:-:S04]  /*1e50*/  IMAD.WIDE R14, R14, UR7, RZ ;  /* 0x000000070e0e7c25 */ /* 0x000fc8000f8e02ff */
[----:B------:R-:W-:-:S04]  /*1e60*/  IMAD R19, R14, 0x3802001, RZ ;  /* 0x038020010e137824 */ /* 0x000fc800078e02ff */
[----:B------:R-:W-:Y:S01]  /*1e70*/  IMAD.HI.U32 R14, R19, -0x7fe001, R14 ;  /* 0xff801fff130e7827 */ /* 0x000fe200078e000e */
[----:B------:R-:W-:-:S05]  /*1e80*/  SHF.R.S32.HI R17, RZ, 0x1f, R19 ;  /* 0x0000001fff117819 */ /* 0x000fca0000011413 */
[----:B------:R-:W-:-:S05]  /*1e90*/  IMAD R17, R17, -0x7fe001, RZ ;  /* 0xff801fff11117824 */ /* 0x000fca00078e02ff */
[----:B------:R-:W-:-:S05]  /*1ea0*/  IADD3 R14, PT, PT, R14, -R19, R17 ;  /* 0x800000130e0e7210 */ /* 0x000fca0007ffe011 */
[----:B------:R1:W-:Y:S01]  /*1eb0*/  STS [R13], R14 ;  /* 0x0000000e0d007388 */ /* 0x0003e20000000800 */
[----:B------:R-:W-:Y:S05]  /*1ec0*/  @P1 BRA `(.L_x_41) ;  /* 0xfffffff800b81947 */ /* 0x000fea000383ffff */
.L_x_40:
[----:B------:R-:W-:Y:S05]  /*1ed0*/  @!P0 BRA `(.L_x_42) ;  /* 0x00000004001c8947 */ /* 0x000fea0003800000 */
[----:B------:R-:W-:Y:S02]  /*1ee0*/  PRMT R12, R10, 0x9910, RZ ;  /* 0x000099100a0c7816 */ /* 0x000fe400000000ff */
[----:B------:R-:W-:Y:S02]  /*1ef0*/  PRMT R11, R6, 0x9910, RZ ;  /* 0x00009910060b7816 */ /* 0x000fe400000000ff */
[----:B------:R-:W-:-:S03]  /*1f00*/  LOP3.LUT R10, R10, 0x1, RZ, 0xc0, !PT ;  /* 0x000000010a0a7812 */ /* 0x000fc600078ec0ff */
[----:B------:R-:W-:Y:S01]  /*1f10*/  IMAD R12, R11, R7, R12 ;  /* 0x000000070b0c7224 */ /* 0x000fe200078e020c */
[----:B------:R-:W-:-:S04]  /*1f20*/  ISETP.NE.U32.AND P0, PT, R10, 0x1, PT ;  /* 0x000000010a00780c */ /* 0x000fc80003f05070 */
[----:B------:R-:W-:-:S04]  /*1f30*/  LOP3.LUT R12, R12, 0x3, RZ, 0xc0, !PT ;  /* 0x000000030c0c7812 */ /* 0x000fc800078ec0ff */
[----:B------:R-:W-:-:S13]  /*1f40*/  ISETP.NE.AND P1, PT, R12, 0x1, PT ;  /* 0x000000010c00780c */ /* 0x000fda0003f25270 */
[----:B------:R-:W-:Y:S05]  /*1f50*/  @!P1 BRA `(.L_x_43) ;  /* 0x0000000000a49947 */ /* 0x000fea0003800000 */
[C---:B------:R-:W-:Y:S02]  /*1f60*/  LEA R17, R8.reuse, UR6, 0x2 ;  /* 0x0000000608117c11 */ /* 0x040fe4000f8e10ff */
[----:B------:R-:W-:-:S03]  /*1f70*/  IADD3 R8, PT, PT, R8, 0x2, RZ ;  /* 0x0000000208087810 */ /* 0x000fc60007ffe0ff */
[----:B------:R-:W-:Y:S01]  /*1f80*/  IMAD R10, R4, 0x4, R17 ;  /* 0x00000004040a7824 */ /* 0x000fe200078e0211 */
[----:B------:R-:W-:Y:S04]  /*1f90*/  LDS R11, [R17+0x800] ;  /* 0x00080000110b7984 */ /* 0x000fe80000000800 */
[----:B------:R-:W1:Y:S02]  /*1fa0*/  LDS R12, [R10+0x800] ;  /* 0x000800000a0c7984 */ /* 0x000e640000000800 */
[----:B-1----:R-:W-:-:S04]  /*1fb0*/  IADD3 R14, PT, PT, R11, R12, RZ ;  /* 0x0000000c0b0e7210 */ /* 0x002fc80007ffe0ff */
[----:B------:R-:W-:-:S13]  /*1fc0*/  ISETP.GT.AND P1, PT, R14, 0x7fe000, PT ;  /* 0x007fe0000e00780c */ /* 0x000fda0003f24270 */
[----:B------:R-:W-:-:S04]  /*1fd0*/  @P1 IADD3 R14, PT, PT, R14, -0x7fe001, RZ ;  /* 0xff801fff0e0e1810 */ /* 0x000fc80007ffe0ff */
[----:B------:R-:W-:-:S13]  /*1fe0*/  ISETP.GE.AND P1, PT, R14, RZ, PT ;  /* 0x000000ff0e00720c */ /* 0x000fda0003f26270 */
[----:B------:R-:W-:-:S05]  /*1ff0*/  @!P1 VIADD R14, R14, 0x7fe001 ;  /* 0x007fe0010e0e9836 */ /* 0x000fca0000000000 */
[----:B------:R-:W-:Y:S04]  /*2000*/  STS [R17+0x800], R14 ;  /* 0x0008000e11007388 */ /* 0x000fe80000000800 */
[----:B------:R-:W1:Y:S02]  /*2010*/  LDS R12, [R10+0x800] ;  /* 0x000800000a0c7984 */ /* 0x000e640000000800 */
[----:B-1----:R-:W-:-:S04]  /*2020*/  IADD3 R12, PT, PT, R11, -R12, RZ ;  /* 0x8000000c0b0c7210 */ /* 0x002fc80007ffe0ff */
[----:B------:R-:W-:-:S13]  /*2030*/  ISETP.GE.AND P1, PT, R12, RZ, PT ;  /* 0x000000ff0c00720c */ /* 0x000fda0003f26270 */
[----:B------:R-:W-:-:S05]  /*2040*/  @!P1 IADD3 R12, PT, PT, R12, 0x7fe001, RZ ;  /* 0x007fe0010c0c9810 */ /* 0x000fca0007ffe0ff */
[----:B0-----:R-:W-:-:S04]  /*2050*/  IMAD.WIDE R12, R12, UR7, RZ ;  /* 0x000000070c0c7c25 */ /* 0x001fc8000f8e02ff */
[----:B------:R-:W-:-:S04]  /*2060*/  IMAD R15, R12, 0x3802001, RZ ;  /* 0x038020010c0f7824 */ /* 0x000fc800078e02ff */
[----:B------:R-:W-:Y:S01]  /*2070*/  IMAD.HI.U32 R12, R15, -0x7fe001, R12 ;  /* 0xff801fff0f0c7827 */ /* 0x000fe200078e000c */
[----:B------:R-:W-:-:S05]  /*2080*/  SHF.R.S32.HI R11, RZ, 0x1f, R15 ;  /* 0x0000001fff0b7819 */ /* 0x000fca000001140f */
[----:B------:R-:W-:-:S05]  /*2090*/  IMAD R11, R11, -0x7fe001, RZ ;  /* 0xff801fff0b0b7824 */ /* 0x000fca00078e02ff */
[----:B------:R-:W-:Y:S02]  /*20a0*/  IADD3 R13, PT, PT, R12, -R15, R11 ;  /* 0x8000000f0c0d7210 */ /* 0x000fe40007ffe00b */
[----:B------:R-:W-:Y:S04]  /*20b0*/  LDS R12, [R10+0x804] ;  /* 0x000804000a0c7984 */ /* 0x000fe80000000800 */
[----:B------:R-:W-:Y:S04]  /*20c0*/  STS [R10+0x800], R13 ;  /* 0x0008000d0a007388 */ /* 0x000fe80000000800 */
[----:B------:R-:W0:Y:S02]  /*20d0*/  LDS R11, [R17+0x804] ;  /* 0x00080400110b7984 */ /* 0x000e240000000800 */
[----:B0-----:R-:W-:-:S05]  /*20e0*/  IMAD.IADD R14, R11, 0x1, R12 ;  /* 0x000000010b0e7824 */ /* 0x001fca00078e020c */
[----:B------:R-:W-:-:S13]  /*20f0*/  ISETP.GT.AND P1, PT, R14, 0x7fe000, PT ;  /* 0x007fe0000e00780c */ /* 0x000fda0003f24270 */
[----:B------:R-:W-:-:S04]  /*2100*/  @P1 IADD3 R14, PT, PT, R14, -0x7fe001, RZ ;  /* 0xff801fff0e0e1810 */ /* 0x000fc80007ffe0ff */
[----:B------:R-:W-:-:S13]  /*2110*/  ISETP.GE.AND P1, PT, R14, RZ, PT ;  /* 0x000000ff0e00720c */ /* 0x000fda0003f26270 */
[----:B------:R-:W-:-:S05]  /*2120*/  @!P1 IADD3 R14, PT, PT, R14, 0x7fe001, RZ ;  /* 0x007fe0010e0e9810 */ /* 0x000fca0007ffe0ff */
[----:B------:R-:W-:Y:S04]  /*2130*/  STS [R17+0x804], R14 ;  /* 0x0008040e11007388 */ /* 0x000fe80000000800 */
[----:B------:R-:W0:Y:S02]  /*2140*/  LDS R12, [R10+0x804] ;  /* 0x000804000a0c7984 */ /* 0x000e240000000800 */
[----:B0-----:R-:W-:-:S05]  /*2150*/  IMAD.IADD R12, R11, 0x1, -R12 ;  /* 0x000000010b0c7824 */ /* 0x001fca00078e0a0c */
[----:B------:R-:W-:-:S13]  /*2160*/  ISETP.GE.AND P1, PT, R12, RZ, PT ;  /* 0x000000ff0c00720c */ /* 0x000fda0003f26270 */
[----:B------:R-:W-:-:S05]  /*2170*/  @!P1 IADD3 R12, PT, PT, R12, 0x7fe001, RZ ;  /* 0x007fe0010c0c9810 */ /* 0x000fca0007ffe0ff */
[----:B------:R-:W-:-:S04]  /*2180*/  IMAD.WIDE R12, R12, UR7, RZ ;  /* 0x000000070c0c7c25 */ /* 0x000fc8000f8e02ff */
[----:B------:R-:W-:-:S04]  /*2190*/  IMAD R15, R12, 0x3802001, RZ ;  /* 0x038020010c0f7824 */ /* 0x000fc800078e02ff */
[----:B------:R-:W-:Y:S01]  /*21a0*/  IMAD.HI.U32 R12, R15, -0x7fe001, R12 ;  /* 0xff801fff0f0c7827 */ /* 0x000fe200078e000c */
[----:B------:R-:W-:-:S05]  /*21b0*/  SHF.R.S32.HI R11, RZ, 0x1f, R15 ;  /* 0x0000001fff0b7819 */ /* 0x000fca000001140f */
[----:B------:R-:W-:-:S05]  /*21c0*/  IMAD R11, R11, -0x7fe001, RZ ;  /* 0xff801fff0b0b7824 */ /* 0x000fca00078e02ff */
[----:B------:R-:W-:-:S05]  /*21d0*/  IADD3 R11, PT, PT, R12, -R15, R11 ;  /* 0x8000000f0c0b7210 */ /* 0x000fca0007ffe00b */
[----:B------:R2:W-:Y:S02]  /*21e0*/  STS [R10+0x804], R11 ;  /* 0x0008040b0a007388 */ /* 0x0005e40000000800 */
.L_x_43:
[----:B------:R-:W-:Y:S05]  /*21f0*/  @P0 BRA `(.L_x_42) ;  /* 0x0000000000540947 */ /* 0x000fea0003800000 */
[----:B-1----:R-:W-:-:S05]  /*2200*/  LEA R13, R8, UR6, 0x2 ;  /* 0x00000006080d7c11 */ /* 0x002fca000f8e10ff */
[----:B------:R-:W-:Y:S01]  /*2210*/  IMAD R14, R4, 0x4, R13 ;  /* 0x00000004040e7824 */ /* 0x000fe200078e020d */
[----:B------:R-:W-:Y:S04]  /*2220*/  LDS R8, [R13+0x800] ;  /* 0x000800000d087984 */ /* 0x000fe80000000800 */
[----:B--2---:R-:W1:Y:S02]  /*2230*/  LDS R11, [R14+0x800] ;  /* 0x000800000e0b7984 */ /* 0x004e640000000800 */
        /* <DEDUP_REMOVED lines=15> */
[----:B------:R-:W-:-:S05]  /*2330*/  IADD3 R11, PT, PT, R10, -R15, R8 ;  /* 0x8000000f0a0b7210 */ /* 0x000fca0007ffe008 */
[----:B------:R3:W-:Y:S02]  /*2340*/  STS [R14+0x800], R11 ;  /* 0x0008000b0e007388 */ /* 0x0007e40000000800 */
.L_x_42:
[----:B------:R-:W-:Y:S01]  /*2350*/  IMAD.IADD R8, R9, 0x1, R4 ;  /* 0x0000000109087824 */ /* 0x000fe200078e0204 */
[----:B------:R-:W-:Y:S01]  /*2360*/  UIADD3 UR4, UPT, UPT, UR4, 0x1, URZ ;  /* 0x0000000104047890 */ /* 0x000fe2000fffe0ff */
[----:B------:R-:W-:-:S03]  /*2370*/  IADD3 R6, PT, PT, R6, 0x1, RZ ;  /* 0x0000000106067810 */ /* 0x000fc60007ffe0ff */
[----:B------:R-:W-:-:S13]  /*2380*/  ISETP.GE.U32.AND P0, PT, R8, 0x100, PT ;  /* 0x000001000800780c */ /* 0x000fda0003f06070 */
[----:B------:R-:W-:Y:S05]  /*2390*/  @!P0 BRA `(.L_x_44) ;  /* 0xfffffff400408947 */ /* 0x000fea000383ffff */
[----:B------:R-:W-:Y:S02]  /*23a0*/  ISETP.GE.AND P0, PT, R5, 0x81, PT ;  /* 0x000000810500780c */ /* 0x000fe40003f06270 */
[----:B------:R-:W-:-:S11]  /*23b0*/  MOV R4, R5 ;  /* 0x0000000500047202 */ /* 0x000fd60000000f00 */
[----:B------:R-:W-:Y:S05]  /*23c0*/  @!P0 BRA `(.L_x_45) ;  /* 0xfffffff400208947 */ /* 0x000fea000383ffff */
[----:B------:R-:W-:Y:S01]  /*23d0*/  UIADD3 UR4, UPT, UPT, UR6, 0x810, URZ ;  /* 0x0000081006047890 */ /* 0x000fe2000fffe0ff */
[----:B------:R-:W-:-:S11]  /*23e0*/  UMOV UR5, 0x800 ;  /* 0x0000080000057882 */ /* 0x000fd60000000000 */
.L_x_46:
[----:B--23--:R-:W1:Y:S01]  /*23f0*/  LDS.128 R8, [UR4+-0x10] ;  /* 0xfffff004ff087984 */ /* 0x00ce620008000c00 */
[----:B------:R-:W-:-:S03]  /*2400*/  UIADD3 UR5, UPT, UPT, UR5, 0x80, URZ ;  /* 0x0000008005057890 */ /* 0x000fc6000fffe0ff */
[----:B----4-:R-:W2:Y:S01]  /*2410*/  LDS.128 R4, [UR4] ;  /* 0x00000004ff047984 */ /* 0x010ea20008000c00 */
[----:B------:R-:W-:-:S03]  /*2420*/  UISETP.NE.AND UP0, UPT, UR5, 0xc00, UPT ;  /* 0x00000c000500788c */ /* 0x000fc6000bf05270 */
[----:B------:R-:W3:Y:S01]  /*2430*/  LDS.128 R20, [UR4+0x10] ;  /* 0x00001004ff147984 */ /* 0x000ee20008000c00 */
[C---:B-1----:R-:W-:Y:S02]  /*2440*/  IMAD R13, R8.reuse, 0x60038021, RZ ;  /* 0x60038021080d7824 */ /* 0x042fe400078e02ff */
[----:B------:R-:W-:-:S03]  /*2450*/  IMAD.WIDE R24, R8, 0x7f6021, RZ ;  /* 0x007f602108187825 */ /* 0x000fc600078e02ff */
[----:B------:R-:W-:Y:S01]  /*2460*/  SHF.R.S32.HI R26, RZ, 0x1f, R13 ;  /* 0x0000001fff1a7819 */ /* 0x000fe2000001140d */
[----:B------:R-:W-:-:S04]  /*2470*/  IMAD.WIDE R16, R9, 0x7f6021, RZ ;  /* 0x007f602109107825 */ /* 0x000fc800078e02ff */
[----:B------:R-:W-:Y:S02]  /*2480*/  IMAD R18, R9, 0x60038021, RZ ;  /* 0x6003802109127824 */ /* 0x000fe400078e02ff */
[----:B------:R-:W-:-:S04]  /*2490*/  IMAD.WIDE R8, R10, 0x7f6021, RZ ;  /* 0x007f60210a087825 */ /* 0x000fc800078e02ff */
[----:B------:R-:W-:-:S04]  /*24a0*/  IMAD.WIDE R14, R11, 0x7f6021, RZ ;  /* 0x007f60210b0e7825 */ /* 0x000fc800078e02ff */
[----:B------:R-:W-:Y:S02]  /*24b0*/  IMAD R10, R10, 0x60038021, RZ ;  /* 0x600380210a0a7824 */ /* 0x000fe400078e02ff */
[----:B------:R-:W-:Y:S02]  /*24c0*/  IMAD R11, R11, 0x60038021, RZ ;  /* 0x600380210b0b7824 */ /* 0x000fe400078e02ff */
[----:B------:R-:W-:Y:S01]  /*24d0*/  IMAD.HI.U32 R24, R13, -0x7fe001, R24 ;  /* 0xff801fff0d187827 */ /* 0x000fe200078e0018 */
[----:B------:R-:W-:-:S03]  /*24e0*/  SHF.R.S32.HI R25, RZ, 0x1f, R18 ;  /* 0x0000001fff197819 */ /* 0x000fc60000011412 */
[----:B------:R-:W-:-:S04]  /*24f0*/  IMAD.HI.U32 R19, R18, -0x7fe001, R16 ;  /* 0xff801fff12137827 */ /* 0x000fc800078e0010 */
[----:B--2---:R-:W-:-:S04]  /*2500*/  IMAD.WIDE R16, R5, 0x7f6021, RZ ;  /* 0x007f602105107825 */ /* 0x004fc800078e02ff */
[----:B------:R-:W-:-:S04]  /*2510*/  IMAD.HI.U32 R9, R10, -0x7fe001, R8 ;  /* 0xff801fff0a097827 */ /* 0x000fc800078e0008 */
[----:B------:R-:W-:-:S04]  /*2520*/  IMAD.HI.U32 R8, R11, -0x7fe001, R14 ;  /* 0xff801fff0b087827 */ /* 0x000fc800078e000e */
[----:B------:R-:W-:Y:S02]  /*2530*/  IMAD R5, R5, 0x60038021, RZ ;  /* 0x6003802105057824 */ /* 0x000fe400078e02ff */
[----:B------:R-:W-:Y:S02]  /*2540*/  IMAD R26, R26, -0x7fe001, RZ ;  /* 0xff801fff1a1a7824 */ /* 0x000fe400078e02ff */
[----:B------:R-:W-:-:S04]  /*2550*/  IMAD.WIDE R14, R4, 0x7f6021, RZ ;  /* 0x007f6021040e7825 */ /* 0x000fc800078e02ff */
[----:B------:R-:W-:Y:S02]  /*2560*/  IMAD R12, R4, 0x60038021, RZ ;  /* 0x60038021040c7824 */ /* 0x000fe400078e02ff */
[----:B------:R-:W-:Y:S02]  /*2570*/  IMAD R27, R25, -0x7fe001, RZ ;  /* 0xff801fff191b7824 */ /* 0x000fe400078e02ff */
[----:B------:R-:W-:Y:S01]  /*2580*/  IMAD.HI.U32 R4, R5, -0x7fe001, R16 ;  /* 0xff801fff05047827 */ /* 0x000fe200078e0010 */
[----:B------:R-:W-:Y:S02]  /*2590*/  IADD3 R16, PT, PT, R24, -R13, R26 ;  /* 0x8000000d18107210 */ /* 0x000fe40007ffe01a */
[----:B------:R-:W-:Y:S01]  /*25a0*/  SHF.R.S32.HI R13, RZ, 0x1f, R11 ;  /* 0x0000001fff0d7819 */ /* 0x000fe2000001140b */
[----:B------:R-:W-:Y:S01]  /*25b0*/  IMAD.HI.U32 R25, R12, -0x7fe001, R14 ;  /* 0xff801fff0c197827 */ /* 0x000fe200078e000e */
[----:B------:R-:W-:Y:S02]  /*25c0*/  IADD3 R17, PT, PT, R19, -R18, R27 ;  /* 0x8000001213117210 */ /* 0x000fe40007ffe01b */
[----:B------:R-:W-:Y:S01]  /*25d0*/  SHF.R.S32.HI R24, RZ, 0x1f, R10 ;  /* 0x0000001fff187819 */ /* 0x000fe2000001140a */
[----:B------:R-:W-:-:S04]  /*25e0*/  IMAD.WIDE R14, R6, 0x7f6021, RZ ;  /* 0x007f6021060e7825 */ /* 0x000fc800078e02ff */
[----:B------:R-:W-:-:S04]  /*25f0*/  IMAD.WIDE R18, R7, 0x7f6021, RZ ;  /* 0x007f602107127825 */ /* 0x000fc800078e02ff */
[----:B------:R-:W-:Y:S02]  /*2600*/  IMAD R27, R6, 0x60038021, RZ ;  /* 0x60038021061b7824 */ /* 0x000fe400078e02ff */
[----:B------:R-:W-:Y:S02]  /*2610*/  IMAD R7, R7, 0x60038021, RZ ;  /* 0x6003802107077824 */ /* 0x000fe400078e02ff */
[----:B------:R-:W-:Y:S02]  /*2620*/  IMAD R13, R13, -0x7fe001, RZ ;  /* 0xff801fff0d0d7824 */ /* 0x000fe400078e02ff */
[----:B------:R-:W-:Y:S02]  /*2630*/  IMAD R26, R24, -0x7fe001, RZ ;  /* 0xff801fff181a7824 */ /* 0x000fe400078e02ff */
[----:B------:R-:W-:-:S04]  /*2640*/  IMAD.HI.U32 R6, R27, -0x7fe001, R14 ;  /* 0xff801fff1b067827 */ /* 0x000fc800078e000e */
[----:B------:R-:W-:Y:S01]  /*2650*/  IMAD.HI.U32 R24, R7, -0x7fe001, R18 ;  /* 0xff801fff07187827 */ /* 0x000fe200078e0012 */
[----:B------:R-:W-:Y:S02]  /*2660*/  IADD3 R19, PT, PT, R8, -R11, R13 ;  /* 0x8000000b08137210 */ /* 0x000fe40007ffe00d */
[----:B------:R-:W-:Y:S01]  /*2670*/  SHF.R.S32.HI R8, RZ, 0x1f, R27 ;  /* 0x0000001fff087819 */ /* 0x000fe2000001141b */
[C---:B---3--:R-:W-:Y:S01]  /*2680*/  IMAD.WIDE R14, R20.reuse, 0x7f6021, RZ ;  /* 0x007f6021140e7825 */ /* 0x048fe200078e02ff */
[----:B------:R-:W-:Y:S02]  /*2690*/  IADD3 R18, PT, PT, R9, -R10, R26 ;  /* 0x8000000a09127210 */ /* 0x000fe40007ffe01a */
[----:B------:R-:W-:Y:S01]  /*26a0*/  SHF.R.S32.HI R9, RZ, 0x1f, R12 ;  /* 0x0000001fff097819 */ /* 0x000fe2000001140c */
[----:B------:R-:W-:Y:S01]  /*26b0*/  IMAD R29, R20, 0x60038021, RZ ;  /* 0x60038021141d7824 */ /* 0x000fe200078e02ff */
[----:B------:R-:W-:Y:S01]  /*26c0*/  SHF.R.S32.HI R10, RZ, 0x1f, R5 ;  /* 0x0000001fff0a7819 */ /* 0x000fe20000011405 */
[----:B------:R-:W-:Y:S02]  /*26d0*/  STS.128 [UR4+-0x10], R16 ;  /* 0xfffff010ff007988 */ /* 0x000fe40008000c04 */
[----:B------:R-:W-:-:S02]  /*26e0*/  IMAD.HI.U32 R20, R29, -0x7fe001, R14 ;  /* 0xff801fff1d147827 */ /* 0x000fc400078e000e */
[----:B------:R-:W-:Y:S02]  /*26f0*/  LDS.128 R16, [UR4+0x40] ;  /* 0x00004004ff107984 */ /* 0x000fe40008000c00 */
[----:B------:R-:W-:Y:S01]  /*2700*/  IMAD R14, R8, -0x7fe001, RZ ;  /* 0xff801fff080e7824 */ /* 0x000fe200078e02ff */
[----:B------:R-:W-:Y:S01]  /*2710*/  SHF.R.S32.HI R8, RZ, 0x1f, R29 ;  /* 0x0000001fff087819 */ /* 0x000fe2000001141d */
[----:B------:R-:W-:Y:S01]  /*2720*/  IMAD R11, R9, -0x7fe001, RZ ;  /* 0xff801fff090b7824 */ /* 0x000fe200078e02ff */
[----:B------:R-:W-:Y:S01]  /*2730*/  SHF.R.S32.HI R9, RZ, 0x1f, R7 ;  /* 0x0000001fff097819 */ /* 0x000fe20000011407 */
[----:B------:R-:W-:Y:S01]  /*2740*/  IMAD R10, R10, -0x7fe001, RZ ;  /* 0xff801fff0a0a7824 */ /* 0x000fe200078e02ff */
[----:B------:R-:W-:Y:S01]  /*2750*/  IADD3 R14, PT, PT, R6, -R27, R14 ;  /* 0x8000001b060e7210 */ /* 0x000fe20007ffe00e */
[----:B------:R-:W-:Y:S01]  /*2760*/  IMAD R27, R21, 0x60038021, RZ ;  /* 0x60038021151b7824 */ /* 0x000fe200078e02ff */
[----:B------:R-:W-:Y:S01]  /*2770*/  IADD3 R12, PT, PT, R25, -R12, R11 ;  /* 0x8000000c190c7210 */ /* 0x000fe20007ffe00b */
[----:B------:R-:W-:Y:S01]  /*2780*/  IMAD R9, R9, -0x7fe001, RZ ;  /* 0xff801fff09097824 */ /* 0x000fe200078e02ff */
[----:B------:R-:W-:Y:S01]  /*2790*/  IADD3 R13, PT, PT, R4, -R5, R10 ;  /* 0x80000005040d7210 */ /* 0x000fe20007ffe00a */
[----:B------:R-:W-:-:S02]  /*27a0*/  IMAD R6, R8, -0x7fe001, RZ ;  /* 0xff801fff08067824 */ /* 0x000fc400078e02ff */
[----:B------:R-:W-:Y:S01]  /*27b0*/  IMAD.WIDE R4, R21, 0x7f6021, RZ ;  /* 0x007f602115047825 */ /* 0x000fe200078e02ff */
[----:B------:R-:W-:Y:S02]  /*27c0*/  SHF.R.S32.HI R21, RZ, 0x1f, R27 ;  /* 0x0000001fff157819 */ /* 0x000fe4000001141b */
[----:B------:R-:W-:Y:S01]  /*27d0*/  IADD3 R15, PT, PT, R24, -R7, R9 ;  /* 0x80000007180f7210 */ /* 0x000fe20007ffe009 */
[----:B------:R-:W-:Y:S01]  /*27e0*/  IMAD R25, R22, 0x60038021, RZ ;  /* 0x6003802116197824 */ /* 0x000fe200078e02ff */
[----:B------:R-:W-:Y:S01]  /*27f0*/  IADD3 R20, PT, PT, R20, -R29, R6 ;  /* 0x8000001d14147210 */ /* 0x000fe20007ffe006 */
[----:B------:R-:W1:Y:S01]  /*2800*/  LDS.128 R8, [UR4+0x20] ;  /* 0x00002004ff087984 */ /* 0x000e620008000c00 */
[----:B------:R-:W-:Y:S02]  /*2810*/  IMAD.WIDE R6, R22, 0x7f6021, RZ ;  /* 0x007f602116067825 */ /* 0x000fe400078e02ff */
[----:B------:R-:W-:Y:S01]  /*2820*/  SHF.R.S32.HI R22, RZ, 0x1f, R25 ;  /* 0x0000001fff167819 */ /* 0x000fe20000011419 */
[----:B------:R1:W-:Y:S01]  /*2830*/  STS.128 [UR4], R12 ;  /* 0x0000000cff007988 */ /* 0x0003e20008000c04 */
[----:B------:R-:W-:-:S04]  /*2840*/  IMAD.HI.U32 R4, R27, -0x7fe001, R4 ;  /* 0xff801fff1b047827 */ /* 0x000fc800078e0004 */
[----:B------:R-:W-:Y:S02]  /*2850*/  IMAD R21, R21, -0x7fe001, RZ ;  /* 0xff801fff15157824 */ /* 0x000fe400078e02ff */
[----:B------:R-:W-:-:S03]  /*2860*/  IMAD.HI.U32 R24, R25, -0x7fe001, R6 ;  /* 0xff801fff19187827 */ /* 0x000fc600078e0006 */
[----:B------:R-:W-:Y:S01]  /*2870*/  IADD3 R21, PT, PT, R4, -R27, R21 ;  /* 0x8000001b04157210 */ /* 0x000fe20007ffe015 */
[----:B------:R-:W-:Y:S01]  /*2880*/  IMAD R22, R22, -0x7fe001, RZ ;  /* 0xff801fff16167824 */ /* 0x000fe200078e02ff */
[----:B------:R-:W2:Y:S01]  /*2890*/  LDS.128 R4, [UR4+0x30] ;  /* 0x00003004ff047984 */ /* 0x000ea20008000c00 */
[----:B------:R-:W-:-:S03]  /*28a0*/  IMAD R27, R23, 0x60038021, RZ ;  /* 0x60038021171b7824 */ /* 0x000fc600078e02ff */
[----:B------:R-:W-:Y:S01]  /*28b0*/  IADD3 R22, PT, PT, R24, -R25, R22 ;  /* 0x8000001918167210 */ /* 0x000fe20007ffe016 */
[----:B------:R-:W-:Y:S01]  /*28c0*/  IMAD.WIDE R24, R23, 0x7f6021, RZ ;  /* 0x007f602117187825 */ /* 0x000fe200078e02ff */
[----:B------:R-:W-:-:S03]  /*28d0*/  SHF.R.S32.HI R23, RZ, 0x1f, R27 ;  /* 0x0000001fff177819 */ /* 0x000fc6000001141b */
[----:B------:R-:W-:-:S04]  /*28e0*/  IMAD.HI.U32 R24, R27, -0x7fe001, R24 ;  /* 0xff801fff1b187827 */ /* 0x000fc800078e0018 */
[----:B------:R-:W-:-:S05]  /*28f0*/  IMAD R23, R23, -0x7fe001, RZ ;  /* 0xff801fff17177824 */ /* 0x000fca00078e02ff */
[----:B------:R-:W-:Y:S01]  /*2900*/  IADD3 R23, PT, PT, R24, -R27, R23 ;  /* 0x8000001b18177210 */ /* 0x000fe20007ffe017 */
[----:B-1----:R-:W-:-:S04]  /*2910*/  IMAD.WIDE R12, R8, 0x7f6021, RZ ;  /* 0x007f6021080c7825 */ /* 0x002fc800078e02ff */
[----:B------:R1:W-:Y:S01]  /*2920*/  STS.128 [UR4+0x10], R20 ;  /* 0x00001014ff007988 */ /* 0x0003e20008000c04 */
[----:B------:R-:W-:Y:S02]  /*2930*/  IMAD R26, R8, 0x60038021, RZ ;  /* 0x60038021081a7824 */ /* 0x000fe400078e02ff */
[C---:B------:R-:W-:Y:S02]  /*2940*/  IMAD R24, R9.reuse, 0x60038021, RZ ;  /* 0x6003802109187824 */ /* 0x040fe400078e02ff */
[----:B------:R-:W-:-:S04]  /*2950*/  IMAD.WIDE R14, R9, 0x7f6021, RZ ;  /* 0x007f6021090e7825 */ /* 0x000fc800078e02ff */
[----:B------:R-:W-:Y:S01]  /*2960*/  IMAD.WIDE R8, R10, 0x7f6021, RZ ;  /* 0x007f60210a087825 */ /* 0x000fe200078e02ff */
[----:B-1----:R-:W-:-:S03]  /*2970*/  SHF.R.S32.HI R20, RZ, 0x1f, R26 ;  /* 0x0000001fff147819 */ /* 0x002fc6000001141a */
[----:B------:R-:W-:-:S04]  /*2980*/  IMAD.HI.U32 R28, R26, -0x7fe001, R12 ;  /* 0xff801fff1a1c7827 */ /* 0x000fc800078e000c */
[----:B--2---:R-:W-:-:S04]  /*2990*/  IMAD.WIDE R12, R4, 0x7f6021, RZ ;  /* 0x007f6021040c7825 */ /* 0x004fc800078e02ff */
[----:B------:R-:W-:Y:S02]  /*29a0*/  IMAD R27, R10, 0x60038021, RZ ;  /* 0x600380210a1b7824 */ /* 0x000fe400078e02ff */
[----:B------:R-:W-:Y:S01]  /*29b0*/  IMAD R25, R4, 0x60038021, RZ ;  /* 0x6003802104197824 */ /* 0x000fe200078e02ff */
[----:B------:R-:W-:Y:S01]  /*29c0*/  SHF.R.S32.HI R4, RZ, 0x1f, R24 ;  /* 0x0000001fff047819 */ /* 0x000fe20000011418 */
[C---:B------:R-:W-:Y:S02]  /*29d0*/  IMAD R29, R11.reuse, 0x60038021, RZ ;  /* 0x600380210b1d7824 */ /* 0x040fe400078e02ff */
[----:B------:R-:W-:-:S04]  /*29e0*/  IMAD.WIDE R10, R11, 0x7f6021, RZ ;  /* 0x007f60210b0a7825 */ /* 0x000fc800078e02ff */
[----:B------:R-:W-:-:S04]  /*29f0*/  IMAD.HI.U32 R15, R24, -0x7fe001, R14 ;  /* 0xff801fff180f7827 */ /* 0x000fc800078e000e */
[----:B------:R-:W-:-:S04]  /*2a00*/  IMAD.HI.U32 R14, R27, -0x7fe001, R8 ;  /* 0xff801fff1b0e7827 */ /* 0x000fc800078e0008 */
[----:B------:R-:W-:-:S04]  /*2a10*/  IMAD.HI.U32 R8, R25, -0x7fe001, R12 ;  /* 0xff801fff19087827 */ /* 0x000fc800078e000c */
[----:B------:R-:W-:Y:S02]  /*2a20*/  IMAD R13, R4, -0x7fe001, RZ ;  /* 0xff801fff040d7824 */ /* 0x000fe400078e02ff */
[----:B------:R-:W-:Y:S01]  /*2a30*/  IMAD R21, R20, -0x7fe001, RZ ;  /* 0xff801fff14157824 */ /* 0x000fe200078e02ff */
[----:B------:R-:W-:Y:S01]  /*2a40*/  SHF.R.S32.HI R20, RZ, 0x1f, R29 ;  /* 0x0000001fff147819 */ /* 0x000fe2000001141d */
[----:B------:R-:W-:Y:S01]  /*2a50*/  IMAD.HI.U32 R10, R29, -0x7fe001, R10 ;  /* 0xff801fff1d0a7827 */ /* 0x000fe200078e000a */
[----:B------:R-:W-:Y:S02]  /*2a60*/  SHF.R.S32.HI R11, RZ, 0x1f, R27 ;  /* 0x0000001fff0b7819 */ /* 0x000fe4000001141b */
[----:B------:R-:W-:Y:S01]  /*2a70*/  IADD3 R13, PT, PT, R15, -R24, R13 ;  /* 0x800000180f0d7210 */ /* 0x000fe20007ffe00d */
[C---:B------:R-:W-:Y:S01]  /*2a80*/  IMAD R9, R5.reuse, 0x60038021, RZ ;  /* 0x6003802105097824 */ /* 0x040fe200078e02ff */
[----:B------:R-:W-:Y:S01]  /*2a90*/  SHF.R.S32.HI R15, RZ, 0x1f, R25 ;  /* 0x0000001fff0f7819 */ /* 0x000fe20000011419 */
[----:B------:R-:W-:Y:S01]  /*2aa0*/  IMAD.WIDE R4, R5, 0x7f6021, RZ ;  /* 0x007f602105047825 */ /* 0x000fe200078e02ff */
[----:B------:R-:W-:-:S03]  /*2ab0*/  IADD3 R12, PT, PT, R28, -R26, R21 ;  /* 0x8000001a1c0c7210 */ /* 0x000fc60007ffe015 */
[----:B------:R-:W-:Y:S01]  /*2ac0*/  IMAD R21, R11, -0x7fe001, RZ ;  /* 0xff801fff0b157824 */ /* 0x000fe200078e02ff */
[----:B------:R-:W-:Y:S01]  /*2ad0*/  SHF.R.S32.HI R11, RZ, 0x1f, R9 ;  /* 0x0000001fff0b7819 */ /* 0x000fe20000011409 */
[----:B------:R-:W-:Y:S02]  /*2ae0*/  IMAD R20, R20, -0x7fe001, RZ ;  /* 0xff801fff14147824 */ /* 0x000fe400078e02ff */
[----:B------:R-:W-:Y:S01]  /*2af0*/  IMAD.HI.U32 R4, R9, -0x7fe001, R4 ;  /* 0xff801fff09047827 */ /* 0x000fe200078e0004 */
[----:B------:R-:W-:-:S03]  /*2b00*/  IADD3 R14, PT, PT, R14, -R27, R21 ;  /* 0x8000001b0e0e7210 */ /* 0x000fc60007ffe015 */
[----:B------:R-:W-:Y:S01]  /*2b10*/  IMAD R5, R15, -0x7fe001, RZ ;  /* 0xff801fff0f057824 */ /* 0x000fe200078e02ff */
[----:B------:R-:W-:Y:S01]  /*2b20*/  IADD3 R15, PT, PT, R10, -R29, R20 ;  /* 0x8000001d0a0f7210 */ /* 0x000fe20007ffe014 */
[----:B------:R-:W-:Y:S01]  /*2b30*/  IMAD R11, R11, -0x7fe001, RZ ;  /* 0xff801fff0b0b7824 */ /* 0x000fe200078e02ff */
[----:B------:R-:W1:Y:S01]  /*2b40*/  LDS.128 R20, [UR4+0x50] ;  /* 0x00005004ff147984 */ /* 0x000e620008000c00 */
[----:B------:R-:W-:Y:S01]  /*2b50*/  IMAD R27, R16, 0x60038021, RZ ;  /* 0x60038021101b7824 */ /* 0x000fe200078e02ff */
[----:B------:R-:W-:Y:S01]  /*2b60*/  IADD3 R8, PT, PT, R8, -R25, R5 ;  /* 0x8000001908087210 */ /* 0x000fe20007ffe005 */
[----:B------:R-:W-:Y:S01]  /*2b70*/  IMAD R25, R6, 0x60038021, RZ ;  /* 0x6003802106197824 */ /* 0x000fe200078e02ff */
[----:B------:R-:W-:Y:S01]  /*2b80*/  IADD3 R9, PT, PT, R4, -R9, R11 ;  /* 0x8000000904097210 */ /* 0x000fe20007ffe00b */
[----:B------:R-:W-:Y:S01]  /*2b90*/  IMAD R11, R7, 0x60038021, RZ ;  /* 0x60038021070b7824 */ /* 0x000fe200078e02ff */
[----:B------:R-:W-:Y:S01]  /*2ba0*/  STS.128 [UR4+0x20], R12 ;  /* 0x0000200cff007988 */ /* 0x000fe20008000c04 */
[----:B------:R-:W-:Y:S01]  /*2bb0*/  IMAD.WIDE R4, R6, 0x7f6021, RZ ;  /* 0x007f602106047825 */ /* 0x000fe200078e02ff */
[----:B------:R-:W-:-:S02]  /*2bc0*/  SHF.R.S32.HI R24, RZ, 0x1f, R25 ;  /* 0x0000001fff187819 */ /* 0x000fc40000011419 */
[----:B------:R-:W-:Y:S01]  /*2bd0*/  SHF.R.S32.HI R10, RZ, 0x1f, R11 ;  /* 0x0000001fff0a7819 */ /* 0x000fe2000001140b */
[----:B------:R-:W-:-:S04]  /*2be0*/  IMAD.WIDE R6, R7, 0x7f6021, RZ ;  /* 0x007f602107067825 */ /* 0x000fc800078e02ff */
[----:B------:R-:W-:-:S04]  /*2bf0*/  IMAD.HI.U32 R4, R25, -0x7fe001, R4 ;  /* 0xff801fff19047827 */ /* 0x000fc800078e0004 */
[----:B------:R-:W-:Y:S02]  /*2c00*/  IMAD R24, R24, -0x7fe001, RZ ;  /* 0xff801fff18187824 */ /* 0x000fe400078e02ff */
[----:B------:R-:W-:-:S04]  /*2c10*/  IMAD.HI.U32 R6, R11, -0x7fe001, R6 ;  /* 0xff801fff0b067827 */ /* 0x000fc800078e0006 */
[----:B------:R-:W-:Y:S01]  /*2c20*/  IMAD R7, R10, -0x7fe001, RZ ;  /* 0xff801fff0a077824 */ /* 0x000fe200078e02ff */
[----:B------:R-:W-:Y:S01]  /*2c30*/  IADD3 R10, PT, PT, R4, -R25, R24 ;  /* 0x80000019040a7210 */ /* 0x000fe20007ffe018 */
[----:B------:R-:W-:Y:S01]  /*2c40*/  IMAD.WIDE R4, R16, 0x7f6021, RZ ;  /* 0x007f602110047825 */ /* 0x000fe200078e02ff */
[----:B------:R-:W-:Y:S02]  /*2c50*/  SHF.R.S32.HI R16, RZ, 0x1f, R27 ;  /* 0x0000001fff107819 */ /* 0x000fe4000001141b */
[----:B------:R-:W-:Y:S01]  /*2c60*/  IADD3 R11, PT, PT, R6, -R11, R7 ;  /* 0x8000000b060b7210 */ /* 0x000fe20007ffe007 */
[----:B------:R-:W-:Y:S02]  /*2c70*/  IMAD R25, R17, 0x60038021, RZ ;  /* 0x6003802111197824 */ /* 0x000fe400078e02ff */
[----:B------:R-:W-:Y:S02]  /*2c80*/  IMAD.HI.U32 R24, R27, -0x7fe001, R4 ;  /* 0xff801fff1b187827 */ /* 0x000fe400078e0004 */
[----:B------:R-:W-:Y:S01]  /*2c90*/  STS.128 [UR4+0x30], R8 ;  /* 0x00003008ff007988 */ /* 0x000fe20008000c04 */
[----:B------:R-:W-:Y:S01]  /*2ca0*/  SHF.R.S32.HI R4, RZ, 0x1f, R25 ;  /* 0x0000001fff047819 */ /* 0x000fe20000011419 */
[----:B------:R-:W-:-:S04]  /*2cb0*/  IMAD.WIDE R6, R17, 0x7f6021, RZ ;  /* 0x007f602111067825 */ /* 0x000fc800078e02ff */
[----:B------:R-:W-:Y:S02]  /*2cc0*/  IMAD R16, R16, -0x7fe001, RZ ;  /* 0xff801fff10107824 */ /* 0x000fe400078e02ff */
[----:B------:R-:W-:Y:S02]  /*2cd0*/  IMAD R5, R4, -0x7fe001, RZ ;  /* 0xff801fff04057824 */ /* 0x000fe400078e02ff */
[----:B------:R-:W-:Y:S01]  /*2ce0*/  IMAD.HI.U32 R26, R25, -0x7fe001, R6 ;  /* 0xff801fff191a7827 */ /* 0x000fe200078e0006 */
[----:B------:R-:W-:-:S03]  /*2cf0*/  IADD3 R4, PT, PT, R24, -R27, R16 ;  /* 0x8000001b18047210 */ /* 0x000fc60007ffe010 */
[----:B------:R-:W-:Y:S01]  /*2d00*/  IMAD R27, R18, 0x60038021, RZ ;  /* 0x60038021121b7824 */ /* 0x000fe200078e02ff */
[----:B------:R-:W-:Y:S01]  /*2d10*/  IADD3 R5, PT, PT, R26, -R25, R5 ;  /* 0x800000191a057210 */ /* 0x000fe20007ffe005 */
[----:B------:R-:W-:-:S03]  /*2d20*/  IMAD.WIDE R6, R18, 0x7f6021, RZ ;  /* 0x007f602112067825 */ /* 0x000fc600078e02ff */
[----:B------:R-:W-:Y:S01]  /*2d30*/  SHF.R.S32.HI R18, RZ, 0x1f, R27 ;  /* 0x0000001fff127819 */ /* 0x000fe2000001141b */
[----:B------:R-:W-:-:S04]  /*2d40*/  IMAD.WIDE R16, R19, 0x7f6021, RZ ;  /* 0x007f602113107825 */ /* 0x000fc800078e02ff */
[----:B------:R-:W-:-:S04]  /*2d50*/  IMAD.HI.U32 R24, R27, -0x7fe001, R6 ;  /* 0xff801fff1b187827 */ /* 0x000fc800078e0006 */
[----:B------:R-:W-:Y:S02]  /*2d60*/  IMAD R25, R19, 0x60038021, RZ ;  /* 0x6003802113197824 */ /* 0x000fe400078e02ff */
[----:B-1----:R-:W-:-:S04]  /*2d70*/  IMAD.WIDE R6, R20, 0x7f6021, RZ ;  /* 0x007f602114067825 */ /* 0x002fc800078e02ff */
[----:B------:R-:W-:Y:S02]  /*2d80*/  IMAD R19, R20, 0x60038021, RZ ;  /* 0x6003802114137824 */ /* 0x000fe400078e02ff */
[----:B------:R-:W-:Y:S02]  /*2d90*/  IMAD R26, R18, -0x7fe001, RZ ;  /* 0xff801fff121a7824 */ /* 0x000fe400078e02ff */
[----:B------:R-:W-:Y:S01]  /*2da0*/  IMAD.HI.U32 R18, R25, -0x7fe001, R16 ;  /* 0xff801fff19127827 */ /* 0x000fe200078e0010 */
[----:B------:R-:W-:-:S03]  /*2db0*/  SHF.R.S32.HI R16, RZ, 0x1f, R25 ;  /* 0x0000001fff107819 */ /* 0x000fc60000011419 */
[----:B------:R-:W-:Y:S01]  /*2dc0*/  IMAD.HI.U32 R20, R19, -0x7fe001, R6 ;  /* 0xff801fff13147827 */ /* 0x000fe200078e0006 */
[----:B------:R-:W-:Y:S02]  /*2dd0*/  SHF.R.S32.HI R7, RZ, 0x1f, R19 ;  /* 0x0000001fff077819 */ /* 0x000fe40000011413 */
[----:B------:R-:W-:Y:S01]  /*2de0*/  IADD3 R6, PT, PT, R24, -R27, R26 ;  /* 0x8000001b18067210 */ /* 0x000fe20007ffe01a */
[C---:B------:R-:W-:Y:S02]  /*2df0*/  IMAD R27, R21.reuse, 0x60038021, RZ ;  /* 0x60038021151b7824 */ /* 0x040fe400078e02ff */
[----:B------:R-:W-:Y:S02]  /*2e00*/  IMAD R24, R16, -0x7fe001, RZ ;  /* 0xff801fff10187824 */ /* 0x000fe400078e02ff */
[----:B------:R-:W-:Y:S01]  /*2e10*/  IMAD.WIDE R16, R21, 0x7f6021, RZ ;  /* 0x007f602115107825 */ /* 0x000fe200078e02ff */
[----:B------:R-:W-:-:S03]  /*2e20*/  SHF.R.S32.HI R21, RZ, 0x1f, R27 ;  /* 0x0000001fff157819 */ /* 0x000fc6000001141b */
[----:B------:R-:W-:Y:S01]  /*2e30*/  IMAD R26, R7, -0x7fe001, RZ ;  /* 0xff801fff071a7824 */ /* 0x000fe200078e02ff */
[----:B------:R-:W-:Y:S01]  /*2e40*/  IADD3 R7, PT, PT, R18, -R25, R24 ;  /* 0x8000001912077210 */ /* 0x000fe20007ffe018 */
[----:B------:R-:W-:-:S03]  /*2e50*/  IMAD.HI.U32 R24, R27, -0x7fe001, R16 ;  /* 0xff801fff1b187827 */ /* 0x000fc600078e0010 */
[----:B------:R-:W-:Y:S01]  /*2e60*/  IADD3 R20, PT, PT, R20, -R19, R26 ;  /* 0x8000001314147210 */ /* 0x000fe20007ffe01a */
[----:B------:R-:W-:Y:S01]  /*2e70*/  IMAD R21, R21, -0x7fe001, RZ ;  /* 0xff801fff15157824 */ /* 0x000fe200078e02ff */
[----:B------:R-:W1:Y:S04]  /*2e80*/  LDS.128 R16, [UR4+0x60] ;  /* 0x00006004ff107984 */ /* 0x000e680008000c00 */
[----:B------:R-:W-:Y:S01]  /*2e90*/  IADD3 R21, PT, PT, R24, -R27, R21 ;  /* 0x8000001b18157210 */ /* 0x000fe20007ffe015 */
[C---:B------:R-:W-:Y:S01]  /*2ea0*/  IMAD R27, R22.reuse, 0x60038021, RZ ;  /* 0x60038021161b7824 */ /* 0x040fe200078e02ff */
[----:B------:R4:W-:Y:S01]  /*2eb0*/  STS.128 [UR4+0x40], R4 ;  /* 0x00004004ff007988 */ /* 0x0009e20008000c04 */
[----:B------:R-:W-:-:S03]  /*2ec0*/  IMAD.WIDE R24, R22, 0x7f6021, RZ ;  /* 0x007f602116187825 */ /* 0x000fc600078e02ff */
[----:B------:R-:W-:Y:S01]  /*2ed0*/  SHF.R.S32.HI R22, RZ, 0x1f, R27 ;  /* 0x0000001fff167819 */ /* 0x000fe2000001141b */
[----:B------:R-:W-:-:S04]  /*2ee0*/  IMAD.HI.U32 R24, R27, -0x7fe001, R24 ;  /* 0xff801fff1b187827 */ /* 0x000fc800078e0018 */
[----:B------:R-:W-:-:S05]  /*2ef0*/  IMAD R22, R22, -0x7fe001, RZ ;  /* 0xff801fff16167824 */ /* 0x000fca00078e02ff */
[----:B------:R-:W-:Y:S01]  /*2f00*/  IADD3 R22, PT, PT, R24, -R27, R22 ;  /* 0x8000001b18167210 */ /* 0x000fe20007ffe016 */
[C---:B------:R-:W-:Y:S02]  /*2f10*/  IMAD R27, R23.reuse, 0x60038021, RZ ;  /* 0x60038021171b7824 */ /* 0x040fe400078e02ff */
[----:B------:R-:W-:-:S03]  /*2f20*/  IMAD.WIDE R24, R23, 0x7f6021, RZ ;  /* 0x007f602117187825 */ /* 0x000fc600078e02ff */
[----:B------:R-:W-:Y:S01]  /*2f30*/  SHF.R.S32.HI R23, RZ, 0x1f, R27 ;  /* 0x0000001fff177819 */ /* 0x000fe2000001141b */
[----:B------:R-:W-:-:S04]  /*2f40*/  IMAD.HI.U32 R24, R27, -0x7fe001, R24 ;  /* 0xff801fff1b187827 */ /* 0x000fc800078e0018 */
[----:B------:R-:W-:-:S05]  /*2f50*/  IMAD R23, R23, -0x7fe001, RZ ;  /* 0xff801fff17177824 */ /* 0x000fca00078e02ff */
[----:B------:R-:W-:Y:S01]  /*2f60*/  IADD3 R23, PT, PT, R24, -R27, R23 ;  /* 0x8000001b18177210 */ /* 0x000fe20007ffe017 */
[C---:B-1----:R-:W-:Y:S02]  /*2f70*/  IMAD R27, R16.reuse, 0x60038021, RZ ;  /* 0x60038021101b7824 */ /* 0x042fe400078e02ff */
[----:B------:R-:W-:Y:S02]  /*2f80*/  IMAD.WIDE R24, R16, 0x7f6021, RZ ;  /* 0x007f602110187825 */ /* 0x000fe400078e02ff */
[----:B------:R4:W-:Y:S01]  /*2f90*/  STS.128 [UR4+0x50], R20 ;  /* 0x00005014ff007988 */ /* 0x0009e20008000c04 */
        /* <DEDUP_REMOVED lines=21> */
[----:B------:R-:W-:-:S05]  /*30f0*/  IADD3 R19, PT, PT, R24, -R27, R19 ;  /* 0x8000001b18137210 */ /* 0x000fca0007ffe013 */
[----:B------:R4:W-:Y:S01]  /*3100*/  STS.128 [UR4+0x60], R16 ;  /* 0x00006010ff007988 */ /* 0x0009e20008000c04 */
[----:B------:R-:W-:Y:S01]  /*3110*/  UIADD3 UR4, UPT, UPT, UR4, 0x80, URZ ;  /* 0x0000008004047890 */ /* 0x000fe2000fffe0ff */
[----:B------:R-:W-:Y:S11]  /*3120*/  BRA.U UP0, `(.L_x_46) ;  /* 0xfffffff100b07547 */ /* 0x000ff6000b83ffff */
.L_x_39:
[----:B0-----:R-:W-:Y:S05]  /*3130*/  BSYNC.RECONVERGENT B0 ;  /* 0x0000000000007941 */ /* 0x001fea0003800200 */
.L_x_38:
[----:B----4-:R-:W0:Y:S08]  /*3140*/  LDC.64 R4, c[0x0][0x380] ;  /* 0x0000e000ff047b82 */ /* 0x010e300000000a00 */
[----:B------:R-:W-:Y:S08]  /*3150*/  BAR.SYNC.DEFER_BLOCKING 0x0 ;  /* 0x0000000000007b1d */ /* 0x000ff00000010000 */
[----:B------:R-:W1:Y:S01]  /*3160*/  LDC.64 R6, c[0x0][0x398] ;  /* 0x0000e600ff067b82 */ /* 0x000e620000000a00 */
[----:B0-----:R-:W-:Y:S01]  /*3170*/  IMAD.WIDE.U32 R4, R2, 0x400, R4 ;  /* 0x0000040002047825 */ /* 0x001fe200078e0004 */
[----:B------:R-:W0:Y:S03]  /*3180*/  LDS R3, [R3+0x800] ;  /* 0x0008000003037984 */ /* 0x000e260000000800 */
[----:B------:R-:W-:-:S06]  /*3190*/  IMAD.WIDE.U32 R4, R0, 0x4, R4 ;  /* 0x0000000400047825 */ /* 0x000fcc00078e0004 */
[----:B------:R-:W0:Y:S01]  /*31a0*/  LDG.E.CONSTANT R4, desc[UR12][R4.64] ;  /* 0x0000000c04047981 */ /* 0x000e22000c1e9900 */
[----:B-1----:R-:W-:-:S04]  /*31b0*/  IMAD.WIDE.U32 R6, R2, 0x400, R6 ;  /* 0x0000040002067825 */ /* 0x002fc800078e0006 */
[----:B------:R-:W-:-:S04]  /*31c0*/  IMAD.WIDE.U32 R6, R0, 0x4, R6 ;  /* 0x0000000400067825 */ /* 0x000fc800078e0006 */
[----:B0-----:R-:W-:-:S05]  /*31d0*/  IMAD.IADD R9, R4, 0x1, R3 ;  /* 0x0000000104097824 */ /* 0x001fca00078e0203 */
[----:B------:R-:W-:-:S13]  /*31e0*/  ISETP.GT.AND P0, PT, R9, 0x7fe000, PT ;  /* 0x007fe0000900780c */ /* 0x000fda0003f04270 */
[----:B------:R-:W-:-:S04]  /*31f0*/  @P0 IADD3 R9, PT, PT, R9, -0x7fe001, RZ ;  /* 0xff801fff09090810 */ /* 0x000fc80007ffe0ff */
[----:B------:R-:W-:-:S13]  /*3200*/  ISETP.GE.AND P0, PT, R9, RZ, PT ;  /* 0x000000ff0900720c */ /* 0x000fda0003f06270 */
[----:B------:R-:W-:-:S05]  /*3210*/  @!P0 IADD3 R9, PT, PT, R9, 0x7fe001, RZ ;  /* 0x007fe00109098810 */ /* 0x000fca0007ffe0ff */
[----:B------:R-:W-:Y:S01]  /*3220*/  STG.E desc[UR12][R6.64], R9 ;  /* 0x0000000906007986 */ /* 0x000fe2000c10190c */
[----:B------:R-:W-:Y:S05]  /*3230*/  EXIT ;  /* 0x000000000000794d */ /* 0x000fea0003800000 */
.L_x_47:
        /* <DEDUP_REMOVED lines=12> */
.L_x_221:


//--------------------- .text._ZN3lux4cuda8ringtail23sample_challenge_kernelEPNS1_4PolyEPKh --------------------------
	.section	.text._ZN3lux4cuda8ringtail23sample_challenge_kernelEPNS1_4PolyEPKh,"ax",@progbits
	.align	128
        .global         _ZN3lux4cuda8ringtail23sample_challenge_kernelEPNS1_4PolyEPKh
        .type           _ZN3lux4cuda8ringtail23sample_challenge_kernelEPNS1_4PolyEPKh,@function
        .size           _ZN3lux4cuda8ringtail23sample_challenge_kernelEPNS1_4PolyEPKh,(.L_x_222 - _ZN3lux4cuda8ringtail23sample_challenge_kernelEPNS1_4PolyEPKh)
        .other          _ZN3lux4cuda8ringtail23sample_challenge_kernelEPNS1_4PolyEPKh,@"STO_CUDA_ENTRY STV_DEFAULT"
_ZN3lux4cuda8ringtail23sample_challenge_kernelEPNS1_4PolyEPKh:
.text._ZN3lux4cuda8ringtail23sample_challenge_kernelEPNS1_4PolyEPKh:
[----:B------:R-:W-:Y:S01]  /*0000*/  LDC R1, c[0x0][0x37c] ;  /* 0x0000df00ff017b82 */ /* 0x000fe20000000800 */
[----:B------:R-:W0:Y:S02]  /*0010*/  S2R R0, SR_TID.X ;  /* 0x0000000000007919 */ /* 0x000e240000002100 */
[----:B0-----:R-:W-:-:S13]  /*0020*/  ISETP.NE.AND P0, PT, R0, RZ, PT ;  /* 0x000000ff0000720c */ /* 0x001fda0003f05270 */
[----:B------:R-:W-:Y:S05]  /*0030*/  @P0 EXIT ;  /* 0x000000000000094d */ /* 0x000fea0003800000 */
[----:B------:R-:W0:Y:S01]  /*0040*/  LDC.64 R2, c[0x0][0x388] ;  /* 0x0000e200ff027b82 */ /* 0x000e220000000a00 */
[----:B------:R-:W0:Y:S02]  /*0050*/  LDCU.64 UR4, c[0x0][0x358] ;  /* 0x00006b00ff0477ac */ /* 0x000e240008000a00 */
[----:B0-----:R-:W2:Y:S04]  /*0060*/  LDG.E.U8.CONSTANT R0, desc[UR4][R2.64] ;  /* 0x0000000402007981 */ /* 0x001ea8000c1e9100 */
[----:B------:R-:W2:Y:S04]  /*0070*/  LDG.E.U8.CONSTANT R5, desc[UR4][R2.64+0x1] ;  /* 0x0000010402057981 */ /* 0x000ea8000c1e9100 */
[----:B------:R-:W3:Y:S04]  /*0080*/  LDG.E.U8.CONSTANT R26, desc[UR4][R2.64+0x2] ;  /* 0x00000204021a7981 */ /* 0x000ee8000c1e9100 */
[----:B------:R-:W4:Y:S04]  /*0090*/  LDG.E.U8.CONSTANT R21, desc[UR4][R2.64+0x3] ;  /* 0x0000030402157981 */ /* 0x000f28000c1e9100 */
[----:B------:R-:W5:Y:S04]  /*00a0*/  LDG.E.U8.CONSTANT R23, desc[UR4][R2.64+0x4] ;  /* 0x0000040402177981 */ /* 0x000f68000c1e9100 */
        /* <DEDUP_REMOVED lines=18> */
[----:B------:R-:W5:Y:S01]  /*01d0*/  LDG.E.U8.CONSTANT R6, desc[UR4][R2.64+0x17] ;  /* 0x0000170402067981 */ /* 0x000f62000c1e9100 */
[----:B--2---:R-:W-:-:S03]  /*01e0*/  IMAD R5, R0, 0x1f, R5 ;  /* 0x0000001f00057824 */ /* 0x004fc600078e0205 */
[----:B------:R-:W2:Y:S01]  /*01f0*/  LDG.E.U8.CONSTANT R0, desc[UR4][R2.64+0x18] ;  /* 0x0000180402007981 */ /* 0x000ea2000c1e9100 */
[----:B---3--:R-:W-:-:S03]  /*0200*/  IMAD R26, R5, 0x1f, R26 ;  /* 0x0000001f051a7824 */ /* 0x008fc600078e021a */
[----:B------:R-:W3:Y:S01]  /*0210*/  LDG.E.U8.CONSTANT R5, desc[UR4][R2.64+0x19] ;  /* 0x0000190402057981 */ /* 0x000ee2000c1e9100 */
[----:B----4-:R-:W-:-:S03]  /*0220*/  IMAD R26, R26, 0x1f, R21 ;  /* 0x0000001f1a1a7824 */ /* 0x010fc600078e0215 */
[----:B------:R-:W4:Y:S01]  /*0230*/  LDG.E.U8.CONSTANT R21, desc[UR4][R2.64+0x1a] ;  /* 0x00001a0402157981 */ /* 0x000f22000c1e9100 */
[----:B-----5:R-:W-:-:S03]  /*0240*/  IMAD R27, R26, 0x1f, R23 ;  /* 0x0000001f1a1b7824 */ /* 0x020fc600078e0217 */
[----:B------:R-:W5:Y:S01]  /*0250*/  LDG.E.U8.CONSTANT R23, desc[UR4][R2.64+0x1b] ;  /* 0x00001b0402177981 */ /* 0x000f62000c1e9100 */
[----:B------:R-:W-:-:S03]  /*0260*/  IMAD R26, R27, 0x1f, R22 ;  /* 0x0000001f1b1a7824 */ /* 0x000fc600078e0216 */
[----:B------:R-:W5:Y:S01]  /*0270*/  LDG.E.U8.CONSTANT R22, desc[UR4][R2.64+0x1c] ;  /* 0x00001c0402167981 */ /* 0x000f62000c1e9100 */
[----:B------:R-:W-:-:S03]  /*0280*/  IMAD R27, R26, 0x1f, R25 ;  /* 0x0000001f1a1b7824 */ /* 0x000fc600078e0219 */
[----:B------:R-:W5:Y:S01]  /*0290*/  LDG.E.U8.CONSTANT R25, desc[UR4][R2.64+0x1d] ;  /* 0x00001d0402197981 */ /* 0x000f62000c1e9100 */
[----:B------:R-:W-:-:S03]  /*02a0*/  IMAD R27, R27, 0x1f, R24 ;  /* 0x0000001f1b1b7824 */ /* 0x000fc600078e0218 */
[----:B------:R-:W5:Y:S04]  /*02b0*/  LDG.E.U8.CONSTANT R24, desc[UR4][R2.64+0x1e] ;  /* 0x00001e0402187981 */ /* 0x000f68000c1e9100 */
[----:B------:R0:W5:Y:S01]  /*02c0*/  LDG.E.U8.CONSTANT R26, desc[UR4][R2.64+0x1f] ;  /* 0x00001f04021a7981 */ /* 0x000162000c1e9100 */
[----:B------:R-:W-:Y:S01]  /*02d0*/  IMAD R27, R27, 0x1f, R4 ;  /* 0x0000001f1b1b7824 */ /* 0x000fe200078e0204 */
[----:B------:R-:W-:-:S03]  /*02e0*/  MOV R4, 0xf8a42704 ;  /* 0xf8a4270400047802 */ /* 0x000fc60000000f00 */
[----:B------:R-:W-:-:S04]  /*02f0*/  IMAD R20, R27, 0x1f, R20 ;  /* 0x0000001f1b147824 */ /* 0x000fc800078e0214 */
[----:B------:R-:W-:Y:S01]  /*0300*/  IMAD R19, R20, 0x1f, R19 ;  /* 0x0000001f14137824 */ /* 0x000fe200078e0213 */
[----:B0-----:R-:W0:Y:S03]  /*0310*/  LDC.64 R2, c[0x0][0x380] ;  /* 0x0000e000ff027b82 */ /* 0x001e260000000a00 */
[----:B------:R-:W-:-:S04]  /*0320*/  IMAD R18, R19, 0x1f, R18 ;  /* 0x0000001f13127824 */ /* 0x000fc800078e0212 */
[----:B------:R-:W-:-:S04]  /*0330*/  IMAD R17, R18, 0x1f, R17 ;  /* 0x0000001f12117824 */ /* 0x000fc800078e0211 */
[----:B------:R-:W-:-:S04]  /*0340*/  IMAD R16, R17, 0x1f, R16 ;  /* 0x0000001f11107824 */ /* 0x000fc800078e0210 */
[----:B------:R-:W-:-:S04]  /*0350*/  IMAD R15, R16, 0x1f, R15 ;  /* 0x0000001f100f7824 */ /* 0x000fc800078e020f */
[----:B------:R-:W-:-:S04]  /*0360*/  IMAD R14, R15, 0x1f, R14 ;  /* 0x0000001f0f0e7824 */ /* 0x000fc800078e020e */
[----:B------:R-:W-:Y:S01]  /*0370*/  IMAD R13, R14, 0x1f, R13 ;  /* 0x0000001f0e0d7824 */ /* 0x000fe200078e020d */
[----:B0-----:R0:W-:Y:S03]  /*0380*/  STG.E desc[UR4][R2.64], RZ ;  /* 0x000000ff02007986 */ /* 0x0011e6000c101904 */
[----:B------:R-:W-:Y:S01]  /*0390*/  IMAD R12, R13, 0x1f, R12 ;  /* 0x0000001f0d0c7824 */ /* 0x000fe200078e020c */
[----:B------:R0:W-:Y:S03]  /*03a0*/  STG.E desc[UR4][R2.64+0x4], RZ ;  /* 0x000004ff02007986 */ /* 0x0001e6000c101904 */
        /* <DEDUP_REMOVED lines=11> */
[----:B------:R0:W-:Y:S04]  /*0460*/  STG.E desc[UR4][R2.64+0x1c], RZ ;  /* 0x00001cff02007986 */ /* 0x0001e8000c101904 */
        /* <DEDUP_REMOVED lines=51> */
[----:B------:R0:W-:Y:S01]  /*07a0*/  STG.E desc[UR4][R2.64+0xec], RZ ;  /* 0x0000ecff02007986 */ /* 0x0001e2000c101904 */
[----:B--2---:R-:W-:-:S03]  /*07b0*/  IMAD R0, R7, 0x1f, R0 ;  /* 0x0000001f07007824 */ /* 0x004fc600078e0200 */
[----:B------:R0:W-:Y:S01]  /*07c0*/  STG.E desc[UR4][R2.64+0xf0], RZ ;  /* 0x0000f0ff02007986 */ /* 0x0001e2000c101904 */
[----:B------:R-:W-:Y:S02]  /*07d0*/  IMAD.MOV.U32 R7, RZ, RZ, 0xd9 ;  /* 0x000000d9ff077424 */ /* 0x000fe400078e00ff */
[----:B---3--:R-:W-:Y:S01]  /*07e0*/  IMAD R0, R0, 0x1f, R5 ;  /* 0x0000001f00007824 */ /* 0x008fe200078e0205 */
[----:B------:R0:W-:Y:S01]  /*07f0*/  STG.E desc[UR4][R2.64+0xf4], RZ ;  /* 0x0000f4ff02007986 */ /* 0x0001e2000c101904 */
[----:B------:R-:W-:Y:S02]  /*0800*/  HFMA2 R5, -RZ, RZ, -310, -36736 ;  /* 0xdcd8f87cff057431 */ /* 0x000fe400000001ff */
[----:B----4-:R-:W-:Y:S01]  /*0810*/  IMAD R0, R0, 0x1f, R21 ;  /* 0x0000001f00007824 */ /* 0x010fe200078e0215 */
[----:B------:R0:W-:Y:S03]  /*0820*/  STG.E desc[UR4][R2.64+0xf8], RZ ;  /* 0x0000f8ff02007986 */ /* 0x0001e6000c101904 */
[----:B-----5:R-:W-:Y:S01]  /*0830*/  IMAD R23, R0, 0x1f, R23 ;  /* 0x0000001f00177824 */ /* 0x020fe200078e0217 */
        /* <DEDUP_REMOVED lines=9> */
[----:B------:R0:W-:Y:S01]  /*08d0*/  STG.E desc[UR4][R2.64+0x110], RZ ;  /* 0x000110ff02007986 */ /* 0x0001e2000c101904 */
[----:B------:R-:W-:-:S03]  /*08e0*/  LOP3.LUT R25, R25, 0xaad26b49, RZ, 0x3c, !PT ;  /* 0xaad26b4919197812 */ /* 0x000fc600078e3cff */
[----:B------:R0:W-:Y:S02]  /*08f0*/  STG.E desc[UR4][R2.64+0x114], RZ ;  /* 0x000114ff02007986 */ /* 0x0001e4000c101904 */
[----:B------:R-:W-:Y:S02]  /*0900*/  IMAD R25, R25, 0x4182bed5, RZ ;  /* 0x4182bed519197824 */ /* 0x000fe400078e02ff */
[----:B------:R0:W-:Y:S02]  /*0910*/  STG.E desc[UR4][R2.64+0x118], RZ ;  /* 0x000118ff02007986 */ /* 0x0001e4000c101904 */
[C---:B------:R-:W-:Y:S01]  /*0920*/  VIADD R6, R25.reuse, 0x583f19 ;  /* 0x00583f1919067836 */ /* 0x040fe20000000000 */
[C---:B------:R-:W-:Y:S01]  /*0930*/  IADD3 R10, PT, PT, R25.reuse, -0x260923e8, RZ ;  /* 0xd9f6dc18190a7810 */ /* 0x040fe20007ffe0ff */
[----:B------:R0:W-:Y:S01]  /*0940*/  STG.E desc[UR4][R2.64+0x11c], RZ ;  /* 0x00011cff02007986 */ /* 0x0001e2000c101904 */
[C---:B------:R-:W-:Y:S02]  /*0950*/  IADD3 R11, PT, PT, R25.reuse, 0x75bcd15, RZ ;  /* 0x075bcd15190b7810 */ /* 0x040fe40007ffe0ff */
[----:B------:R-:W-:Y:S01]  /*0960*/  LOP3.LUT R0, R25, 0x159a55e5, RZ, 0x3c, !PT ;  /* 0x159a55e519007812 */ /* 0x000fe200078e3cff */
        /* <DEDUP_REMOVED lines=183> */
[----:B------:R0:W-:Y:S02]  /*14e0*/  STG.E desc[UR4][R2.64+0x3fc], RZ ;  /* 0x0003fcff02007986 */ /* 0x0001e4000c101904 */
.L_x_49:
[----:B0-----:R-:W-:-:S04]  /*14f0*/  IADD3 R2, PT, PT, R7, 0x1, RZ ;  /* 0x0000000107027810 */ /* 0x001fc80007ffe0ff */
[----:B------:R-:W0:Y:S01]  /*1500*/  I2F.U32.RP R3, R2 ;  /* 0x0000000200037306 */ /* 0x000e220000209000 */
[----:B-1----:R-:W-:Y:S01]  /*1510*/  IMAD.MOV R13, RZ, RZ, -R2 ;  /* 0x000000ffff0d7224 */ /* 0x002fe200078e0a02 */
[----:B------:R-:W-:Y:S02]  /*1520*/  ISETP.NE.U32.AND P0, PT, R2, RZ, PT ;  /* 0x000000ff0200720c */ /* 0x000fe40003f05070 */
[----:B------:R-:W-:-:S04]  /*1530*/  LOP3.LUT R14, RZ, R2, RZ, 0x33, !PT ;  /* 0x00000002ff0e7212 */ /* 0x000fc800078e33ff */
[----:B0-----:R-:W0:Y:S02]  /*1540*/  MUFU.RCP R3, R3 ;  /* 0x0000000300037308 */ /* 0x001e240000001000 */
[----:B0-----:R-:W-:-:S06]  /*1550*/  IADD3 R8, PT, PT, R3, 0xffffffe, RZ ;  /* 0x0ffffffe03087810 */ /* 0x001fcc0007ffe0ff */
[----:B------:R0:W1:Y:S02]  /*1560*/  F2I.FTZ.U32.TRUNC.NTZ R9, R8 ;  /* 0x0000000800097305 */ /* 0x000064000021f000 */
[----:B0-----:R-:W-:Y:S01]  /*1570*/  MOV R8, RZ ;  /* 0x000000ff00087202 */ /* 0x001fe20000000f00 */
[----:B-1----:R-:W-:-:S04]  /*1580*/  IMAD R13, R13, R9, RZ ;  /* 0x000000090d0d7224 */ /* 0x002fc800078e02ff */
[----:B------:R-:W-:-:S07]  /*1590*/  IMAD.HI.U32 R12, R9, R13, R8 ;  /* 0x0000000d090c7227 */ /* 0x000fce00078e0008 */
.L_x_48:
[----:B------:R-:W-:Y:S02]  /*15a0*/  SHF.R.U32.HI R8, RZ, 0x2, R11 ;  /* 0x00000002ff087819 */ /* 0x000fe4000001160b */
[----:B------:R-:W-:Y:S02]  /*15b0*/  SHF.L.U32 R3, R6, 0x4, RZ ;  /* 0x0000000406037819 */ /* 0x000fe400000006ff */
[----:B------:R-:W-:Y:S02]  /*15c0*/  LOP3.LUT R8, R8, R11, RZ, 0x3c, !PT ;  /* 0x0000000b08087212 */ /* 0x000fe400078e3cff */
[----:B------:R-:W-:Y:S01]  /*15d0*/  MOV R13, R0 ;  /* 0x00000000000d7202 */ /* 0x000fe20000000f00 */
[----:B------:R-:W-:Y:S01]  /*15e0*/  IMAD.MOV.U32 R0, RZ, RZ, R4 ;  /* 0x000000ffff007224 */ /* 0x000fe200078e0004 */
[----:B------:R-:W-:Y:S01]  /*15f0*/  MOV R4, R5 ;  /* 0x0000000500047202 */ /* 0x000fe20000000f00 */
[----:B------:R-:W-:Y:S01]  /*1600*/  IMAD.SHL.U32 R9, R8, 0x2, RZ ;  /* 0x0000000208097824 */ /* 0x000fe200078e00ff */
[----:B------:R-:W-:-:S04]  /*1610*/  MOV R5, R6 ;  /* 0x0000000600057202 */ /* 0x000fc80000000f00 */
[----:B------:R-:W-:Y:S02]  /*1620*/  LOP3.LUT R9, R6, R3, R9, 0x96, !PT ;  /* 0x0000000306097212 */ /* 0x000fe400078e9609 */
[----:B------:R-:W-:Y:S02]  /*1630*/  MOV R3, R10 ;  /* 0x0000000a00037202 */ /* 0x000fe40000000f00 */
[----:B------:R-:W-:Y:S02]  /*1640*/  IADD3 R10, PT, PT, R10, 0x587c5, RZ ;  /* 0x000587c50a0a7810 */ /* 0x000fe40007ffe0ff */
[----:B------:R-:W-:-:S04]  /*1650*/  LOP3.LUT R9, R9, R8, RZ, 0x3c, !PT ;  /* 0x0000000809097212 */ /* 0x000fc800078e3cff */
[----:B------:R-:W-:Y:S01]  /*1660*/  IADD3 R11, PT, PT, R9, R10, RZ ;  /* 0x0000000a090b7210 */ /* 0x000fe20007ffe0ff */
[----:B------:R-:W-:-:S04]  /*1670*/  IMAD.MOV.U32 R6, RZ, RZ, R9 ;  /* 0x000000ffff067224 */ /* 0x000fc800078e0009 */
[----:B------:R-:W-:-:S04]  /*1680*/  IMAD.HI.U32 R8, R12, R11, RZ ;  /* 0x0000000b0c087227 */ /* 0x000fc800078e00ff */
[----:B------:R-:W-:-:S04]  /*1690*/  IMAD.MOV R8, RZ, RZ, -R8 ;  /* 0x000000ffff087224 */ /* 0x000fc800078e0a08 */
[----:B------:R-:W-:-:S05]  /*16a0*/  IMAD R11, R2, R8, R11 ;  /* 0x00000008020b7224 */ /* 0x000fca00078e020b */
[----:B------:R-:W-:-:S13]  /*16b0*/  ISETP.GE.U32.AND P1, PT, R11, R2, PT ;  /* 0x000000020b00720c */ /* 0x000fda0003f26070 */
[----:B------:R-:W-:-:S04]  /*16c0*/  @P1 IADD3 R11, PT, PT, -R2, R11, RZ ;  /* 0x0000000b020b1210 */ /* 0x000fc80007ffe1ff */
[----:B------:R-:W-:-:S13]  /*16d0*/  ISETP.GE.U32.AND P1, PT, R11, R2, PT ;  /* 0x000000020b00720c */ /* 0x000fda0003f26070 */
[----:B------:R-:W-:-:S04]  /*16e0*/  @P1 IADD3 R11, PT, PT, -R2, R11, RZ ;  /* 0x0000000b020b1210 */ /* 0x000fc80007ffe1ff */
[----:B------:R-:W-:Y:S02]  /*16f0*/  SEL R8, R14, R11, !P0 ;  /* 0x0000000b0e087207 */ /* 0x000fe40004000000 */
[----:B------:R-:W-:Y:S02]  /*1700*/  MOV R11, R13 ;  /* 0x0000000d000b7202 */ /* 0x000fe40000000f00 */
[----:B------:R-:W-:-:S13]  /*1710*/  ISETP.GT.U32.AND P1, PT, R8, R7, PT ;  /* 0x000000070800720c */ /* 0x000fda0003f24070 */
[----:B------:R-:W-:Y:S05]  /*1720*/  @P1 BRA `(.L_x_48) ;  /* 0xfffffffc009c1947 */ /* 0x000fea000383ffff */
[----:B------:R-:W0:Y:S02]  /*1730*/  LDC.64 R10, c[0x0][0x380] ;  /* 0x0000e000ff0a7b82 */ /* 0x000e240000000a00 */
[----:B0-----:R-:W-:-:S05]  /*1740*/  IMAD.WIDE.U32 R8, R8, 0x4, R10 ;  /* 0x0000000408087825 */ /* 0x001fca00078e000a */
[----:B------:R-:W2:Y:S01]  /*1750*/  LDG.E R15, desc[UR4][R8.64] ;  /* 0x00000004080f7981 */ /* 0x000ea2000c1e1900 */
[----:B------:R-:W-:Y:S01]  /*1760*/  SHF.R.U32.HI R12, RZ, 0x2, R13 ;  /* 0x00000002ff0c7819 */ /* 0x000fe2000001160d */
[----:B------:R-:W-:-:S03]  /*1770*/  IMAD.MOV.U32 R17, RZ, RZ, 0x1 ;  /* 0x00000001ff117424 */ /* 0x000fc600078e00ff */
[----:B------:R-:W-:Y:S02]  /*1780*/  LOP3.LUT R12, R12, R13, RZ, 0x3c, !PT ;  /* 0x0000000d0c0c7212 */ /* 0x000fe400078e3cff */
[----:B------:R-:W-:Y:S02]  /*1790*/  SHF.L.U32 R13, R6, 0x4, RZ ;  /* 0x00000004060d7819 */ /* 0x000fe400000006ff */
[----:B------:R-:W-:-:S04]  /*17a0*/  SHF.L.U32 R14, R12, 0x1, RZ ;  /* 0x000000010c0e7819 */ /* 0x000fc800000006ff */
[----:B------:R-:W-:-:S04]  /*17b0*/  LOP3.LUT R13, R12, R14, R13, 0x96, !PT ;  /* 0x0000000e0c0d7212 */ /* 0x000fc800078e960d */
[----:B------:R-:W-:-:S04]  /*17c0*/  LOP3.LUT R14, R13, R6, RZ, 0x3c, !PT ;  /* 0x000000060d0e7212 */ /* 0x000fc800078e3cff */
[----:B------:R-:W-:-:S04]  /*17d0*/  IADD3 R12, PT, PT, R14, R3, RZ ;  /* 0x000000030e0c7210 */ /* 0x000fc80007ffe0ff */
[----:B------:R-:W-:-:S04]  /*17e0*/  LOP3.LUT R12, R12, 0x1, RZ, 0xc0, !PT ;  /* 0x000000010c0c7812 */ /* 0x000fc800078ec0ff */
[----:B------:R-:W-:Y:S01]  /*17f0*/  ISETP.NE.U32.AND P0, PT, R12, 0x1, PT ;  /* 0x000000010c00780c */ /* 0x000fe20003f05070 */
[----:B------:R-:W-:Y:S01]  /*1800*/  IMAD.WIDE.U32 R12, R7, 0x4, R10 ;  /* 0x00000004070c7825 */ /* 0x000fe200078e000a */
[----:B------:R-:W-:Y:S02]  /*1810*/  MOV R11, R0 ;  /* 0x00000000000b7202 */ /* 0x000fe40000000f00 */
[----:B------:R-:W-:Y:S02]  /*1820*/  SEL R17, R17, 0x7fe000, !P0 ;  /* 0x007fe00011117807 */ /* 0x000fe40004000000 */
[----:B------:R-:W-:Y:S02]  /*1830*/  ISETP.NE.AND P0, PT, R2, 0x100, PT ;  /* 0x000001000200780c */ /* 0x000fe40003f05270 */
[----:B------:R-:W-:Y:S01]  /*1840*/  MOV R0, R4 ;  /* 0x0000000400007202 */ /* 0x000fe20000000f00 */
[----:B------:R-:W-:Y:S01]  /*1850*/  IMAD.MOV.U32 R4, RZ, RZ, R5 ;  /* 0x000000ffff047224 */ /* 0x000fe200078e0005 */
[----:B------:R-:W-:-:S02]  /*1860*/  MOV R5, R6 ;  /* 0x0000000600057202 */ /* 0x000fc40000000f00 */
[----:B------:R-:W-:Y:S02]  /*1870*/  IADD3 R10, PT, PT, R3, 0xb0f8a, RZ ;  /* 0x000b0f8a030a7810 */ /* 0x000fe40007ffe0ff */
[----:B------:R-:W-:Y:S02]  /*1880*/  MOV R7, R2 ;  /* 0x0000000200077202 */ /* 0x000fe40000000f00 */
[----:B------:R-:W-:Y:S01]  /*1890*/  MOV R6, R14 ;  /* 0x0000000e00067202 */ /* 0x000fe20000000f00 */
[----:B--2---:R1:W-:Y:S04]  /*18a0*/  STG.E desc[UR4][R12.64], R15 ;  /* 0x0000000f0c007986 */ /* 0x0043e8000c101904 */
[----:B------:R1:W-:Y:S01]  /*18b0*/  STG.E desc[UR4][R8.64], R17 ;  /* 0x0000001108007986 */ /* 0x0003e2000c101904 */
[----:B------:R-:W-:Y:S05]  /*18c0*/  @P0 BRA `(.L_x_49) ;  /* 0xfffffffc00080947 */ /* 0x000fea000383ffff */
[----:B------:R-:W-:Y:S05]  /*18d0*/  EXIT ;  /* 0x000000000000794d */ /* 0x000fea0003800000 */
.L_x_50:
        /* <DEDUP_REMOVED lines=10> */
.L_x_222:


//--------------------- .text._ZN3lux4cuda8ringtail24extract_high_bits_kernelEPKNS1_8PolyVecKEPS2_ --------------------------
	.section	.text._ZN3lux4cuda8ringtail24extract_high_bits_kernelEPKNS1_8PolyVecKEPS2_,"ax",@progbits
	.align	128
        .global         _ZN3lux4cuda8ringtail24extract_high_bits_kernelEPKNS1_8PolyVecKEPS2_
        .type           _ZN3lux4cuda8ringtail24extract_high_bits_kernelEPKNS1_8PolyVecKEPS2_,@function
        .size           _ZN3lux4cuda8ringtail24extract_high_bits_kernelEPKNS1_8PolyVecKEPS2_,(.L_x_223 - _ZN3lux4cuda8ringtail24extract_high_bits_kernelEPKNS1_8PolyVecKEPS2_)
        .other          _ZN3lux4cuda8ringtail24extract_high_bits_kernelEPKNS1_8PolyVecKEPS2_,@"STO_CUDA_ENTRY STV_DEFAULT"
_ZN3lux4cuda8ringtail24extract_high_bits_kernelEPKNS1_8PolyVecKEPS2_:
.text._ZN3lux4cuda8ringtail24extract_high_bits_kernelEPKNS1_8PolyVecKEPS2_:
        /* <DEDUP_REMOVED lines=10> */
[----:B------:R-:W-:-:S06]  /*00a0*/  IMAD.WIDE.U32 R2, R11, 0x4, R2 ;  /* 0x000000040b027825 */ /* 0x000fcc00078e0002 */
[----:B-1----:R-:W3:Y:S01]  /*00b0*/  LDG.E.CONSTANT R2, desc[UR4][R2.64] ;  /* 0x0000000402027981 */ /* 0x002ee2000c1e9900 */
[----:B--2---:R-:W-:-:S04]  /*00c0*/  IMAD.WIDE.U32 R4, R9, 0x400, R4 ;  /* 0x0000040009047825 */ /* 0x004fc800078e0004 */
[----:B------:R-:W-:Y:S01]  /*00d0*/  IMAD.WIDE.U32 R4, R11, 0x4, R4 ;  /* 0x000000040b047825 */ /* 0x000fe200078e0004 */
[----:B---3--:R-:W-:-:S04]  /*00e0*/  SHF.R.S32.HI R0, RZ, 0x1f, R2 ;  /* 0x0000001fff007819 */ /* 0x008fc80000011402 */
[----:B------:R-:W-:-:S05]  /*00f0*/  LOP3.LUT R7, R0, 0x7fe001, RZ, 0xc0, !PT ;  /* 0x007fe00100077812 */ /* 0x000fca00078ec0ff */
[----:B------:R-:W-:-:S05]  /*0100*/  IMAD.IADD R7, R2, 0x1, R7 ;  /* 0x0000000102077824 */ /* 0x000fca00078e0207 */
[----:B------:R-:W-:-:S04]  /*0110*/  IADD3 R0, PT, PT, -R7, 0x7fe000, RZ ;  /* 0x007fe00007007810 */ /* 0x000fc80007ffe1ff */
[----:B------:R-:W-:-:S05]  /*0120*/  LEA.HI R0, R0, R7, RZ, 0x1 ;  /* 0x0000000700007211 */ /* 0x000fca00078f08ff */
[----:B------:R-:W-:-:S04]  /*0130*/  VIADD R0, R0, 0xff8193ff ;  /* 0xff8193ff00007836 */ /* 0x000fc80000000000 */
[----:B------:R-:W-:-:S05]  /*0140*/  IMAD.HI R0, R0, 0x2c0b02c1, RZ ;  /* 0x2c0b02c100007827 */ /* 0x000fca00078e02ff */
[----:B------:R-:W-:-:S04]  /*0150*/  SHF.R.U32.HI R7, RZ, 0x1f, R0 ;  /* 0x0000001fff077819 */ /* 0x000fc80000011600 */
[----:B------:R-:W-:-:S05]  /*0160*/  LEA.HI.SX32 R7, R0, R7, 0x11 ;  /* 0x0000000700077211 */ /* 0x000fca00078f8aff */
[----:B------:R-:W-:Y:S01]  /*0170*/  STG.E desc[UR4][R4.64], R7 ;  /* 0x0000000704007986 */ /* 0x000fe2000c101904 */
[----:B------:R-:W-:Y:S05]  /*0180*/  EXIT ;  /* 0x000000000000794d */ /* 0x000fea0003800000 */
.L_x_51:
        /* <DEDUP_REMOVED lines=15> */
.L_x_223:


//--------------------- .text._ZN3lux4cuda8ringtail25compute_commitment_kernelEPKNS1_4PolyEPKNS1_8PolyVecLEPNS1_8PolyVecKE --------------------------
	.section	.text._ZN3lux4cuda8ringtail25compute_commitment_kernelEPKNS1_4PolyEPKNS1_8PolyVecLEPNS1_8PolyVecKE,"ax",@progbits
	.align	128
        .global         _ZN3lux4cuda8ringtail25compute_commitment_kernelEPKNS1_4PolyEPKNS1_8PolyVecLEPNS1_8PolyVecKE
        .type           _ZN3lux4cuda8ringtail25compute_commitment_kernelEPKNS1_4PolyEPKNS1_8PolyVecLEPNS1_8PolyVecKE,@function
        .size           _ZN3lux4cuda8ringtail25compute_commitment_kernelEPKNS1_4PolyEPKNS1_8PolyVecLEPNS1_8PolyVecKE,(.L_x_224 - _ZN3lux4cuda8ringtail25compute_commitment_kernelEPKNS1_4PolyEPKNS1_8PolyVecLEPNS1_8PolyVecKE)
        .other          _ZN3lux4cuda8ringtail25compute_commitment_kernelEPKNS1_4PolyEPKNS1_8PolyVecLEPNS1_8PolyVecKE,@"STO_CUDA_ENTRY STV_DEFAULT"
_ZN3lux4cuda8ringtail25compute_commitment_kernelEPKNS1_4PolyEPKNS1_8PolyVecLEPNS1_8PolyVecKE:
.text._ZN3lux4cuda8ringtail25compute_commitment_kernelEPKNS1_4PolyEPKNS1_8PolyVecLEPNS1_8PolyVecKE:
[----:B------:R-:W-:Y:S01]  /*0000*/  LDC R1, c[0x0][0x37c] ;  /* 0x0000df00ff017b82 */ /* 0x000fe20000000800 */
[----:B------:R-:W0:Y:S01]  /*0010*/  S2R R0, SR_TID.X ;  /* 0x0000000000007919 */ /* 0x000e220000002100 */
[----:B------:R-:W1:Y:S01]  /*0020*/  S2R R2, SR_CTAID.X ;  /* 0x0000000000027919 */ /* 0x000e620000002500 */
[----:B0-----:R-:W-:-:S04]  /*0030*/  ISETP.GT.U32.AND P0, PT, R0, 0xff, PT ;  /* 0x000000ff0000780c */ /* 0x001fc80003f04070 */
[----:B-1----:R-:W-:-:S13]  /*0040*/  ISETP.GT.U32.OR P0, PT, R2, 0x3, P0 ;  /* 0x000000030200780c */ /* 0x002fda0000704470 */
[----:B------:R-:W-:Y:S05]  /*0050*/  @P0 EXIT ;  /* 0x000000000000094d */ /* 0x000fea0003800000 */
[----:B------:R-:W0:Y:S01]  /*0060*/  S2UR UR5, SR_CgaCtaId ;  /* 0x00000000000579c3 */ /* 0x000e220000008800 */
[----:B------:R-:W-:Y:S01]  /*0070*/  UMOV UR4, 0x400 ;  /* 0x0000040000047882 */ /* 0x000fe20000000000 */
[----:B------:R-:W-:Y:S01]  /*0080*/  HFMA2 R9, -RZ, RZ, 0, 0 ;  /* 0x00000000ff097431 */ /* 0x000fe200000001ff */
[----:B------:R-:W1:Y:S05]  /*0090*/  LDCU.64 UR12, c[0x0][0x358] ;  /* 0x00006b00ff0c77ac */ /* 0x000e6a0008000a00 */
[----:B------:R-:W2:Y:S08]  /*00a0*/  LDC.64 R6, c[0x0][0x388] ;  /* 0x0000e200ff067b82 */ /* 0x000eb00000000a00 */
[----:B------:R-:W3:Y:S01]  /*00b0*/  LDC.64 R4, c[0x0][0x380] ;  /* 0x0000e000ff047b82 */ /* 0x000ee20000000a00 */
[----:B0-----:R-:W-:-:S06]  /*00c0*/  ULEA UR4, UR5, UR4, 0x18 ;  /* 0x0000000405047291 */ /* 0x001fcc000f8ec0ff */
[C---:B------:R-:W-:Y:S01]  /*00d0*/  LEA R3, R0.reuse, UR4, 0x2 ;  /* 0x0000000400037c11 */ /* 0x040fe2000f8e10ff */
[----:B--2---:R-:W-:-:S04]  /*00e0*/  IMAD.WIDE.U32 R6, R0, 0x4, R6 ;  /* 0x0000000400067825 */ /* 0x004fc800078e0006 */
[----:B------:R0:W-:Y:S01]  /*00f0*/  STS [R3], RZ ;  /* 0x000000ff03007388 */ /* 0x0001e20000000800 */
[----:B---3--:R-:W-:Y:S01]  /*0100*/  IMAD.WIDE.U32 R4, R0, 0x4, R4 ;  /* 0x0000000400047825 */ /* 0x008fe200078e0004 */
[----:B01----:R-:W-:Y:S06]  /*0110*/  BAR.SYNC.DEFER_BLOCKING 0x0 ;  /* 0x0000000000007b1d */ /* 0x003fec0000010000 */
.L_x_60:
[----:B------:R-:W-:-:S06]  /*0120*/  IMAD.WIDE.U32 R10, R9, 0x400, R6 ;  /* 0x00000400090a7825 */ /* 0x000fcc00078e0006 */
[----:B------:R-:W2:Y:S01]  /*0130*/  LDG.E.CONSTANT R10, desc[UR12][R10.64] ;  /* 0x0000000c0a0a7981 */ /* 0x000ea2000c1e9900 */
[----:B------:R-:W-:Y:S01]  /*0140*/  ISETP.NE.AND P0, PT, R0, RZ, PT ;  /* 0x000000ff0000720c */ /* 0x000fe20003f05270 */
[----:B------:R-:W-:Y:S02]  /*0150*/  BSSY.RECONVERGENT B0, `(.L_x_52) ;  /* 0x00000bb000007945 */ /* 0x000fe40003800200 */
[----:B--2---:R0:W-:Y:S01]  /*0160*/  STS [R3+0x400], R10 ;  /* 0x0004000a03007388 */ /* 0x0041e20000000800 */
[----:B------:R-:W-:Y:S09]  /*0170*/  BAR.SYNC.DEFER_BLOCKING 0x0 ;  /* 0x0000000000007b1d */ /* 0x000ff20000010000 */
[----:B------:R-:W-:Y:S05]  /*0180*/  @P0 BRA `(.L_x_53) ;  /* 0x0000000800dc0947 */ /* 0x000fea0003800000 */
[----:B------:R-:W-:Y:S01]  /*0190*/  UMOV UR6, 0x80 ;  /* 0x0000008000067882 */ /* 0x000fe20000000000 */
[----:B------:R-:W-:-:S05]  /*01a0*/  UMOV UR4, URZ ;  /* 0x000000ff00047c82 */ /* 0x000fca0008000000 */
.L_x_59:
        /* <DEDUP_REMOVED lines=12> */
.L_x_58:
        /* <DEDUP_REMOVED lines=8> */
[----:B------:R-:W2:Y:S01]  /*02f0*/  S2UR UR8, SR_CgaCtaId ;  /* 0x00000000000879c3 */ /* 0x000ea20000008800 */
[----:B------:R-:W-:Y:S02]  /*0300*/  UMOV UR4, 0x400 ;  /* 0x0000040000047882 */ /* 0x000fe40000000000 */
[----:B--2---:R-:W-:-:S03]  /*0310*/  ULEA UR11, UR8, UR4, 0x18 ;  /* 0x00000004080b7291 */ /* 0x004fc6000f8ec0ff */
[----:B------:R-:W-:Y:S01]  /*0320*/  UMOV UR4, URZ ;  /* 0x000000ff00047c82 */ /* 0x000fe20008000000 */
[----:B------:R-:W-:-:S08]  /*0330*/  UMOV UR8, UR5 ;  /* 0x0000000500087c82 */ /* 0x000fd00008000000 */
.L_x_55:
[----:B------:R-:W-:Y:S02]  /*0340*/  ULEA UR14, UR8, UR11, 0x2 ;  /* 0x0000000b080e7291 */ /* 0x000fe4000f8e10ff */
[----:B------:R-:W-:Y:S02]  /*0350*/  UIADD3 UR4, UPT, UPT, UR4, 0x4, URZ ;  /* 0x0000000404047890 */ /* 0x000fe4000fffe0ff */
[----:B------:R-:W-:Y:S02]  /*0360*/  ULEA UR15, UR6, UR14, 0x2 ;  /* 0x0000000e060f7291 */ /* 0x000fe4000f8e10ff */
[----:B------:R-:W-:Y:S02]  /*0370*/  UISETP.NE.AND UP2, UPT, UR4, UR18, UPT ;  /* 0x000000120400728c */ /* 0x000fe4000bf45270 */
[----:B------:R-:W-:Y:S01]  /*0380*/  UIADD3 UR8, UPT, UPT, UR8, 0x4, URZ ;  /* 0x0000000408087890 */ /* 0x000fe2000fffe0ff */
[----:B--2---:R-:W-:Y:S04]  /*0390*/  LDS R8, [UR14+0x400] ;  /* 0x0004000eff087984 */ /* 0x004fe80008000800 */
[----:B0-----:R-:W1:Y:S02]  /*03a0*/  LDS R10, [UR15+0x400] ;  /* 0x0004000fff0a7984 */ /* 0x001e640008000800 */
        /* <DEDUP_REMOVED lines=71> */
.L_x_54:
[----:B------:R-:W-:Y:S01]  /*0820*/  UMOV UR4, UR7 ;  /* 0x0000000700047c82 */ /* 0x000fe20008000000 */
[----:B------:R-:W-:Y:S05]  /*0830*/  BRA.U !UP3, `(.L_x_56) ;  /* 0x000000050b147547 */ /* 0x000fea000b800000 */
[----:B------:R-:W-:Y:S02]  /*0840*/  UISETP.NE.AND UP2, UPT, UR17, 0x1, UPT ;  /* 0x000000011100788c */ /* 0x000fe4000bf45270 */
[----:B------:R-:W-:-:S07]  /*0850*/  ULOP3.LUT UP3, URZ, UR6, 0x1, URZ, 0xc0, !UPT ;  /* 0x0000000106ff7892 */ /* 0x000fce000f86c0ff */
[----:B------:R-:W-:Y:S05]  /*0860*/  BRA.U !UP2, `(.L_x_57) ;  /* 0x000000010aa87547 */ /* 0x000fea000b800000 */
[----:B------:R-:W3:Y:S01]  /*0870*/  S2UR UR11, SR_CgaCtaId ;  /* 0x00000000000b79c3 */ /* 0x000ee20000008800 */
[----:B------:R-:W-:Y:S02]  /*0880*/  UMOV UR7, 0x400 ;  /* 0x0000040000077882 */ /* 0x000fe40000000000 */
[----:B---3--:R-:W-:-:S04]  /*0890*/  ULEA UR7, UR11, UR7, 0x18 ;  /* 0x000000070b077291 */ /* 0x008fc8000f8ec0ff */
[----:B------:R-:W-:Y:S02]  /*08a0*/  ULEA UR7, UR8, UR7, 0x2 ;  /* 0x0000000708077291 */ /* 0x000fe4000f8e10ff */
[----:B------:R-:W-:Y:S02]  /*08b0*/  UIADD3 UR8, UPT, UPT, UR8, 0x2, URZ ;  /* 0x0000000208087890 */ /* 0x000fe4000fffe0ff */
[----:B------:R-:W-:-:S05]  /*08c0*/  ULEA UR11, UR6, UR7, 0x2 ;  /* 0x00000007060b7291 */ /* 0x000fca000f8e10ff */
[----:B--2---:R-:W-:Y:S04]  /*08d0*/  LDS R8, [UR7+0x400] ;  /* 0x00040007ff087984 */ /* 0x004fe80008000800 */
[----:B0-----:R-:W1:Y:S02]  /*08e0*/  LDS R10, [UR11+0x400] ;  /* 0x0004000bff0a7984 */ /* 0x001e640008000800 */
        /* <DEDUP_REMOVED lines=34> */
.L_x_57:
[----:B------:R-:W-:Y:S05]  /*0b10*/  BRA.U !UP3, `(.L_x_56) ;  /* 0x000000010b5c7547 */ /* 0x000fea000b800000 */
[----:B------:R-:W4:Y:S01]  /*0b20*/  S2UR UR11, SR_CgaCtaId ;  /* 0x00000000000b79c3 */ /* 0x000f220000008800 */
[----:B------:R-:W-:Y:S02]  /*0b30*/  UMOV UR7, 0x400 ;  /* 0x0000040000077882 */ /* 0x000fe40000000000 */
[----:B----4-:R-:W-:-:S04]  /*0b40*/  ULEA UR7, UR11, UR7, 0x18 ;  /* 0x000000070b077291 */ /* 0x010fc8000f8ec0ff */
[----:B------:R-:W-:-:S04]  /*0b50*/  ULEA UR7, UR8, UR7, 0x2 ;  /* 0x0000000708077291 */ /* 0x000fc8000f8e10ff */
[----:B------:R-:W-:-:S05]  /*0b60*/  ULEA UR8, UR6, UR7, 0x2 ;  /* 0x0000000706087291 */ /* 0x000fca000f8e10ff */
[----:B--23--:R-:W-:Y:S04]  /*0b70*/  LDS R8, [UR7+0x400] ;  /* 0x00040007ff087984 */ /* 0x00cfe80008000800 */
[----:B0-----:R-:W1:Y:S02]  /*0b80*/  LDS R10, [UR8+0x400] ;  /* 0x00040008ff0a7984 */ /* 0x001e640008000800 */
        /* <DEDUP_REMOVED lines=16> */
.L_x_56:
[----:B------:R-:W-:Y:S01]  /*0c90*/  UIADD3 UR5, UPT, UPT, UR16, UR5, URZ ;  /* 0x0000000510057290 */ /* 0x000fe2000fffe0ff */
[----:B------:R-:W-:Y:S11]  /*0ca0*/  BRA.U UP1, `(.L_x_58) ;  /* 0xfffffff501707547 */ /* 0x000ff6000b83ffff */
[----:B------:R-:W-:Y:S02]  /*0cb0*/  UISETP.GT.U32.AND UP0, UPT, UR6, 0x1, UPT ;  /* 0x000000010600788c */ /* 0x000fe4000bf04070 */
[----:B------:R-:W-:Y:S01]  /*0cc0*/  USHF.R.U32.HI UR5, URZ, 0x1, UR6 ;  /* 0x00000001ff057899 */ /* 0x000fe20008011606 */
[----:B------:R-:W-:-:S06]  /*0cd0*/  UMOV UR4, UR9 ;  /* 0x0000000900047c82 */ /* 0x000fcc0008000000 */
[----:B------:R-:W-:Y:S01]  /*0ce0*/  UMOV UR6, UR5 ;  /* 0x0000000500067c82 */ /* 0x000fe20008000000 */
[----:B------:R-:W-:Y:S05]  /*0cf0*/  BRA.U UP0, `(.L_x_59) ;  /* 0xfffffff5002c7547 */ /* 0x000fea000b83ffff */
.L_x_53:
[----:B-1----:R-:W-:Y:S05]  /*0d00*/  BSYNC.RECONVERGENT B0 ;  /* 0x0000000000007941 */ /* 0x002fea0003800200 */
.L_x_52:
[----:B------:R-:W-:Y:S01]  /*0d10*/  LEA R11, R2, R9, 0x2 ;  /* 0x00000009020b7211 */ /* 0x000fe200078e10ff */
[----:B------:R-:W-:Y:S04]  /*0d20*/  BAR.SYNC.DEFER_BLOCKING 0x0 ;  /* 0x0000000000007b1d */ /* 0x000fe80000010000 */
[----:B0-234-:R-:W-:-:S06]  /*0d30*/  IMAD.WIDE.U32 R10, R11, 0x400, R4 ;  /* 0x000004000b0a7825 */ /* 0x01dfcc00078e0004 */
[----:B------:R-:W2:Y:S01]  /*0d40*/  LDG.E.CONSTANT R10, desc[UR12][R10.64] ;  /* 0x0000000c0a0a7981 */ /* 0x000ea2000c1e9900 */
[----:B------:R-:W-:-:S03]  /*0d50*/  IADD3 R9, PT, PT, R9, 0x1, RZ ;  /* 0x0000000109097810 */ /* 0x000fc60007ffe0ff */
[----:B------:R-:W2:Y:S04]  /*0d60*/  LDS R13, [R3+0x400] ;  /* 0x00040000030d7984 */ /* 0x000ea80000000800 */
[----:B------:R-:W0:Y:S01]  /*0d70*/  LDS R8, [R3] ;  /* 0x0000000003087984 */ /* 0x000e220000000800 */
[----:B--2---:R-:W-:-:S04]  /*0d80*/  IMAD.WIDE R12, R13, R10, RZ ;  /* 0x0000000a0d0c7225 */ /* 0x004fc800078e02ff */
[----:B------:R-:W-:-:S04]  /*0d90*/  IMAD R15, R12, 0x3802001, RZ ;  /* 0x038020010c0f7824 */ /* 0x000fc800078e02ff */
[----:B------:R-:W-:Y:S01]  /*0da0*/  IMAD.HI.U32 R12, R15, -0x7fe001, R12 ;  /* 0xff801fff0f0c7827 */ /* 0x000fe200078e000c */
[----:B------:R-:W-:-:S05]  /*0db0*/  SHF.R.S32.HI R14, RZ, 0x1f, R15 ;  /* 0x0000001fff0e7819 */ /* 0x000fca000001140f */
[----:B------:R-:W-:-:S05]  /*0dc0*/  IMAD R13, R14, -0x7fe001, RZ ;  /* 0xff801fff0e0d7824 */ /* 0x000fca00078e02ff */
[----:B------:R-:W-:-:S04]  /*0dd0*/  IADD3 R13, PT, PT, R12, -R15, R13 ;  /* 0x8000000f0c0d7210 */ /* 0x000fc80007ffe00d */
[----:B0-----:R-:W-:-:S04]  /*0de0*/  IADD3 R8, PT, PT, R8, R13, RZ ;  /* 0x0000000d08087210 */ /* 0x001fc80007ffe0ff */
[----:B------:R-:W-:-:S13]  /*0df0*/  ISETP.GT.AND P0, PT, R8, 0x7fe000, PT ;  /* 0x007fe0000800780c */ /* 0x000fda0003f04270 */
[----:B------:R-:W-:-:S05]  /*0e00*/  @P0 VIADD R8, R8, 0xff801fff ;  /* 0xff801fff08080836 */ /* 0x000fca0000000000 */
[----:B------:R-:W-:-:S13]  /*0e10*/  ISETP.GE.AND P0, PT, R8, RZ, PT ;  /* 0x000000ff0800720c */ /* 0x000fda0003f06270 */
[----:B------:R-:W-:Y:S02]  /*0e20*/  @!P0 IADD3 R8, PT, PT, R8, 0x7fe001, RZ ;  /* 0x007fe00108088810 */ /* 0x000fe40007ffe0ff */
[----:B------:R-:W-:-:S03]  /*0e30*/  ISETP.NE.AND P0, PT, R9, 0x4, PT ;  /* 0x000000040900780c */ /* 0x000fc60003f05270 */
[----:B------:R0:W-:Y:S01]  /*0e40*/  STS [R3], R8 ;  /* 0x0000000803007388 */ /* 0x0001e20000000800 */
[----:B------:R-:W-:Y:S09]  /*0e50*/  BAR.SYNC.DEFER_BLOCKING 0x0 ;  /* 0x0000000000007b1d */ /* 0x000ff20000010000 */
[----:B0-----:R-:W-:Y:S05]  /*0e60*/  @P0 BRA `(.L_x_60) ;  /* 0xfffffff000ac0947 */ /* 0x001fea000383ffff */
[----:B------:R-:W-:Y:S01]  /*0e70*/  ISETP.NE.AND P0, PT, R0, RZ, PT ;  /* 0x000000ff0000720c */ /* 0x000fe20003f05270 */
[----:B------:R-:W-:-:S12]  /*0e80*/  BSSY.RECONVERGENT B0, `(.L_x_61) ;  /* 0x000019e000007945 */ /* 0x000fd80003800200 */
[----:B------:R-:W-:Y:S05]  /*0e90*/  @P0 BRA `(.L_x_62) ;  /* 0x0000001800700947 */ /* 0x000fea0003800000 */
[----:B------:R-:W-:Y:S01]  /*0ea0*/  IMAD.MOV.U32 R4, RZ, RZ, 0x1 ;  /* 0x00000001ff047424 */ /* 0x000fe200078e00ff */
[----:B------:R-:W-:-:S06]  /*0eb0*/  UMOV UR5, 0x100 ;  /* 0x0000010000057882 */ /* 0x000fcc0000000000 */
.L_x_68:
[----:B------:R-:W-:Y:S01]  /*0ec0*/  SHF.L.U32 R5, R4, 0x1, RZ ;  /* 0x0000000104057819 */ /* 0x000fe200000006ff */
[----:B------:R-:W-:Y:S01]  /*0ed0*/  HFMA2 R8, -RZ, RZ, 0, 0 ;  /* 0x00000000ff087431 */ /* 0x000fe200000001ff */
[----:B------:R-:W-:Y:S01]  /*0ee0*/  PRMT R6, RZ, 0x7610, R6 ;  /* 0x00007610ff067816 */ /* 0x000fe20000000006 */
[----:B------:R-:W-:Y:S01]  /*0ef0*/  UMOV UR4, URZ ;  /* 0x000000ff00047c82 */ /* 0x000fe20008000000 */
[----:B01----:R-:W-:-:S07]  /*0f00*/  PRMT R7, R5, 0x9910, RZ ;  /* 0x0000991005077816 */ /* 0x003fce00000000ff */
.L_x_67:
[C---:B------:R-:W-:Y:S01]  /*0f10*/  IMAD.IADD R9, R8.reuse, 0x1, R4 ;  /* 0x0000000108097824 */ /* 0x040fe200078e0204 */
[----:B-1----:R-:W-:Y:S01]  /*0f20*/  IADD3 R11, PT, PT, -R5, RZ, RZ ;  /* 0x000000ff050b7210 */ /* 0x002fe20007ffe1ff */
[----:B0-----:R-:W-:Y:S02]  /*0f30*/  UMOV UR6, 0x448 ;  /* 0x0000044800067882 */ /* 0x001fe40000000000 */
[----:B------:R-:W-:Y:S01]  /*0f40*/  ULEA UR6, UR5, UR6, 0x2 ;  /* 0x0000000605067291 */ /* 0x000fe2000f8e10ff */
[----:B------:R-:W-:Y:S01]  /*0f50*/  VIADDMNMX R10, R8, 0x1, R9, !PT ;  /* 0x00000001080a7846 */ /* 0x000fe20007800109 */
[----:B------:R-:W-:-:S04]  /*0f60*/  UIADD3 UR5, UPT, UPT, UR5, -0x1, URZ ;  /* 0xffffffff05057890 */ /* 0x000fc8000fffe0ff */
[----:B------:R-:W-:-:S05]  /*0f70*/  IMAD R11, R11, UR4, R10 ;  /* 0x000000040b0b7c24 */ /* 0x000fca000f8e020a */
[C---:B------:R-:W-:Y:S01]  /*0f80*/  IADD3 R12, PT, PT, R11.reuse, -0x1, RZ ;  /* 0xffffffff0b0c7810 */ /* 0x040fe20007ffe0ff */
[----:B------:R-:W0:Y:S01]  /*0f90*/  LDCU UR6, c[0x3][UR6+-0x4] ;  /* 0x00ffff80060677ac */ /* 0x000e220008000800 */
[----:B------:R-:W-:Y:S02]  /*0fa0*/  LOP3.LUT P0, RZ, R11, 0x3, RZ, 0xc0, !PT ;  /* 0x000000030bff7812 */ /* 0x000fe4000780c0ff */
[----:B------:R-:W-:-:S13]  /*0fb0*/  ISETP.GE.U32.AND P1, PT, R12, 0x3, PT ;  /* 0x000000030c00780c */ /* 0x000fda0003f26070 */
[----:B------:R-:W-:Y:S05]  /*0fc0*/  @!P1 BRA `(.L_x_63) ;  /* 0x0000000400689947 */ /* 0x000fea0003800000 */
[----:B------:R-:W1:Y:S01]  /*0fd0*/  S2R R14, SR_CgaCtaId ;  /* 0x00000000000e7919 */ /* 0x000e620000008800 */
[----:B------:R-:W-:Y:S02]  /*0fe0*/  MOV R13, 0x400 ;  /* 0x00000400000d7802 */ /* 0x000fe40000000f00 */
[----:B------:R-:W-:-:S05]  /*0ff0*/  LOP3.LUT R12, R11, 0xfffffffc, RZ, 0xc0, !PT ;  /* 0xfffffffc0b0c7812 */ /* 0x000fca00078ec0ff */
[----:B------:R-:W-:-:S05]  /*1000*/  IMAD R11, R5, UR4, R12 ;  /* 0x00000004050b7c24 */ /* 0x000fca000f8e020c */
[----:B------:R-:W-:Y:S02]  /*1010*/  IADD3 R11, PT, PT, -R8, R11, RZ ;  /* 0x0000000b080b7210 */ /* 0x000fe40007ffe1ff */
[----:B-1----:R-:W-:-:S05]  /*1020*/  LEA R13, R14, R13, 0x18 ;  /* 0x0000000d0e0d7211 */ /* 0x002fca00078ec0ff */
[----:B------:R-:W-:-:S05]  /*1030*/  IMAD R13, R8, 0x4, R13 ;  /* 0x00000004080d7824 */ /* 0x000fca00078e020d */
[----:B------:R-:W-:-:S07]  /*1040*/  IADD3 R13, PT, PT, R13, 0x8, RZ ;  /* 0x000000080d0d7810 */ /* 0x000fce0007ffe0ff */
.L_x_64:
        /* <DEDUP_REMOVED lines=45> */
[----:B------:R-:W-:-:S05]  /*1320*/  @P1 VIADD R16, R16, 0xff801fff ;  /* 0xff801fff10101836 */ /* 0x000fca0000000000 */
[----:B------:R-:W-:-:S13]  /*1330*/  ISETP.GE.AND P1, PT, R16, RZ, PT ;  /* 0x000000ff1000720c */ /* 0x000fda0003f26270 */
[----:B------:R-:W-:-:S05]  /*1340*/  @!P1 IADD3 R16, PT, PT, R16, 0x7fe001, RZ ;  /* 0x007fe00110109810 */ /* 0x000fca0007ffe0ff */
[----:B------:R-:W-:Y:S04]  /*1350*/  STS [R13], R16 ;  /* 0x000000100d007388 */ /* 0x000fe80000000800 */
[----:B------:R-:W0:Y:S02]  /*1360*/  LDS R15, [R12] ;  /* 0x000000000c0f7984 */ /* 0x000e240000000800 */
[----:B0-----:R-:W-:-:S04]  /*1370*/  IADD3 R14, PT, PT, R14, -R15, RZ ;  /* 0x8000000f0e0e7210 */ /* 0x001fc80007ffe0ff */
[----:B------:R-:W-:-:S13]  /*1380*/  ISETP.GE.AND P1, PT, R14, RZ, PT ;  /* 0x000000ff0e00720c */ /* 0x000fda0003f26270 */
[----:B------:R-:W-:-:S04]  /*1390*/  @!P1 VIADD R14, R14, 0x7fe001 ;  /* 0x007fe0010e0e9836 */ /* 0x000fc80000000000 */
[----:B------:R-:W-:-:S04]  /*13a0*/  IMAD.WIDE R14, R14, UR6, RZ ;  /* 0x000000060e0e7c25 */ /* 0x000fc8000f8e02ff */
[----:B------:R-:W-:-:S04]  /*13b0*/  IMAD R19, R14, 0x3802001, RZ ;  /* 0x038020010e137824 */ /* 0x000fc800078e02ff */
[----:B------:R-:W-:Y:S01]  /*13c0*/  IMAD.HI.U32 R14, R19, -0x7fe001, R14 ;  /* 0xff801fff130e7827 */ /* 0x000fe200078e000e */
[----:B------:R-:W-:Y:S01]  /*13d0*/  SHF.R.S32.HI R17, RZ, 0x1f, R19 ;  /* 0x0000001fff117819 */ /* 0x000fe20000011413 */
[----:B------:R-:W-:Y:S04]  /*13e0*/  LDS R15, [R12+0x4] ;  /* 0x000004000c0f7984 */ /* 0x000fe80000000800 */
[----:B------:R-:W-:-:S05]  /*13f0*/  IMAD R17, R17, -0x7fe001, RZ ;  /* 0xff801fff11117824 */ /* 0x000fca00078e02ff */
[----:B------:R-:W-:-:S05]  /*1400*/  IADD3 R17, PT, PT, R14, -R19, R17 ;  /* 0x800000130e117210 */ /* 0x000fca0007ffe011 */
[----:B------:R-:W-:Y:S04]  /*1410*/  STS [R12], R17 ;  /* 0x000000110c007388 */ /* 0x000fe80000000800 */
[----:B------:R-:W0:Y:S02]  /*1420*/  LDS R14, [R13+0x4] ;  /* 0x000004000d0e7984 */ /* 0x000e240000000800 */
[----:B0-----:R-:W-:-:S04]  /*1430*/  IADD3 R16, PT, PT, R14, R15, RZ ;  /* 0x0000000f0e107210 */ /* 0x001fc80007ffe0ff */
[----:B------:R-:W-:-:S13]  /*1440*/  ISETP.GT.AND P1, PT, R16, 0x7fe000, PT ;  /* 0x007fe0001000780c */ /* 0x000fda0003f24270 */
[----:B------:R-:W-:-:S04]  /*1450*/  @P1 IADD3 R16, PT, PT, R16, -0x7fe001, RZ ;  /* 0xff801fff10101810 */ /* 0x000fc80007ffe0ff */
[----:B------:R-:W-:-:S13]  /*1460*/  ISETP.GE.AND P1, PT, R16, RZ, PT ;  /* 0x000000ff1000720c */ /* 0x000fda0003f26270 */
[----:B------:R-:W-:-:S05]  /*1470*/  @!P1 VIADD R16, R16, 0x7fe001 ;  /* 0x007fe00110109836 */ /* 0x000fca0000000000 */
[----:B------:R0:W-:Y:S04]  /*1480*/  STS [R13+0x4], R16 ;  /* 0x000004100d007388 */ /* 0x0001e80000000800 */
[----:B------:R-:W1:Y:S01]  /*1490*/  LDS R15, [R12+0x4] ;  /* 0x000004000c0f7984 */ /* 0x000e620000000800 */
        /* <DEDUP_REMOVED lines=11> */
[----:B------:R1:W-:Y:S01]  /*1550*/  STS [R12+0x4], R15 ;  /* 0x0000040f0c007388 */ /* 0x0003e20000000800 */
[----:B------:R-:W-:Y:S05]  /*1560*/  @P1 BRA `(.L_x_64) ;  /* 0xfffffff800b81947 */ /* 0x000fea000383ffff */
.L_x_63:
[----:B------:R-:W-:Y:S05]  /*1570*/  @!P0 BRA `(.L_x_65) ;  /* 0x0000000400348947 */ /* 0x000fea0003800000 */
[----:B-1----:R-:W-:Y:S02]  /*1580*/  PRMT R12, R10, 0x9910, RZ ;  /* 0x000099100a0c7816 */ /* 0x002fe400000000ff */
[----:B------:R-:W-:Y:S02]  /*1590*/  PRMT R11, R6, 0x9910, RZ ;  /* 0x00009910060b7816 */ /* 0x000fe400000000ff */
[----:B------:R-:W-:-:S03]  /*15a0*/  LOP3.LUT R10, R10, 0x1, RZ, 0xc0, !PT ;  /* 0x000000010a0a7812 */ /* 0x000fc600078ec0ff */
[----:B------:R-:W-:Y:S01]  /*15b0*/  IMAD R12, R11, R7, R12 ;  /* 0x000000070b0c7224 */ /* 0x000fe200078e020c */
[----:B------:R-:W-:-:S04]  /*15c0*/  ISETP.NE.U32.AND P0, PT, R10, 0x1, PT ;  /* 0x000000010a00780c */ /* 0x000fc80003f05070 */
[----:B------:R-:W-:-:S04]  /*15d0*/  LOP3.LUT R12, R12, 0x3, RZ, 0xc0, !PT ;  /* 0x000000030c0c7812 */ /* 0x000fc800078ec0ff */
[----:B------:R-:W-:-:S13]  /*15e0*/  ISETP.NE.AND P1, PT, R12, 0x1, PT ;  /* 0x000000010c00780c */ /* 0x000fda0003f25270 */
[----:B------:R-:W-:Y:S05]  /*15f0*/  @!P1 BRA `(.L_x_66) ;  /* 0x0000000000b09947 */ /* 0x000fea0003800000 */
[----:B------:R-:W1:Y:S01]  /*1600*/  S2R R11, SR_CgaCtaId ;  /* 0x00000000000b7919 */ /* 0x000e620000008800 */
[----:B------:R-:W-:-:S04]  /*1610*/  MOV R10, 0x400 ;  /* 0x00000400000a7802 */ /* 0x000fc80000000f00 */
[----:B-1----:R-:W-:-:S05]  /*1620*/  LEA R11, R11, R10, 0x18 ;  /* 0x0000000a0b0b7211 */ /* 0x002fca00078ec0ff */
[C---:B------:R-:W-:Y:S02]  /*1630*/  IMAD R17, R8.reuse, 0x4, R11 ;  /* 0x0000000408117824 */ /* 0x040fe400078e020b */
[----:B------:R-:W-:-:S03]  /*1640*/  VIADD R8, R8, 0x2 ;  /* 0x0000000208087836 */ /* 0x000fc60000000000 */
[----:B------:R-:W-:Y:S01]  /*1650*/  LEA R10, R4, R17, 0x2 ;  /* 0x00000011040a7211 */ /* 0x000fe200078e10ff */
[----:B------:R-:W-:Y:S04]  /*1660*/  LDS R11, [R17] ;  /* 0x00000000110b7984 */ /* 0x000fe80000000800 */
[----:B------:R-:W1:Y:S02]  /*1670*/  LDS R12, [R10] ;  /* 0x000000000a0c7984 */ /* 0x000e640000000800 */
[----:B-1----:R-:W-:-:S04]  /*1680*/  IADD3 R14, PT, PT, R11, R12, RZ ;  /* 0x0000000c0b0e7210 */ /* 0x002fc80007ffe0ff */
[----:B------:R-:W-:-:S13]  /*1690*/  ISETP.GT.AND P1, PT, R14, 0x7fe000, PT ;  /* 0x007fe0000e00780c */ /* 0x000fda0003f24270 */
[----:B------:R-:W-:-:S05]  /*16a0*/  @P1 VIADD R14, R14, 0xff801fff ;  /* 0xff801fff0e0e1836 */ /* 0x000fca0000000000 */
[----:B------:R-:W-:-:S13]  /*16b0*/  ISETP.GE.AND P1, PT, R14, RZ, PT ;  /* 0x000000ff0e00720c */ /* 0x000fda0003f26270 */
[----:B------:R-:W-:-:S05]  /*16c0*/  @!P1 IADD3 R14, PT, PT, R14, 0x7fe001, RZ ;  /* 0x007fe0010e0e9810 */ /* 0x000fca0007ffe0ff */
[----:B------:R-:W-:Y:S04]  /*16d0*/  STS [R17], R14 ;  /* 0x0000000e11007388 */ /* 0x000fe80000000800 */
[----:B------:R-:W1:Y:S02]  /*16e0*/  LDS R12, [R10] ;  /* 0x000000000a0c7984 */ /* 0x000e640000000800 */
[----:B-1----:R-:W-:-:S04]  /*16f0*/  IADD3 R12, PT, PT, R11, -R12, RZ ;  /* 0x8000000c0b0c7210 */ /* 0x002fc80007ffe0ff */
[----:B------:R-:W-:-:S13]  /*1700*/  ISETP.GE.AND P1, PT, R12, RZ, PT ;  /* 0x000000ff0c00720c */ /* 0x000fda0003f26270 */
[----:B------:R-:W-:-:S04]  /*1710*/  @!P1 VIADD R12, R12, 0x7fe001 ;  /* 0x007fe0010c0c9836 */ /* 0x000fc80000000000 */
[----:B0-----:R-:W-:-:S04]  /*1720*/  IMAD.WIDE R12, R12, UR6, RZ ;  /* 0x000000060c0c7c25 */ /* 0x001fc8000f8e02ff */
[----:B------:R-:W-:-:S04]  /*1730*/  IMAD R15, R12, 0x3802001, RZ ;  /* 0x038020010c0f7824 */ /* 0x000fc800078e02ff */
[----:B------:R-:W-:Y:S01]  /*1740*/  IMAD.HI.U32 R12, R15, -0x7fe001, R12 ;  /* 0xff801fff0f0c7827 */ /* 0x000fe200078e000c */
[----:B------:R-:W-:-:S05]  /*1750*/  SHF.R.S32.HI R11, RZ, 0x1f, R15 ;  /* 0x0000001fff0b7819 */ /* 0x000fca000001140f */
[----:B------:R-:W-:-:S05]  /*1760*/  IMAD R11, R11, -0x7fe001, RZ ;  /* 0xff801fff0b0b7824 */ /* 0x000fca00078e02ff */
[----:B------:R-:W-:Y:S02]  /*1770*/  IADD3 R13, PT, PT, R12, -R15, R11 ;  /* 0x8000000f0c0d7210 */ /* 0x000fe40007ffe00b */
[----:B------:R-:W-:Y:S04]  /*1780*/  LDS R12, [R10+0x4] ;  /* 0x000004000a0c7984 */ /* 0x000fe80000000800 */
[----:B------:R-:W-:Y:S04]  /*1790*/  STS [R10], R13 ;  /* 0x0000000d0a007388 */ /* 0x000fe80000000800 */
[----:B------:R-:W0:Y:S02]  /*17a0*/  LDS R11, [R17+0x4] ;  /* 0x00000400110b7984 */ /* 0x000e240000000800 */
[----:B0-----:R-:W-:-:S04]  /*17b0*/  IADD3 R14, PT, PT, R11, R12, RZ ;  /* 0x0000000c0b0e7210 */ /* 0x001fc80007ffe0ff */
[----:B------:R-:W-:-:S13]  /*17c0*/  ISETP.GT.AND P1, PT, R14, 0x7fe000, PT ;  /* 0x007fe0000e00780c */ /* 0x000fda0003f24270 */
[----:B------:R-:W-:-:S04]  /*17d0*/  @P1 IADD3 R14, PT, PT, R14, -0x7fe001, RZ ;  /* 0xff801fff0e0e1810 */ /* 0x000fc80007ffe0ff */
[----:B------:R-:W-:-:S13]  /*17e0*/  ISETP.GE.AND P1, PT, R14, RZ, PT ;  /* 0x000000ff0e00720c */ /* 0x000fda0003f26270 */
[----:B------:R-:W-:-:S05]  /*17f0*/  @!P1 VIADD R14, R14, 0x7fe001 ;  /* 0x007fe0010e0e9836 */ /* 0x000fca0000000000 */
[----:B------:R-:W-:Y:S04]  /*1800*/  STS [R17+0x4], R14 ;  /* 0x0000040e11007388 */ /* 0x000fe80000000800 */
[----:B------:R-:W0:Y:S02]  /*1810*/  LDS R12, [R10+0x4] ;  /* 0x000004000a0c7984 */ /* 0x000e240000000800 */
[----:B0-----:R-:W-:-:S04]  /*1820*/  IADD3 R12, PT, PT, R11, -R12, RZ ;  /* 0x8000000c0b0c7210 */ /* 0x001fc80007ffe0ff */
        /* <DEDUP_REMOVED lines=9> */
.L_x_66:
[----:B------:R-:W-:Y:S05]  /*18c0*/  @P0 BRA `(.L_x_65) ;  /* 0x0000000000600947 */ /* 0x000fea0003800000 */
[----:B-1----:R-:W1:Y:S01]  /*18d0*/  S2R R11, SR_CgaCtaId ;  /* 0x00000000000b7919 */ /* 0x002e620000008800 */
[----:B------:R-:W-:-:S04]  /*18e0*/  MOV R10, 0x400 ;  /* 0x00000400000a7802 */ /* 0x000fc80000000f00 */
[----:B-1----:R-:W-:-:S04]  /*18f0*/  LEA R11, R11, R10, 0x18 ;  /* 0x0000000a0b0b7211 */ /* 0x002fc800078ec0ff */
[----:B------:R-:W-:-:S04]  /*1900*/  LEA R13, R8, R11, 0x2 ;  /* 0x0000000b080d7211 */ /* 0x000fc800078e10ff */
[----:B------:R-:W-:Y:S01]  /*1910*/  LEA R8, R4, R13, 0x2 ;  /* 0x0000000d04087211 */ /* 0x000fe200078e10ff */
[----:B------:R-:W-:Y:S04]  /*1920*/  LDS R10, [R13] ;  /* 0x000000000d0a7984 */ /* 0x000fe80000000800 */
[----:B------:R-:W1:Y:S02]  /*1930*/  LDS R11, [R8] ;  /* 0x00000000080b7984 */ /* 0x000e640000000800 */
[----:B-1----:R-:W-:-:S05]  /*1940*/  IMAD.IADD R12, R10, 0x1, R11 ;  /* 0x000000010a0c7824 */ /* 0x002fca00078e020b */
[----:B------:R-:W-:-:S13]  /*1950*/  ISETP.GT.AND P0, PT, R12, 0x7fe000, PT ;  /* 0x007fe0000c00780c */ /* 0x000fda0003f04270 */
[----:B------:R-:W-:-:S04]  /*1960*/  @P0 IADD3 R12, PT, PT, R12, -0x7fe001, RZ ;  /* 0xff801fff0c0c0810 */ /* 0x000fc80007ffe0ff */
[----:B------:R-:W-:-:S13]  /*1970*/  ISETP.GE.AND P0, PT, R12, RZ, PT ;  /* 0x000000ff0c00720c */ /* 0x000fda0003f06270 */
[----:B------:R-:W-:-:S05]  /*1980*/  @!P0 IADD3 R12, PT, PT, R12, 0x7fe001, RZ ;  /* 0x007fe0010c0c8810 */ /* 0x000fca0007ffe0ff */
[----:B------:R-:W-:Y:S04]  /*1990*/  STS [R13], R12 ;  /* 0x0000000c0d007388 */ /* 0x000fe80000000800 */
[----:B------:R-:W1:Y:S02]  /*19a0*/  LDS R11, [R8] ;  /* 0x00000000080b7984 */ /* 0x000e640000000800 */
[----:B-1----:R-:W-:-:S05]  /*19b0*/  IMAD.IADD R10, R10, 0x1, -R11 ;  /* 0x000000010a0a7824 */ /* 0x002fca00078e0a0b */
        /* <DEDUP_REMOVED lines=8> */
[----:B------:R2:W-:Y:S02]  /*1a40*/  STS [R8], R11 ;  /* 0x0000000b08007388 */ /* 0x0005e40000000800 */
.L_x_65:
[----:B--2---:R-:W-:Y:S01]  /*1a50*/  IADD3 R8, PT, PT, R9, R4, RZ ;  /* 0x0000000409087210 */ /* 0x004fe20007ffe0ff */
[----:B------:R-:W-:Y:S01]  /*1a60*/  UIADD3 UR4, UPT, UPT, UR4, 0x1, URZ ;  /* 0x0000000104047890 */ /* 0x000fe2000fffe0ff */
[----:B------:R-:W-:Y:S02]  /*1a70*/  VIADD R6, R6, 0x1 ;  /* 0x0000000106067836 */ /* 0x000fe40000000000 */
[----:B------:R-:W-:-:S13]  /*1a80*/  ISETP.GE.U32.AND P0, PT, R8, 0x100, PT ;  /* 0x000001000800780c */ /* 0x000fda0003f06070 */
[----:B------:R-:W-:Y:S05]  /*1a90*/  @!P0 BRA `(.L_x_67) ;  /* 0xfffffff4001c8947 */ /* 0x000fea000383ffff */
[----:B------:R-:W-:Y:S02]  /*1aa0*/  ISETP.GE.AND P0, PT, R5, 0x81, PT ;  /* 0x000000810500780c */ /* 0x000fe40003f06270 */
[----:B------:R-:W-:-:S11]  /*1ab0*/  MOV R4, R5 ;  /* 0x0000000500047202 */ /* 0x000fd60000000f00 */
[----:B------:R-:W-:Y:S05]  /*1ac0*/  @!P0 BRA `(.L_x_68) ;  /* 0xfffffff000fc8947 */ /* 0x000fea000383ffff */
[----:B------:R-:W2:Y:S01]  /*1ad0*/  S2UR UR5, SR_CgaCtaId ;  /* 0x00000000000579c3 */ /* 0x000ea20000008800 */
[----:B------:R-:W-:Y:S02]  /*1ae0*/  HFMA2 R5, -RZ, RZ, 0, 9.5367431640625e-07 ;  /* 0x00000010ff057431 */ /* 0x000fe400000001ff */
[----:B------:R-:W-:Y:S01]  /*1af0*/  IMAD.MOV.U32 R4, RZ, RZ, RZ ;  /* 0x000000ffff047224 */ /* 0x000fe200078e00ff */
[----:B------:R-:W-:Y:S02]  /*1b00*/  UMOV UR4, 0x400 ;  /* 0x0000040000047882 */ /* 0x000fe40000000000 */
[----:B--2---:R-:W-:-:S12]  /*1b10*/  ULEA UR4, UR5, UR4, 0x18 ;  /* 0x0000000405047291 */ /* 0x004fd8000f8ec0ff */
.L_x_69:
[----:B-1----:R-:W1:Y:S02]  /*1b20*/  LDS.128 R8, [R4+UR4] ;  /* 0x0000000404087984 */ /* 0x002e640008000c00 */
[----:B-1----:R-:W-:-:S04]  /*1b30*/  IMAD.WIDE R6, R8, 0x7f6021, RZ ;  /* 0x007f602108067825 */ /* 0x002fc800078e02ff */
[----:B------:R-:W-:Y:S02]  /*1b40*/  IMAD R19, R9, 0x60038021, RZ ;  /* 0x6003802109137824 */ /* 0x000fe400078e02ff */
[----:B------:R-:W-:Y:S02]  /*1b50*/  IMAD R17, R8, 0x60038021, RZ ;  /* 0x6003802108117824 */ /* 0x000fe400078e02ff */
[----:B------:R-:W-:Y:S02]  /*1b60*/  IMAD R23, R10, 0x60038021, RZ ;  /* 0x600380210a177824 */ /* 0x000fe400078e02ff */
[----:B------:R-:W-:Y:S02]  /*1b70*/  IMAD R21, R11, 0x60038021, RZ ;  /* 0x600380210b157824 */ /* 0x000fe400078e02ff */
[----:B------:R-:W-:-:S04]  /*1b80*/  IMAD.WIDE R14, R9, 0x7f6021, RZ ;  /* 0x007f6021090e7825 */ /* 0x000fc800078e02ff */
[----:B------:R-:W-:Y:S01]  /*1b90*/  IMAD.WIDE R12, R10, 0x7f6021, RZ ;  /* 0x007f60210a0c7825 */ /* 0x000fe200078e02ff */
[----:B------:R-:W-:-:S03]  /*1ba0*/  SHF.R.S32.HI R10, RZ, 0x1f, R19 ;  /* 0x0000001fff0a7819 */ /* 0x000fc60000011413 */
[----:B------:R-:W-:Y:S01]  /*1bb0*/  IMAD.WIDE R8, R11, 0x7f6021, RZ ;  /* 0x007f60210b087825 */ /* 0x000fe200078e02ff */
[----:B------:R-:W-:-:S03]  /*1bc0*/  SHF.R.S32.HI R11, RZ, 0x1f, R17 ;  /* 0x0000001fff0b7819 */ /* 0x000fc60000011411 */
[----:B------:R-:W-:Y:S01]  /*1bd0*/  IMAD.HI.U32 R16, R17, -0x7fe001, R6 ;  /* 0xff801fff11107827 */ /* 0x000fe200078e0006 */
[----:B------:R-:W-:Y:S02]  /*1be0*/  SHF.R.S32.HI R7, RZ, 0x1f, R23 ;  /* 0x0000001fff077819 */ /* 0x000fe40000011417 */
[----:B------:R-:W-:Y:S01]  /*1bf0*/  SHF.R.S32.HI R6, RZ, 0x1f, R21 ;  /* 0x0000001fff067819 */ /* 0x000fe20000011415 */
[----:B------:R-:W-:-:S04]  /*1c00*/  IMAD.HI.U32 R14, R19, -0x7fe001, R14 ;  /* 0xff801fff130e7827 */ /* 0x000fc800078e000e */
[----:B------:R-:W-:Y:S02]  /*1c10*/  IMAD R10, R10, -0x7fe001, RZ ;  /* 0xff801fff0a0a7824 */ /* 0x000fe400078e02ff */
[----:B------:R-:W-:-:S03]  /*1c20*/  IMAD.HI.U32 R18, R23, -0x7fe001, R12 ;  /* 0xff801fff17127827 */ /* 0x000fc600078e000c */
[----:B------:R-:W-:Y:S01]  /*1c30*/  IADD3 R13, PT, PT, R14, -R19, R10 ;  /* 0x800000130e0d7210 */ /* 0x000fe20007ffe00a */
[----:B------:R-:W-:-:S04]  /*1c40*/  IMAD.HI.U32 R8, R21, -0x7fe001, R8 ;  /* 0xff801fff15087827 */ /* 0x000fc800078e0008 */
[----:B------:R-:W-:Y:S02]  /*1c50*/  IMAD R11, R11, -0x7fe001, RZ ;  /* 0xff801fff0b0b7824 */ /* 0x000fe400078e02ff */
[----:B------:R-:W-:Y:S02]  /*1c60*/  IMAD R7, R7, -0x7fe001, RZ ;  /* 0xff801fff07077824 */ /* 0x000fe400078e02ff */
[----:B------:R-:W-:Y:S01]  /*1c70*/  IMAD R6, R6, -0x7fe001, RZ ;  /* 0xff801fff06067824 */ /* 0x000fe200078e02ff */
[----:B------:R-:W-:Y:S02]  /*1c80*/  IADD3 R12, PT, PT, R16, -R17, R11 ;  /* 0x80000011100c7210 */ /* 0x000fe40007ffe00b */
[----:B------:R-:W-:Y:S02]  /*1c90*/  IADD3 R14, PT, PT, R18, -R23, R7 ;  /* 0x80000017120e7210 */ /* 0x000fe40007ffe007 */
[----:B------:R-:W-:-:S05]  /*1ca0*/  IADD3 R15, PT, PT, R8, -R21, R6 ;  /* 0x80000015080f7210 */ /* 0x000fca0007ffe006 */
[----:B------:R-:W-:Y:S04]  /*1cb0*/  STS.128 [R4+UR4], R12 ;  /* 0x0000000c04007988 */ /* 0x000fe80008000c04 */
[----:B------:R-:W1:Y:S02]  /*1cc0*/  LDS.128 R8, [R5+UR4] ;  /* 0x0000000405087984 */ /* 0x000e640008000c00 */
        /* <DEDUP_REMOVED lines=14> */
[----:B------:R-:W-:-:S04]  /*1db0*/  IMAD.HI.U32 R14, R27, -0x7fe001, R16 ;  /* 0xff801fff1b0e7827 */ /* 0x000fc800078e0010 */
[----:B------:R-:W-:-:S04]  /*1dc0*/  IMAD.HI.U32 R8, R25, -0x7fe001, R8 ;  /* 0xff801fff19087827 */ /* 0x000fc800078e0008 */
[----:B------:R-:W-:Y:S02]  /*1dd0*/  IMAD R11, R11, -0x7fe001, RZ ;  /* 0xff801fff0b0b7824 */ /* 0x000fe400078e02ff */
[----:B------:R-:W-:Y:S02]  /*1de0*/  IMAD R10, R10, -0x7fe001, RZ ;  /* 0xff801fff0a0a7824 */ /* 0x000fe400078e02ff */
[----:B------:R-:W-:Y:S01]  /*1df0*/  IMAD R7, R7, -0x7fe001, RZ ;  /* 0xff801fff07077824 */ /* 0x000fe200078e02ff */
[----:B------:R-:W-:Y:S01]  /*1e00*/  IADD3 R12, PT, PT, R20, -R21, R11 ;  /* 0x80000015140c7210 */ /* 0x000fe20007ffe00b */
[----:B------:R-:W-:Y:S01]  /*1e10*/  IMAD R6, R6, -0x7fe001, RZ ;  /* 0xff801fff06067824 */ /* 0x000fe200078e02ff */
[----:B------:R-:W-:Y:S02]  /*1e20*/  IADD3 R13, PT, PT, R18, -R23, R10 ;  /* 0x80000017120d7210 */ /* 0x000fe40007ffe00a */
[----:B------:R-:W-:Y:S02]  /*1e30*/  IADD3 R14, PT, PT, R14, -R27, R7 ;  /* 0x8000001b0e0e7210 */ /* 0x000fe40007ffe007 */
[----:B------:R-:W-:-:S05]  /*1e40*/  IADD3 R15, PT, PT, R8, -R25, R6 ;  /* 0x80000019080f7210 */ /* 0x000fca0007ffe006 */
[----:B------:R-:W-:Y:S04]  /*1e50*/  STS.128 [R5+UR4], R12 ;  /* 0x0000000c05007988 */ /* 0x000fe80008000c04 */
[----:B------:R-:W1:Y:S02]  /*1e60*/  LDS.128 R8, [R4+UR4+0x20] ;  /* 0x0000200404087984 */ /* 0x000e640008000c00 */
        /* <DEDUP_REMOVED lines=24> */
[----:B------:R-:W-:Y:S04]  /*1ff0*/  STS.128 [R4+UR4+0x20], R12 ;  /* 0x0000200c04007988 */ /* 0x000fe80008000c04 */
        /* <DEDUP_REMOVED lines=103> */
[----:B------:R1:W-:Y:S04]  /*2670*/  STS.128 [R4+UR4+0x60], R12 ;  /* 0x0000600c04007988 */ /* 0x0003e80008000c04 */
[----:B------:R-:W2:Y:S01]  /*2680*/  LDS.128 R8, [R5+UR4+0x60] ;  /* 0x0000600405087984 */ /* 0x000ea20008000c00 */
[----:B-1----:R-:W-:Y:S01]  /*2690*/  IADD3 R4, PT, PT, R4, 0x80, RZ ;  /* 0x0000008004047810 */ /* 0x002fe20007ffe0ff */
[----:B--2---:R-:W-:-:S04]  /*26a0*/  IMAD.WIDE R6, R8, 0x7f6021, RZ ;  /* 0x007f602108067825 */ /* 0x004fc800078e02ff */
        /* <DEDUP_REMOVED lines=23> */
[----:B------:R1:W-:Y:S02]  /*2820*/  STS.128 [R5+UR4+0x60], R8 ;  /* 0x0000600805007988 */ /* 0x0003e40008000c04 */
[----:B-1----:R-:W-:-:S04]  /*2830*/  IADD3 R5, PT, PT, R5, 0x80, RZ ;  /* 0x0000008005057810 */ /* 0x002fc80007ffe0ff */
[----:B------:R-:W-:-:S13]  /*2840*/  ISETP.NE.AND P0, PT, R5, 0x410, PT ;  /* 0x000004100500780c */ /* 0x000fda0003f05270 */
[----:B------:R-:W-:Y:S05]  /*2850*/  @P0 BRA `(.L_x_69) ;  /* 0xfffffff000b00947 */ /* 0x000fea000383ffff */
.L_x_62:
[----:B0-----:R-:W-:Y:S05]  /*2860*/  BSYNC.RECONVERGENT B0 ;  /* 0x0000000000007941 */ /* 0x001fea0003800200 */
.L_x_61:
[----:B------:R-:W-:Y:S08]  /*2870*/  BAR.SYNC.DEFER_BLOCKING 0x0 ;  /* 0x0000000000007b1d */ /* 0x000ff00000010000 */
[----:B------:R-:W0:Y:S01]  /*2880*/  LDC.64 R4, c[0x0][0x390] ;  /* 0x0000e400ff047b82 */ /* 0x000e220000000a00 */
[----:B------:R-:W1:Y:S01]  /*2890*/  LDS R3, [R3] ;  /* 0x0000000003037984 */ /* 0x000e620000000800 */
[----:B0-----:R-:W-:-:S04]  /*28a0*/  IMAD.WIDE.U32 R4, R2, 0x400, R4 ;  /* 0x0000040002047825 */ /* 0x001fc800078e0004 */
[----:B------:R-:W-:-:S05]  /*28b0*/  IMAD.WIDE.U32 R4, R0, 0x4, R4 ;  /* 0x0000000400047825 */ /* 0x000fca00078e0004 */
[----:B-1----:R-:W-:Y:S01]  /*28c0*/  STG.E desc[UR12][R4.64], R3 ;  /* 0x0000000304007986 */ /* 0x002fe2000c10190c */
[----:B------:R-:W-:Y:S05]  /*28d0*/  EXIT ;  /* 0x000000000000794d */ /* 0x000fea0003800000 */
.L_x_70:
        /* <DEDUP_REMOVED lines=10> */
.L_x_224:


//--------------------- .text._ZN3lux4cuda8ringtail28sample_masking_vector_kernelEPNS1_8PolyVecLEjj --------------------------
	.section	.text._ZN3lux4cuda8ringtail28sample_masking_vector_kernelEPNS1_8PolyVecLEjj,"ax",@progbits
	.align	128
        .global         _ZN3lux4cuda8ringtail28sample_masking_vector_kernelEPNS1_8PolyVecLEjj
        .type           _ZN3lux4cuda8ringtail28sample_masking_vector_kernelEPNS1_8PolyVecLEjj,@function
        .size           _ZN3lux4cuda8ringtail28sample_masking_vector_kernelEPNS1_8PolyVecLEjj,(.L_x_225 - _ZN3lux4cuda8ringtail28sample_masking_vector_kernelEPNS1_8PolyVecLEjj)
        .other          _ZN3lux4cuda8ringtail28sample_masking_vector_kernelEPNS1_8PolyVecLEjj,@"STO_CUDA_ENTRY STV_DEFAULT"
_ZN3lux4cuda8ringtail28sample_masking_vector_kernelEPNS1_8PolyVecLEjj:
.text._ZN3lux4cuda8ringtail28sample_masking_vector_kernelEPNS1_8PolyVecLEjj:
[----:B------:R-:W0:Y:S01]  /*0000*/  LDC R1, c[0x0][0x37c] ;  /* 0x0000df00ff017b82 */ /* 0x000e220000000800 */
[----:B------:R-:W1:Y:S01]  /*0010*/  S2R R9, SR_TID.X ;  /* 0x0000000000097919 */ /* 0x000e620000002100 */
[----:B0-----:R-:W-:Y:S01]  /*0020*/  VIADD R1, R1, 0xffffffd0 ;  /* 0xffffffd001017836 */ /* 0x001fe20000000000 */
[----:B------:R-:W0:Y:S01]  /*0030*/  S2R R10, SR_CTAID.X ;  /* 0x00000000000a7919 */ /* 0x000e220000002500 */
[----:B-1----:R-:W-:-:S04]  /*0040*/  ISETP.GT.U32.AND P0, PT, R9, 0xff, PT ;  /* 0x000000ff0900780c */ /* 0x002fc80003f04070 */
[----:B0-----:R-:W-:-:S13]  /*0050*/  ISETP.GT.U32.OR P0, PT, R10, 0x3, P0 ;  /* 0x000000030a00780c */ /* 0x001fda0000704470 */
[----:B------:R-:W-:Y:S05]  /*0060*/  @P0 EXIT ;  /* 0x000000000000094d */ /* 0x000fea0003800000 */
[----:B------:R-:W0:Y:S01]  /*0070*/  LDC.64 R12, c[0x0][0x388] ;  /* 0x0000e200ff0c7b82 */ /* 0x000e220000000a00 */
[----:B------:R-:W-:Y:S01]  /*0080*/  IMAD.MOV.U32 R7, RZ, RZ, -0x75bd8fc ;  /* 0xf8a42704ff077424 */ /* 0x000fe200078e00ff */
[----:B------:R-:W1:Y:S01]  /*0090*/  LDCU.64 UR6, c[0x0][0x358] ;  /* 0x00006b00ff0677ac */ /* 0x000e620008000a00 */
[----:B------:R-:W-:Y:S01]  /*00a0*/  IMAD.MOV.U32 R4, RZ, RZ, -0x23270784 ;  /* 0xdcd8f87cff047424 */ /* 0x000fe200078e00ff */
[----:B------:R-:W-:Y:S01]  /*00b0*/  BSSY.RECONVERGENT B0, `(.L_x_71) ;  /* 0x000025c000007945 */ /* 0x000fe20003800200 */
[----:B0-----:R-:W-:-:S05]  /*00c0*/  LOP3.LUT R0, R12, 0xaad26b49, RZ, 0x3c, !PT ;  /* 0xaad26b490c007812 */ /* 0x001fca00078e3cff */
[----:B------:R-:W-:-:S04]  /*00d0*/  IMAD R0, R0, 0x4182bed5, RZ ;  /* 0x4182bed500007824 */ /* 0x000fc800078e02ff */
[C---:B------:R-:W-:Y:S01]  /*00e0*/  VIADD R5, R0.reuse, 0x583f19 ;  /* 0x00583f1900057836 */ /* 0x040fe20000000000 */
[C---:B------:R-:W-:Y:S01]  /*00f0*/  LOP3.LUT R6, R0.reuse, 0x159a55e5, RZ, 0x3c, !PT ;  /* 0x159a55e500067812 */ /* 0x040fe200078e3cff */
[C---:B------:R-:W-:Y:S02]  /*0100*/  VIADD R2, R0.reuse, 0xd9f6dc18 ;  /* 0xd9f6dc1800027836 */ /* 0x040fe40000000000 */
[----:B------:R-:W-:Y:S01]  /*0110*/  VIADD R3, R0, 0x75bcd15 ;  /* 0x075bcd1500037836 */ /* 0x000fe20000000000 */
[----:B------:R0:W-:Y:S01]  /*0120*/  STL.64 [R1+0x10], R4 ;  /* 0x0000100401007387 */ /* 0x0001e20000100a00 */
[----:B------:R-:W-:-:S03]  /*0130*/  IMAD R0, R10, 0x100, R9 ;  /* 0x000001000a007824 */ /* 0x000fc600078e0209 */
[----:B------:R0:W-:Y:S01]  /*0140*/  STL.64 [R1+0x8], R6 ;  /* 0x0000080601007387 */ /* 0x0001e20000100a00 */
[----:B------:R-:W-:-:S03]  /*0150*/  IMAD R0, R13, 0x400, R0 ;  /* 0x000004000d007824 */ /* 0x000fc600078e0200 */
[----:B------:R0:W-:Y:S02]  /*0160*/  STL.64 [R1], R2 ;  /* 0x0000000201007387 */ /* 0x0001e40000100a00 */
[----:B------:R-:W-:-:S13]  /*0170*/  ISETP.NE.AND P0, PT, R0, RZ, PT ;  /* 0x000000ff0000720c */ /* 0x000fda0003f05270 */
[----:B01----:R-:W-:Y:S05]  /*0180*/  @!P0 BRA `(.L_x_72) ;  /* 0x0000002400388947 */ /* 0x003fea0003800000 */
[----:B------:R-:W-:Y:S02]  /*0190*/  IMAD.MOV.U32 R12, RZ, RZ, R0 ;  /* 0x000000ffff0c7224 */ /* 0x000fe400078e0000 */
[----:B------:R-:W-:Y:S02]  /*01a0*/  IMAD.MOV.U32 R11, RZ, RZ, RZ ;  /* 0x000000ffff0b7224 */ /* 0x000fe400078e00ff */
[----:B------:R-:W-:-:S07]  /*01b0*/  IMAD.MOV.U32 R2, RZ, RZ, RZ ;  /* 0x000000ffff027224 */ /* 0x000fce00078e00ff */
.L_x_81:
[----:B------:R-:W-:Y:S01]  /*01c0*/  LOP3.LUT R0, R12, 0x3, RZ, 0xc0, !PT ;  /* 0x000000030c007812 */ /* 0x000fe200078ec0ff */
[----:B------:R-:W-:Y:S03]  /*01d0*/  BSSY.RECONVERGENT B1, `(.L_x_73) ;  /* 0x0000243000017945 */ /* 0x000fe60003800200 */
[----:B------:R-:W-:-:S04]  /*01e0*/  ISETP.NE.U32.AND P0, PT, R0, RZ, PT ;  /* 0x000000ff0000720c */ /* 0x000fc80003f05070 */
[----:B------:R-:W-:-:S13]  /*01f0*/  ISETP.NE.AND.EX P0, PT, RZ, RZ, PT, P0 ;  /* 0x000000ffff00720c */ /* 0x000fda0003f05300 */
[----:B0-----:R-:W-:Y:S05]  /*0200*/  @!P0 BRA `(.L_x_74) ;  /* 0x0000002000fc8947 */ /* 0x001fea0003800000 */
[----:B------:R-:W0:Y:S01]  /*0210*/  LDC.64 R8, c[0x4][RZ] ;  /* 0x01000000ff087b82 */ /* 0x000e220000000a00 */
[----:B------:R-:W-:Y:S01]  /*0220*/  IMAD.MOV.U32 R0, RZ, RZ, RZ ;  /* 0x000000ffff007224 */ /* 0x000fe200078e00ff */
[----:B------:R-:W-:Y:S02]  /*0230*/  CS2R R4, SRZ ;  /* 0x0000000000047805 */ /* 0x000fe4000001ff00 */
[----:B------:R-:W-:Y:S01]  /*0240*/  CS2R R6, SRZ ;  /* 0x0000000000067805 */ /* 0x000fe2000001ff00 */
[----:B------:R-:W-:Y:S02]  /*0250*/  IMAD.MOV.U32 R3, RZ, RZ, RZ ;  /* 0x000000ffff037224 */ /* 0x000fe400078e00ff */
[----:B0-----:R-:W-:-:S07]  /*0260*/  IMAD.WIDE.U32 R8, R2, 0xc80, R8 ;  /* 0x00000c8002087825 */ /* 0x001fce00078e0008 */
.L_x_76:
[----:B------:R-:W-:-:S06]  /*0270*/  IMAD R13, R0, 0x4, R1 ;  /* 0x00000004000d7824 */ /* 0x000fcc00078e0201 */
[----:B------:R-:W5:Y:S01]  /*0280*/  LDL R13, [R13+0x4] ;  /* 0x000004000d0d7983 */ /* 0x000f620000100800 */
[----:B------:R-:W-:-:S05]  /*0290*/  UMOV UR4, URZ ;  /* 0x000000ff00047c82 */ /* 0x000fca0008000000 */
.L_x_75:
[----:B-----5:R-:W-:Y:S01]  /*02a0*/  SHF.R.U32.HI R22, RZ, UR4, R13 ;  /* 0x00000004ff167c19 */ /* 0x020fe2000801160d */
[----:B------:R-:W-:-:S03]  /*02b0*/  IMAD.SHL.U32 R14, R0, 0x20, RZ ;  /* 0x00000020000e7824 */ /* 0x000fc600078e00ff */
[----:B------:R-:W-:Y:S01]  /*02c0*/  LOP3.LUT R15, R22, 0x1, RZ, 0xc0, !PT ;  /* 0x00000001160f7812 */ /* 0x000fe200078ec0ff */
[----:B------:R-:W-:-:S03]  /*02d0*/  VIADD R14, R14, UR4 ;  /* 0x000000040e0e7c36 */ /* 0x000fc60008000000 */
[----:B------:R-:W-:Y:S01]  /*02e0*/  ISETP.NE.U32.AND P0, PT, R15, 0x1, PT ;  /* 0x000000010f00780c */ /* 0x000fe20003f05070 */
[----:B------:R-:W-:-:S03]  /*02f0*/  IMAD R15, R14, 0x5, RZ ;  /* 0x000000050e0f7824 */ /* 0x000fc600078e02ff */
[----:B------:R-:W-:Y:S01]  /*0300*/  R2P PR, R22, 0x7e ;  /* 0x0000007e16007804 */ /* 0x000fe20000000000 */
[----:B------:R-:W-:-:S08]  /*0310*/  IMAD.WIDE.U32 R14, R15, 0x4, R8 ;  /* 0x000000040f0e7825 */ /* 0x000fd000078e0008 */
[----:B------:R-:W2:Y:S04]  /*0320*/  @!P0 LDG.E.CONSTANT R16, desc[UR6][R14.64+0x10] ;  /* 0x000010060e108981 */ /* 0x000ea8000c1e9900 */
[----:B------:R-:W3:Y:S04]  /*0330*/  @P1 LDG.E.CONSTANT R18, desc[UR6][R14.64+0x24] ;  /* 0x000024060e121981 */ /* 0x000ee8000c1e9900 */
[----:B------:R-:W4:Y:S04]  /*0340*/  @P2 LDG.E.CONSTANT R20, desc[UR6][R14.64+0x38] ;  /* 0x000038060e142981 */ /* 0x000f28000c1e9900 */
[----:B------:R-:W4:Y:S04]  /*0350*/  @P3 LDG.E.CONSTANT R24, desc[UR6][R14.64+0x4c] ;  /* 0x00004c060e183981 */ /* 0x000f28000c1e9900 */
[----:B------:R-:W4:Y:S04]  /*0360*/  @P4 LDG.E.CONSTANT R26, desc[UR6][R14.64+0x60] ;  /* 0x000060060e1a4981 */ /* 0x000f28000c1e9900 */
[----:B------:R-:W4:Y:S04]  /*0370*/  @!P0 LDG.E.CONSTANT R17, desc[UR6][R14.64+0x4] ;  /* 0x000004060e118981 */ /* 0x000f28000c1e9900 */
[----:B------:R-:W4:Y:S04]  /*0380*/  @!P0 LDG.E.CONSTANT R19, desc[UR6][R14.64+0xc] ;  /* 0x00000c060e138981 */ /* 0x000f28000c1e9900 */
[----:B------:R-:W4:Y:S04]  /*0390*/  @P1 LDG.E.CONSTANT R21, desc[UR6][R14.64+0x18] ;  /* 0x000018060e151981 */ /* 0x000f28000c1e9900 */
[----:B------:R-:W4:Y:S04]  /*03a0*/  @P3 LDG.E.CONSTANT R23, desc[UR6][R14.64+0x40] ;  /* 0x000040060e173981 */ /* 0x000f28000c1e9900 */
[----:B------:R-:W4:Y:S04]  /*03b0*/  @P5 LDG.E.CONSTANT R25, desc[UR6][R14.64+0x70] ;  /* 0x000070060e195981 */ /* 0x000f28000c1e9900 */
[----:B------:R-:W4:Y:S01]  /*03c0*/  @P6 LDG.E.CONSTANT R28, desc[UR6][R14.64+0x88] ;  /* 0x000088060e1c6981 */ /* 0x000f22000c1e9900 */
[----:B--2---:R-:W-:-:S03]  /*03d0*/  @!P0 LOP3.LUT R5, R5, R16, RZ, 0x3c, !PT ;  /* 0x0000001005058212 */ /* 0x004fc600078e3cff */
[----:B------:R-:W2:Y:S01]  /*03e0*/  @!P0 LDG.E.CONSTANT R16, desc[UR6][R14.64] ;  /* 0x000000060e108981 */ /* 0x000ea2000c1e9900 */
[----:B---3--:R-:W-:-:S03]  /*03f0*/  @P1 LOP3.LUT R5, R5, R18, RZ, 0x3c, !PT ;  /* 0x0000001205051212 */ /* 0x008fc600078e3cff */
[----:B------:R-:W3:Y:S01]  /*0400*/  @!P0 LDG.E.CONSTANT R18, desc[UR6][R14.64+0x8] ;  /* 0x000008060e128981 */ /* 0x000ee2000c1e9900 */
[----:B----4-:R-:W-:-:S03]  /*0410*/  @P2 LOP3.LUT R5, R5, R20, RZ, 0x3c, !PT ;  /* 0x0000001405052212 */ /* 0x010fc600078e3cff */
[----:B------:R-:W4:Y:S01]  /*0420*/  @P1 LDG.E.CONSTANT R20, desc[UR6][R14.64+0x14] ;  /* 0x000014060e141981 */ /* 0x000f22000c1e9900 */
[----:B------:R-:W-:-:S03]  /*0430*/  @P3 LOP3.LUT R5, R5, R24, RZ, 0x3c, !PT ;  /* 0x0000001805053212 */ /* 0x000fc600078e3cff */
[----:B------:R-:W4:Y:S01]  /*0440*/  @P5 LDG.E.CONSTANT R24, desc[UR6][R14.64+0x74] ;  /* 0x000074060e185981 */ /* 0x000f22000c1e9900 */
[----:B------:R-:W-:-:S03]  /*0450*/  @P4 LOP3.LUT R5, R5, R26, RZ, 0x3c, !PT ;  /* 0x0000001a05054212 */ /* 0x000fc600078e3cff */
[----:B------:R-:W4:Y:S01]  /*0460*/  @P3 LDG.E.CONSTANT R26, desc[UR6][R14.64+0x44] ;  /* 0x000044060e1a3981 */ /* 0x000f22000c1e9900 */
[----:B------:R-:W-:-:S03]  /*0470*/  @!P0 LOP3.LUT R6, R6, R17, RZ, 0x3c, !PT ;  /* 0x0000001106068212 */ /* 0x000fc600078e3cff */
[----:B------:R-:W4:Y:S01]  /*0480*/  @P1 LDG.E.CONSTANT R17, desc[UR6][R14.64+0x20] ;  /* 0x000020060e111981 */ /* 0x000f22000c1e9900 */
[----:B------:R-:W-:-:S03]  /*0490*/  @!P0 LOP3.LUT R4, R4, R19, RZ, 0x3c, !PT ;  /* 0x0000001304048212 */ /* 0x000fc600078e3cff */
[----:B------:R-:W4:Y:S01]  /*04a0*/  @P2 LDG.E.CONSTANT R19, desc[UR6][R14.64+0x2c] ;  /* 0x00002c060e132981 */ /* 0x000f22000c1e9900 */
[----:B------:R-:W-:-:S03]  /*04b0*/  @P1 LOP3.LUT R6, R6, R21, RZ, 0x3c, !PT ;  /* 0x0000001506061212 */ /* 0x000fc600078e3cff */
[----:B------:R-:W4:Y:S01]  /*04c0*/  @P2 LDG.E.CONSTANT R21, desc[UR6][R14.64+0x34] ;  /* 0x000034060e152981 */ /* 0x000f22000c1e9900 */
[----:B--2---:R-:W-:-:S03]  /*04d0*/  @!P0 LOP3.LUT R3, R3, R16, RZ, 0x3c, !PT ;  /* 0x0000001003038212 */ /* 0x004fc600078e3cff */
[----:B------:R-:W2:Y:S01]  /*04e0*/  @P1 LDG.E.CONSTANT R16, desc[UR6][R14.64+0x1c] ;  /* 0x00001c060e101981 */ /* 0x000ea2000c1e9900 */
[----:B---3--:R-:W-:-:S03]  /*04f0*/  @!P0 LOP3.LUT R7, R7, R18, RZ, 0x3c, !PT ;  /* 0x0000001207078212 */ /* 0x008fc600078e3cff */
[----:B------:R-:W3:Y:S01]  /*0500*/  @P2 LDG.E.CONSTANT R18, desc[UR6][R14.64+0x28] ;  /* 0x000028060e122981 */ /* 0x000ee2000c1e9900 */
[----:B----4-:R-:W-:-:S03]  /*0510*/  @P1 LOP3.LUT R3, R3, R20, RZ, 0x3c, !PT ;  /* 0x0000001403031212 */ /* 0x010fc600078e3cff */
[----:B------:R-:W4:Y:S01]  /*0520*/  @P2 LDG.E.CONSTANT R20, desc[UR6][R14.64+0x30] ;  /* 0x000030060e142981 */ /* 0x000f22000c1e9900 */
[----:B------:R-:W-:-:S03]  /*0530*/  @P5 LOP3.LUT R5, R5, R24, RZ, 0x3c, !PT ;  /* 0x0000001805055212 */ /* 0x000fc600078e3cff */
[----:B------:R-:W4:Y:S01]  /*0540*/  @P3 LDG.E.CONSTANT R24, desc[UR6][R14.64+0x3c] ;  /* 0x00003c060e183981 */ /* 0x000f22000c1e9900 */
[----:B------:R-:W-:-:S03]  /*0550*/  @P1 LOP3.LUT R4, R4, R17, RZ, 0x3c, !PT ;  /* 0x0000001104041212 */ /* 0x000fc600078e3cff */
[----:B------:R-:W4:Y:S01]  /*0560*/  @P3 LDG.E.CONSTANT R17, desc[UR6][R14.64+0x48] ;  /* 0x000048060e113981 */ /* 0x000f22000c1e9900 */
[----:B------:R-:W-:-:S03]  /*0570*/  @P2 LOP3.LUT R6, R6, R19, RZ, 0x3c, !PT ;  /* 0x0000001306062212 */ /* 0x000fc600078e3cff */
[----:B------:R-:W4:Y:S01]  /*0580*/  @P4 LDG.E.CONSTANT R19, desc[UR6][R14.64+0x54] ;  /* 0x000054060e134981 */ /* 0x000f22000c1e9900 */
[----:B------:R-:W-:Y:S02]  /*0590*/  @P2 LOP3.LUT R4, R4, R21, RZ, 0x3c, !PT ;  /* 0x0000001504042212 */ /* 0x000fe400078e3cff */
[----:B------:R-:W-:Y:S01]  /*05a0*/  @P3 LOP3.LUT R6, R6, R23, RZ, 0x3c, !PT ;  /* 0x0000001706063212 */ /* 0x000fe200078e3cff */
[----:B------:R-:W4:Y:S04]  /*05b0*/  @P4 LDG.E.CONSTANT R21, desc[UR6][R14.64+0x5c] ;  /* 0x00005c060e154981 */ /* 0x000f28000c1e9900 */
[----:B------:R-:W4:Y:S01]  /*05c0*/  @P5 LDG.E.CONSTANT R23, desc[UR6][R14.64+0x68] ;  /* 0x000068060e175981 */ /* 0x000f22000c1e9900 */
[----:B--2---:R-:W-:-:S03]  /*05d0*/  @P1 LOP3.LUT R7, R7, R16, RZ, 0x3c, !PT ;  /* 0x0000001007071212 */ /* 0x004fc600078e3cff */
[----:B------:R-:W2:Y:S01]  /*05e0*/  @P4 LDG.E.CONSTANT R16, desc[UR6][R14.64+0x50] ;  /* 0x000050060e104981 */ /* 0x000ea2000c1e9900 */
[----:B---3--:R-:W-:-:S03]  /*05f0*/  @P2 LOP3.LUT R3, R3, R18, RZ, 0x3c, !PT ;  /* 0x0000001203032212 */ /* 0x008fc600078e3cff */
[----:B------:R-:W3:Y:S01]  /*0600*/  @P4 LDG.E.CONSTANT R18, desc[UR6][R14.64+0x58] ;  /* 0x000058060e124981 */ /* 0x000ee2000c1e9900 */
[----:B----4-:R-:W-:-:S03]  /*0610*/  @P2 LOP3.LUT R7, R7, R20, RZ, 0x3c, !PT ;  /* 0x0000001407072212 */ /* 0x010fc600078e3cff */
[----:B------:R-:W4:Y:S01]  /*0620*/  @P5 LDG.E.CONSTANT R20, desc[UR6][R14.64+0x64] ;  /* 0x000064060e145981 */ /* 0x000f22000c1e9900 */
[----:B------:R-:W-:-:S03]  /*0630*/  @P3 LOP3.LUT R3, R3, R24, RZ, 0x3c, !PT ;  /* 0x0000001803033212 */ /* 0x000fc600078e3cff */
[----:B------:R-:W4:Y:S01]  /*0640*/  @P5 LDG.E.CONSTANT R24, desc[UR6][R14.64+0x6c] ;  /* 0x00006c060e185981 */ /* 0x000f22000c1e9900 */
[----:B------:R-:W-:Y:S02]  /*0650*/  LOP3.LUT P0, RZ, R22, 0x80, RZ, 0xc0, !PT ;  /* 0x0000008016ff7812 */ /* 0x000fe4000780c0ff */
[----:B------:R-:W-:Y:S02]  /*0660*/  @P3 LOP3.LUT R7, R7, R26, RZ, 0x3c, !PT ;  /* 0x0000001a07073212 */ /* 0x000fe400078e3cff */
[----:B------:R-:W-:Y:S02]  /*0670*/  @P3 LOP3.LUT R4, R4, R17, RZ, 0x3c, !PT ;  /* 0x0000001104043212 */ /* 0x000fe400078e3cff */
[----:B------:R-:W4:Y:S01]  /*0680*/  @P6 LDG.E.CONSTANT R17, desc[UR6][R14.64+0x7c] ;  /* 0x00007c060e116981 */ /* 0x000f22000c1e9900 */
[----:B------:R-:W-:-:S03]  /*0690*/  @P4 LOP3.LUT R6, R6, R19, RZ, 0x3c, !PT ;  /* 0x0000001306064212 */ /* 0x000fc600078e3cff */
[----:B------:R-:W4:Y:S01]  /*06a0*/  @P6 LDG.E.CONSTANT R19, desc[UR6][R14.64+0x84] ;  /* 0x000084060e136981 */ /* 0x000f22000c1e9900 */
[----:B------:R-:W-:-:S03]  /*06b0*/  @P4 LOP3.LUT R4, R4, R21, RZ, 0x3c, !PT ;  /* 0x0000001504044212 */ /* 0x000fc600078e3cff */
[----:B------:R-:W4:Y:S01]  /*06c0*/  @P0 LDG.E.CONSTANT R26, desc[UR6][R14.64+0x9c] ;  /* 0x00009c060e1a0981 */ /* 0x000f22000c1e9900 */
[----:B------:R-:W-:-:S03]  /*06d0*/  @P5 LOP3.LUT R6, R6, R23, RZ, 0x3c, !PT ;  /* 0x0000001706065212 */ /* 0x000fc600078e3cff */
        /* <DEDUP_REMOVED lines=10> */
[----:B------:R-:W-:Y:S02]  /*0780*/  @P5 LOP3.LUT R4, R4, R25, RZ, 0x3c, !PT ;  /* 0x0000001904045212 */ /* 0x000fe400078e3cff */
[----:B------:R-:W-:Y:S02]  /*0790*/  @P6 LOP3.LUT R5, R5, R28, RZ, 0x3c, !PT ;  /* 0x0000001c05056212 */ /* 0x000fe400078e3cff */
[----:B------:R-:W-:Y:S02]  /*07a0*/  @P6 LOP3.LUT R6, R6, R17, RZ, 0x3c, !PT ;  /* 0x0000001106066212 */ /* 0x000fe400078e3cff */
[----:B------:R-:W-:Y:S02]  /*07b0*/  @P6 LOP3.LUT R4, R4, R19, RZ, 0x3c, !PT ;  /* 0x0000001304046212 */ /* 0x000fe400078e3cff */
[----:B------:R-:W-:Y:S02]  /*07c0*/  @P0 LOP3.LUT R5, R5, R26, RZ, 0x3c, !PT ;  /* 0x0000001a05050212 */ /* 0x000fe400078e3cff */
[----:B------:R-:W-:-:S02]  /*07d0*/  @P0 LOP3.LUT R6, R6, R21, RZ, 0x3c, !PT ;  /* 0x0000001506060212 */ /* 0x000fc400078e3cff */
[----:B------:R-:W-:Y:S02]  /*07e0*/  @P0 LOP3.LUT R4, R4, R23, RZ, 0x3c, !PT ;  /* 0x0000001704040212 */ /* 0x000fe400078e3cff */
[----:B--2---:R-:W-:Y:S02]  /*07f0*/  @P6 LOP3.LUT R3, R3, R16, RZ, 0x3c, !PT ;  /* 0x0000001003036212 */ /* 0x004fe400078e3cff */
[----:B---3--:R-:W-:Y:S02]  /*0800*/  @P6 LOP3.LUT R7, R7, R18, RZ, 0x3c, !PT ;  /* 0x0000001207076212 */ /* 0x008fe400078e3cff */
[----:B----4-:R-:W-:Y:S02]  /*0810*/  @P0 LOP3.LUT R3, R3, R20, RZ, 0x3c, !PT ;  /* 0x0000001403030212 */ /* 0x010fe400078e3cff */
[----:B------:R-:W-:Y:S02]  /*0820*/  @P0 LOP3.LUT R7, R7, R24, RZ, 0x3c, !PT ;  /* 0x0000001807070212 */ /* 0x000fe400078e3cff */
[----:B------:R-:W-:-:S13]  /*0830*/  R2P PR, R22.B1, 0x7f ;  /* 0x0000007f16007804 */ /* 0x000fda0000001000 */
[----:B------:R-:W2:Y:S04]  /*0840*/  @P0 LDG.E.CONSTANT R18, desc[UR6][R14.64+0xa0] ;  /* 0x0000a0060e120981 */ /* 0x000ea8000c1e9900 */
[----:B------:R-:W3:Y:S04]  /*0850*/  @P0 LDG.E.CONSTANT R19, desc[UR6][R14.64+0xa4] ;  /* 0x0000a4060e130981 */ /* 0x000ee8000c1e9900 */
[----:B------:R-:W4:Y:S04]  /*0860*/  @P0 LDG.E.CONSTANT R20, desc[UR6][R14.64+0xa8] ;  /* 0x0000a8060e140981 */ /* 0x000f28000c1e9900 */
[----:B------:R-:W4:Y:S04]  /*0870*/  @P0 LDG.E.CONSTANT R21, desc[UR6][R14.64+0xac] ;  /* 0x0000ac060e150981 */ /* 0x000f28000c1e9900 */
[----:B------:R-:W4:Y:S04]  /*0880*/  @P0 LDG.E.CONSTANT R24, desc[UR6][R14.64+0xb0] ;  /* 0x0000b0060e180981 */ /* 0x000f28000c1e9900 */
[----:B------:R-:W4:Y:S04]  /*0890*/  @P1 LDG.E.CONSTANT R16, desc[UR6][R14.64+0xbc] ;  /* 0x0000bc060e101981 */ /* 0x000f28000c1e9900 */
[----:B------:R-:W4:Y:S04]  /*08a0*/  @P1 LDG.E.CONSTANT R26, desc[UR6][R14.64+0xb4] ;  /* 0x0000b4060e1a1981 */ /* 0x000f28000c1e9900 */
        /* <DEDUP_REMOVED lines=11> */
[----:B------:R-:W-:Y:S01]  /*0960*/  LOP3.LUT P0, RZ, R22, 0x8000, RZ, 0xc0, !PT ;  /* 0x0000800016ff7812 */ /* 0x000fe2000780c0ff */
[----:B------:R-:W4:Y:S01]  /*0970*/  @P2 LDG.E.CONSTANT R24, desc[UR6][R14.64+0xd8] ;  /* 0x0000d8060e182981 */ /* 0x000f22000c1e9900 */
[----:B------:R-:W-:-:S03]  /*0980*/  @P1 LOP3.LUT R7, R7, R16, RZ, 0x3c, !PT ;  /* 0x0000001007071212 */ /* 0x000fc600078e3cff */
[----:B------:R-:W4:Y:S01]  /*0990*/  @P2 LDG.E.CONSTANT R22, desc[UR6][R14.64+0xd0] ;  /* 0x0000d0060e162981 */ /* 0x000f22000c1e9900 */
[----:B------:R-:W-:-:S03]  /*09a0*/  @P1 LOP3.LUT R3, R3, R26, RZ, 0x3c, !PT ;  /* 0x0000001a03031212 */ /* 0x000fc600078e3cff */
[----:B------:R-:W4:Y:S01]  /*09b0*/  @P3 LDG.E.CONSTANT R16, desc[UR6][R14.64+0xe4] ;  /* 0x0000e4060e103981 */ /* 0x000f22000c1e9900 */
[----:B------:R-:W-:-:S03]  /*09c0*/  @P1 LOP3.LUT R6, R6, R23, RZ, 0x3c, !PT ;  /* 0x0000001706061212 */ /* 0x000fc600078e3cff */
[----:B------:R-:W4:Y:S01]  /*09d0*/  @P3 LDG.E.CONSTANT R26, desc[UR6][R14.64+0xdc] ;  /* 0x0000dc060e1a3981 */ /* 0x000f22000c1e9900 */
[----:B------:R-:W-:-:S03]  /*09e0*/  @P1 LOP3.LUT R4, R4, R17, RZ, 0x3c, !PT ;  /* 0x0000001104041212 */ /* 0x000fc600078e3cff */
        /* <DEDUP_REMOVED lines=43> */
[----:B------:R-:W-:-:S04]  /*0ca0*/  UIADD3 UR4, UPT, UPT, UR4, 0x10, URZ ;  /* 0x0000001004047890 */ /* 0x000fc8000fffe0ff */
[----:B------:R-:W-:Y:S01]  /*0cb0*/  UISETP.NE.AND UP0, UPT, UR4, 0x20, UPT ;  /* 0x000000200400788c */ /* 0x000fe2000bf05270 */
[----:B--2---:R-:W-:Y:S02]  /*0cc0*/  @P5 LOP3.LUT R5, R5, R18, RZ, 0x3c, !PT ;  /* 0x0000001205055212 */ /* 0x004fe400078e3cff */
[----:B---3--:R-:W-:Y:S02]  /*0cd0*/  @P6 LOP3.LUT R6, R6, R19, RZ, 0x3c, !PT ;  /* 0x0000001306066212 */ /* 0x008fe400078e3cff */
[----:B----4-:R-:W-:Y:S02]  /*0ce0*/  @P6 LOP3.LUT R3, R3, R20, RZ, 0x3c, !PT ;  /* 0x0000001403036212 */ /* 0x010fe400078e3cff */
[----:B------:R-:W-:Y:S02]  /*0cf0*/  @P6 LOP3.LUT R4, R4, R21, RZ, 0x3c, !PT ;  /* 0x0000001504046212 */ /* 0x000fe400078e3cff */
[----:B------:R-:W-:Y:S02]  /*0d00*/  @P6 LOP3.LUT R7, R7, R22, RZ, 0x3c, !PT ;  /* 0x0000001607076212 */ /* 0x000fe400078e3cff */
[----:B------:R-:W-:-:S02]  /*0d10*/  @P6 LOP3.LUT R5, R5, R16, RZ, 0x3c, !PT ;  /* 0x0000001005056212 */ /* 0x000fc400078e3cff */
[----:B------:R-:W-:Y:S02]  /*0d20*/  @P0 LOP3.LUT R3, R3, R24, RZ, 0x3c, !PT ;  /* 0x0000001803030212 */ /* 0x000fe400078e3cff */
[----:B------:R-:W-:Y:S02]  /*0d30*/  @P0 LOP3.LUT R5, R5, R28, RZ, 0x3c, !PT ;  /* 0x0000001c05050212 */ /* 0x000fe400078e3cff */
[----:B------:R-:W-:Y:S02]  /*0d40*/  @P0 LOP3.LUT R7, R7, R26, RZ, 0x3c, !PT ;  /* 0x0000001a07070212 */ /* 0x000fe400078e3cff */
[----:B------:R-:W-:Y:S02]  /*0d50*/  @P0 LOP3.LUT R4, R4, R23, RZ, 0x3c, !PT ;  /* 0x0000001704040212 */ /* 0x000fe400078e3cff */
[----:B------:R-:W-:Y:S01]  /*0d60*/  @P0 LOP3.LUT R6, R6, R17, RZ, 0x3c, !PT ;  /* 0x0000001106060212 */ /* 0x000fe200078e3cff */
[----:B------:R-:W-:Y:S06]  /*0d70*/  BRA.U UP0, `(.L_x_75) ;  /* 0xfffffff500487547 */ /* 0x000fec000b83ffff */
[----:B------:R-:W-:-:S05]  /*0d80*/  VIADD R0, R0, 0x1 ;  /* 0x0000000100007836 */ /* 0x000fca0000000000 */
[----:B------:R-:W-:-:S13]  /*0d90*/  ISETP.NE.AND P0, PT, R0, 0x5, PT ;  /* 0x000000050000780c */ /* 0x000fda0003f05270 */
[----:B------:R-:W-:Y:S05]  /*0da0*/  @P0 BRA `(.L_x_76) ;  /* 0xfffffff400300947 */ /* 0x000fea000383ffff */
[----:B------:R-:W-:Y:S01]  /*0db0*/  LOP3.LUT R0, R12, 0x3, RZ, 0xc0, !PT ;  /* 0x000000030c007812 */ /* 0x000fe200078ec0ff */
[----:B------:R0:W-:Y:S03]  /*0dc0*/  STL.64 [R1+0x8], R6 ;  /* 0x0000080601007387 */ /* 0x0001e60000100a00 */
[----:B------:R-:W-:Y:S01]  /*0dd0*/  ISETP.NE.U32.AND P0, PT, R0, 0x1, PT ;  /* 0x000000010000780c */ /* 0x000fe20003f05070 */
[----:B------:R0:W-:Y:S03]  /*0de0*/  STL.64 [R1+0x10], R4 ;  /* 0x0000100401007387 */ /* 0x0001e60000100a00 */
[----:B------:R-:W-:Y:S01]  /*0df0*/  ISETP.NE.AND.EX P0, PT, RZ, RZ, PT, P0 ;  /* 0x000000ffff00720c */ /* 0x000fe20003f05300 */
[----:B------:R0:W-:-:S12]  /*0e00*/  STL [R1+0x4], R3 ;  /* 0x0000040301007387 */ /* 0x0001d80000100800 */
[----:B0-----:R-:W-:Y:S05]  /*0e10*/  @!P0 BRA `(.L_x_74) ;  /* 0x0000001400f88947 */ /* 0x001fea0003800000 */
[----:B------:R-:W-:Y:S01]  /*0e20*/  UMOV UR4, URZ ;  /* 0x000000ff00047c82 */ /* 0x000fe20008000000 */
[----:B------:R-:W-:Y:S01]  /*0e30*/  IMAD.MOV.U32 R0, RZ, RZ, RZ ;  /* 0x000000ffff007224 */ /* 0x000fe200078e00ff */
[----:B------:R-:W-:Y:S01]  /*0e40*/  CS2R R6, SRZ ;  /* 0x0000000000067805 */ /* 0x000fe2000001ff00 */
[----:B------:R-:W-:Y:S02]  /*0e50*/  IMAD.MOV.U32 R4, RZ, RZ, RZ ;  /* 0x000000ffff047224 */ /* 0x000fe400078e00ff */
[----:B------:R-:W-:Y:S02]  /*0e60*/  IMAD.MOV.U32 R3, RZ, RZ, RZ ;  /* 0x000000ffff037224 */ /* 0x000fe400078e00ff */
[----:B------:R-:W-:-:S07]  /*0e70*/  IMAD.U32 R5, RZ, RZ, UR4 ;  /* 0x00000004ff057e24 */ /* 0x000fce000f8e00ff */
.L_x_78:
[----:B------:R-:W-:-:S06]  /*0e80*/  IMAD R13, R0, 0x4, R1 ;  /* 0x00000004000d7824 */ /* 0x000fcc00078e0201 */
[----:B------:R-:W5:Y:S01]  /*0e90*/  LDL R13, [R13+0x4] ;  /* 0x000004000d0d7983 */ /* 0x000f620000100800 */
[----:B------:R-:W-:-:S05]  /*0ea0*/  UMOV UR4, URZ ;  /* 0x000000ff00047c82 */ /* 0x000fca0008000000 */
.L_x_77:
        /* <DEDUP_REMOVED lines=180> */
[----:B------:R0:W-:Y:S03]  /*19f0*/  STL [R1+0x4], R3 ;  /* 0x0000040301007387 */ /* 0x0001e60000100800 */
[----:B------:R-:W-:Y:S01]  /*1a00*/  ISETP.NE.AND.EX P0, PT, RZ, RZ, PT, P0 ;  /* 0x000000ffff00720c */ /* 0x000fe20003f05300 */
[----:B------:R0:W-:-:S12]  /*1a10*/  STL.64 [R1+0x10], R4 ;  /* 0x0000100401007387 */ /* 0x0001d80000100a00 */
[----:B0-----:R-:W-:Y:S05]  /*1a20*/  @P0 BRA `(.L_x_74) ;  /* 0x0000000800f40947 */ /* 0x001fea0003800000 */
[----:B------:R-:W-:Y:S01]  /*1a30*/  UMOV UR4, URZ ;  /* 0x000000ff00047c82 */ /* 0x000fe20008000000 */
[----:B------:R-:W-:Y:S01]  /*1a40*/  IMAD.MOV.U32 R0, RZ, RZ, RZ ;  /* 0x000000ffff007224 */ /* 0x000fe200078e00ff */
[----:B------:R-:W-:Y:S01]  /*1a50*/  CS2R R6, SRZ ;  /* 0x0000000000067805 */ /* 0x000fe2000001ff00 */
[----:B------:R-:W-:Y:S02]  /*1a60*/  IMAD.MOV.U32 R4, RZ, RZ, RZ ;  /* 0x000000ffff047224 */ /* 0x000fe400078e00ff */
[----:B------:R-:W-:Y:S02]  /*1a70*/  IMAD.MOV.U32 R3, RZ, RZ, RZ ;  /* 0x000000ffff037224 */ /* 0x000fe400078e00ff */
[----:B------:R-:W-:-:S07]  /*1a80*/  IMAD.U32 R5, RZ, RZ, UR4 ;  /* 0x00000004ff057e24 */ /* 0x000fce000f8e00ff */
.L_x_80:
[----:B------:R-:W-:-:S06]  /*1a90*/  IMAD R13, R0, 0x4, R1 ;  /* 0x00000004000d7824 */ /* 0x000fcc00078e0201 */
[----:B------:R-:W5:Y:S01]  /*1aa0*/  LDL R13, [R13+0x4] ;  /* 0x000004000d0d7983 */ /* 0x000f620000100800 */
[----:B------:R-:W-:-:S05]  /*1ab0*/  UMOV UR4, URZ ;  /* 0x000000ff00047c82 */ /* 0x000fca0008000000 */
.L_x_79:
        /* <DEDUP_REMOVED lines=177> */
[----:B------:R0:W-:Y:S04]  /*25d0*/  STL.64 [R1+0x8], R6 ;  /* 0x0000080601007387 */ /* 0x0001e80000100a00 */
[----:B------:R0:W-:Y:S04]  /*25e0*/  STL [R1+0x4], R3 ;  /* 0x0000040301007387 */ /* 0x0001e80000100800 */
[----:B------:R0:W-:Y:S02]  /*25f0*/  STL.64 [R1+0x10], R4 ;  /* 0x0000100401007387 */ /* 0x0001e40000100a00 */
.L_x_74:
[----:B------:R-:W-:Y:S05]  /*2600*/  BSYNC.RECONVERGENT B1 ;  /* 0x0000000000017941 */ /* 0x000fea0003800200 */
.L_x_73:
[----:B------:R-:W-:Y:S01]  /*2610*/  ISETP.GT.U32.AND P0, PT, R12, 0x3, PT ;  /* 0x000000030c00780c */ /* 0x000fe20003f04070 */
[----:B------:R-:W-:Y:S01]  /*2620*/  VIADD R2, R2, 0x1 ;  /* 0x0000000102027836 */ /* 0x000fe20000000000 */
[--C-:B------:R-:W-:Y:S02]  /*2630*/  SHF.R.U64 R12, R12, 0x2, R11.reuse ;  /* 0x000000020c0c7819 */ /* 0x100fe4000000120b */
[----:B------:R-:W-:Y:S02]  /*2640*/  ISETP.GT.U32.AND.EX P0, PT, R11, RZ, PT, P0 ;  /* 0x000000ff0b00720c */ /* 0x000fe40003f04100 */
[----:B------:R-:W-:-:S11]  /*2650*/  SHF.R.U32.HI R11, RZ, 0x2, R11 ;  /* 0x00000002ff0b7819 */ /* 0x000fd6000001160b */
[----:B------:R-:W-:Y:S05]  /*2660*/  @P0 BRA `(.L_x_81) ;  /* 0xffffffd800d40947 */ /* 0x000fea000383ffff */
.L_x_72:
[----:B------:R-:W-:Y:S05]  /*2670*/  BSYNC.RECONVERGENT B0 ;  /* 0x0000000000007941 */ /* 0x000fea0003800200 */
.L_x_71:
[----:B0-----:R-:W0:Y:S01]  /*2680*/  LDC R6, c[0x0][0x388] ;  /* 0x0000e200ff067b82 */ /* 0x001e220000000800 */
[----:B------:R-:W-:Y:S01]  /*2690*/  SHF.R.U32.HI R0, RZ, 0x2, R3 ;  /* 0x00000002ff007819 */ /* 0x000fe20000011603 */
[----:B------:R-:W-:Y:S01]  /*26a0*/  IMAD.SHL.U32 R7, R5, 0x10, RZ ;  /* 0x0000001005077824 */ /* 0x000fe200078e00ff */
[----:B------:R-:W1:Y:S02]  /*26b0*/  S2R R9, SR_TID.X ;  /* 0x0000000000097919 */ /* 0x000e640000002100 */
[----:B------:R-:W-:-:S03]  /*26c0*/  LOP3.LUT R0, R0, R3, RZ, 0x3c, !PT ;  /* 0x0000000300007212 */ /* 0x000fc600078e3cff */
[----:B------:R-:W2:Y:S02]  /*26d0*/  LDC.64 R2, c[0x0][0x380] ;  /* 0x0000e000ff027b82 */ /* 0x000ea40000000a00 */
[----:B------:R-:W-:-:S05]  /*26e0*/  IMAD.SHL.U32 R4, R0, 0x2, RZ ;  /* 0x0000000200047824 */ /* 0x000fca00078e00ff */
[----:B------:R-:W-:-:S04]  /*26f0*/  LOP3.LUT R4, R0, R4, R7, 0x96, !PT ;  /* 0x0000000400047212 */ /* 0x000fc800078e9607 */
[----:B------:R-:W-:Y:S02]  /*2700*/  LOP3.LUT R4, R4, R5, RZ, 0x3c, !PT ;  /* 0x0000000504047212 */ /* 0x000fe400078e3cff */
[----:B0-----:R-:W-:-:S05]  /*2710*/  LOP3.LUT R6, R6, 0xaad26b49, RZ, 0x3c, !PT ;  /* 0xaad26b4906067812 */ /* 0x001fca00078e3cff */
[----:B------:R-:W-:Y:S02]  /*2720*/  IMAD R7, R6, 0x4182bed5, RZ ;  /* 0x4182bed506077824 */ /* 0x000fe400078e02ff */
[----:B--2---:R-:W-:-:S03]  /*2730*/  IMAD.WIDE.U32 R2, R10, 0x400, R2 ;  /* 0x000004000a027825 */ /* 0x004fc600078e0002 */
[----:B------:R-:W-:Y:S01]  /*2740*/  IADD3 R4, PT, PT, R7, -0x26039c23, R4 ;  /* 0xd9fc63dd07047810 */ /* 0x000fe20007ffe004 */
[----:B-1----:R-:W-:-:S04]  /*2750*/  IMAD.WIDE.U32 R2, R9, 0x4, R2 ;  /* 0x0000000409027825 */ /* 0x002fc800078e0002 */
[----:B------:R-:W-:-:S05]  /*2760*/  IMAD.HI.U32 R0, R4, -0x3fff, RZ ;  /* 0xffffc00104007827 */ /* 0x000fca00078e00ff */
[----:B------:R-:W-:-:S05]  /*2770*/  SHF.R.U32.HI R5, RZ, 0x12, R0 ;  /* 0x00000012ff057819 */ /* 0x000fca0000011600 */
[----:B------:R-:W-:-:S04]  /*2780*/  IMAD R5, R5, -0x40001, R4 ;  /* 0xfffbffff05057824 */ /* 0x000fc800078e0204 */
[----:B------:R-:W-:-:S05]  /*2790*/  VIADD R5, R5, 0xfffe0000 ;  /* 0xfffe000005057836 */ /* 0x000fca0000000000 */
[----:B------:R-:W-:Y:S01]  /*27a0*/  STG.E desc[UR6][R2.64], R5 ;  /* 0x0000000502007986 */ /* 0x000fe2000c101906 */
[----:B------:R-:W-:Y:S05]  /*27b0*/  EXIT ;  /* 0x000000000000794d */ /* 0x000fea0003800000 */
.L_x_82:
        /* <DEDUP_REMOVED lines=12> */
.L_x_225:


//--------------------- .text._ZN3lux4cuda8ringtail22sample_poly_eta_kernelEPNS1_4PolyEjj --------------------------
	.section	.text._ZN3lux4cuda8ringtail22sample_poly_eta_kernelEPNS1_4PolyEjj,"ax",@progbits
	.align	128
        .global         _ZN3lux4cuda8ringtail22sample_poly_eta_kernelEPNS1_4PolyEjj
        .type           _ZN3lux4cuda8ringtail22sample_poly_eta_kernelEPNS1_4PolyEjj,@function
        .size           _ZN3lux4cuda8ringtail22sample_poly_eta_kernelEPNS1_4PolyEjj,(.L_x_226 - _ZN3lux4cuda8ringtail22sample_poly_eta_kernelEPNS1_4PolyEjj)
        .other          _ZN3lux4cuda8ringtail22sample_poly_eta_kernelEPNS1_4PolyEjj,@"STO_CUDA_ENTRY STV_DEFAULT"
_ZN3lux4cuda8ringtail22sample_poly_eta_kernelEPNS1_4PolyEjj:
.text._ZN3lux4cuda8ringtail22sample_poly_eta_kernelEPNS1_4PolyEjj:
[----:B------:R-:W0:Y:S01]  /*0000*/  LDC R1, c[0x0][0x37c] ;  /* 0x0000df00ff017b82 */ /* 0x000e220000000800 */
[----:B------:R-:W1:Y:S01]  /*0010*/  S2R R8, SR_TID.X ;  /* 0x0000000000087919 */ /* 0x000e620000002100 */
[----:B0-----:R-:W-:Y:S01]  /*0020*/  VIADD R1, R1, 0xffffffd0 ;  /* 0xffffffd001017836 */ /* 0x001fe20000000000 */
[----:B-1----:R-:W-:-:S13]  /*0030*/  ISETP.GT.U32.AND P0, PT, R8, 0xff, PT ;  /* 0x000000ff0800780c */ /* 0x002fda0003f04070 */
        /* <DEDUP_REMOVED lines=14> */
[----:B------:R0:W-:Y:S02]  /*0120*/  STL.64 [R1+0x8], R6 ;  /* 0x0000080601007387 */ /* 0x0001e40000100a00 */
[----:B------:R-:W-:Y:S02]  /*0130*/  ISETP.NE.AND P0, PT, R0, RZ, PT ;  /* 0x000000ff0000720c */ /* 0x000fe40003f05270 */
[----:B------:R0:W-:Y:S11]  /*0140*/  STL.64 [R1], R2 ;  /* 0x0000000201007387 */ /* 0x0001f60000100a00 */
[----:B-1----:R-:W-:Y:S05]  /*0150*/  @!P0 BRA `(.L_x_84) ;  /* 0x0000002400388947 */ /* 0x002fea0003800000 */
[----:B------:R-:W-:Y:S02]  /*0160*/  IMAD.MOV.U32 R11, RZ, RZ, R0 ;  /* 0x000000ffff0b7224 */ /* 0x000fe400078e0000 */
[----:B------:R-:W-:Y:S02]  /*0170*/  IMAD.MOV.U32 R10, RZ, RZ, RZ ;  /* 0x000000ffff0a7224 */ /* 0x000fe400078e00ff */
[----:B0-----:R-:W-:-:S07]  /*0180*/  IMAD.MOV.U32 R2, RZ, RZ, RZ ;  /* 0x000000ffff027224 */ /* 0x001fce00078e00ff */
.L_x_93:
        /* <DEDUP_REMOVED lines=11> */
.L_x_88:
[----:B------:R-:W-:-:S06]  /*0240*/  IMAD R14, R0, 0x4, R1 ;  /* 0x00000004000e7824 */ /* 0x000fcc00078e0201 */
[----:B------:R-:W5:Y:S01]  /*0250*/  LDL R14, [R14+0x4] ;  /* 0x000004000e0e7983 */ /* 0x000f620000100800 */
[----:B------:R-:W-:Y:S01]  /*0260*/  IMAD.SHL.U32 R15, R0, 0x20, RZ ;  /* 0x00000020000f7824 */ /* 0x000fe200078e00ff */
[----:B------:R-:W-:-:S06]  /*0270*/  UMOV UR4, URZ ;  /* 0x000000ff00047c82 */ /* 0x000fcc0008000000 */
.L_x_87:
[----:B-----5:R-:W-:Y:S01]  /*0280*/  SHF.R.U32.HI R22, RZ, UR4, R14 ;  /* 0x00000004ff167c19 */ /* 0x020fe2000801160e */
[----:B------:R-:W-:-:S03]  /*0290*/  VIADD R12, R15, UR4 ;  /* 0x000000040f0c7c36 */ /* 0x000fc60008000000 */
[----:B------:R-:W-:-:S04]  /*02a0*/  LOP3.LUT R13, R22, 0x1, RZ, 0xc0, !PT ;  /* 0x00000001160d7812 */ /* 0x000fc800078ec0ff */
        /* <DEDUP_REMOVED lines=186> */
.L_x_90:
[----:B------:R-:W-:-:S06]  /*0e50*/  IMAD R14, R0, 0x4, R1 ;  /* 0x00000004000e7824 */ /* 0x000fcc00078e0201 */
[----:B------:R-:W5:Y:S01]  /*0e60*/  LDL R14, [R14+0x4] ;  /* 0x000004000e0e7983 */ /* 0x000f620000100800 */
[----:B------:R-:W-:Y:S01]  /*0e70*/  IMAD.SHL.U32 R15, R0, 0x20, RZ ;  /* 0x00000020000f7824 */ /* 0x000fe200078e00ff */
[----:B------:R-:W-:-:S06]  /*0e80*/  UMOV UR4, URZ ;  /* 0x000000ff00047c82 */ /* 0x000fcc0008000000 */
.L_x_89:
        /* <DEDUP_REMOVED lines=189> */
.L_x_92:
[----:B------:R-:W-:-:S06]  /*1a60*/  IMAD R14, R0, 0x4, R1 ;  /* 0x00000004000e7824 */ /* 0x000fcc00078e0201 */
[----:B------:R-:W5:Y:S01]  /*1a70*/  LDL R14, [R14+0x4] ;  /* 0x000004000e0e7983 */ /* 0x000f620000100800 */
[----:B------:R-:W-:Y:S01]  /*1a80*/  IMAD.SHL.U32 R15, R0, 0x20, RZ ;  /* 0x00000020000f7824 */ /* 0x000fe200078e00ff */
[----:B------:R-:W-:-:S06]  /*1a90*/  UMOV UR4, URZ ;  /* 0x000000ff00047c82 */ /* 0x000fcc0008000000 */
.L_x_91:
        /* <DEDUP_REMOVED lines=179> */
.L_x_86:
[----:B------:R-:W-:Y:S05]  /*25d0*/  BSYNC.RECONVERGENT B1 ;  /* 0x0000000000017941 */ /* 0x000fea0003800200 */
.L_x_85:
[C---:B------:R-:W-:Y:S01]  /*25e0*/  ISETP.GT.U32.AND P0, PT, R11.reuse, 0x3, PT ;  /* 0x000000030b00780c */ /* 0x040fe20003f04070 */
[----:B------:R-:W-:Y:S01]  /*25f0*/  VIADD R2, R2, 0x1 ;  /* 0x0000000102027836 */ /* 0x000fe20000000000 */
[--C-:B------:R-:W-:Y:S02]  /*2600*/  SHF.R.U64 R11, R11, 0x2, R10.reuse ;  /* 0x000000020b0b7819 */ /* 0x100fe4000000120a */
[----:B------:R-:W-:Y:S02]  /*2610*/  ISETP.GT.U32.AND.EX P0, PT, R10, RZ, PT, P0 ;  /* 0x000000ff0a00720c */ /* 0x000fe40003f04100 */
[----:B------:R-:W-:-:S11]  /*2620*/  SHF.R.U32.HI R10, RZ, 0x2, R10 ;  /* 0x00000002ff0a7819 */ /* 0x000fd6000001160a */
[----:B------:R-:W-:Y:S05]  /*2630*/  @P0 BRA `(.L_x_93) ;  /* 0xffffffd800d40947 */ /* 0x000fea000383ffff */
.L_x_84:
[----:B------:R-:W-:Y:S05]  /*2640*/  BSYNC.RECONVERGENT B0 ;  /* 0x0000000000007941 */ /* 0x000fea0003800200 */
.L_x_83:
[----:B0-----:R-:W0:Y:S01]  /*2650*/  LDC R4, c[0x0][0x388] ;  /* 0x0000e200ff047b82 */ /* 0x001e220000000800 */
[----:B------:R-:W-:Y:S01]  /*2660*/  SHF.R.U32.HI R0, RZ, 0x2, R3 ;  /* 0x00000002ff007819 */ /* 0x000fe20000011603 */
[----:B------:R-:W1:Y:S03]  /*2670*/  S2R R7, SR_TID.X ;  /* 0x0000000000077919 */ /* 0x000e660000002100 */
[----:B------:R-:W-:Y:S01]  /*2680*/  LOP3.LUT R0, R0, R3, RZ, 0x3c, !PT ;  /* 0x0000000300007212 */ /* 0x000fe200078e3cff */
[----:B------:R-:W-:-:S04]  /*2690*/  IMAD.SHL.U32 R3, R5, 0x10, RZ ;  /* 0x0000001005037824 */ /* 0x000fc800078e00ff */
[----:B------:R-:W-:-:S05]  /*26a0*/  IMAD.SHL.U32 R2, R0, 0x2, RZ ;  /* 0x0000000200027824 */ /* 0x000fca00078e00ff */
[----:B------:R-:W-:Y:S02]  /*26b0*/  LOP3.LUT R0, R0, R2, R3, 0x96, !PT ;  /* 0x0000000200007212 */ /* 0x000fe400078e9603 */
[----:B------:R-:W1:Y:S02]  /*26c0*/  LDC.64 R2, c[0x0][0x380] ;  /* 0x0000e000ff027b82 */ /* 0x000e640000000a00 */
[----:B------:R-:W-:Y:S02]  /*26d0*/  LOP3.LUT R0, R0, R5, RZ, 0x3c, !PT ;  /* 0x0000000500007212 */ /* 0x000fe400078e3cff */
[----:B0-----:R-:W-:-:S05]  /*26e0*/  LOP3.LUT R4, R4, 0xaad26b49, RZ, 0x3c, !PT ;  /* 0xaad26b4904047812 */ /* 0x001fca00078e3cff */
[----:B------:R-:W-:-:S05]  /*26f0*/  IMAD R9, R4, 0x4182bed5, RZ ;  /* 0x4182bed504097824 */ /* 0x000fca00078e02ff */
[----:B------:R-:W-:-:S05]  /*2700*/  IADD3 R0, PT, PT, R9, -0x26039c23, R0 ;  /* 0xd9fc63dd09007810 */ /* 0x000fca0007ffe000 */
[----:B------:R-:W-:-:S04]  /*2710*/  IMAD.HI.U32 R4, R0, -0x33333333, RZ ;  /* 0xcccccccd00047827 */ /* 0x000fc800078e00ff */
[----:B-1----:R-:W-:Y:S01]  /*2720*/  IMAD.WIDE.U32 R2, R7, 0x4, R2 ;  /* 0x0000000407027825 */ /* 0x002fe200078e0002 */
[----:B------:R-:W-:-:S05]  /*2730*/  SHF.R.U32.HI R5, RZ, 0x2, R4 ;  /* 0x00000002ff057819 */ /* 0x000fca0000011604 */
[----:B------:R-:W-:-:S04]  /*2740*/  IMAD R5, R5, -0x5, R0 ;  /* 0xfffffffb05057824 */ /* 0x000fc800078e0200 */
[----:B------:R-:W-:-:S05]  /*2750*/  VIADD R5, R5, 0xfffffffe ;  /* 0xfffffffe05057836 */ /* 0x000fca0000000000 */
[----:B------:R-:W-:Y:S01]  /*2760*/  STG.E desc[UR6][R2.64], R5 ;  /* 0x0000000502007986 */ /* 0x000fe2000c101906 */
[----:B------:R-:W-:Y:S05]  /*2770*/  EXIT ;  /* 0x000000000000794d */ /* 0x000fea0003800000 */
.L_x_94:
        /* <DEDUP_REMOVED lines=16> */
.L_x_226:


//--------------------- .text.ringtail_sign_kernel --------------------------
	.section	.text.ringtail_sign_kernel,"ax",@progbits
	.align	128
        .global         ringtail_sign_kernel
        .type           ringtail_sign_kernel,@function
        .size           ringtail_sign_kernel,(.L_x_227 - ringtail_sign_kernel)
        .other          ringtail_sign_kernel,@"STO_CUDA_ENTRY STV_DEFAULT"
ringtail_sign_kernel:
.text.ringtail_sign_kernel:
[----:B------:R-:W0:Y:S01]  /*0000*/  LDC R1, c[0x0][0x37c] ;  /* 0x0000df00ff017b82 */ /* 0x000e220000000800 */
[----:B------:R-:W1:Y:S01]  /*0010*/  S2R R0, SR_TID.X ;  /* 0x0000000000007919 */ /* 0x000e620000002100 */
[----:B0-----:R-:W-:Y:S01]  /*0020*/  VIADD R1, R1, 0xffffa350 ;  /* 0xffffa35001017836 */ /* 0x001fe20000000000 */
[----:B-1----:R-:W-:-:S13]  /*0030*/  ISETP.NE.AND P0, PT, R0, RZ, PT ;  /* 0x000000ff0000720c */ /* 0x002fda0003f05270 */
[----:B------:R-:W-:Y:S05]  /*0040*/  @P0 EXIT ;  /* 0x000000000000094d */ /* 0x000fea0003800000 */
[----:B------:R-:W0:Y:S01]  /*0050*/  LDC.64 R2, c[0x0][0x3a8] ;  /* 0x0000ea00ff027b82 */ /* 0x000e220000000a00 */
[----:B------:R-:W0:Y:S01]  /*0060*/  LDCU.64 UR10, c[0x0][0x358] ;  /* 0x00006b00ff0a77ac */ /* 0x000e220008000a00 */
[----:B------:R-:W-:Y:S01]  /*0070*/  IMAD.MOV.U32 R28, RZ, RZ, RZ ;  /* 0x000000ffff1c7224 */ /* 0x000fe200078e00ff */
[C---:B------:R-:W-:Y:S01]  /*0080*/  IADD3 R29, PT, PT, R1.reuse, 0x1000, RZ ;  /* 0x00001000011d7810 */ /* 0x040fe20007ffe0ff */
[C---:B------:R-:W-:Y:S01]  /*0090*/  VIADD R30, R1.reuse, 0x2000 ;  /* 0x00002000011e7836 */ /* 0x040fe20000000000 */
[C---:B------:R-:W-:Y:S01]  /*00a0*/  IADD3 R32, PT, PT, R1.reuse, 0x3400, RZ ;  /* 0x0000340001207810 */ /* 0x040fe20007ffe0ff */
[C---:B------:R-:W-:Y:S01]  /*00b0*/  VIADD R31, R1.reuse, 0x3000 ;  /* 0x00003000011f7836 */ /* 0x040fe20000000000 */
[C---:B------:R-:W-:Y:S01]  /*00c0*/  IADD3 R35, PT, PT, R1.reuse, 0x4c00, RZ ;  /* 0x00004c0001237810 */ /* 0x040fe20007ffe0ff */
[----:B------:R-:W1:Y:S01]  /*00d0*/  LDC.64 R4, c[0x0][0x3a0] ;  /* 0x0000e800ff047b82 */ /* 0x000e620000000a00 */
[C---:B------:R-:W-:Y:S02]  /*00e0*/  VIADD R33, R1.reuse, 0x4400 ;  /* 0x0000440001217836 */ /* 0x040fe40000000000 */
[----:B------:R-:W-:Y:S01]  /*00f0*/  VIADD R34, R1, 0x4800 ;  /* 0x0000480001227836 */ /* 0x000fe20000000000 */
[----:B0-----:R0:W-:Y:S04]  /*0100*/  STG.E.U8 desc[UR10][R2.64], RZ ;  /* 0x000000ff02007986 */ /* 0x0011e8000c10110a */
[----:B-1----:R0:W-:Y:S02]  /*0110*/  STG.E desc[UR10][R4.64], RZ ;  /* 0x000000ff04007986 */ /* 0x0021e4000c10190a */
.L_x_216:
[----:B0-----:R-:W0:Y:S01]  /*0120*/  LDC R3, c[0x0][0x398] ;  /* 0x0000e600ff037b82 */ /* 0x001e220000000800 */
[----:B------:R-:W-:Y:S02]  /*0130*/  IMAD.MOV.U32 R5, RZ, RZ, -0x75bd8fc ;  /* 0xf8a42704ff057424 */ /* 0x000fe400078e00ff */
[----:B------:R-:W-:Y:S01]  /*0140*/  IMAD.MOV.U32 R2, RZ, RZ, RZ ;  /* 0x000000ffff027224 */ /* 0x000fe200078e00ff */
[C---:B0-----:R-:W-:Y:S01]  /*0150*/  LOP3.LUT R0, R28.reuse, 0xaad26b49, R3, 0x96, !PT ;  /* 0xaad26b491c007812 */ /* 0x041fe200078e9603 */
[----:B------:R-:W-:Y:S02]  /*0160*/  HFMA2 R3, -RZ, RZ, -310, -36736 ;  /* 0xdcd8f87cff037431 */ /* 0x000fe400000001ff */
[----:B------:R-:W-:Y:S02]  /*0170*/  VIADD R28, R28, 0x1 ;  /* 0x000000011c1c7836 */ /* 0x000fe40000000000 */
[----:B------:R-:W-:-:S04]  /*0180*/  IMAD R0, R0, 0x4182bed5, RZ ;  /* 0x4182bed500007824 */ /* 0x000fc800078e02ff */
[C---:B------:R-:W-:Y:S01]  /*0190*/  VIADD R7, R0.reuse, 0x583f19 ;  /* 0x00583f1900077836 */ /* 0x040fe20000000000 */
[C---:B------:R-:W-:Y:S02]  /*01a0*/  LOP3.LUT R9, R0.reuse, 0x159a55e5, RZ, 0x3c, !PT ;  /* 0x159a55e500097812 */ /* 0x040fe400078e3cff */
[C---:B------:R-:W-:Y:S01]  /*01b0*/  IADD3 R11, PT, PT, R0.reuse, 0x75bcd15, RZ ;  /* 0x075bcd15000b7810 */ /* 0x040fe20007ffe0ff */
[----:B------:R-:W-:-:S07]  /*01c0*/  VIADD R0, R0, 0xd9f6dc18 ;  /* 0xd9f6dc1800007836 */ /* 0x000fce0000000000 */
.L_x_95:
[----:B------:R-:W-:Y:S02]  /*01d0*/  SHF.R.U32.HI R4, RZ, 0x2, R11 ;  /* 0x00000002ff047819 */ /* 0x000fe4000001160b */
[----:B------:R-:W-:Y:S02]  /*01e0*/  SHF.R.U32.HI R8, RZ, 0x2, R9 ;  /* 0x00000002ff087819 */ /* 0x000fe40000011609 */
[----:B------:R-:W-:Y:S01]  /*01f0*/  LOP3.LUT R4, R4, R11, RZ, 0x3c, !PT ;  /* 0x0000000b04047212 */ /* 0x000fe200078e3cff */
[----:B------:R-:W-:Y:S01]  /*0200*/  IMAD.SHL.U32 R11, R7, 0x10, RZ ;  /* 0x00000010070b7824 */ /* 0x000fe200078e00ff */
[----:B------:R-:W-:Y:S02]  /*0210*/  LOP3.LUT R8, R8, R9, RZ, 0x3c, !PT ;  /* 0x0000000908087212 */ /* 0x000fe400078e3cff */
[----:B0-----:R-:W-:-:S04]  /*0220*/  SHF.L.U32 R6, R4, 0x1, RZ ;  /* 0x0000000104067819 */ /* 0x001fc800000006ff */
[----:B------:R-:W-:Y:S01]  /*0230*/  LOP3.LUT R6, R4, R6, R11, 0x96, !PT ;  /* 0x0000000604067212 */ /* 0x000fe200078e960b */
[----:B------:R-:W-:-:S03]  /*0240*/  IMAD.SHL.U32 R4, R8, 0x2, RZ ;  /* 0x0000000208047824 */ /* 0x000fc600078e00ff */
[----:B------:R-:W-:Y:S02]  /*0250*/  LOP3.LUT R13, R6, R7, RZ, 0x3c, !PT ;  /* 0x00000007060d7212 */ /* 0x000fe400078e3cff */
[----:B------:R-:W-:-:S03]  /*0260*/  SHF.R.U32.HI R6, RZ, 0x2, R5 ;  /* 0x00000002ff067819 */ /* 0x000fc60000011605 */
[----:B------:R-:W-:Y:S01]  /*0270*/  IMAD.SHL.U32 R9, R13, 0x10, RZ ;  /* 0x000000100d097824 */ /* 0x000fe200078e00ff */
[----:B------:R-:W-:-:S04]  /*0280*/  LOP3.LUT R6, R6, R5, RZ, 0x3c, !PT ;  /* 0x0000000506067212 */ /* 0x000fc800078e3cff */
[----:B------:R-:W-:Y:S02]  /*0290*/  LOP3.LUT R4, R8, R4, R9, 0x96, !PT ;  /* 0x0000000408047212 */ /* 0x000fe400078e9609 */
[----:B------:R-:W-:Y:S02]  /*02a0*/  SHF.R.U32.HI R8, RZ, 0x2, R3 ;  /* 0x00000002ff087819 */ /* 0x000fe40000011603 */
[----:B------:R-:W-:Y:S02]  /*02b0*/  LOP3.LUT R15, R4, R13, RZ, 0x3c, !PT ;  /* 0x0000000d040f7212 */ /* 0x000fe400078e3cff */
[----:B------:R-:W-:Y:S02]  /*02c0*/  SHF.L.U32 R4, R6, 0x1, RZ ;  /* 0x0000000106047819 */ /* 0x000fe400000006ff */
[----:B------:R-:W-:Y:S01]  /*02d0*/  LOP3.LUT R8, R8, R3, RZ, 0x3c, !PT ;  /* 0x0000000308087212 */ /* 0x000fe200078e3cff */
[----:B------:R-:W-:-:S05]  /*02e0*/  IMAD.SHL.U32 R5, R15, 0x10, RZ ;  /* 0x000000100f057824 */ /* 0x000fca00078e00ff */
[----:B------:R-:W-:Y:S02]  /*02f0*/  LOP3.LUT R4, R6, R4, R5, 0x96, !PT ;  /* 0x0000000406047212 */ /* 0x000fe400078e9605 */
[----:B------:R-:W-:Y:S02]  /*0300*/  SHF.R.U32.HI R6, RZ, 0x2, R7 ;  /* 0x00000002ff067819 */ /* 0x000fe40000011607 */
[----:B------:R-:W-:Y:S01]  /*0310*/  LOP3.LUT R17, R4, R15, RZ, 0x3c, !PT ;  /* 0x0000000f04117212 */ /* 0x000fe200078e3cff */
[----:B------:R-:W-:Y:S01]  /*0320*/  IMAD.SHL.U32 R4, R8, 0x2, RZ ;  /* 0x0000000208047824 */ /* 0x000fe200078e00ff */
[----:B------:R-:W-:Y:S02]  /*0330*/  LOP3.LUT R6, R6, R7, RZ, 0x3c, !PT ;  /* 0x0000000706067212 */ /* 0x000fe400078e3cff */
[----:B------:R-:W-:-:S04]  /*0340*/  SHF.L.U32 R3, R17, 0x4, RZ ;  /* 0x0000000411037819 */ /* 0x000fc800000006ff */
[----:B------:R-:W-:Y:S02]  /*0350*/  LOP3.LUT R4, R8, R4, R3, 0x96, !PT ;  /* 0x0000000408047212 */ /* 0x000fe400078e9603 */
[--C-:B------:R-:W-:Y:S02]  /*0360*/  SHF.R.U32.HI R8, RZ, 0x2, R13.reuse ;  /* 0x00000002ff087819 */ /* 0x100fe4000001160d */
[----:B------:R-:W-:Y:S01]  /*0370*/  LOP3.LUT R11, R4, R17, RZ, 0x3c, !PT ;  /* 0x00000011040b7212 */ /* 0x000fe200078e3cff */
[----:B------:R-:W-:Y:S01]  /*0380*/  IMAD.SHL.U32 R4, R6, 0x2, RZ ;  /* 0x0000000206047824 */ /* 0x000fe200078e00ff */
[----:B------:R-:W-:Y:S02]  /*0390*/  LOP3.LUT R8, R8, R13, RZ, 0x3c, !PT ;  /* 0x0000000d08087212 */ /* 0x000fe400078e3cff */
[----:B------:R-:W-:Y:S01]  /*03a0*/  IADD3 R13, PT, PT, R0, 0x587c5, R13 ;  /* 0x000587c5000d7810 */ /* 0x000fe20007ffe00d */
[----:B------:R-:W-:-:S05]  /*03b0*/  IMAD.SHL.U32 R3, R11, 0x10, RZ ;  /* 0x000000100b037824 */ /* 0x000fca00078e00ff */
[----:B------:R-:W-:Y:S02]  /*03c0*/  LOP3.LUT R4, R6, R4, R3, 0x96, !PT ;  /* 0x0000000406047212 */ /* 0x000fe400078e9603 */
[--C-:B------:R-:W-:Y:S02]  /*03d0*/  SHF.R.U32.HI R6, RZ, 0x2, R15.reuse ;  /* 0x00000002ff067819 */ /* 0x100fe4000001160f */
[----:B------:R-:W-:Y:S02]  /*03e0*/  LOP3.LUT R9, R4, R11, RZ, 0x3c, !PT ;  /* 0x0000000b04097212 */ /* 0x000fe400078e3cff */
[----:B------:R-:W-:Y:S02]  /*03f0*/  SHF.L.U32 R4, R8, 0x1, RZ ;  /* 0x0000000108047819 */ /* 0x000fe400000006ff */
[----:B------:R-:W-:Y:S01]  /*0400*/  LOP3.LUT R6, R6, R15, RZ, 0x3c, !PT ;  /* 0x0000000f06067212 */ /* 0x000fe200078e3cff */
[----:B------:R-:W-:Y:S01]  /*0410*/  IMAD.SHL.U32 R3, R9, 0x10, RZ ;  /* 0x0000001009037824 */ /* 0x000fe200078e00ff */
[----:B------:R-:W-:-:S02]  /*0420*/  IADD3 R15, PT, PT, R0, 0xb0f8a, R15 ;  /* 0x000b0f8a000f7810 */ /* 0x000fc40007ffe00f */
[----:B------:R-:W-:Y:S02]  /*0430*/  IADD3 R12, PT, PT, R0, 0x1ba6d9, R9 ;  /* 0x001ba6d9000c7810 */ /* 0x000fe40007ffe009 */
[----:B------:R-:W-:Y:S02]  /*0440*/  LOP3.LUT R4, R8, R4, R3, 0x96, !PT ;  /* 0x0000000408047212 */ /* 0x000fe400078e9603 */
[----:B------:R-:W-:Y:S02]  /*0450*/  SHF.R.U32.HI R8, RZ, 0x2, R17 ;  /* 0x00000002ff087819 */ /* 0x000fe40000011611 */
[----:B------:R-:W-:Y:S01]  /*0460*/  LOP3.LUT R5, R4, R9, RZ, 0x3c, !PT ;  /* 0x0000000904057212 */ /* 0x000fe200078e3cff */
[----:B------:R-:W-:Y:S01]  /*0470*/  IMAD.SHL.U32 R4, R6, 0x2, RZ ;  /* 0x0000000206047824 */ /* 0x000fe200078e00ff */
[----:B------:R-:W-:Y:S02]  /*0480*/  LOP3.LUT R8, R8, R17, RZ, 0x3c, !PT ;  /* 0x0000001108087212 */ /* 0x000fe400078e3cff */
[----:B------:R-:W-:-:S02]  /*0490*/  SHF.L.U32 R3, R5, 0x4, RZ ;  /* 0x0000000405037819 */ /* 0x000fc400000006ff */
[----:B------:R-:W-:Y:S01]  /*04a0*/  IADD3 R17, PT, PT, R0, 0x10974f, R17 ;  /* 0x0010974f00117810 */ /* 0x000fe20007ffe011 */
[----:B------:R-:W-:Y:S01]  /*04b0*/  IMAD.SHL.U32 R10, R8, 0x2, RZ ;  /* 0x00000002080a7824 */ /* 0x000fe200078e00ff */
[----:B------:R-:W-:Y:S01]  /*04c0*/  LOP3.LUT R4, R6, R4, R3, 0x96, !PT ;  /* 0x0000000406047212 */ /* 0x000fe200078e9603 */
[----:B------:R-:W-:Y:S01]  /*04d0*/  IMAD.HI.U32 R6, R15, -0x3fff, RZ ;  /* 0xffffc0010f067827 */ /* 0x000fe200078e00ff */
[----:B------:R-:W-:Y:S02]  /*04e0*/  IADD3 R16, PT, PT, R0, 0x212e9e, R5 ;  /* 0x00212e9e00107810 */ /* 0x000fe40007ffe005 */
[----:B------:R-:W-:Y:S01]  /*04f0*/  LOP3.LUT R3, R4, R5, RZ, 0x3c, !PT ;  /* 0x0000000504037212 */ /* 0x000fe200078e3cff */
[----:B------:R-:W-:Y:S01]  /*0500*/  IMAD.HI.U32 R7, R17, -0x3fff, RZ ;  /* 0xffffc00111077827 */ /* 0x000fe200078e00ff */
[----:B------:R-:W-:Y:S02]  /*0510*/  SHF.R.U32.HI R6, RZ, 0x12, R6 ;  /* 0x00000012ff067819 */ /* 0x000fe40000011606 */
[----:B------:R-:W-:Y:S01]  /*0520*/  IADD3 R20, PT, PT, R0, 0x26b663, R3 ;  /* 0x0026b66300147810 */ /* 0x000fe20007ffe003 */
[----:B------:R-:W-:-:S02]  /*0530*/  IMAD.SHL.U32 R19, R3, 0x10, RZ ;  /* 0x0000001003137824 */ /* 0x000fc400078e00ff */
[----:B------:R-:W-:-:S03]  /*0540*/  IMAD.HI.U32 R4, R13, -0x3fff, RZ ;  /* 0xffffc0010d047827 */ /* 0x000fc600078e00ff */
[----:B------:R-:W-:Y:S01]  /*0550*/  LOP3.LUT R14, R8, R10, R19, 0x96, !PT ;  /* 0x0000000a080e7212 */ /* 0x000fe200078e9613 */
[----:B------:R-:W-:Y:S01]  /*0560*/  IMAD.HI.U32 R18, R16, -0x3fff, RZ ;  /* 0xffffc00110127827 */ /* 0x000fe200078e00ff */
[----:B------:R-:W-:Y:S02]  /*0570*/  SHF.R.U32.HI R8, RZ, 0x12, R7 ;  /* 0x00000012ff087819 */ /* 0x000fe40000011607 */
[----:B------:R-:W-:Y:S01]  /*0580*/  IADD3 R10, PT, PT, R0, 0x161f14, R11 ;  /* 0x00161f14000a7810 */ /* 0x000fe20007ffe00b */
[----:B------:R-:W-:Y:S01]  /*0590*/  IMAD.HI.U32 R21, R20, -0x3fff, RZ ;  /* 0xffffc00114157827 */ /* 0x000fe200078e00ff */
[----:B------:R-:W-:Y:S02]  /*05a0*/  IADD3 R0, PT, PT, R0, 0x2c3e28, RZ ;  /* 0x002c3e2800007810 */ /* 0x000fe40007ffe0ff */
[----:B------:R-:W-:Y:S01]  /*05b0*/  LOP3.LUT R7, R14, R3, RZ, 0x3c, !PT ;  /* 0x000000030e077212 */ /* 0x000fe200078e3cff */
[----:B------:R-:W-:Y:S01]  /*05c0*/  IMAD.HI.U32 R14, R12, -0x3fff, RZ ;  /* 0xffffc0010c0e7827 */ /* 0x000fe200078e00ff */
[----:B------:R-:W-:-:S02]  /*05d0*/  SHF.R.U32.HI R4, RZ, 0x12, R4 ;  /* 0x00000012ff047819 */ /* 0x000fc40000011604 */
[----:B------:R-:W-:Y:S01]  /*05e0*/  SHF.R.U32.HI R19, RZ, 0x12, R18 ;  /* 0x00000012ff137819 */ /* 0x000fe20000011612 */
[----:B------:R-:W-:Y:S01]  /*05f0*/  IMAD.IADD R22, R7, 0x1, R0 ;  /* 0x0000000107167824 */ /* 0x000fe200078e0200 */
[----:B------:R-:W-:Y:S01]  /*0600*/  SHF.R.U32.HI R21, RZ, 0x12, R21 ;  /* 0x00000012ff157819 */ /* 0x000fe20000011615 */
[----:B------:R-:W-:Y:S02]  /*0610*/  IMAD R4, R4, -0x40001, R13 ;  /* 0xfffbffff04047824 */ /* 0x000fe400078e020d */
[----:B------:R-:W-:Y:S02]  /*0620*/  IMAD R13, R6, -0x40001, R15 ;  /* 0xfffbffff060d7824 */ /* 0x000fe400078e020f */
[----:B------:R-:W-:-:S04]  /*0630*/  IMAD.HI.U32 R6, R10, -0x3fff, RZ ;  /* 0xffffc0010a067827 */ /* 0x000fc800078e00ff */
[----:B------:R-:W-:Y:S01]  /*0640*/  IMAD.HI.U32 R23, R22, -0x3fff, RZ ;  /* 0xffffc00116177827 */ /* 0x000fe200078e00ff */
[----:B------:R-:W-:-:S03]  /*0650*/  SHF.R.U32.HI R15, RZ, 0x12, R6 ;  /* 0x00000012ff0f7819 */ /* 0x000fc60000011606 */
[----:B------:R-:W-:Y:S01]  /*0660*/  IMAD R8, R8, -0x40001, R17 ;  /* 0xfffbffff08087824 */ /* 0x000fe200078e0211 */
[----:B------:R-:W-:Y:S01]  /*0670*/  SHF.R.U32.HI R17, RZ, 0x12, R14 ;  /* 0x00000012ff117819 */ /* 0x000fe2000001160e */
[----:B------:R-:W-:Y:S01]  /*0680*/  IMAD R15, R15, -0x40001, R10 ;  /* 0xfffbffff0f0f7824 */ /* 0x000fe200078e020a */
[----:B------:R-:W-:Y:S01]  /*0690*/  SHF.R.U32.HI R23, RZ, 0x12, R23 ;  /* 0x00000012ff177819 */ /* 0x000fe20000011617 */
[----:B------:R-:W-:Y:S02]  /*06a0*/  IMAD R19, R19, -0x40001, R16 ;  /* 0xfffbffff13137824 */ /* 0x000fe400078e0210 */
[----:B------:R-:W-:Y:S01]  /*06b0*/  IMAD R17, R17, -0x40001, R12 ;  /* 0xfffbffff11117824 */ /* 0x000fe200078e020c */
[----:B------:R-:W-:Y:S01]  /*06c0*/  IADD3 R12, PT, PT, R4, -0x20000, RZ ;  /* 0xfffe0000040c7810 */ /* 0x000fe20007ffe0ff */
[----:B------:R-:W-:Y:S01]  /*06d0*/  IMAD R18, R21, -0x40001, R20 ;  /* 0xfffbffff15127824 */ /* 0x000fe200078e0214 */
[----:B------:R-:W-:Y:S01]  /*06e0*/  IADD3 R15, PT, PT, R15, -0x20000, RZ ;  /* 0xfffe00000f0f7810 */ /* 0x000fe20007ffe0ff */
[----:B------:R-:W-:-:S02]  /*06f0*/  IMAD R23, R23, -0x40001, R22 ;  /* 0xfffbffff17177824 */ /* 0x000fc400078e0216 */
[----:B------:R-:W-:Y:S01]  /*0700*/  VIADD R16, R17, 0xfffe0000 ;  /* 0xfffe000011107836 */ /* 0x000fe20000000000 */
[----:B------:R-:W-:Y:S01]  /*0710*/  IADD3 R18, PT, PT, R18, -0x20000, RZ ;  /* 0xfffe000012127810 */ /* 0x000fe20007ffe0ff */
[----:B------:R-:W-:Y:S02]  /*0720*/  VIADD R17, R19, 0xfffe0000 ;  /* 0xfffe000013117836 */ /* 0x000fe40000000000 */
[----:B------:R-:W-:Y:S02]  /*0730*/  IMAD R6, R2, 0x4, R1 ;  /* 0x0000000402067824 */ /* 0x000fe400078e0201 */
[----:B------:R-:W-:Y:S02]  /*0740*/  VIADD R13, R13, 0xfffe0000 ;  /* 0xfffe00000d0d7836 */ /* 0x000fe40000000000 */
[----:B------:R-:W-:Y:S02]  /*0750*/  VIADD R14, R8, 0xfffe0000 ;  /* 0xfffe0000080e7836 */ /* 0x000fe40000000000 */
[----:B------:R-:W-:-:S02]  /*0760*/  VIADD R19, R23, 0xfffe0000 ;  /* 0xfffe000017137836 */ /* 0x000fc40000000000 */
[----:B------:R-:W-:Y:S01]  /*0770*/  VIADD R2, R2, 0x8 ;  /* 0x0000000802027836 */ /* 0x000fe20000000000 */
[----:B------:R0:W-:Y:S04]  /*0780*/  STL.128 [R6], R12 ;  /* 0x0000000c06007387 */ /* 0x0001e80000100c00 */
[----:B------:R0:W-:Y:S01]  /*0790*/  STL.128 [R6+0x10], R16 ;  /* 0x0000101006007387 */ /* 0x0001e20000100c00 */
[----:B------:R-:W-:-:S13]  /*07a0*/  ISETP.NE.AND P0, PT, R2, 0x100, PT ;  /* 0x000001000200780c */ /* 0x000fda0003f05270 */
[----:B------:R-:W-:Y:S05]  /*07b0*/  @P0 BRA `(.L_x_95) ;  /* 0xfffffff800840947 */ /* 0x000fea000383ffff */
[----:B------:R-:W-:-:S07]  /*07c0*/  MOV R2, RZ ;  /* 0x000000ff00027202 */ /* 0x000fce0000000f00 */
.L_x_96:
[----:B-1----:R-:W-:Y:S02]  /*07d0*/  SHF.R.U32.HI R4, RZ, 0x2, R11 ;  /* 0x00000002ff047819 */ /* 0x002fe4000001160b */
[----:B------:R-:W-:Y:S02]  /*07e0*/  SHF.R.U32.HI R8, RZ, 0x2, R9 ;  /* 0x00000002ff087819 */ /* 0x000fe40000011609 */
[----:B------:R-:W-:Y:S01]  /*07f0*/  LOP3.LUT R4, R4, R11, RZ, 0x3c, !PT ;  /* 0x0000000b04047212 */ /* 0x000fe200078e3cff */
[----:B------:R-:W-:Y:S01]  /*0800*/  IMAD.SHL.U32 R11, R7, 0x10, RZ ;  /* 0x00000010070b7824 */ /* 0x000fe200078e00ff */
[----:B------:R-:W-:-:S03]  /*0810*/  LOP3.LUT R8, R8, R9, RZ, 0x3c, !PT ;  /* 0x0000000908087212 */ /* 0x000fc600078e3cff */
[----:B0-----:R-:W-:-:S05]  /*0820*/  IMAD.SHL.U32 R6, R4, 0x2, RZ ;  /* 0x0000000204067824 */ /* 0x001fca00078e00ff */
[----:B------:R-:W-:Y:S02]  /*0830*/  LOP3.LUT R6, R4, R6, R11, 0x96, !PT ;  /* 0x0000000604067212 */ /* 0x000fe400078e960b */
[----:B------:R-:W-:Y:S02]  /*0840*/  SHF.L.U32 R4, R8, 0x1, RZ ;  /* 0x0000000108047819 */ /* 0x000fe400000006ff */
[----:B------:R-:W-:Y:S02]  /*0850*/  LOP3.LUT R13, R6, R7, RZ, 0x3c, !PT ;  /* 0x00000007060d7212 */ /* 0x000fe400078e3cff */
[----:B------:R-:W-:-:S03]  /*0860*/  SHF.R.U32.HI R6, RZ, 0x2, R5 ;  /* 0x00000002ff067819 */ /* 0x000fc60000011605 */
[----:B------:R-:W-:Y:S01]  /*0870*/  IMAD.SHL.U32 R9, R13, 0x10, RZ ;  /* 0x000000100d097824 */ /* 0x000fe200078e00ff */
[----:B------:R-:W-:-:S04]  /*0880*/  LOP3.LUT R6, R6, R5, RZ, 0x3c, !PT ;  /* 0x0000000506067212 */ /* 0x000fc800078e3cff */
[----:B------:R-:W-:Y:S02]  /*0890*/  LOP3.LUT R4, R8, R4, R9, 0x96, !PT ;  /* 0x0000000408047212 */ /* 0x000fe400078e9609 */
[----:B------:R-:W-:Y:S02]  /*08a0*/  SHF.R.U32.HI R8, RZ, 0x2, R3 ;  /* 0x00000002ff087819 */ /* 0x000fe40000011603 */
[----:B------:R-:W-:Y:S01]  /*08b0*/  LOP3.LUT R15, R4, R13, RZ, 0x3c, !PT ;  /* 0x0000000d040f7212 */ /* 0x000fe200078e3cff */
[----:B------:R-:W-:Y:S01]  /*08c0*/  IMAD.SHL.U32 R4, R6, 0x2, RZ ;  /* 0x0000000206047824 */ /* 0x000fe200078e00ff */
[----:B------:R-:W-:Y:S02]  /*08d0*/  LOP3.LUT R8, R8, R3, RZ, 0x3c, !PT ;  /* 0x0000000308087212 */ /* 0x000fe400078e3cff */
[----:B------:R-:W-:-:S04]  /*08e0*/  SHF.L.U32 R5, R15, 0x4, RZ ;  /* 0x000000040f057819 */ /* 0x000fc800000006ff */
[----:B------:R-:W-:Y:S02]  /*08f0*/  LOP3.LUT R4, R6, R4, R5, 0x96, !PT ;  /* 0x0000000406047212 */ /* 0x000fe400078e9605 */
[----:B------:R-:W-:Y:S02]  /*0900*/  SHF.R.U32.HI R6, RZ, 0x2, R7 ;  /* 0x00000002ff067819 */ /* 0x000fe40000011607 */
[----:B------:R-:W-:Y:S01]  /*0910*/  LOP3.LUT R17, R4, R15, RZ, 0x3c, !PT ;  /* 0x0000000f04117212 */ /* 0x000fe200078e3cff */
[----:B------:R-:W-:Y:S01]  /*0920*/  IMAD.SHL.U32 R4, R8, 0x2, RZ ;  /* 0x0000000208047824 */ /* 0x000fe200078e00ff */
[----:B------:R-:W-:-:S03]  /*0930*/  LOP3.LUT R6, R6, R7, RZ, 0x3c, !PT ;  /* 0x0000000706067212 */ /* 0x000fc600078e3cff */
[----:B------:R-:W-:-:S05]  /*0940*/  IMAD.SHL.U32 R3, R17, 0x10, RZ ;  /* 0x0000001011037824 */ /* 0x000fca00078e00ff */
[----:B------:R-:W-:Y:S02]  /*0950*/  LOP3.LUT R4, R8, R4, R3, 0x96, !PT ;  /* 0x0000000408047212 */ /* 0x000fe400078e9603 */
[--C-:B------:R-:W-:Y:S02]  /*0960*/  SHF.R.U32.HI R8, RZ, 0x2, R13.reuse ;  /* 0x00000002ff087819 */ /* 0x100fe4000001160d */
[----:B------:R-:W-:Y:S02]  /*0970*/  LOP3.LUT R11, R4, R17, RZ, 0x3c, !PT ;  /* 0x00000011040b7212 */ /* 0x000fe400078e3cff */
[----:B------:R-:W-:Y:S02]  /*0980*/  SHF.L.U32 R4, R6, 0x1, RZ ;  /* 0x0000000106047819 */ /* 0x000fe400000006ff */
[----:B------:R-:W-:Y:S01]  /*0990*/  LOP3.LUT R8, R8, R13, RZ, 0x3c, !PT ;  /* 0x0000000d08087212 */ /* 0x000fe200078e3cff */
[----:B------:R-:W-:Y:S01]  /*09a0*/  IMAD.SHL.U32 R3, R11, 0x10, RZ ;  /* 0x000000100b037824 */ /* 0x000fe200078e00ff */
[----:B------:R-:W-:-:S04]  /*09b0*/  IADD3 R13, PT, PT, R0, 0x587c5, R13 ;  /* 0x000587c5000d7810 */ /* 0x000fc80007ffe00d */
[----:B------:R-:W-:Y:S02]  /*09c0*/  LOP3.LUT R4, R6, R4, R3, 0x96, !PT ;  /* 0x0000000406047212 */ /* 0x000fe400078e9603 */
[--C-:B------:R-:W-:Y:S02]  /*09d0*/  SHF.R.U32.HI R6, RZ, 0x2, R15.reuse ;  /* 0x00000002ff067819 */ /* 0x100fe4000001160f */
[----:B------:R-:W-:Y:S01]  /*09e0*/  LOP3.LUT R9, R4, R11, RZ, 0x3c, !PT ;  /* 0x0000000b04097212 */ /* 0x000fe200078e3cff */
[----:B------:R-:W-:Y:S01]  /*09f0*/  IMAD.SHL.U32 R4, R8, 0x2, RZ ;  /* 0x0000000208047824 */ /* 0x000fe200078e00ff */
[----:B------:R-:W-:Y:S02]  /*0a00*/  LOP3.LUT R6, R6, R15, RZ, 0x3c, !PT ;  /* 0x0000000f06067212 */ /* 0x000fe400078e3cff */
[----:B------:R-:W-:Y:S02]  /*0a10*/  SHF.L.U32 R3, R9, 0x4, RZ ;  /* 0x0000000409037819 */ /* 0x000fe400000006ff */
[----:B------:R-:W-:-:S02]  /*0a20*/  IADD3 R15, PT, PT, R0, 0xb0f8a, R15 ;  /* 0x000b0f8a000f7810 */ /* 0x000fc40007ffe00f */
[----:B------:R-:W-:Y:S02]  /*0a30*/  LOP3.LUT R4, R8, R4, R3, 0x96, !PT ;  /* 0x0000000408047212 */ /* 0x000fe400078e9603 */
[--C-:B------:R-:W-:Y:S02]  /*0a40*/  SHF.R.U32.HI R8, RZ, 0x2, R17.reuse ;  /* 0x00000002ff087819 */ /* 0x100fe40000011611 */
[----:B------:R-:W-:Y:S01]  /*0a50*/  LOP3.LUT R5, R4, R9, RZ, 0x3c, !PT ;  /* 0x0000000904057212 */ /* 0x000fe200078e3cff */
[----:B------:R-:W-:Y:S01]  /*0a60*/  IMAD.SHL.U32 R4, R6, 0x2, RZ ;  /* 0x0000000206047824 */ /* 0x000fe200078e00ff */
[----:B------:R-:W-:Y:S02]  /*0a70*/  LOP3.LUT R8, R8, R17, RZ, 0x3c, !PT ;  /* 0x0000001108087212 */ /* 0x000fe400078e3cff */
[----:B------:R-:W-:Y:S01]  /*0a80*/  IADD3 R17, PT, PT, R0, 0x10974f, R17 ;  /* 0x0010974f00117810 */ /* 0x000fe20007ffe011 */
[----:B------:R-:W-:Y:S01]  /*0a90*/  IMAD.SHL.U32 R3, R5, 0x10, RZ ;  /* 0x0000001005037824 */ /* 0x000fe200078e00ff */
[----:B------:R-:W-:-:S02]  /*0aa0*/  SHF.L.U32 R10, R8, 0x1, RZ ;  /* 0x00000001080a7819 */ /* 0x000fc400000006ff */
[----:B------:R-:W-:Y:S01]  /*0ab0*/  IADD3 R12, PT, PT, R0, 0x1ba6d9, R9 ;  /* 0x001ba6d9000c7810 */ /* 0x000fe20007ffe009 */
[----:B------:R-:W-:Y:S01]  /*0ac0*/  IMAD.HI.U32 R7, R17, -0x3fff, RZ ;  /* 0xffffc00111077827 */ /* 0x000fe200078e00ff */
[----:B------:R-:W-:Y:S02]  /*0ad0*/  LOP3.LUT R4, R6, R4, R3, 0x96, !PT ;  /* 0x0000000406047212 */ /* 0x000fe400078e9603 */
[----:B------:R-:W-:Y:S01]  /*0ae0*/  IADD3 R16, PT, PT, R0, 0x212e9e, R5 ;  /* 0x00212e9e00107810 */ /* 0x000fe20007ffe005 */
[----:B------:R-:W-:Y:S01]  /*0af0*/  IMAD.HI.U32 R6, R15, -0x3fff, RZ ;  /* 0xffffc0010f067827 */ /* 0x000fe200078e00ff */
[----:B------:R-:W-:-:S03]  /*0b00*/  LOP3.LUT R3, R4, R5, RZ, 0x3c, !PT ;  /* 0x0000000504037212 */ /* 0x000fc600078e3cff */
[----:B------:R-:W-:Y:S01]  /*0b10*/  IMAD.HI.U32 R4, R13, -0x3fff, RZ ;  /* 0xffffc0010d047827 */ /* 0x000fe200078e00ff */
[----:B------:R-:W-:Y:S02]  /*0b20*/  IADD3 R20, PT, PT, R0, 0x26b663, R3 ;  /* 0x0026b66300147810 */ /* 0x000fe40007ffe003 */
[----:B------:R-:W-:Y:S01]  /*0b30*/  SHF.R.U32.HI R6, RZ, 0x12, R6 ;  /* 0x00000012ff067819 */ /* 0x000fe20000011606 */
[----:B------:R-:W-:Y:S01]  /*0b40*/  IMAD.SHL.U32 R19, R3, 0x10, RZ ;  /* 0x0000001003137824 */ /* 0x000fe200078e00ff */
[----:B------:R-:W-:Y:S01]  /*0b50*/  SHF.R.U32.HI R4, RZ, 0x12, R4 ;  /* 0x00000012ff047819 */ /* 0x000fe20000011604 */
[----:B------:R-:W-:-:S03]  /*0b60*/  IMAD.HI.U32 R18, R16, -0x3fff, RZ ;  /* 0xffffc00110127827 */ /* 0x000fc600078e00ff */
[----:B------:R-:W-:Y:S01]  /*0b70*/  LOP3.LUT R14, R8, R10, R19, 0x96, !PT ;  /* 0x0000000a080e7212 */ /* 0x000fe200078e9613 */
[----:B------:R-:W-:Y:S01]  /*0b80*/  IMAD R13, R4, -0x40001, R13 ;  /* 0xfffbffff040d7824 */ /* 0x000fe200078e020d */
[C---:B------:R-:W-:Y:S01]  /*0b90*/  IADD3 R10, PT, PT, R0.reuse, 0x161f14, R11 ;  /* 0x00161f14000a7810 */ /* 0x040fe20007ffe00b */
[----:B------:R-:W-:Y:S01]  /*0ba0*/  VIADD R0, R0, 0x2c3e28 ;  /* 0x002c3e2800007836 */ /* 0x000fe20000000000 */
[----:B------:R-:W-:Y:S01]  /*0bb0*/  SHF.R.U32.HI R8, RZ, 0x12, R7 ;  /* 0x00000012ff087819 */ /* 0x000fe20000011607 */
[----:B------:R-:W-:Y:S01]  /*0bc0*/  IMAD.HI.U32 R21, R20, -0x3fff, RZ ;  /* 0xffffc00114157827 */ /* 0x000fe200078e00ff */
[----:B------:R-:W-:Y:S02]  /*0bd0*/  LOP3.LUT R7, R14, R3, RZ, 0x3c, !PT ;  /* 0x000000030e077212 */ /* 0x000fe400078e3cff */
[----:B------:R-:W-:Y:S01]  /*0be0*/  SHF.R.U32.HI R19, RZ, 0x12, R18 ;  /* 0x00000012ff137819 */ /* 0x000fe20000011612 */
[----:B------:R-:W-:Y:S01]  /*0bf0*/  IMAD.HI.U32 R14, R12, -0x3fff, RZ ;  /* 0xffffc0010c0e7827 */ /* 0x000fe200078e00ff */
[----:B------:R-:W-:-:S02]  /*0c00*/  IADD3 R22, PT, PT, R7, R0, RZ ;  /* 0x0000000007167210 */ /* 0x000fc40007ffe0ff */
[----:B------:R-:W-:Y:S01]  /*0c10*/  SHF.R.U32.HI R21, RZ, 0x12, R21 ;  /* 0x00000012ff157819 */ /* 0x000fe20000011615 */
[----:B------:R-:W-:-:S04]  /*0c20*/  IMAD.HI.U32 R4, R10, -0x3fff, RZ ;  /* 0xffffc0010a047827 */ /* 0x000fc800078e00ff */
[----:B------:R-:W-:-:S04]  /*0c30*/  IMAD.HI.U32 R23, R22, -0x3fff, RZ ;  /* 0xffffc00116177827 */ /* 0x000fc800078e00ff */
[----:B------:R-:W-:Y:S01]  /*0c40*/  IMAD R8, R8, -0x40001, R17 ;  /* 0xfffbffff08087824 */ /* 0x000fe200078e0211 */
[----:B------:R-:W-:Y:S01]  /*0c50*/  SHF.R.U32.HI R17, RZ, 0x12, R14 ;  /* 0x00000012ff117819 */ /* 0x000fe2000001160e */
[----:B------:R-:W-:Y:S01]  /*0c60*/  IMAD R6, R6, -0x40001, R15 ;  /* 0xfffbffff06067824 */ /* 0x000fe200078e020f */
[----:B------:R-:W-:Y:S01]  /*0c70*/  SHF.R.U32.HI R23, RZ, 0x12, R23 ;  /* 0x00000012ff177819 */ /* 0x000fe20000011617 */
[----:B------:R-:W-:Y:S01]  /*0c80*/  IMAD R19, R19, -0x40001, R16 ;  /* 0xfffbffff13137824 */ /* 0x000fe200078e0210 */
[----:B------:R-:W-:Y:S01]  /*0c90*/  SHF.R.U32.HI R15, RZ, 0x12, R4 ;  /* 0x00000012ff0f7819 */ /* 0x000fe20000011604 */
[----:B------:R-:W-:Y:S02]  /*0ca0*/  IMAD R17, R17, -0x40001, R12 ;  /* 0xfffbffff11117824 */ /* 0x000fe400078e020c */
[----:B------:R-:W-:Y:S02]  /*0cb0*/  IMAD R23, R23, -0x40001, R22 ;  /* 0xfffbffff17177824 */ /* 0x000fe400078e0216 */
[----:B------:R-:W-:Y:S01]  /*0cc0*/  IMAD R15, R15, -0x40001, R10 ;  /* 0xfffbffff0f0f7824 */ /* 0x000fe200078e020a */
[----:B------:R-:W-:Y:S01]  /*0cd0*/  IADD3 R16, PT, PT, R17, -0x20000, RZ ;  /* 0xfffe000011107810 */ /* 0x000fe20007ffe0ff */
[----:B------:R-:W-:-:S02]  /*0ce0*/  IMAD R18, R21, -0x40001, R20 ;  /* 0xfffbffff15127824 */ /* 0x000fc400078e0214 */
[----:B------:R-:W-:Y:S01]  /*0cf0*/  VIADD R12, R13, 0xfffe0000 ;  /* 0xfffe00000d0c7836 */ /* 0x000fe20000000000 */
[----:B------:R-:W-:Y:S01]  /*0d00*/  IADD3 R13, PT, PT, R6, -0x20000, RZ ;  /* 0xfffe0000060d7810 */ /* 0x000fe20007ffe0ff */
[----:B------:R-:W-:Y:S01]  /*0d10*/  VIADD R17, R19, 0xfffe0000 ;  /* 0xfffe000013117836 */ /* 0x000fe20000000000 */
[----:B------:R-:W-:Y:S01]  /*0d20*/  IADD3 R19, PT, PT, R23, -0x20000, RZ ;  /* 0xfffe000017137810 */ /* 0x000fe20007ffe0ff */
[----:B------:R-:W-:Y:S02]  /*0d30*/  IMAD R4, R2, 0x4, R1 ;  /* 0x0000000402047824 */ /* 0x000fe400078e0201 */
[----:B------:R-:W-:Y:S02]  /*0d40*/  VIADD R14, R8, 0xfffe0000 ;  /* 0xfffe0000080e7836 */ /* 0x000fe40000000000 */
[----:B------:R-:W-:Y:S02]  /*0d50*/  VIADD R15, R15, 0xfffe0000 ;  /* 0xfffe00000f0f7836 */ /* 0x000fe40000000000 */
[----:B------:R-:W-:-:S02]  /*0d60*/  VIADD R18, R18, 0xfffe0000 ;  /* 0xfffe000012127836 */ /* 0x000fc40000000000 */
[----:B------:R-:W-:Y:S01]  /*0d70*/  VIADD R2, R2, 0x8 ;  /* 0x0000000802027836 */ /* 0x000fe20000000000 */
[----:B------:R1:W-:Y:S04]  /*0d80*/  STL.128 [R4+0x400], R12 ;  /* 0x0004000c04007387 */ /* 0x0003e80000100c00 */
[----:B------:R1:W-:Y:S01]  /*0d90*/  STL.128 [R4+0x410], R16 ;  /* 0x0004101004007387 */ /* 0x0003e20000100c00 */
[----:B------:R-:W-:-:S13]  /*0da0*/  ISETP.NE.AND P0, PT, R2, 0x100, PT ;  /* 0x000001000200780c */ /* 0x000fda0003f05270 */
[----:B------:R-:W-:Y:S05]  /*0db0*/  @P0 BRA `(.L_x_96) ;  /* 0xfffffff800840947 */ /* 0x000fea000383ffff */
[----:B------:R-:W-:-:S07]  /*0dc0*/  IMAD.MOV.U32 R2, RZ, RZ, RZ ;  /* 0x000000ffff027224 */ /* 0x000fce00078e00ff */
.L_x_97:
[----:B01----:R-:W-:Y:S02]  /*0dd0*/  SHF.R.U32.HI R4, RZ, 0x2, R11 ;  /* 0x00000002ff047819 */ /* 0x003fe4000001160b */
[----:B------:R-:W-:Y:S02]  /*0de0*/  SHF.R.U32.HI R8, RZ, 0x2, R9 ;  /* 0x00000002ff087819 */ /* 0x000fe40000011609 */
[----:B------:R-:W-:Y:S02]  /*0df0*/  LOP3.LUT R4, R4, R11, RZ, 0x3c, !PT ;  /* 0x0000000b04047212 */ /* 0x000fe400078e3cff */
[----:B------:R-:W-:Y:S02]  /*0e00*/  SHF.L.U32 R11, R7, 0x4, RZ ;  /* 0x00000004070b7819 */ /* 0x000fe400000006ff */
[----:B------:R-:W-:Y:S01]  /*0e10*/  LOP3.LUT R8, R8, R9, RZ, 0x3c, !PT ;  /* 0x0000000908087212 */ /* 0x000fe200078e3cff */
[----:B------:R-:W-:-:S05]  /*0e20*/  IMAD.SHL.U32 R6, R4, 0x2, RZ ;  /* 0x0000000204067824 */ /* 0x000fca00078e00ff */
[----:B------:R-:W-:Y:S01]  /*0e30*/  LOP3.LUT R6, R4, R6, R11, 0x96, !PT ;  /* 0x0000000604067212 */ /* 0x000fe200078e960b */
[----:B------:R-:W-:-:S03]  /*0e40*/  IMAD.SHL.U32 R4, R8, 0x2, RZ ;  /* 0x0000000208047824 */ /* 0x000fc600078e00ff */
[----:B------:R-:W-:Y:S02]  /*0e50*/  LOP3.LUT R13, R6, R7, RZ, 0x3c, !PT ;  /* 0x00000007060d7212 */ /* 0x000fe400078e3cff */
[----:B------:R-:W-:Y:S02]  /*0e60*/  SHF.R.U32.HI R6, RZ, 0x2, R5 ;  /* 0x00000002ff067819 */ /* 0x000fe40000011605 */
[----:B------:R-:W-:Y:S02]  /*0e70*/  SHF.L.U32 R9, R13, 0x4, RZ ;  /* 0x000000040d097819 */ /* 0x000fe400000006ff */
[----:B------:R-:W-:Y:S02]  /*0e80*/  LOP3.LUT R6, R6, R5, RZ, 0x3c, !PT ;  /* 0x0000000506067212 */ /* 0x000fe400078e3cff */
[----:B------:R-:W-:Y:S02]  /*0e90*/  LOP3.LUT R4, R8, R4, R9, 0x96, !PT ;  /* 0x0000000408047212 */ /* 0x000fe400078e9609 */
[----:B------:R-:W-:-:S02]  /*0ea0*/  SHF.R.U32.HI R8, RZ, 0x2, R3 ;  /* 0x00000002ff087819 */ /* 0x000fc40000011603 */
[----:B------:R-:W-:Y:S01]  /*0eb0*/  LOP3.LUT R15, R4, R13, RZ, 0x3c, !PT ;  /* 0x0000000d040f7212 */ /* 0x000fe200078e3cff */
[----:B------:R-:W-:Y:S01]  /*0ec0*/  IMAD.SHL.U32 R4, R6, 0x2, RZ ;  /* 0x0000000206047824 */ /* 0x000fe200078e00ff */
[----:B------:R-:W-:-:S03]  /*0ed0*/  LOP3.LUT R8, R8, R3, RZ, 0x3c, !PT ;  /* 0x0000000308087212 */ /* 0x000fc600078e3cff */
[----:B------:R-:W-:-:S05]  /*0ee0*/  IMAD.SHL.U32 R5, R15, 0x10, RZ ;  /* 0x000000100f057824 */ /* 0x000fca00078e00ff */
[----:B------:R-:W-:Y:S02]  /*0ef0*/  LOP3.LUT R4, R6, R4, R5, 0x96, !PT ;  /* 0x0000000406047212 */ /* 0x000fe400078e9605 */
[----:B------:R-:W-:Y:S02]  /*0f00*/  SHF.R.U32.HI R6, RZ, 0x2, R7 ;  /* 0x00000002ff067819 */ /* 0x000fe40000011607 */
[----:B------:R-:W-:Y:S02]  /*0f10*/  LOP3.LUT R17, R4, R15, RZ, 0x3c, !PT ;  /* 0x0000000f04117212 */ /* 0x000fe400078e3cff */
[----:B------:R-:W-:Y:S02]  /*0f20*/  SHF.L.U32 R4, R8, 0x1, RZ ;  /* 0x0000000108047819 */ /* 0x000fe400000006ff */
[----:B------:R-:W-:Y:S01]  /*0f30*/  LOP3.LUT R6, R6, R7, RZ, 0x3c, !PT ;  /* 0x0000000706067212 */ /* 0x000fe200078e3cff */
[----:B------:R-:W-:-:S05]  /*0f40*/  IMAD.SHL.U32 R3, R17, 0x10, RZ ;  /* 0x0000001011037824 */ /* 0x000fca00078e00ff */
        /* <DEDUP_REMOVED lines=12> */
[C---:B------:R-:W-:Y:S01]  /*1010*/  IADD3 R15, PT, PT, R0.reuse, 0xb0f8a, R15 ;  /* 0x000b0f8a000f7810 */ /* 0x040fe20007ffe00f */
[----:B------:R-:W-:Y:S01]  /*1020*/  IMAD.SHL.U32 R3, R9, 0x10, RZ ;  /* 0x0000001009037824 */ /* 0x000fe200078e00ff */
[----:B------:R-:W-:-:S04]  /*1030*/  IADD3 R12, PT, PT, R0, 0x1ba6d9, R9 ;  /* 0x001ba6d9000c7810 */ /* 0x000fc80007ffe009 */
[----:B------:R-:W-:Y:S02]  /*1040*/  LOP3.LUT R4, R8, R4, R3, 0x96, !PT ;  /* 0x0000000408047212 */ /* 0x000fe400078e9603 */
[--C-:B------:R-:W-:Y:S02]  /*1050*/  SHF.R.U32.HI R8, RZ, 0x2, R17.reuse ;  /* 0x00000002ff087819 */ /* 0x100fe40000011611 */
[----:B------:R-:W-:Y:S02]  /*1060*/  LOP3.LUT R5, R4, R9, RZ, 0x3c, !PT ;  /* 0x0000000904057212 */ /* 0x000fe400078e3cff */
[----:B------:R-:W-:Y:S02]  /*1070*/  SHF.L.U32 R4, R6, 0x1, RZ ;  /* 0x0000000106047819 */ /* 0x000fe400000006ff */
[----:B------:R-:W-:Y:S01]  /*1080*/  LOP3.LUT R8, R8, R17, RZ, 0x3c, !PT ;  /* 0x0000001108087212 */ /* 0x000fe200078e3cff */
[----:B------:R-:W-:Y:S01]  /*1090*/  IMAD.SHL.U32 R3, R5, 0x10, RZ ;  /* 0x0000001005037824 */ /* 0x000fe200078e00ff */
[----:B------:R-:W-:-:S02]  /*10a0*/  IADD3 R17, PT, PT, R0, 0x10974f, R17 ;  /* 0x0010974f00117810 */ /* 0x000fc40007ffe011 */
[----:B------:R-:W-:Y:S01]  /*10b0*/  IADD3 R16, PT, PT, R0, 0x212e9e, R5 ;  /* 0x00212e9e00107810 */ /* 0x000fe20007ffe005 */
[----:B------:R-:W-:Y:S01]  /*10c0*/  IMAD.SHL.U32 R10, R8, 0x2, RZ ;  /* 0x00000002080a7824 */ /* 0x000fe200078e00ff */
[----:B------:R-:W-:Y:S01]  /*10d0*/  LOP3.LUT R4, R6, R4, R3, 0x96, !PT ;  /* 0x0000000406047212 */ /* 0x000fe200078e9603 */
[----:B------:R-:W-:-:S03]  /*10e0*/  IMAD.HI.U32 R7, R17, -0x3fff, RZ ;  /* 0xffffc00111077827 */ /* 0x000fc600078e00ff */
[----:B------:R-:W-:Y:S01]  /*10f0*/  LOP3.LUT R3, R4, R5, RZ, 0x3c, !PT ;  /* 0x0000000504037212 */ /* 0x000fe200078e3cff */
[----:B------:R-:W-:-:S03]  /*1100*/  IMAD.HI.U32 R4, R13, -0x3fff, RZ ;  /* 0xffffc0010d047827 */ /* 0x000fc600078e00ff */
[----:B------:R-:W-:Y:S01]  /*1110*/  SHF.L.U32 R19, R3, 0x4, RZ ;  /* 0x0000000403137819 */ /* 0x000fe200000006ff */
[----:B------:R-:W-:Y:S01]  /*1120*/  IMAD.HI.U32 R6, R15, -0x3fff, RZ ;  /* 0xffffc0010f067827 */ /* 0x000fe200078e00ff */
[----:B------:R-:W-:Y:S02]  /*1130*/  IADD3 R20, PT, PT, R0, 0x26b663, R3 ;  /* 0x0026b66300147810 */ /* 0x000fe40007ffe003 */
[----:B------:R-:W-:Y:S01]  /*1140*/  LOP3.LUT R14, R8, R10, R19, 0x96, !PT ;  /* 0x0000000a080e7212 */ /* 0x000fe200078e9613 */
[----:B------:R-:W-:Y:S01]  /*1150*/  IMAD.HI.U32 R18, R16, -0x3fff, RZ ;  /* 0xffffc00110127827 */ /* 0x000fe200078e00ff */
[----:B------:R-:W-:Y:S02]  /*1160*/  SHF.R.U32.HI R8, RZ, 0x12, R7 ;  /* 0x00000012ff087819 */ /* 0x000fe40000011607 */
[C---:B------:R-:W-:Y:S01]  /*1170*/  IADD3 R10, PT, PT, R0.reuse, 0x161f14, R11 ;  /* 0x00161f14000a7810 */ /* 0x040fe20007ffe00b */
[----:B------:R-:W-:Y:S01]  /*1180*/  VIADD R0, R0, 0x2c3e28 ;  /* 0x002c3e2800007836 */ /* 0x000fe20000000000 */
[----:B------:R-:W-:Y:S01]  /*1190*/  LOP3.LUT R7, R14, R3, RZ, 0x3c, !PT ;  /* 0x000000030e077212 */ /* 0x000fe200078e3cff */
[----:B------:R-:W-:Y:S01]  /*11a0*/  IMAD.HI.U32 R14, R12, -0x3fff, RZ ;  /* 0xffffc0010c0e7827 */ /* 0x000fe200078e00ff */
[----:B------:R-:W-:-:S02]  /*11b0*/  SHF.R.U32.HI R4, RZ, 0x12, R4 ;  /* 0x00000012ff047819 */ /* 0x000fc40000011604 */
[----:B------:R-:W-:Y:S01]  /*11c0*/  SHF.R.U32.HI R6, RZ, 0x12, R6 ;  /* 0x00000012ff067819 */ /* 0x000fe20000011606 */
[----:B------:R-:W-:Y:S01]  /*11d0*/  IMAD.IADD R22, R7, 0x1, R0 ;  /* 0x0000000107167824 */ /* 0x000fe200078e0200 */
[----:B------:R-:W-:Y:S01]  /*11e0*/  SHF.R.U32.HI R19, RZ, 0x12, R18 ;  /* 0x00000012ff137819 */ /* 0x000fe20000011612 */
[----:B------:R-:W-:Y:S02]  /*11f0*/  IMAD R13, R4, -0x40001, R13 ;  /* 0xfffbffff040d7824 */ /* 0x000fe400078e020d */
[----:B------:R-:W-:-:S04]  /*1200*/  IMAD.HI.U32 R4, R10, -0x3fff, RZ ;  /* 0xffffc0010a047827 */ /* 0x000fc800078e00ff */
[----:B------:R-:W-:-:S04]  /*1210*/  IMAD.HI.U32 R21, R20, -0x3fff, RZ ;  /* 0xffffc00114157827 */ /* 0x000fc800078e00ff */
[----:B------:R-:W-:Y:S01]  /*1220*/  IMAD.HI.U32 R23, R22, -0x3fff, RZ ;  /* 0xffffc00116177827 */ /* 0x000fe200078e00ff */
[----:B------:R-:W-:-:S03]  /*1230*/  SHF.R.U32.HI R21, RZ, 0x12, R21 ;  /* 0x00000012ff157819 */ /* 0x000fc60000011615 */
[----:B------:R-:W-:Y:S01]  /*1240*/  IMAD R8, R8, -0x40001, R17 ;  /* 0xfffbffff08087824 */ /* 0x000fe200078e0211 */
[----:B------:R-:W-:Y:S01]  /*1250*/  SHF.R.U32.HI R17, RZ, 0x12, R14 ;  /* 0x00000012ff117819 */ /* 0x000fe2000001160e */
[----:B------:R-:W-:Y:S01]  /*1260*/  IMAD R6, R6, -0x40001, R15 ;  /* 0xfffbffff06067824 */ /* 0x000fe200078e020f */
[----:B------:R-:W-:Y:S01]  /*1270*/  SHF.R.U32.HI R15, RZ, 0x12, R4 ;  /* 0x00000012ff0f7819 */ /* 0x000fe20000011604 */
[----:B------:R-:W-:Y:S01]  /*1280*/  IMAD R19, R19, -0x40001, R16 ;  /* 0xfffbffff13137824 */ /* 0x000fe200078e0210 */
[----:B------:R-:W-:Y:S01]  /*1290*/  SHF.R.U32.HI R23, RZ, 0x12, R23 ;  /* 0x00000012ff177819 */ /* 0x000fe20000011617 */
[----:B------:R-:W-:Y:S01]  /*12a0*/  IMAD R17, R17, -0x40001, R12 ;  /* 0xfffbffff11117824 */ /* 0x000fe200078e020c */
[----:B------:R-:W-:Y:S01]  /*12b0*/  LEA R4, R2, R1, 0x2 ;  /* 0x0000000102047211 */ /* 0x000fe200078e10ff */
[----:B------:R-:W-:Y:S01]  /*12c0*/  IMAD R15, R15, -0x40001, R10 ;  /* 0xfffbffff0f0f7824 */ /* 0x000fe200078e020a */
[----:B------:R-:W-:Y:S01]  /*12d0*/  IADD3 R14, PT, PT, R8, -0x20000, RZ ;  /* 0xfffe0000080e7810 */ /* 0x000fe20007ffe0ff */
[----:B------:R-:W-:Y:S01]  /*12e0*/  IMAD R18, R21, -0x40001, R20 ;  /* 0xfffbffff15127824 */ /* 0x000fe200078e0214 */
[----:B------:R-:W-:Y:S01]  /*12f0*/  IADD3 R2, PT, PT, R2, 0x8, RZ ;  /* 0x0000000802027810 */ /* 0x000fe20007ffe0ff */
[----:B------:R-:W-:-:S02]  /*1300*/  IMAD R23, R23, -0x40001, R22 ;  /* 0xfffbffff17177824 */ /* 0x000fc400078e0216 */
[----:B------:R-:W-:Y:S01]  /*1310*/  VIADD R16, R17, 0xfffe0000 ;  /* 0xfffe000011107836 */ /* 0x000fe20000000000 */
[----:B------:R-:W-:Y:S01]  /*1320*/  IADD3 R17, PT, PT, R19, -0x20000, RZ ;  /* 0xfffe000013117810 */ /* 0x000fe20007ffe0ff */
[----:B------:R-:W-:Y:S01]  /*1330*/  VIADD R12, R13, 0xfffe0000 ;  /* 0xfffe00000d0c7836 */ /* 0x000fe20000000000 */
[----:B------:R-:W-:Y:S01]  /*1340*/  ISETP.NE.AND P0, PT, R2, 0x100, PT ;  /* 0x000001000200780c */ /* 0x000fe20003f05270 */
[----:B------:R-:W-:Y:S02]  /*1350*/  VIADD R13, R6, 0xfffe0000 ;  /* 0xfffe0000060d7836 */ /* 0x000fe40000000000 */
[----:B------:R-:W-:Y:S02]  /*1360*/  VIADD R15, R15, 0xfffe0000 ;  /* 0xfffe00000f0f7836 */ /* 0x000fe40000000000 */
[----:B------:R-:W-:Y:S02]  /*1370*/  VIADD R18, R18, 0xfffe0000 ;  /* 0xfffe000012127836 */ /* 0x000fe40000000000 */
[----:B------:R-:W-:Y:S01]  /*1380*/  VIADD R19, R23, 0xfffe0000 ;  /* 0xfffe000017137836 */ /* 0x000fe20000000000 */
[----:B------:R0:W-:Y:S04]  /*1390*/  STL.128 [R4+0x800], R12 ;  /* 0x0008000c04007387 */ /* 0x0001e80000100c00 */
[----:B------:R0:W-:Y:S01]  /*13a0*/  STL.128 [R4+0x810], R16 ;  /* 0x0008101004007387 */ /* 0x0001e20000100c00 */
[----:B------:R-:W-:Y:S05]  /*13b0*/  @P0 BRA `(.L_x_97) ;  /* 0xfffffff800840947 */ /* 0x000fea000383ffff */
[----:B------:R-:W-:-:S07]  /*13c0*/  IMAD.MOV.U32 R2, RZ, RZ, RZ ;  /* 0x000000ffff027224 */ /* 0x000fce00078e00ff */
.L_x_98:
[----:B01----:R-:W-:Y:S02]  /*13d0*/  SHF.R.U32.HI R4, RZ, 0x2, R11 ;  /* 0x00000002ff047819 */ /* 0x003fe4000001160b */
[----:B------:R-:W-:Y:S02]  /*13e0*/  SHF.R.U32.HI R8, RZ, 0x2, R9 ;  /* 0x00000002ff087819 */ /* 0x000fe40000011609 */
[----:B------:R-:W-:Y:S01]  /*13f0*/  LOP3.LUT R4, R4, R11, RZ, 0x3c, !PT ;  /* 0x0000000b04047212 */ /* 0x000fe200078e3cff */
[----:B------:R-:W-:Y:S01]  /*1400*/  IMAD.SHL.U32 R11, R7, 0x10, RZ ;  /* 0x00000010070b7824 */ /* 0x000fe200078e00ff */
[----:B------:R-:W-:Y:S02]  /*1410*/  LOP3.LUT R8, R8, R9, RZ, 0x3c, !PT ;  /* 0x0000000908087212 */ /* 0x000fe400078e3cff */
[----:B------:R-:W-:-:S04]  /*1420*/  SHF.L.U32 R6, R4, 0x1, RZ ;  /* 0x0000000104067819 */ /* 0x000fc800000006ff */
        /* <DEDUP_REMOVED lines=71> */
[----:B------:R-:W-:Y:S01]  /*18a0*/  IMAD R17, R17, -0x40001, R12 ;  /* 0xfffbffff11117824 */ /* 0x000fe200078e020c */
[----:B------:R-:W-:Y:S01]  /*18b0*/  IADD3 R12, PT, PT, R13, -0x20000, RZ ;  /* 0xfffe00000d0c7810 */ /* 0x000fe20007ffe0ff */
[----:B------:R-:W-:Y:S02]  /*18c0*/  IMAD R15, R15, -0x40001, R10 ;  /* 0xfffbffff0f0f7824 */ /* 0x000fe400078e020a */
[----:B------:R-:W-:-:S02]  /*18d0*/  IMAD R18, R21, -0x40001, R20 ;  /* 0xfffbffff15127824 */ /* 0x000fc400078e0214 */
[----:B------:R-:W-:Y:S01]  /*18e0*/  IMAD R23, R23, -0x40001, R22 ;  /* 0xfffbffff17177824 */ /* 0x000fe200078e0216 */
[----:B------:R-:W-:Y:S01]  /*18f0*/  IADD3 R15, PT, PT, R15, -0x20000, RZ ;  /* 0xfffe00000f0f7810 */ /* 0x000fe20007ffe0ff */
[----:B------:R-:W-:Y:S01]  /*1900*/  VIADD R16, R17, 0xfffe0000 ;  /* 0xfffe000011107836 */ /* 0x000fe20000000000 */
[----:B------:R-:W-:Y:S01]  /*1910*/  IADD3 R18, PT, PT, R18, -0x20000, RZ ;  /* 0xfffe000012127810 */ /* 0x000fe20007ffe0ff */
[----:B------:R-:W-:Y:S02]  /*1920*/  VIADD R17, R19, 0xfffe0000 ;  /* 0xfffe000013117836 */ /* 0x000fe40000000000 */
[----:B------:R-:W-:Y:S02]  /*1930*/  IMAD R4, R2, 0x4, R1 ;  /* 0x0000000402047824 */ /* 0x000fe400078e0201 */
[----:B------:R-:W-:Y:S02]  /*1940*/  VIADD R13, R6, 0xfffe0000 ;  /* 0xfffe0000060d7836 */ /* 0x000fe40000000000 */
[----:B------:R-:W-:-:S02]  /*1950*/  VIADD R14, R8, 0xfffe0000 ;  /* 0xfffe0000080e7836 */ /* 0x000fc40000000000 */
[----:B------:R-:W-:Y:S02]  /*1960*/  VIADD R19, R23, 0xfffe0000 ;  /* 0xfffe000017137836 */ /* 0x000fe40000000000 */
[----:B------:R-:W-:Y:S01]  /*1970*/  VIADD R2, R2, 0x8 ;  /* 0x0000000802027836 */ /* 0x000fe20000000000 */
[----:B------:R1:W-:Y:S04]  /*1980*/  STL.128 [R4+0xc00], R12 ;  /* 0x000c000c04007387 */ /* 0x0003e80000100c00 */
[----:B------:R1:W-:Y:S01]  /*1990*/  STL.128 [R4+0xc10], R16 ;  /* 0x000c101004007387 */ /* 0x0003e20000100c00 */
[----:B------:R-:W-:-:S13]  /*19a0*/  ISETP.NE.AND P0, PT, R2, 0x100, PT ;  /* 0x000001000200780c */ /* 0x000fda0003f05270 */
[----:B------:R-:W-:Y:S05]  /*19b0*/  @P0 BRA `(.L_x_98) ;  /* 0xfffffff800840947 */ /* 0x000fea000383ffff */
[----:B------:R-:W-:-:S07]  /*19c0*/  HFMA2 R36, -RZ, RZ, 0, 0 ;  /* 0x00000000ff247431 */ /* 0x000fce00000001ff */
.L_x_114:
[----:B0-----:R-:W0:Y:S01]  /*19d0*/  S2UR UR5, SR_CgaCtaId ;  /* 0x00000000000579c3 */ /* 0x001e220000008800 */
[----:B------:R-:W-:Y:S01]  /*19e0*/  UMOV UR4, 0x400 ;  /* 0x0000040000047882 */ /* 0x000fe20000000000 */
[----:B------:R-:W-:-:S06]  /*19f0*/  IMAD.MOV.U32 R0, RZ, RZ, RZ ;  /* 0x000000ffff007224 */ /* 0x000fcc00078e00ff */
[----:B------:R-:W2:Y:S01]  /*1a00*/  LDC.64 R2, c[0x0][0x388] ;  /* 0x0000e200ff027b82 */ /* 0x000ea20000000a00 */
[----:B0-----:R-:W-:Y:S01]  /*1a10*/  ULEA UR4, UR5, UR4, 0x18 ;  /* 0x0000000405047291 */ /* 0x001fe2000f8ec0ff */
[----:B--2---:R-:W-:-:S08]  /*1a20*/  IMAD.WIDE.U32 R2, R36, 0x1000, R2 ;  /* 0x0000100024027825 */ /* 0x004fd000078e0002 */
[----:B------:R-:W-:Y:S04]  /*1a30*/  STS.128 [UR4], RZ ;  /* 0x000000ffff007988 */ /* 0x000fe80008000c04 */
[----:B------:R-:W-:Y:S04]  /*1a40*/  STS.128 [UR4+0x10], RZ ;  /* 0x000010ffff007988 */ /* 0x000fe80008000c04 */
        /* <DEDUP_REMOVED lines=61> */
[----:B------:R-:W-:Y:S01]  /*1e20*/  STS.128 [UR4+0x3f0], RZ ;  /* 0x0003f0ffff007988 */ /* 0x000fe20008000c04 */
.L_x_106:
[----:B------:R-:W-:-:S05]  /*1e30*/  IMAD R37, R0, 0x400, R1 ;  /* 0x0000040000257824 */ /* 0x000fca00078e0201 */
[----:B-1----:R-:W2:Y:S04]  /*1e40*/  LDL.128 R4, [R37] ;  /* 0x0000000025047983 */ /* 0x002ea80000100c00 */
[----:B0-2---:R0:W-:Y:S04]  /*1e50*/  STL.128 [R1+0x4800], R4 ;  /* 0x0048000401007387 */ /* 0x0051e80000100c00 */
[----:B------:R-:W2:Y:S04]  /*1e60*/  LDL.128 R8, [R37+0x10] ;  /* 0x0000100025087983 */ /* 0x000ea80000100c00 */
[----:B--2---:R1:W-:Y:S04]  /*1e70*/  STL.128 [R1+0x4810], R8 ;  /* 0x0048100801007387 */ /* 0x0043e80000100c00 */
[----:B------:R-:W2:Y:S04]  /*1e80*/  LDL.128 R12, [R37+0x20] ;  /* 0x00002000250c7983 */ /* 0x000ea80000100c00 */
[----:B--2---:R2:W-:Y:S04]  /*1e90*/  STL.128 [R1+0x4820], R12 ;  /* 0x0048200c01007387 */ /* 0x0045e80000100c00 */
[----:B------:R-:W3:Y:S04]  /*1ea0*/  LDL.128 R16, [R37+0x30] ;  /* 0x0000300025107983 */ /* 0x000ee80000100c00 */
[----:B---3--:R3:W-:Y:S04]  /*1eb0*/  STL.128 [R1+0x4830], R16 ;  /* 0x0048301001007387 */ /* 0x0087e80000100c00 */
[----:B------:R-:W4:Y:S04]  /*1ec0*/  LDL.128 R20, [R37+0x40] ;  /* 0x0000400025147983 */ /* 0x000f280000100c00 */
[----:B----4-:R4:W-:Y:S04]  /*1ed0*/  STL.128 [R1+0x4840], R20 ;  /* 0x0048401401007387 */ /* 0x0109e80000100c00 */
[----:B------:R-:W5:Y:S04]  /*1ee0*/  LDL.128 R24, [R37+0x50] ;  /* 0x0000500025187983 */ /* 0x000f680000100c00 */
[----:B-----5:R5:W-:Y:S04]  /*1ef0*/  STL.128 [R1+0x4850], R24 ;  /* 0x0048501801007387 */ /* 0x020be80000100c00 */
[----:B0-----:R-:W2:Y:S04]  /*1f00*/  LDL.128 R4, [R37+0x60] ;  /* 0x0000600025047983 */ /* 0x001ea80000100c00 */
[----:B--2---:R0:W-:Y:S04]  /*1f10*/  STL.128 [R1+0x4860], R4 ;  /* 0x0048600401007387 */ /* 0x0041e80000100c00 */
[----:B-1----:R-:W2:Y:S04]  /*1f20*/  LDL.128 R8, [R37+0x70] ;  /* 0x0000700025087983 */ /* 0x002ea80000100c00 */
[----:B--2---:R1:W-:Y:S04]  /*1f30*/  STL.128 [R1+0x4870], R8 ;  /* 0x0048700801007387 */ /* 0x0043e80000100c00 */
[----:B------:R-:W2:Y:S04]  /*1f40*/  LDL.128 R12, [R37+0x80] ;  /* 0x00008000250c7983 */ /* 0x000ea80000100c00 */
[----:B--2---:R2:W-:Y:S04]  /*1f50*/  STL.128 [R1+0x4880], R12 ;  /* 0x0048800c01007387 */ /* 0x0045e80000100c00 */
[----:B---3--:R-:W3:Y:S04]  /*1f60*/  LDL.128 R16, [R37+0x90] ;  /* 0x0000900025107983 */ /* 0x008ee80000100c00 */
[----:B---3--:R3:W-:Y:S04]  /*1f70*/  STL.128 [R1+0x4890], R16 ;  /* 0x0048901001007387 */ /* 0x0087e80000100c00 */
[----:B----4-:R-:W4:Y:S04]  /*1f80*/  LDL.128 R20, [R37+0xa0] ;  /* 0x0000a00025147983 */ /* 0x010f280000100c00 */
[----:B----4-:R4:W-:Y:S04]  /*1f90*/  STL.128 [R1+0x48a0], R20 ;  /* 0x0048a01401007387 */ /* 0x0109e80000100c00 */
[----:B-----5:R-:W5:Y:S04]  /*1fa0*/  LDL.128 R24, [R37+0xb0] ;  /* 0x0000b00025187983 */ /* 0x020f680000100c00 */
        /* <DEDUP_REMOVED lines=96> */
[----:B-----5:R-:W-:Y:S04]  /*25b0*/  STL.128 [R1+0x4bb0], R24 ;  /* 0x004bb01801007387 */ /* 0x020fe80000100c00 */
[----:B0-----:R-:W5:Y:S04]  /*25c0*/  LDL.128 R4, [R37+0x3c0] ;  /* 0x0003c00025047983 */ /* 0x001f680000100c00 */
[----:B-----5:R0:W-:Y:S04]  /*25d0*/  STL.128 [R1+0x4bc0], R4 ;  /* 0x004bc00401007387 */ /* 0x0201e80000100c00 */
[----:B-1----:R-:W5:Y:S04]  /*25e0*/  LDL.128 R8, [R37+0x3d0] ;  /* 0x0003d00025087983 */ /* 0x002f680000100c00 */
[----:B-----5:R1:W-:Y:S04]  /*25f0*/  STL.128 [R1+0x4bd0], R8 ;  /* 0x004bd00801007387 */ /* 0x0203e80000100c00 */
[----:B--2---:R-:W2:Y:S04]  /*2600*/  LDL.128 R12, [R37+0x3e0] ;  /* 0x0003e000250c7983 */ /* 0x004ea80000100c00 */
[----:B--2---:R1:W-:Y:S04]  /*2610*/  STL.128 [R1+0x4be0], R12 ;  /* 0x004be00c01007387 */ /* 0x0043e80000100c00 */
[----:B---3--:R-:W2:Y:S01]  /*2620*/  LDL.128 R16, [R37+0x3f0] ;  /* 0x0003f00025107983 */ /* 0x008ea20000100c00 */
[----:B----4-:R-:W-:Y:S01]  /*2630*/  MOV R21, R0 ;  /* 0x0000000000157202 */ /* 0x010fe20000000f00 */
[----:B------:R-:W-:-:S02]  /*2640*/  VIADD R0, R0, 0x1 ;  /* 0x0000000100007836 */ /* 0x000fc40000000000 */
[----:B0-----:R-:W-:Y:S02]  /*2650*/  HFMA2 R4, -RZ, RZ, 0, 0 ;  /* 0x00000000ff047431 */ /* 0x001fe400000001ff */
[----:B------:R-:W-:Y:S01]  /*2660*/  IMAD.MOV.U32 R20, RZ, RZ, 0x80 ;  /* 0x00000080ff147424 */ /* 0x000fe200078e00ff */
[----:B------:R-:W-:Y:S01]  /*2670*/  ISETP.NE.AND P0, PT, R0, 0x4, PT ;  /* 0x000000040000780c */ /* 0x000fe20003f05270 */
[----:B--2---:R1:W-:-:S12]  /*2680*/  STL.128 [R1+0x4bf0], R16 ;  /* 0x004bf01001007387 */ /* 0x0043d80000100c00 */
.L_x_104:
[C---:B-1----:R-:W-:Y:S01]  /*2690*/  IMAD.SHL.U32 R18, R20.reuse, 0x2, RZ ;  /* 0x0000000214127824 */ /* 0x042fe200078e00ff */
[C---:B--23--:R-:W-:Y:S01]  /*26a0*/  IADD3 R6, PT, PT, R20.reuse, -0x1, RZ ;  /* 0xffffffff14067810 */ /* 0x04cfe20007ffe0ff */
[----:B------:R-:W-:Y:S01]  /*26b0*/  IMAD.MOV.U32 R8, RZ, RZ, 0xff ;  /* 0x000000ffff087424 */ /* 0x000fe200078e00ff */
[----:B------:R-:W-:Y:S01]  /*26c0*/  LOP3.LUT R22, R20, 0x3, RZ, 0xc0, !PT ;  /* 0x0000000314167812 */ /* 0x000fe200078ec0ff */
[----:B0-----:R-:W-:Y:S01]  /*26d0*/  VIADD R5, R18, 0xffffffff ;  /* 0xffffffff12057836 */ /* 0x001fe20000000000 */
[----:B------:R-:W-:Y:S02]  /*26e0*/  ISETP.GE.U32.AND P1, PT, R6, 0x3, PT ;  /* 0x000000030600780c */ /* 0x000fe40003f26070 */
[----:B------:R-:W-:Y:S02]  /*26f0*/  LOP3.LUT R23, R20, 0xfc, RZ, 0xc0, !PT ;  /* 0x000000fc14177812 */ /* 0x000fe400078ec0ff */
[----:B------:R-:W-:-:S06]  /*2700*/  LOP3.LUT R5, R18, R5, RZ, 0xc, !PT ;  /* 0x0000000512057212 */ /* 0x000fcc00078e0cff */
[----:B------:R-:W0:Y:S02]  /*2710*/  POPC R5, R5 ;  /* 0x0000000500057309 */ /* 0x000e240000000000 */
[----:B0-----:R-:W-:Y:S01]  /*2720*/  SHF.R.U32.HI R7, RZ, R5, R8 ;  /* 0x00000005ff077219 */ /* 0x001fe20000011608 */
[----:B------:R-:W-:-:S03]  /*2730*/  IMAD.MOV.U32 R8, RZ, RZ, RZ ;  /* 0x000000ffff087224 */ /* 0x000fc600078e00ff */
[----:B------:R-:W-:-:S07]  /*2740*/  IADD3 R19, PT, PT, R4, 0x1, R7 ;  /* 0x0000000104137810 */ /* 0x000fce0007ffe007 */
.L_x_103:
[----:B0-23--:R-:W-:Y:S01]  /*2750*/  MOV R5, 0x48 ;  /* 0x0000004800057802 */ /* 0x00dfe20000000f00 */
[----:B------:R-:W-:Y:S01]  /*2760*/  VIADD R6, R4, 0x1 ;  /* 0x0000000104067836 */ /* 0x000fe20000000000 */
[----:B------:R-:W-:Y:S02]  /*2770*/  ISETP.NE.AND P3, PT, R22, RZ, PT ;  /* 0x000000ff1600720c */ /* 0x000fe40003f65270 */
[----:B------:R-:W-:Y:S01]  /*2780*/  MOV R9, R8 ;  /* 0x0000000800097202 */ /* 0x000fe20000000f00 */
[----:B------:R-:W-:Y:S01]  /*2790*/  IMAD R5, R4, 0x4, R5 ;  /* 0x0000000404057824 */ /* 0x000fe200078e0205 */
[----:B------:R-:W-:-:S03]  /*27a0*/  ISETP.NE.AND P2, PT, R6, R19, PT ;  /* 0x000000130600720c */ /* 0x000fc60003f45270 */
[----:B-1----:R0:W1:Y:S01]  /*27b0*/  LDC R25, c[0x3][R5+0x4] ;  /* 0x00c0010005197b82 */ /* 0x0020620000000800 */
[----:B------:R-:W-:Y:S09]  /*27c0*/  @!P1 BRA `(.L_x_99) ;  /* 0x0000000400449947 */ /* 0x000ff20003800000 */
[----:B------:R-:W-:Y:S01]  /*27d0*/  IMAD.MOV.U32 R9, RZ, RZ, R8 ;  /* 0x000000ffff097224 */ /* 0x000fe200078e0008 */
[----:B------:R-:W-:-:S06]  /*27e0*/  UMOV UR4, URZ ;  /* 0x000000ff00047c82 */ /* 0x000fcc0008000000 */
.L_x_100:
[----:B0--3--:R-:W-:-:S05]  /*27f0*/  IMAD.IADD R5, R9, 0x1, R20 ;  /* 0x0000000109057824 */ /* 0x009fca00078e0214 */
[----:B------:R-:W-:-:S05]  /*2800*/  LEA R10, R5, R34, 0x2 ;  /* 0x00000022050a7211 */ /* 0x000fca00078e10ff */
[----:B------:R-:W1:Y:S01]  /*2810*/  LDL R4, [R10] ;  /* 0x000000000a047983 */ /* 0x000e620000100800 */
[----:B------:R-:W-:-:S05]  /*2820*/  IMAD R7, R9, 0x4, R34 ;  /* 0x0000000409077824 */ /* 0x000fca00078e0222 */
[----:B------:R-:W2:Y:S01]  /*2830*/  LDL R11, [R7] ;  /* 0x00000000070b7983 */ /* 0x000ea20000100800 */
[----:B-1----:R-:W-:-:S04]  /*2840*/  IMAD.WIDE R4, R4, R25, RZ ;  /* 0x0000001904047225 */ /* 0x002fc800078e02ff */
[----:B------:R-:W-:-:S04]  /*2850*/  IMAD R13, R4, 0x3802001, RZ ;  /* 0x03802001040d7824 */ /* 0x000fc800078e02ff */
[----:B------:R-:W-:Y:S01]  /*2860*/  IMAD.HI.U32 R4, R13, -0x7fe001, R4 ;  /* 0xff801fff0d047827 */ /* 0x000fe200078e0004 */
[----:B------:R-:W-:-:S05]  /*2870*/  SHF.R.S32.HI R12, RZ, 0x1f, R13 ;  /* 0x0000001fff0c7819 */ /* 0x000fca000001140d */
[----:B------:R-:W-:-:S05]  /*2880*/  IMAD R12, R12, -0x7fe001, RZ ;  /* 0xff801fff0c0c7824 */ /* 0x000fca00078e02ff */
[----:B------:R-:W-:-:S05]  /*2890*/  IADD3 R4, PT, PT, R4, -R13, R12 ;  /* 0x8000000d04047210 */ /* 0x000fca0007ffe00c */
[C---:B--2---:R-:W-:Y:S01]  /*28a0*/  IMAD.IADD R12, R11.reuse, 0x1, R4 ;  /* 0x000000010b0c7824 */ /* 0x044fe200078e0204 */
[----:B------:R-:W-:-:S04]  /*28b0*/  IADD3 R11, PT, PT, R11, -R4, RZ ;  /* 0x800000040b0b7210 */ /* 0x000fc80007ffe0ff */
[----:B------:R-:W-:-:S13]  /*28c0*/  ISETP.GT.AND P4, PT, R12, 0x7fe000, PT ;  /* 0x007fe0000c00780c */ /* 0x000fda0003f84270 */
[----:B------:R-:W-:Y:S01]  /*28d0*/  @P4 VIADD R12, R12, 0xff801fff ;  /* 0xff801fff0c0c4836 */ /* 0x000fe20000000000 */
[----:B------:R-:W-:-:S04]  /*28e0*/  ISETP.GE.AND P4, PT, R11, RZ, PT ;  /* 0x000000ff0b00720c */ /* 0x000fc80003f86270 */
[----:B------:R-:W-:-:S09]  /*28f0*/  ISETP.GE.AND P5, PT, R12, RZ, PT ;  /* 0x000000ff0c00720c */ /* 0x000fd20003fa6270 */
[----:B------:R-:W-:-:S04]  /*2900*/  @!P4 VIADD R11, R11, 0x7fe001 ;  /* 0x007fe0010b0bc836 */ /* 0x000fc80000000000 */
[----:B------:R-:W-:Y:S01]  /*2910*/  @!P5 IADD3 R12, PT, PT, R12, 0x7fe001, RZ ;  /* 0x007fe0010c0cd810 */ /* 0x000fe20007ffe0ff */
[----:B------:R0:W-:Y:S04]  /*2920*/  STL [R10], R11 ;  /* 0x0000000b0a007387 */ /* 0x0001e80000100800 */
[----:B------:R1:W-:Y:S04]  /*2930*/  STL [R7], R12 ;  /* 0x0000000c07007387 */ /* 0x0003e80000100800 */
[----:B------:R-:W2:Y:S04]  /*2940*/  LDL R4, [R10+0x4] ;  /* 0x000004000a047983 */ /* 0x000ea80000100800 */
[----:B------:R-:W3:Y:S01]  /*2950*/  LDL R17, [R7+0x4] ;  /* 0x0000040007117983 */ /* 0x000ee20000100800 */
[----:B--2---:R-:W-:-:S04]  /*2960*/  IMAD.WIDE R4, R4, R25, RZ ;  /* 0x0000001904047225 */ /* 0x004fc800078e02ff */
[----:B------:R-:W-:-:S04]  /*2970*/  IMAD R15, R4, 0x3802001, RZ ;  /* 0x03802001040f7824 */ /* 0x000fc800078e02ff */
[----:B------:R-:W-:Y:S01]  /*2980*/  IMAD.HI.U32 R4, R15, -0x7fe001, R4 ;  /* 0xff801fff0f047827 */ /* 0x000fe200078e0004 */
[----:B------:R-:W-:-:S05]  /*2990*/  SHF.R.S32.HI R13, RZ, 0x1f, R15 ;  /* 0x0000001fff0d7819 */ /* 0x000fca000001140f */
[----:B------:R-:W-:-:S05]  /*29a0*/  IMAD R13, R13, -0x7fe001, RZ ;  /* 0xff801fff0d0d7824 */ /* 0x000fca00078e02ff */
[----:B------:R-:W-:-:S05]  /*29b0*/  IADD3 R4, PT, PT, R4, -R15, R13 ;  /* 0x8000000f04047210 */ /* 0x000fca0007ffe00d */
[----:B---3--:R-:W-:Y:S02]  /*29c0*/  IMAD.IADD R14, R4, 0x1, R17 ;  /* 0x00000001040e7824 */ /* 0x008fe400078e0211 */
[----:B0-----:R-:W-:-:S03]  /*29d0*/  IMAD.IADD R11, R17, 0x1, -R4 ;  /* 0x00000001110b7824 */ /* 0x001fc600078e0a04 */
[----:B------:R-:W-:-:S13]  /*29e0*/  ISETP.GT.AND P4, PT, R14, 0x7fe000, PT ;  /* 0x007fe0000e00780c */ /* 0x000fda0003f84270 */
[----:B------:R-:W-:Y:S02]  /*29f0*/  @P4 IADD3 R14, PT, PT, R14, -0x7fe001, RZ ;  /* 0xff801fff0e0e4810 */ /* 0x000fe40007ffe0ff */
[----:B------:R-:W-:Y:S02]  /*2a00*/  ISETP.GE.AND P4, PT, R11, RZ, PT ;  /* 0x000000ff0b00720c */ /* 0x000fe40003f86270 */
[----:B------:R-:W-:-:S11]  /*2a10*/  ISETP.GE.AND P5, PT, R14, RZ, PT ;  /* 0x000000ff0e00720c */ /* 0x000fd60003fa6270 */
[----:B------:R-:W-:Y:S02]  /*2a20*/  @!P4 VIADD R11, R11, 0x7fe001 ;  /* 0x007fe0010b0bc836 */ /* 0x000fe40000000000 */
[----:B------:R-:W-:-:S03]  /*2a30*/  @!P5 VIADD R14, R14, 0x7fe001 ;  /* 0x007fe0010e0ed836 */ /* 0x000fc60000000000 */
[----:B------:R0:W-:Y:S04]  /*2a40*/  STL [R10+0x4], R11 ;  /* 0x0000040b0a007387 */ /* 0x0001e80000100800 */
[----:B------:R2:W-:Y:S04]  /*2a50*/  STL [R7+0x4], R14 ;  /* 0x0000040e07007387 */ /* 0x0005e80000100800 */
[----:B------:R-:W3:Y:S04]  /*2a60*/  LDL R4, [R10+0x8] ;  /* 0x000008000a047983 */ /* 0x000ee80000100800 */
[----:B-1----:R-:W4:Y:S01]  /*2a70*/  LDL R12, [R7+0x8] ;  /* 0x00000800070c7983 */ /* 0x002f220000100800 */
[----:B---3--:R-:W-:-:S04]  /*2a80*/  IMAD.WIDE R4, R4, R25, RZ ;  /* 0x0000001904047225 */ /* 0x008fc800078e02ff */
[----:B------:R-:W-:-:S04]  /*2a90*/  IMAD R15, R4, 0x3802001, RZ ;  /* 0x03802001040f7824 */ /* 0x000fc800078e02ff */
[----:B------:R-:W-:Y:S01]  /*2aa0*/  IMAD.HI.U32 R4, R15, -0x7fe001, R4 ;  /* 0xff801fff0f047827 */ /* 0x000fe200078e0004 */
[----:B------:R-:W-:-:S05]  /*2ab0*/  SHF.R.S32.HI R13, RZ, 0x1f, R15 ;  /* 0x0000001fff0d7819 */ /* 0x000fca000001140f */
[----:B------:R-:W-:-:S05]  /*2ac0*/  IMAD R5, R13, -0x7fe001, RZ ;  /* 0xff801fff0d057824 */ /* 0x000fca00078e02ff */
[----:B------:R-:W-:-:S04]  /*2ad0*/  IADD3 R5, PT, PT, R4, -R15, R5 ;  /* 0x8000000f04057210 */ /* 0x000fc80007ffe005 */
[C---:B----4-:R-:W-:Y:S01]  /*2ae0*/  IADD3 R16, PT, PT, R12.reuse, R5, RZ ;  /* 0x000000050c107210 */ /* 0x050fe20007ffe0ff */
[----:B0-----:R-:W-:-:S03]  /*2af0*/  IMAD.IADD R11, R12, 0x1, -R5 ;  /* 0x000000010c0b7824 */ /* 0x001fc600078e0a05 */
[----:B------:R-:W-:-:S13]  /*2b00*/  ISETP.GT.AND P4, PT, R16, 0x7fe000, PT ;  /* 0x007fe0001000780c */ /* 0x000fda0003f84270 */
[----:B------:R-:W-:Y:S01]  /*2b10*/  @P4 VIADD R16, R16, 0xff801fff ;  /* 0xff801fff10104836 */ /* 0x000fe20000000000 */
[----:B------:R-:W-:-:S04]  /*2b20*/  ISETP.GE.AND P4, PT, R11, RZ, PT ;  /* 0x000000ff0b00720c */ /* 0x000fc80003f86270 */
[----:B------:R-:W-:-:S09]  /*2b30*/  ISETP.GE.AND P5, PT, R16, RZ, PT ;  /* 0x000000ff1000720c */ /* 0x000fd20003fa6270 */
[----:B------:R-:W-:-:S04]  /*2b40*/  @!P4 IADD3 R11, PT, PT, R11, 0x7fe001, RZ ;  /* 0x007fe0010b0bc810 */ /* 0x000fc80007ffe0ff */
[----:B------:R-:W-:Y:S01]  /*2b50*/  @!P5 VIADD R16, R16, 0x7fe001 ;  /* 0x007fe0011010d836 */ /* 0x000fe20000000000 */
[----:B------:R3:W-:Y:S04]  /*2b60*/  STL [R10+0x8], R11 ;  /* 0x0000080b0a007387 */ /* 0x0007e80000100800 */
[----:B------:R3:W-:Y:S04]  /*2b70*/  STL [R7+0x8], R16 ;  /* 0x0000081007007387 */ /* 0x0007e80000100800 */
[----:B------:R-:W4:Y:S04]  /*2b80*/  LDL R4, [R10+0xc] ;  /* 0x00000c000a047983 */ /* 0x000f280000100800 */
[----:B--2---:R-:W2:Y:S01]  /*2b90*/  LDL R14, [R7+0xc] ;  /* 0x00000c00070e7983 */ /* 0x004ea20000100800 */
[----:B------:R-:W-:Y:S01]  /*2ba0*/  UIADD3 UR4, UPT, UPT, UR4, 0x4, URZ ;  /* 0x0000000404047890 */ /* 0x000fe2000fffe0ff */
[----:B------:R-:W-:-:S02]  /*2bb0*/  VIADD R9, R9, 0x4 ;  /* 0x0000000409097836 */ /* 0x000fc40000000000 */
[----:B----4-:R-:W-:-:S04]  /*2bc0*/  IMAD.WIDE R4, R4, R25, RZ ;  /* 0x0000001904047225 */ /* 0x010fc800078e02ff */
[----:B------:R-:W-:-:S04]  /*2bd0*/  IMAD R13, R4, 0x3802001, RZ ;  /* 0x03802001040d7824 */ /* 0x000fc800078e02ff */
[----:B------:R-:W-:Y:S01]  /*2be0*/  IMAD.HI.U32 R4, R13, -0x7fe001, R4 ;  /* 0xff801fff0d047827 */ /* 0x000fe200078e0004 */
[----:B------:R-:W-:-:S05]  /*2bf0*/  SHF.R.S32.HI R12, RZ, 0x1f, R13 ;  /* 0x0000001fff0c7819 */ /* 0x000fca000001140d */
[----:B------:R-:W-:-:S05]  /*2c00*/  IMAD R5, R12, -0x7fe001, RZ ;  /* 0xff801fff0c057824 */ /* 0x000fca00078e02ff */
[----:B------:R-:W-:-:S05]  /*2c10*/  IADD3 R5, PT, PT, R4, -R13, R5 ;  /* 0x8000000d04057210 */ /* 0x000fca0007ffe005 */
[C---:B--2---:R-:W-:Y:S01]  /*2c20*/  IMAD.IADD R4, R5.reuse, 0x1, R14 ;  /* 0x0000000105047824 */ /* 0x044fe200078e020e */
[----:B------:R-:W-:-:S04]  /*2c30*/  IADD3 R5, PT, PT, -R5, R14, RZ ;  /* 0x0000000e05057210 */ /* 0x000fc80007ffe1ff */
[----:B------:R-:W-:-:S13]  /*2c40*/  ISETP.GT.AND P4, PT, R4, 0x7fe000, PT ;  /* 0x007fe0000400780c */ /* 0x000fda0003f84270 */
[----:B------:R-:W-:Y:S01]  /*2c50*/  @P4 VIADD R4, R4, 0xff801fff ;  /* 0xff801fff04044836 */ /* 0x000fe20000000000 */
[----:B------:R-:W-:-:S04]  /*2c60*/  ISETP.GE.AND P4, PT, R5, RZ, PT ;  /* 0x000000ff0500720c */ /* 0x000fc80003f86270 */
[----:B------:R-:W-:-:S09]  /*2c70*/  ISETP.GE.AND P5, PT, R4, RZ, PT ;  /* 0x000000ff0400720c */ /* 0x000fd20003fa6270 */
[----:B------:R-:W-:Y:S01]  /*2c80*/  @!P4 VIADD R5, R5, 0x7fe001 ;  /* 0x007fe0010505c836 */ /* 0x000fe20000000000 */
[----:B------:R-:W-:-:S03]  /*2c90*/  ISETP.NE.AND P4, PT, R23, UR4, PT ;  /* 0x0000000417007c0c */ /* 0x000fc6000bf85270 */
[----:B------:R-:W-:Y:S01]  /*2ca0*/  @!P5 IADD3 R4, PT, PT, R4, 0x7fe001, RZ ;  /* 0x007fe0010404d810 */ /* 0x000fe20007ffe0ff */
[----:B------:R3:W-:Y:S04]  /*2cb0*/  STL [R10+0xc], R5 ;  /* 0x00000c050a007387 */ /* 0x0007e80000100800 */
[----:B------:R3:W-:Y:S05]  /*2cc0*/  STL [R7+0xc], R4 ;  /* 0x00000c0407007387 */ /* 0x0007ea0000100800 */
[----:B------:R-:W-:Y:S05]  /*2cd0*/  @P4 BRA `(.L_x_100) ;  /* 0xfffffff800c44947 */ /* 0x000fea000383ffff */
.L_x_99:
[----:B---3--:R-:W-:Y:S01]  /*2ce0*/  IMAD.MOV.U32 R4, RZ, RZ, R6 ;  /* 0x000000ffff047224 */ /* 0x008fe200078e0006 */
[----:B------:R-:W-:Y:S06]  /*2cf0*/  @!P3 BRA `(.L_x_101) ;  /* 0x000000040008b947 */ /* 0x000fec0003800000 */
[----:B------:R-:W-:Y:S02]  /*2d00*/  ISETP.NE.AND P4, PT, R22, 0x1, PT ;  /* 0x000000011600780c */ /* 0x000fe40003f85270 */
[----:B------:R-:W-:-:S11]  /*2d10*/  LOP3.LUT P3, RZ, R20, 0x1, RZ, 0xc0, !PT ;  /* 0x0000000114ff7812 */ /* 0x000fd6000786c0ff */
[----:B------:R-:W-:Y:S05]  /*2d20*/  @!P4 BRA `(.L_x_102) ;  /* 0x0000000000a4c947 */ /* 0x000fea0003800000 */
[----:B0-----:R-:W-:-:S05]  /*2d30*/  IADD3 R5, PT, PT, R9, R20, RZ ;  /* 0x0000001409057210 */ /* 0x001fca0007ffe0ff */
[----:B------:R-:W-:-:S05]  /*2d40*/  IMAD R10, R5, 0x4, R34 ;  /* 0x00000004050a7824 */ /* 0x000fca00078e0222 */
[----:B------:R-:W1:Y:S01]  /*2d50*/  LDL R6, [R10] ;  /* 0x000000000a067983 */ /* 0x000e620000100800 */
[----:B------:R-:W-:-:S05]  /*2d60*/  IMAD R5, R9, 0x4, R34 ;  /* 0x0000000409057824 */ /* 0x000fca00078e0222 */
[----:B------:R-:W2:Y:S01]  /*2d70*/  LDL R11, [R5] ;  /* 0x00000000050b7983 */ /* 0x000ea20000100800 */
[----:B------:R-:W-:Y:S02]  /*2d80*/  IMAD.U32 R15, R20, 0x4, R5 ;  /* 0x00000004140f7824 */ /* 0x000fe400078e0005 */
[----:B-1----:R-:W-:-:S04]  /*2d90*/  IMAD.WIDE R6, R6, R25, RZ ;  /* 0x0000001906067225 */ /* 0x002fc800078e02ff */
[----:B------:R-:W-:-:S04]  /*2da0*/  IMAD R13, R6, 0x3802001, RZ ;  /* 0x03802001060d7824 */ /* 0x000fc800078e02ff */
[----:B------:R-:W-:Y:S01]  /*2db0*/  IMAD.HI.U32 R6, R13, -0x7fe001, R6 ;  /* 0xff801fff0d067827 */ /* 0x000fe200078e0006 */
[----:B------:R-:W-:-:S05]  /*2dc0*/  SHF.R.S32.HI R12, RZ, 0x1f, R13 ;  /* 0x0000001fff0c7819 */ /* 0x000fca000001140d */
[----:B------:R-:W-:-:S05]  /*2dd0*/  IMAD R12, R12, -0x7fe001, RZ ;  /* 0xff801fff0c0c7824 */ /* 0x000fca00078e02ff */
[----:B------:R-:W-:-:S04]  /*2de0*/  IADD3 R6, PT, PT, R6, -R13, R12 ;  /* 0x8000000d06067210 */ /* 0x000fc80007ffe00c */
[C---:B--2---:R-:W-:Y:S01]  /*2df0*/  IADD3 R12, PT, PT, R11.reuse, R6, RZ ;  /* 0x000000060b0c7210 */ /* 0x044fe20007ffe0ff */
[----:B------:R-:W-:-:S03]  /*2e00*/  IMAD.IADD R11, R11, 0x1, -R6 ;  /* 0x000000010b0b7824 */ /* 0x000fc600078e0a06 */
[----:B------:R-:W-:-:S13]  /*2e10*/  ISETP.GT.AND P4, PT, R12, 0x7fe000, PT ;  /* 0x007fe0000c00780c */ /* 0x000fda0003f84270 */
[----:B------:R-:W-:Y:S01]  /*2e20*/  @P4 VIADD R12, R12, 0xff801fff ;  /* 0xff801fff0c0c4836 */ /* 0x000fe20000000000 */
[----:B------:R-:W-:-:S04]  /*2e30*/  ISETP.GE.AND P4, PT, R11, RZ, PT ;  /* 0x000000ff0b00720c */ /* 0x000fc80003f86270 */
[----:B------:R-:W-:-:S09]  /*2e40*/  ISETP.GE.AND P5, PT, R12, RZ, PT ;  /* 0x000000ff0c00720c */ /* 0x000fd20003fa6270 */
[----:B------:R-:W-:-:S04]  /*2e50*/  @!P4 IADD3 R11, PT, PT, R11, 0x7fe001, RZ ;  /* 0x007fe0010b0bc810 */ /* 0x000fc80007ffe0ff */
[----:B------:R-:W-:Y:S01]  /*2e60*/  @!P5 VIADD R12, R12, 0x7fe001 ;  /* 0x007fe0010c0cd836 */ /* 0x000fe20000000000 */
[----:B------:R2:W-:Y:S04]  /*2e70*/  STL [R10], R11 ;  /* 0x0000000b0a007387 */ /* 0x0005e80000100800 */
[----:B------:R2:W-:Y:S04]  /*2e80*/  STL [R5], R12 ;  /* 0x0000000c05007387 */ /* 0x0005e80000100800 */
[----:B------:R-:W3:Y:S04]  /*2e90*/  LDL R6, [R15+0x4] ;  /* 0x000004000f067983 */ /* 0x000ee80000100800 */
[----:B------:R-:W4:Y:S01]  /*2ea0*/  LDL R27, [R5+0x4] ;  /* 0x00000400051b7983 */ /* 0x000f220000100800 */
[----:B------:R-:W-:-:S02]  /*2eb0*/  VIADD R9, R9, 0x2 ;  /* 0x0000000209097836 */ /* 0x000fc40000000000 */
[----:B---3--:R-:W-:-:S04]  /*2ec0*/  IMAD.WIDE R6, R6, R25, RZ ;  /* 0x0000001906067225 */ /* 0x008fc800078e02ff */
[----:B------:R-:W-:-:S04]  /*2ed0*/  IMAD R17, R6, 0x3802001, RZ ;  /* 0x0380200106117824 */ /* 0x000fc800078e02ff */
[----:B------:R-:W-:Y:S01]  /*2ee0*/  IMAD.HI.U32 R6, R17, -0x7fe001, R6 ;  /* 0xff801fff11067827 */ /* 0x000fe200078e0006 */
[----:B------:R-:W-:-:S05]  /*2ef0*/  SHF.R.S32.HI R13, RZ, 0x1f, R17 ;  /* 0x0000001fff0d7819 */ /* 0x000fca0000011411 */
[----:B------:R-:W-:-:S05]  /*2f00*/  IMAD R13, R13, -0x7fe001, RZ ;  /* 0xff801fff0d0d7824 */ /* 0x000fca00078e02ff */
[----:B------:R-:W-:-:S04]  /*2f10*/  IADD3 R6, PT, PT, R6, -R17, R13 ;  /* 0x8000001106067210 */ /* 0x000fc80007ffe00d */
[----:B----4-:R-:W-:Y:S01]  /*2f20*/  IADD3 R14, PT, PT, R6, R27, RZ ;  /* 0x0000001b060e7210 */ /* 0x010fe20007ffe0ff */
[----:B------:R-:W-:-:S03]  /*2f30*/  IMAD.IADD R6, R27, 0x1, -R6 ;  /* 0x000000011b067824 */ /* 0x000fc600078e0a06 */
[----:B------:R-:W-:-:S13]  /*2f40*/  ISETP.GT.AND P4, PT, R14, 0x7fe000, PT ;  /* 0x007fe0000e00780c */ /* 0x000fda0003f84270 */
[----:B------:R-:W-:Y:S01]  /*2f50*/  @P4 VIADD R14, R14, 0xff801fff ;  /* 0xff801fff0e0e4836 */ /* 0x000fe20000000000 */
[----:B------:R-:W-:-:S04]  /*2f60*/  ISETP.GE.AND P4, PT, R6, RZ, PT ;  /* 0x000000ff0600720c */ /* 0x000fc80003f86270 */
[----:B------:R-:W-:-:S09]  /*2f70*/  ISETP.GE.AND P5, PT, R14, RZ, PT ;  /* 0x000000ff0e00720c */ /* 0x000fd20003fa6270 */
[----:B------:R-:W-:-:S04]  /*2f80*/  @!P4 IADD3 R6, PT, PT, R6, 0x7fe001, RZ ;  /* 0x007fe0010606c810 */ /* 0x000fc80007ffe0ff */
[----:B------:R-:W-:Y:S01]  /*2f90*/  @!P5 VIADD R14, R14, 0x7fe001 ;  /* 0x007fe0010e0ed836 */ /* 0x000fe20000000000 */
[----:B------:R2:W-:Y:S04]  /*2fa0*/  STL [R15+0x4], R6 ;  /* 0x000004060f007387 */ /* 0x0005e80000100800 */
[----:B------:R2:W-:Y:S02]  /*2fb0*/  STL [R5+0x4], R14 ;  /* 0x0000040e05007387 */ /* 0x0005e40000100800 */
.L_x_102:
[----:B------:R-:W-:Y:S05]  /*2fc0*/  @!P3 BRA `(.L_x_101) ;  /* 0x000000000054b947 */ /* 0x000fea0003800000 */
[----:B0-2---:R-:W-:-:S05]  /*2fd0*/  IADD3 R5, PT, PT, R9, R20, RZ ;  /* 0x0000001409057210 */ /* 0x005fca0007ffe0ff */
[----:B------:R-:W-:-:S05]  /*2fe0*/  IMAD R10, R5, 0x4, R34 ;  /* 0x00000004050a7824 */ /* 0x000fca00078e0222 */
        /* <DEDUP_REMOVED lines=18> */
[----:B------:R3:W-:Y:S02]  /*3110*/  STL [R5], R6 ;  /* 0x0000000605007387 */ /* 0x0007e40000100800 */
.L_x_101:
[----:B------:R-:W-:Y:S01]  /*3120*/  IMAD.IADD R8, R18, 0x1, R8 ;  /* 0x0000000112087824 */ /* 0x000fe200078e0208 */
[----:B------:R-:W-:Y:S06]  /*3130*/  @P2 BRA `(.L_x_103) ;  /* 0xfffffff400842947 */ /* 0x000fec000383ffff */
[----:B------:R-:W-:Y:S02]  /*3140*/  ISETP.GT.U32.AND P1, PT, R20, 0x1, PT ;  /* 0x000000011400780c */ /* 0x000fe40003f24070 */
[----:B------:R-:W-:Y:S02]  /*3150*/  SHF.R.U32.HI R20, RZ, 0x1, R20 ;  /* 0x00000001ff147819 */ /* 0x000fe40000011614 */
[----:B------:R-:W-:-:S09]  /*3160*/  MOV R4, R19 ;  /* 0x0000001300047202 */ /* 0x000fd20000000f00 */
[----:B------:R-:W-:Y:S05]  /*3170*/  @P1 BRA `(.L_x_104) ;  /* 0xfffffff400441947 */ /* 0x000fea000383ffff */
[----:B------:R-:W4:Y:S01]  /*3180*/  S2R R7, SR_CgaCtaId ;  /* 0x0000000000077919 */ /* 0x000f220000008800 */
[----:B------:R-:W-:Y:S01]  /*3190*/  MOV R4, 0x400 ;  /* 0x0000040000047802 */ /* 0x000fe20000000f00 */
[----:B------:R-:W-:-:S04]  /*31a0*/  IMAD.WIDE.U32 R16, R21, 0x400, R2 ;  /* 0x0000040015107825 */ /* 0x000fc800078e0002 */
[----:B0-23--:R-:W-:Y:S01]  /*31b0*/  IMAD.MOV.U32 R5, RZ, RZ, RZ ;  /* 0x000000ffff057224 */ /* 0x00dfe200078e00ff */
[----:B----4-:R-:W-:-:S07]  /*31c0*/  LEA R4, R7, R4, 0x18 ;  /* 0x0000000407047211 */ /* 0x010fce00078ec0ff */
.L_x_105:
[----:B------:R-:W-:-:S04]  /*31d0*/  IMAD.WIDE.U32 R6, R5, 0x4, R16 ;  /* 0x0000000405067825 */ /* 0x000fc800078e0010 */
[C---:B------:R-:W-:Y:S01]  /*31e0*/  IMAD R37, R5.reuse, 0x4, R1 ;  /* 0x0000000405257824 */ /* 0x040fe200078e0201 */
[----:B0-----:R-:W2:Y:S04]  /*31f0*/  LDG.E.CONSTANT R9, desc[UR10][R6.64] ;  /* 0x0000000a06097981 */ /* 0x001ea8000c1e9900 */
[----:B------:R-:W2:Y:S04]  /*3200*/  LDL.128 R12, [R37+0x4800] ;  /* 0x00480000250c7983 */ /* 0x000ea80000100c00 */
[----:B------:R-:W3:Y:S04]  /*3210*/  LDG.E.CONSTANT R10, desc[UR10][R6.64+0x4] ;  /* 0x0000040a060a7981 */ /* 0x000ee8000c1e9900 */
[----:B------:R-:W4:Y:S04]  /*3220*/  LDG.E.CONSTANT R19, desc[UR10][R6.64+0x8] ;  /* 0x0000080a06137981 */ /* 0x000f28000c1e9900 */
[----:B------:R-:W5:Y:S04]  /*3230*/  LDG.E.CONSTANT R24, desc[UR10][R6.64+0xc] ;  /* 0x00000c0a06187981 */ /* 0x000f68000c1e9900 */
[----:B-1----:R-:W5:Y:S04]  /*3240*/  LDG.E.CONSTANT R25, desc[UR10][R6.64+0x10] ;  /* 0x0000100a06197981 */ /* 0x002f68000c1e9900 */
[----:B------:R-:W5:Y:S04]  /*3250*/  LDL.128 R40, [R37+0x4810] ;  /* 0x0048100025287983 */ /* 0x000f680000100c00 */
[----:B------:R-:W5:Y:S04]  /*3260*/  LDG.E.CONSTANT R26, desc[UR10][R6.64+0x14] ;  /* 0x0000140a061a7981 */ /* 0x000f68000c1e9900 */
[----:B------:R-:W5:Y:S04]  /*3270*/  LDG.E.CONSTANT R38, desc[UR10][R6.64+0x1c] ;  /* 0x00001c0a06267981 */ /* 0x000f68000c1e9900 */
[----:B------:R0:W5:Y:S01]  /*3280*/  LDG.E.CONSTANT R27, desc[UR10][R6.64+0x18] ;  /* 0x0000180a061b7981 */ /* 0x000162000c1e9900 */
[----:B------:R-:W-:-:S05]  /*3290*/  LEA R18, R5, R4, 0x2 ;  /* 0x0000000405127211 */ /* 0x000fca00078e10ff */
[----:B------:R-:W1:Y:S01]  /*32a0*/  LDS.128 R20, [R18] ;  /* 0x0000000012147984 */ /* 0x000e620000000c00 */
[----:B------:R-:W-:Y:S02]  /*32b0*/  VIADD R5, R5, 0x8 ;  /* 0x0000000805057836 */ /* 0x000fe40000000000 */
[----:B--2---:R-:W-:-:S04]  /*32c0*/  IMAD.WIDE R8, R12, R9, RZ ;  /* 0x000000090c087225 */ /* 0x004fc800078e02ff */
[----:B---3--:R-:W-:-:S04]  /*32d0*/  IMAD.WIDE R10, R13, R10, RZ ;  /* 0x0000000a0d0a7225 */ /* 0x008fc800078e02ff */
[----:B----4-:R-:W-:-:S04]  /*32e0*/  IMAD.WIDE R12, R14, R19, RZ ;  /* 0x000000130e0c7225 */ /* 0x010fc800078e02ff */
[----:B-----5:R-:W-:-:S04]  /*32f0*/  IMAD.WIDE R14, R15, R24, RZ ;  /* 0x000000180f0e7225 */ /* 0x020fc800078e02ff */
[----:B------:R-:W-:Y:S02]  /*3300*/  IMAD R19, R8, 0x3802001, RZ ;  /* 0x0380200108137824 */ /* 0x000fe400078e02ff */
[----:B------:R-:W-:Y:S02]  /*3310*/  IMAD R39, R10, 0x3802001, RZ ;  /* 0x038020010a277824 */ /* 0x000fe400078e02ff */
[----:B------:R-:W-:Y:S02]  /*3320*/  IMAD R47, R14, 0x3802001, RZ ;  /* 0x038020010e2f7824 */ /* 0x000fe400078e02ff */
[----:B------:R-:W-:Y:S01]  /*3330*/  IMAD.HI.U32 R24, R19, -0x7fe001, R8 ;  /* 0xff801fff13187827 */ /* 0x000fe200078e0008 */
[----:B0-----:R-:W-:-:S03]  /*3340*/  SHF.R.S32.HI R6, RZ, 0x1f, R19 ;  /* 0x0000001fff067819 */ /* 0x001fc60000011413 */
[----:B------:R-:W-:Y:S02]  /*3350*/  IMAD.HI.U32 R44, R39, -0x7fe001, R10 ;  /* 0xff801fff272c7827 */ /* 0x000fe400078e000a */
[----:B------:R-:W0:Y:S02]  /*3360*/  LDS.128 R8, [R18+0x10] ;  /* 0x0000100012087984 */ /* 0x000e240000000c00 */
[----:B------:R-:W-:Y:S02]  /*3370*/  IMAD R45, R12, 0x3802001, RZ ;  /* 0x038020010c2d7824 */ /* 0x000fe400078e02ff */
[----:B------:R-:W-:Y:S01]  /*3380*/  IMAD.HI.U32 R48, R47, -0x7fe001, R14 ;  /* 0xff801fff2f307827 */ /* 0x000fe200078e000e */
[----:B------:R-:W-:-:S03]  /*3390*/  SHF.R.S32.HI R14, RZ, 0x1f, R39 ;  /* 0x0000001fff0e7819 */ /* 0x000fc60000011427 */
[----:B------:R-:W-:Y:S01]  /*33a0*/  IMAD.HI.U32 R46, R45, -0x7fe001, R12 ;  /* 0xff801fff2d2e7827 */ /* 0x000fe200078e000c */
[----:B------:R-:W-:Y:S02]  /*33b0*/  SHF.R.S32.HI R13, RZ, 0x1f, R45 ;  /* 0x0000001fff0d7819 */ /* 0x000fe4000001142d */
[----:B------:R-:W-:Y:S01]  /*33c0*/  SHF.R.S32.HI R12, RZ, 0x1f, R47 ;  /* 0x0000001fff0c7819 */ /* 0x000fe2000001142f */
[----:B------:R-:W-:Y:S02]  /*33d0*/  IMAD R37, R6, -0x7fe001, RZ ;  /* 0xff801fff06257824 */ /* 0x000fe400078e02ff */
[----:B------:R-:W-:-:S04]  /*33e0*/  IMAD.WIDE R6, R40, R25, RZ ;  /* 0x0000001928067225 */ /* 0x000fc800078e02ff */
[----:B------:R-:W-:Y:S02]  /*33f0*/  IMAD R14, R14, -0x7fe001, RZ ;  /* 0xff801fff0e0e7824 */ /* 0x000fe400078e02ff */
[----:B------:R-:W-:Y:S02]  /*3400*/  IMAD R13, R13, -0x7fe001, RZ ;  /* 0xff801fff0d0d7824 */ /* 0x000fe400078e02ff */
[----:B------:R-:W-:Y:S02]  /*3410*/  IMAD R12, R12, -0x7fe001, RZ ;  /* 0xff801fff0c0c7824 */ /* 0x000fe400078e02ff */
[----:B------:R-:W-:Y:S01]  /*3420*/  IMAD R49, R6, 0x3802001, RZ ;  /* 0x0380200106317824 */ /* 0x000fe200078e02ff */
[----:B------:R-:W-:Y:S01]  /*3430*/  IADD3 R40, PT, PT, R44, -R39, R14 ;  /* 0x800000272c287210 */ /* 0x000fe20007ffe00e */
[----:B------:R-:W-:Y:S01]  /*3440*/  IMAD.WIDE R14, R43, R38, RZ ;  /* 0x000000262b0e7225 */ /* 0x000fe200078e02ff */
[----:B------:R-:W-:Y:S02]  /*3450*/  IADD3 R37, PT, PT, R24, -R19, R37 ;  /* 0x8000001318257210 */ /* 0x000fe40007ffe025 */
[----:B------:R-:W-:Y:S01]  /*3460*/  IADD3 R25, PT, PT, R46, -R45, R13 ;  /* 0x8000002d2e197210 */ /* 0x000fe20007ffe00d */
[----:B------:R-:W-:Y:S01]  /*3470*/  IMAD.HI.U32 R44, R49, -0x7fe001, R6 ;  /* 0xff801fff312c7827 */ /* 0x000fe200078e0006 */
[----:B------:R-:W-:-:S02]  /*3480*/  IADD3 R24, PT, PT, R48, -R47, R12 ;  /* 0x8000002f30187210 */ /* 0x000fc40007ffe00c */
[----:B------:R-:W-:Y:S01]  /*3490*/  SHF.R.S32.HI R19, RZ, 0x1f, R49 ;  /* 0x0000001fff137819 */ /* 0x000fe20000011431 */
[----:B------:R-:W-:-:S04]  /*34a0*/  IMAD.WIDE R6, R41, R26, RZ ;  /* 0x0000001a29067225 */ /* 0x000fc800078e02ff */
[----:B------:R-:W-:-:S04]  /*34b0*/  IMAD.WIDE R12, R42, R27, RZ ;  /* 0x0000001b2a0c7225 */ /* 0x000fc800078e02ff */
[----:B-1----:R-:W-:Y:S02]  /*34c0*/  IMAD.IADD R20, R20, 0x1, R37 ;  /* 0x0000000114147824 */ /* 0x002fe400078e0225 */
[----:B------:R-:W-:Y:S02]  /*34d0*/  IMAD R27, R6, 0x3802001, RZ ;  /* 0x03802001061b7824 */ /* 0x000fe400078e02ff */
[----:B------:R-:W-:Y:S02]  /*34e0*/  IMAD R39, R14, 0x3802001, RZ ;  /* 0x038020010e277824 */ /* 0x000fe400078e02ff */
[----:B------:R-:W-:Y:S02]  /*34f0*/  IMAD R19, R19, -0x7fe001, RZ ;  /* 0xff801fff13137824 */ /* 0x000fe400078e02ff */
[----:B------:R-:W-:Y:S02]  /*3500*/  IMAD R37, R12, 0x3802001, RZ ;  /* 0x038020010c257824 */ /* 0x000fe400078e02ff */
[----:B------:R-:W-:Y:S01]  /*3510*/  IMAD.IADD R23, R23, 0x1, R24 ;  /* 0x0000000117177824 */ /* 0x000fe200078e0218 */
[----:B------:R-:W-:Y:S01]  /*3520*/  IADD3 R22, PT, PT, R22, R25, RZ ;  /* 0x0000001916167210 */ /* 0x000fe20007ffe0ff */
[----:B------:R-:W-:Y:S01]  /*3530*/  IMAD.HI.U32 R24, R27, -0x7fe001, R6 ;  /* 0xff801fff1b187827 */ /* 0x000fe200078e0006 */
[----:B------:R-:W-:-:S02]  /*3540*/  SHF.R.S32.HI R6, RZ, 0x1f, R39 ;  /* 0x0000001fff067819 */ /* 0x000fc40000011427 */
[----:B------:R-:W-:Y:S01]  /*3550*/  IADD3 R25, PT, PT, R44, -R49, R19 ;  /* 0x800000312c197210 */ /* 0x000fe20007ffe013 */
[----:B------:R-:W-:Y:S01]  /*3560*/  IMAD.IADD R21, R21, 0x1, R40 ;  /* 0x0000000115157824 */ /* 0x000fe200078e0228 */
[----:B------:R-:W-:Y:S02]  /*3570*/  SHF.R.S32.HI R7, RZ, 0x1f, R37 ;  /* 0x0000001fff077819 */ /* 0x000fe40000011425 */
[----:B------:R-:W-:Y:S01]  /*3580*/  SHF.R.S32.HI R19, RZ, 0x1f, R27 ;  /* 0x0000001fff137819 */ /* 0x000fe2000001141b */
[----:B------:R-:W-:Y:S01]  /*3590*/  IMAD.HI.U32 R14, R39, -0x7fe001, R14 ;  /* 0xff801fff270e7827 */ /* 0x000fe200078e000e */
[----:B------:R-:W-:-:S03]  /*35a0*/  ISETP.GT.AND P5, PT, R21, 0x7fe000, PT ;  /* 0x007fe0001500780c */ /* 0x000fc60003fa4270 */
[----:B------:R-:W-:Y:S01]  /*35b0*/  IMAD R6, R6, -0x7fe001, RZ ;  /* 0xff801fff06067824 */ /* 0x000fe200078e02ff */
[----:B------:R-:W-:Y:S01]  /*35c0*/  ISETP.GT.AND P4, PT, R20, 0x7fe000, PT ;  /* 0x007fe0001400780c */ /* 0x000fe20003f84270 */
[----:B------:R-:W-:-:S04]  /*35d0*/  IMAD.HI.U32 R26, R37, -0x7fe001, R12 ;  /* 0xff801fff251a7827 */ /* 0x000fc800078e000c */
[----:B------:R-:W-:Y:S02]  /*35e0*/  IMAD R7, R7, -0x7fe001, RZ ;  /* 0xff801fff07077824 */ /* 0x000fe400078e02ff */
[----:B------:R-:W-:Y:S01]  /*35f0*/  IMAD R12, R19, -0x7fe001, RZ ;  /* 0xff801fff130c7824 */ /* 0x000fe200078e02ff */
[----:B------:R-:W-:Y:S02]  /*3600*/  IADD3 R6, PT, PT, R14, -R39, R6 ;  /* 0x800000270e067210 */ /* 0x000fe40007ffe006 */
[----:B------:R-:W-:Y:S02]  /*3610*/  ISETP.GT.AND P6, PT, R22, 0x7fe000, PT ;  /* 0x007fe0001600780c */ /* 0x000fe40003fc4270 */
[----:B------:R-:W-:Y:S02]  /*3620*/  ISETP.GT.AND P1, PT, R23, 0x7fe000, PT ;  /* 0x007fe0001700780c */ /* 0x000fe40003f24270 */
[----:B------:R-:W-:Y:S02]  /*3630*/  IADD3 R7, PT, PT, R26, -R37, R7 ;  /* 0x800000251a077210 */ /* 0x000fe40007ffe007 */
[----:B------:R-:W-:Y:S01]  /*3640*/  IADD3 R12, PT, PT, R24, -R27, R12 ;  /* 0x8000001b180c7210 */ /* 0x000fe20007ffe00c */
[----:B0-----:R-:W-:-:S02]  /*3650*/  IMAD.IADD R8, R8, 0x1, R25 ;  /* 0x0000000108087824 */ /* 0x001fc400078e0219 */
[----:B------:R-:W-:Y:S01]  /*3660*/  IMAD.IADD R11, R11, 0x1, R6 ;  /* 0x000000010b0b7824 */ /* 0x000fe200078e0206 */
[----:B------:R-:W-:Y:S01]  /*3670*/  IADD3 R9, PT, PT, R9, R12, RZ ;  /* 0x0000000c09097210 */ /* 0x000fe20007ffe0ff */
[----:B------:R-:W-:Y:S01]  /*3680*/  IMAD.IADD R10, R10, 0x1, R7 ;  /* 0x000000010a0a7824 */ /* 0x000fe200078e0207 */
[----:B------:R-:W-:Y:S01]  /*3690*/  ISETP.GT.AND P2, PT, R8, 0x7fe000, PT ;  /* 0x007fe0000800780c */ /* 0x000fe20003f44270 */
[----:B------:R-:W-:Y:S01]  /*36a0*/  @P5 VIADD R21, R21, 0xff801fff ;  /* 0xff801fff15155836 */ /* 0x000fe20000000000 */
[----:B------:R-:W-:Y:S02]  /*36b0*/  ISETP.GT.AND P3, PT, R9, 0x7fe000, PT ;  /* 0x007fe0000900780c */ /* 0x000fe40003f64270 */
[----:B------:R-:W-:Y:S02]  /*36c0*/  @P4 IADD3 R20, PT, PT, R20, -0x7fe001, RZ ;  /* 0xff801fff14144810 */ /* 0x000fe40007ffe0ff */
[----:B------:R-:W-:Y:S02]  /*36d0*/  ISETP.GT.AND P5, PT, R11, 0x7fe000, PT ;  /* 0x007fe0000b00780c */ /* 0x000fe40003fa4270 */
[----:B------:R-:W-:Y:S01]  /*36e0*/  ISETP.GT.AND P4, PT, R10, 0x7fe000, PT ;  /* 0x007fe0000a00780c */ /* 0x000fe20003f84270 */
[----:B------:R-:W-:Y:S01]  /*36f0*/  @P6 VIADD R22, R22, 0xff801fff ;  /* 0xff801fff16166836 */ /* 0x000fe20000000000 */
[----:B------:R-:W-:-:S02]  /*3700*/  @P1 IADD3 R23, PT, PT, R23, -0x7fe001, RZ ;  /* 0xff801fff17171810 */ /* 0x000fc40007ffe0ff */
[----:B------:R-:W-:Y:S02]  /*3710*/  ISETP.GE.AND P6, PT, R20, RZ, PT ;  /* 0x000000ff1400720c */ /* 0x000fe40003fc6270 */
[----:B------:R-:W-:Y:S01]  /*3720*/  ISETP.GE.AND P1, PT, R21, RZ, PT ;  /* 0x000000ff1500720c */ /* 0x000fe20003f26270 */
[----:B------:R-:W-:Y:S02]  /*3730*/  @P2 VIADD R8, R8, 0xff801fff ;  /* 0xff801fff08082836 */ /* 0x000fe40000000000 */
[----:B------:R-:W-:Y:S02]  /*3740*/  @P3 VIADD R9, R9, 0xff801fff ;  /* 0xff801fff09093836 */ /* 0x000fe40000000000 */
[----:B------:R-:W-:Y:S02]  /*3750*/  @P5 VIADD R11, R11, 0xff801fff ;  /* 0xff801fff0b0b5836 */ /* 0x000fe40000000000 */
[----:B------:R-:W-:Y:S02]  /*3760*/  @P4 IADD3 R10, PT, PT, R10, -0x7fe001, RZ ;  /* 0xff801fff0a0a4810 */ /* 0x000fe40007ffe0ff */
[----:B------:R-:W-:-:S02]  /*3770*/  ISETP.GE.AND P2, PT, R22, RZ, PT ;  /* 0x000000ff1600720c */ /* 0x000fc40003f46270 */
[----:B------:R-:W-:Y:S01]  /*3780*/  @!P6 VIADD R20, R20, 0x7fe001 ;  /* 0x007fe0011414e836 */ /* 0x000fe20000000000 */
[----:B------:R-:W-:Y:S02]  /*3790*/  ISETP.GE.AND P4, PT, R23, RZ, PT ;  /* 0x000000ff1700720c */ /* 0x000fe40003f86270 */
[----:B------:R-:W-:Y:S02]  /*37a0*/  @!P1 IADD3 R21, PT, PT, R21, 0x7fe001, RZ ;  /* 0x007fe00115159810 */ /* 0x000fe40007ffe0ff */
[----:B------:R-:W-:Y:S02]  /*37b0*/  ISETP.GE.AND P3, PT, R8, RZ, PT ;  /* 0x000000ff0800720c */ /* 0x000fe40003f66270 */
[----:B------:R-:W-:Y:S02]  /*37c0*/  ISETP.GE.AND P5, PT, R9, RZ, PT ;  /* 0x000000ff0900720c */ /* 0x000fe40003fa6270 */
[----:B------:R-:W-:Y:S02]  /*37d0*/  ISETP.GE.AND P1, PT, R10, RZ, PT ;  /* 0x000000ff0a00720c */ /* 0x000fe40003f26270 */
[----:B------:R-:W-:Y:S01]  /*37e0*/  ISETP.GE.AND P6, PT, R11, RZ, PT ;  /* 0x000000ff0b00720c */ /* 0x000fe20003fc6270 */
[----:B------:R-:W-:-:S02]  /*37f0*/  @!P2 VIADD R22, R22, 0x7fe001 ;  /* 0x007fe0011616a836 */ /* 0x000fc40000000000 */
[----:B------:R-:W-:-:S04]  /*3800*/  @!P4 VIADD R23, R23, 0x7fe001 ;  /* 0x007fe0011717c836 */ /* 0x000fc80000000000 */
[----:B------:R-:W-:Y:S02]  /*3810*/  @!P3 IADD3 R8, PT, PT, R8, 0x7fe001, RZ ;  /* 0x007fe0010808b810 */ /* 0x000fe40007ffe0ff */
[----:B------:R-:W-:Y:S02]  /*3820*/  @!P5 VIADD R9, R9, 0x7fe001 ;  /* 0x007fe0010909d836 */ /* 0x000fe40000000000 */
[----:B------:R-:W-:Y:S02]  /*3830*/  @!P1 VIADD R10, R10, 0x7fe001 ;  /* 0x007fe0010a0a9836 */ /* 0x000fe40000000000 */
[----:B------:R-:W-:Y:S01]  /*3840*/  @!P6 IADD3 R11, PT, PT, R11, 0x7fe001, RZ ;  /* 0x007fe0010b0be810 */ /* 0x000fe20007ffe0ff */
[----:B------:R0:W-:Y:S04]  /*3850*/  STS.128 [R18], R20 ;  /* 0x0000001412007388 */ /* 0x0001e80000000c00 */
[----:B------:R0:W-:Y:S01]  /*3860*/  STS.128 [R18+0x10], R8 ;  /* 0x0000100812007388 */ /* 0x0001e20000000c00 */
[----:B------:R-:W-:-:S13]  /*3870*/  ISETP.NE.AND P1, PT, R5, 0x100, PT ;  /* 0x000001000500780c */ /* 0x000fda0003f25270 */
[----:B------:R-:W-:Y:S05]  /*3880*/  @P1 BRA `(.L_x_105) ;  /* 0xfffffff800501947 */ /* 0x000fea000383ffff */
[----:B------:R-:W-:Y:S05]  /*3890*/  @P0 BRA `(.L_x_106) ;  /* 0xffffffe400640947 */ /* 0x000fea000383ffff */
[----:B------:R-:W-:Y:S01]  /*38a0*/  UMOV UR6, 0x1 ;  /* 0x0000000100067882 */ /* 0x000fe20000000000 */
[----:B------:R-:W-:-:S05]  /*38b0*/  UMOV UR5, 0x100 ;  /* 0x0000010000057882 */ /* 0x000fca0000000000 */
.L_x_112:
[----:B------:R-:W-:Y:S01]  /*38c0*/  USHF.L.U32 UR9, UR6, 0x1, URZ ;  /* 0x0000000106097899 */ /* 0x000fe200080006ff */
[----:B------:R-:W-:Y:S01]  /*38d0*/  PRMT R0, RZ, 0x7610, R0 ;  /* 0x00007610ff007816 */ /* 0x000fe20000000000 */
[----:B------:R-:W-:Y:S01]  /*38e0*/  IMAD.MOV.U32 R5, RZ, RZ, RZ ;  /* 0x000000ffff057224 */ /* 0x000fe200078e00ff */
[----:B------:R-:W-:Y:S01]  /*38f0*/  UMOV UR4, URZ ;  /* 0x000000ff00047c82 */ /* 0x000fe20008000000 */
[----:B012---:R-:W-:-:S12]  /*3900*/  UPRMT UR12, UR9, 0x9910, URZ ;  /* 0x00009910090c7896 */ /* 0x007fd800080000ff */
.L_x_111:
[C---:B0-----:R-:W-:Y:S01]  /*3910*/  IADD3 R10, PT, PT, R5.reuse, UR6, RZ ;  /* 0x00000006050a7c10 */ /* 0x041fe2000fffe0ff */
[----:B-1----:R-:W-:Y:S01]  /*3920*/  IMAD R2, RZ, RZ, -UR9 ;  /* 0x80000009ff027e24 */ /* 0x002fe2000f8e02ff */
[----:B------:R-:W-:Y:S01]  /*3930*/  UMOV UR8, 0x448 ;  /* 0x0000044800087882 */ /* 0x000fe20000000000 */
[----:B------:R-:W-:Y:S01]  /*3940*/  UIADD3 UR7, UPT, UPT, UR5, -0x1, URZ ;  /* 0xffffffff05077890 */ /* 0x000fe2000fffe0ff */
[----:B------:R-:W-:Y:S01]  /*3950*/  VIADDMNMX R13, R5, 0x1, R10, !PT ;  /* 0x00000001050d7846 */ /* 0x000fe2000780010a */
[----:B------:R-:W-:-:S04]  /*3960*/  ULEA UR8, UR5, UR8, 0x2 ;  /* 0x0000000805087291 */ /* 0x000fc8000f8e10ff */
[----:B------:R-:W-:-:S04]  /*3970*/  IMAD R2, R2, UR4, R13 ;  /* 0x0000000402027c24 */ /* 0x000fc8000f8e020d */
[C---:B--2---:R-:W-:Y:S01]  /*3980*/  VIADD R3, R2.reuse, 0xffffffff ;  /* 0xffffffff02037836 */ /* 0x044fe20000000000 */
[----:B------:R-:W-:-:S03]  /*3990*/  LOP3.LUT P0, RZ, R2, 0x3, RZ, 0xc0, !PT ;  /* 0x0000000302ff7812 */ /* 0x000fc6000780c0ff */
[----:B------:R-:W0:Y:S01]  /*39a0*/  LDCU UR8, c[0x3][UR8+-0x4] ;  /* 0x00ffff80080877ac */ /* 0x000e220008000800 */
[----:B------:R-:W-:-:S13]  /*39b0*/  ISETP.GE.U32.AND P1, PT, R3, 0x3, PT ;  /* 0x000000030300780c */ /* 0x000fda0003f26070 */
[----:B------:R-:W-:Y:S05]  /*39c0*/  @!P1 BRA `(.L_x_107) ;  /* 0x0000000400549947 */ /* 0x000fea0003800000 */
[----:B------:R-:W-:Y:S01]  /*39d0*/  LOP3.LUT R12, R2, 0xfffffffc, RZ, 0xc0, !PT ;  /* 0xfffffffc020c7812 */ /* 0x000fe200078ec0ff */
[----:B------:R-:W-:-:S06]  /*39e0*/  UMOV UR5, URZ ;  /* 0x000000ff00057c82 */ /* 0x000fcc0008000000 */
.L_x_108:
[C---:B------:R-:W-:Y:S01]  /*39f0*/  IADD3 R3, PT, PT, R5.reuse, UR6, RZ ;  /* 0x0000000605037c10 */ /* 0x040fe2000fffe0ff */
[C-C-:B------:R-:W-:Y:S01]  /*3a00*/  IMAD R6, R5.reuse, 0x4, R4.reuse ;  /* 0x0000000405067824 */ /* 0x140fe200078e0204 */
[----:B------:R-:W-:Y:S01]  /*3a10*/  UIADD3 UR5, UPT, UPT, UR5, 0x4, URZ ;  /* 0x0000000405057890 */ /* 0x000fe2000fffe0ff */
[----:B------:R-:W-:Y:S02]  /*3a20*/  VIADD R5, R5, 0x4 ;  /* 0x0000000405057836 */ /* 0x000fe40000000000 */
[----:B-1----:R-:W-:Y:S01]  /*3a30*/  IMAD R7, R3, 0x4, R4 ;  /* 0x0000000403077824 */ /* 0x002fe200078e0204 */
[----:B------:R-:W-:Y:S04]  /*3a40*/  LDS R2, [R6] ;  /* 0x0000000006027984 */ /* 0x000fe80000000800 */
[----:B------:R-:W1:Y:S02]  /*3a50*/  LDS R3, [R7] ;  /* 0x0000000007037984 */ /* 0x000e640000000800 */
[----:B-1----:R-:W-:-:S04]  /*3a60*/  IADD3 R9, PT, PT, R2, R3, RZ ;  /* 0x0000000302097210 */ /* 0x002fc80007ffe0ff */
[----:B------:R-:W-:-:S13]  /*3a70*/  ISETP.GT.AND P1, PT, R9, 0x7fe000, PT ;  /* 0x007fe0000900780c */ /* 0x000fda0003f24270 */
[----:B------:R-:W-:-:S05]  /*3a80*/  @P1 VIADD R9, R9, 0xff801fff ;  /* 0xff801fff09091836 */ /* 0x000fca0000000000 */
[----:B------:R-:W-:-:S13]  /*3a90*/  ISETP.GE.AND P1, PT, R9, RZ, PT ;  /* 0x000000ff0900720c */ /* 0x000fda0003f26270 */
[----:B------:R-:W-:-:S05]  /*3aa0*/  @!P1 VIADD R9, R9, 0x7fe001 ;  /* 0x007fe00109099836 */ /* 0x000fca0000000000 */
        /* <DEDUP_REMOVED lines=14> */
[----:B0-----:R-:W-:-:S05]  /*3b90*/  IMAD.IADD R9, R2, 0x1, R3 ;  /* 0x0000000102097824 */ /* 0x001fca00078e0203 */
[----:B------:R-:W-:-:S13]  /*3ba0*/  ISETP.GT.AND P1, PT, R9, 0x7fe000, PT ;  /* 0x007fe0000900780c */ /* 0x000fda0003f24270 */
[----:B------:R-:W-:-:S04]  /*3bb0*/  @P1 IADD3 R9, PT, PT, R9, -0x7fe001, RZ ;  /* 0xff801fff09091810 */ /* 0x000fc80007ffe0ff */
[----:B------:R-:W-:-:S13]  /*3bc0*/  ISETP.GE.AND P1, PT, R9, RZ, PT ;  /* 0x000000ff0900720c */ /* 0x000fda0003f26270 */
[----:B------:R-:W-:-:S05]  /*3bd0*/  @!P1 VIADD R9, R9, 0x7fe001 ;  /* 0x007fe00109099836 */ /* 0x000fca0000000000 */
        /* <DEDUP_REMOVED lines=8> */
[----:B------:R-:W-:Y:S01]  /*3c60*/  SHF.R.S32.HI R8, RZ, 0x1f, R11 ;  /* 0x0000001fff087819 */ /* 0x000fe2000001140b */
[----:B------:R-:W-:Y:S04]  /*3c70*/  LDS R3, [R7+0x8] ;  /* 0x0000080007037984 */ /* 0x000fe80000000800 */
[----:B------:R-:W-:-:S05]  /*3c80*/  IMAD R8, R8, -0x7fe001, RZ ;  /* 0xff801fff08087824 */ /* 0x000fca00078e02ff */
[----:B------:R-:W-:-:S05]  /*3c90*/  IADD3 R8, PT, PT, R2, -R11, R8 ;  /* 0x8000000b02087210 */ /* 0x000fca0007ffe008 */
[----:B------:R-:W-:Y:S04]  /*3ca0*/  STS [R7+0x4], R8 ;  /* 0x0000040807007388 */ /* 0x000fe80000000800 */
[----:B------:R-:W0:Y:S02]  /*3cb0*/  LDS R2, [R6+0x8] ;  /* 0x0000080006027984 */ /* 0x000e240000000800 */
[----:B0-----:R-:W-:-:S05]  /*3cc0*/  IMAD.IADD R9, R2, 0x1, R3 ;  /* 0x0000000102097824 */ /* 0x001fca00078e0203 */
[----:B------:R-:W-:-:S13]  /*3cd0*/  ISETP.GT.AND P1, PT, R9, 0x7fe000, PT ;  /* 0x007fe0000900780c */ /* 0x000fda0003f24270 */
[----:B------:R-:W-:-:S05]  /*3ce0*/  @P1 VIADD R9, R9, 0xff801fff ;  /* 0xff801fff09091836 */ /* 0x000fca0000000000 */
[----:B------:R-:W-:-:S13]  /*3cf0*/  ISETP.GE.AND P1, PT, R9, RZ, PT ;  /* 0x000000ff0900720c */ /* 0x000fda0003f26270 */
[----:B------:R-:W-:-:S05]  /*3d00*/  @!P1 IADD3 R9, PT, PT, R9, 0x7fe001, RZ ;  /* 0x007fe00109099810 */ /* 0x000fca0007ffe0ff */
[----:B------:R-:W-:Y:S04]  /*3d10*/  STS [R6+0x8], R9 ;  /* 0x0000080906007388 */ /* 0x000fe80000000800 */
[----:B------:R-:W0:Y:S02]  /*3d20*/  LDS R3, [R7+0x8] ;  /* 0x0000080007037984 */ /* 0x000e240000000800 */
[----:B0-----:R-:W-:-:S05]  /*3d30*/  IMAD.IADD R2, R2, 0x1, -R3 ;  /* 0x0000000102027824 */ /* 0x001fca00078e0a03 */
        /* <DEDUP_REMOVED lines=11> */
[----:B0-----:R-:W-:-:S04]  /*3df0*/  IADD3 R9, PT, PT, R2, R3, RZ ;  /* 0x0000000302097210 */ /* 0x001fc80007ffe0ff */
[----:B------:R-:W-:-:S13]  /*3e00*/  ISETP.GT.AND P1, PT, R9, 0x7fe000, PT ;  /* 0x007fe0000900780c */ /* 0x000fda0003f24270 */
[----:B------:R-:W-:-:S05]  /*3e10*/  @P1 VIADD R9, R9, 0xff801fff ;  /* 0xff801fff09091836 */ /* 0x000fca0000000000 */
[----:B------:R-:W-:-:S13]  /*3e20*/  ISETP.GE.AND P1, PT, R9, RZ, PT ;  /* 0x000000ff0900720c */ /* 0x000fda0003f26270 */
[----:B------:R-:W-:-:S05]  /*3e30*/  @!P1 VIADD R9, R9, 0x7fe001 ;  /* 0x007fe00109099836 */ /* 0x000fca0000000000 */
[----:B------:R-:W-:Y:S04]  /*3e40*/  STS [R6+0xc], R9 ;  /* 0x00000c0906007388 */ /* 0x000fe80000000800 */
[----:B------:R-:W0:Y:S02]  /*3e50*/  LDS R3, [R7+0xc] ;  /* 0x00000c0007037984 */ /* 0x000e240000000800 */
[----:B0-----:R-:W-:-:S04]  /*3e60*/  IADD3 R2, PT, PT, R2, -R3, RZ ;  /* 0x8000000302027210 */ /* 0x001fc80007ffe0ff */
[----:B------:R-:W-:-:S13]  /*3e70*/  ISETP.GE.AND P1, PT, R2, RZ, PT ;  /* 0x000000ff0200720c */ /* 0x000fda0003f26270 */
[----:B------:R-:W-:Y:S01]  /*3e80*/  @!P1 VIADD R2, R2, 0x7fe001 ;  /* 0x007fe00102029836 */ /* 0x000fe20000000000 */
[----:B------:R-:W-:-:S03]  /*3e90*/  ISETP.NE.AND P1, PT, R12, UR5, PT ;  /* 0x000000050c007c0c */ /* 0x000fc6000bf25270 */
        /* <DEDUP_REMOVED lines=8> */
.L_x_107:
[----:B------:R-:W-:Y:S01]  /*3f20*/  UMOV UR5, UR7 ;  /* 0x0000000700057c82 */ /* 0x000fe20008000000 */
[----:B------:R-:W-:Y:S05]  /*3f30*/  @!P0 BRA `(.L_x_109) ;  /* 0x0000000400248947 */ /* 0x000fea0003800000 */
[----:B-1----:R-:W-:Y:S02]  /*3f40*/  PRMT R2, R13, 0x9910, RZ ;  /* 0x000099100d027816 */ /* 0x002fe400000000ff */
[----:B------:R-:W-:-:S05]  /*3f50*/  PRMT R3, R0, 0x9910, RZ ;  /* 0x0000991000037816 */ /* 0x000fca00000000ff */
[----:B------:R-:W-:Y:S01]  /*3f60*/  IMAD R2, R3, UR12, R2 ;  /* 0x0000000c03027c24 */ /* 0x000fe2000f8e0202 */
[----:B------:R-:W-:-:S04]  /*3f70*/  LOP3.LUT R3, R13, 0x1, RZ, 0xc0, !PT ;  /* 0x000000010d037812 */ /* 0x000fc800078ec0ff */
[----:B------:R-:W-:Y:S02]  /*3f80*/  LOP3.LUT R2, R2, 0x3, RZ, 0xc0, !PT ;  /* 0x0000000302027812 */ /* 0x000fe400078ec0ff */
[----:B------:R-:W-:Y:S02]  /*3f90*/  ISETP.NE.U32.AND P0, PT, R3, 0x1, PT ;  /* 0x000000010300780c */ /* 0x000fe40003f05070 */
[----:B------:R-:W-:-:S13]  /*3fa0*/  ISETP.NE.AND P1, PT, R2, 0x1, PT ;  /* 0x000000010200780c */ /* 0x000fda0003f25270 */
[----:B------:R-:W-:Y:S05]  /*3fb0*/  @!P1 BRA `(.L_x_110) ;  /* 0x0000000000a89947 */ /* 0x000fea0003800000 */
[C---:B------:R-:W-:Y:S01]  /*3fc0*/  IADD3 R7, PT, PT, R5.reuse, UR6, RZ ;  /* 0x0000000605077c10 */ /* 0x040fe2000fffe0ff */
[C-C-:B------:R-:W-:Y:S02]  /*3fd0*/  IMAD R6, R5.reuse, 0x4, R4.reuse ;  /* 0x0000000405067824 */ /* 0x140fe400078e0204 */
[----:B------:R-:W-:Y:S02]  /*3fe0*/  VIADD R5, R5, 0x2 ;  /* 0x0000000205057836 */ /* 0x000fe40000000000 */
[----:B------:R-:W-:Y:S01]  /*3ff0*/  IMAD R7, R7, 0x4, R4 ;  /* 0x0000000407077824 */ /* 0x000fe200078e0204 */
        /* <DEDUP_REMOVED lines=38> */
.L_x_110:
[----:B------:R-:W-:Y:S05]  /*4260*/  @P0 BRA `(.L_x_109) ;  /* 0x0000000000580947 */ /* 0x000fea0003800000 */
[C---:B------:R-:W-:Y:S01]  /*4270*/  VIADD R3, R5.reuse, UR6 ;  /* 0x0000000605037c36 */ /* 0x040fe20008000000 */
[----:B------:R-:W-:-:S03]  /*4280*/  LEA R5, R5, R4, 0x2 ;  /* 0x0000000405057211 */ /* 0x000fc600078e10ff */
[----:B------:R-:W-:Y:S02]  /*4290*/  IMAD R6, R3, 0x4, R4 ;  /* 0x0000000403067824 */ /* 0x000fe400078e0204 */
[----:B-1----:R-:W-:Y:S04]  /*42a0*/  LDS R2, [R5] ;  /* 0x0000000005027984 */ /* 0x002fe80000000800 */
[----:B------:R-:W1:Y:S02]  /*42b0*/  LDS R3, [R6] ;  /* 0x0000000006037984 */ /* 0x000e640000000800 */
[----:B-1----:R-:W-:-:S05]  /*42c0*/  IMAD.IADD R8, R2, 0x1, R3 ;  /* 0x0000000102087824 */ /* 0x002fca00078e0203 */
[----:B------:R-:W-:-:S13]  /*42d0*/  ISETP.GT.AND P0, PT, R8, 0x7fe000, PT ;  /* 0x007fe0000800780c */ /* 0x000fda0003f04270 */
[----:B------:R-:W-:-:S04]  /*42e0*/  @P0 IADD3 R8, PT, PT, R8, -0x7fe001, RZ ;  /* 0xff801fff08080810 */ /* 0x000fc80007ffe0ff */
[----:B------:R-:W-:-:S13]  /*42f0*/  ISETP.GE.AND P0, PT, R8, RZ, PT ;  /* 0x000000ff0800720c */ /* 0x000fda0003f06270 */
[----:B------:R-:W-:-:S05]  /*4300*/  @!P0 VIADD R8, R8, 0x7fe001 ;  /* 0x007fe00108088836 */ /* 0x000fca0000000000 */
        /* <DEDUP_REMOVED lines=12> */
.L_x_109:
[----:B------:R-:W-:Y:S01]  /*43d0*/  VIADD R5, R10, UR6 ;  /* 0x000000060a057c36 */ /* 0x000fe20008000000 */
[----:B------:R-:W-:Y:S01]  /*43e0*/  UIADD3 UR4, UPT, UPT, UR4, 0x1, URZ ;  /* 0x0000000104047890 */ /* 0x000fe2000fffe0ff */
[----:B------:R-:W-:-:S03]  /*43f0*/  VIADD R0, R0, 0x1 ;  /* 0x0000000100007836 */ /* 0x000fc60000000000 */
[----:B------:R-:W-:-:S13]  /*4400*/  ISETP.GE.U32.AND P0, PT, R5, 0x100, PT ;  /* 0x000001000500780c */ /* 0x000fda0003f06070 */
[----:B------:R-:W-:Y:S05]  /*4410*/  @!P0 BRA `(.L_x_111) ;  /* 0xfffffff4003c8947 */ /* 0x000fea000383ffff */
[----:B------:R-:W-:Y:S02]  /*4420*/  UISETP.GE.AND UP0, UPT, UR9, 0x81, UPT ;  /* 0x000000810900788c */ /* 0x000fe4000bf06270 */
[----:B------:R-:W-:-:S07]  /*4430*/  UMOV UR6, UR9 ;  /* 0x0000000900067c82 */ /* 0x000fce0008000000 */
[----:B------:R-:W-:Y:S05]  /*4440*/  BRA.U !UP0, `(.L_x_112) ;  /* 0xfffffff5081c7547 */ /* 0x000fea000b83ffff */
[----:B--2---:R-:W-:-:S07]  /*4450*/  HFMA2 R3, -RZ, RZ, 0, 0 ;  /* 0x00000000ff037431 */ /* 0x004fce00000001ff */
.L_x_113:
[C---:B--2---:R-:W-:Y:S02]  /*4460*/  IMAD R0, R3.reuse, 0x4, R4 ;  /* 0x0000000403007824 */ /* 0x044fe400078e0204 */
[----:B------:R-:W-:-:S03]  /*4470*/  VIADD R3, R3, 0x20 ;  /* 0x0000002003037836 */ /* 0x000fc60000000000 */
[----:B------:R-:W2:Y:S02]  /*4480*/  LDS.128 R12, [R0] ;  /* 0x00000000000c7984 */ /* 0x000ea40000000c00 */
[----:B------:R-:W-:Y:S02]  /*4490*/  ISETP.NE.AND P0, PT, R3, 0x100, PT ;  /* 0x000001000300780c */ /* 0x000fe40003f05270 */
[----:B------:R-:W3:Y:S04]  /*44a0*/  LDS.128 R16, [R0+0x10] ;  /* 0x0000100000107984 */ /* 0x000ee80000000c00 */
[----:B------:R-:W4:Y:S01]  /*44b0*/  LDS.128 R20, [R0+0x20] ;  /* 0x0000200000147984 */ /* 0x000f220000000c00 */
[----:B--2---:R-:W-:-:S04]  /*44c0*/  IMAD.WIDE R8, R13, 0x7f6021, RZ ;  /* 0x007f60210d087825 */ /* 0x004fc800078e02ff */
[----:B------:R-:W-:-:S04]  /*44d0*/  IMAD.WIDE R10, R14, 0x7f6021, RZ ;  /* 0x007f60210e0a7825 */ /* 0x000fc800078e02ff */
[----:B------:R-:W-:Y:S02]  /*44e0*/  IMAD R49, R13, 0x60038021, RZ ;  /* 0x600380210d317824 */ /* 0x000fe400078e02ff */
[----:B------:R-:W-:Y:S02]  /*44f0*/  IMAD R27, R14, 0x60038021, RZ ;  /* 0x600380210e1b7824 */ /* 0x000fe400078e02ff */
[----:B------:R-:W-:Y:S01]  /*4500*/  IMAD.HI.U32 R14, R49, -0x7fe001, R8 ;  /* 0xff801fff310e7827 */ /* 0x000fe200078e0008 */
[----:B-1----:R-:W-:-:S03]  /*4510*/  SHF.R.S32.HI R2, RZ, 0x1f, R49 ;  /* 0x0000001fff027819 */ /* 0x002fc60000011431 */
[----:B------:R-:W-:-:S04]  /*4520*/  IMAD.HI.U32 R50, R27, -0x7fe001, R10 ;  /* 0xff801fff1b327827 */ /* 0x000fc800078e000a */
[----:B---3--:R-:W-:-:S04]  /*4530*/  IMAD.WIDE R8, R17, 0x7f6021, RZ ;  /* 0x007f602111087825 */ /* 0x008fc800078e02ff */
[----:B------:R-:W-:-:S04]  /*4540*/  IMAD.WIDE R10, R18, 0x7f6021, RZ ;  /* 0x007f6021120a7825 */ /* 0x000fc800078e02ff */
[----:B------:R-:W-:Y:S02]  /*4550*/  IMAD R45, R17, 0x60038021, RZ ;  /* 0x60038021112d7824 */ /* 0x000fe400078e02ff */
[----:B------:R-:W-:Y:S02]  /*4560*/  IMAD R17, R18, 0x60038021, RZ ;  /* 0x6003802112117824 */ /* 0x000fe400078e02ff */
[----:B------:R-:W-:-:S04]  /*4570*/  IMAD.WIDE R6, R12, 0x7f6021, RZ ;  /* 0x007f60210c067825 */ /* 0x000fc800078e02ff */
[----:B------:R-:W-:-:S04]  /*4580*/  IMAD.HI.U32 R18, R45, -0x7fe001, R8 ;  /* 0xff801fff2d127827 */ /* 0x000fc800078e0008 */
[----:B------:R-:W-:-:S04]  /*4590*/  IMAD.HI.U32 R46, R17, -0x7fe001, R10 ;  /* 0xff801fff112e7827 */ /* 0x000fc800078e000a */
[----:B------:R-:W-:Y:S02]  /*45a0*/  IMAD R25, R12, 0x60038021, RZ ;  /* 0x600380210c197824 */ /* 0x000fe400078e02ff */
[----:B----4-:R-:W-:-:S03]  /*45b0*/  IMAD.WIDE R8, R21, 0x7f6021, RZ ;  /* 0x007f602115087825 */ /* 0x010fc600078e02ff */
[----:B------:R-:W-:Y:S01]  /*45c0*/  SHF.R.S32.HI R5, RZ, 0x1f, R25 ;  /* 0x0000001fff057819 */ /* 0x000fe20000011419 */
[----:B------:R-:W-:-:S04]  /*45d0*/  IMAD.WIDE R10, R22, 0x7f6021, RZ ;  /* 0x007f6021160a7825 */ /* 0x000fc800078e02ff */
[----:B------:R-:W-:Y:S02]  /*45e0*/  IMAD R41, R21, 0x60038021, RZ ;  /* 0x6003802115297824 */ /* 0x000fe400078e02ff */
[----:B------:R-:W-:Y:S02]  /*45f0*/  IMAD R21, R22, 0x60038021, RZ ;  /* 0x6003802116157824 */ /* 0x000fe400078e02ff */
[----:B------:R-:W-:-:S04]  /*4600*/  IMAD.HI.U32 R48, R25, -0x7fe001, R6 ;  /* 0xff801fff19307827 */ /* 0x000fc800078e0006 */
[----:B------:R-:W-:-:S04]  /*4610*/  IMAD.WIDE R6, R16, 0x7f6021, RZ ;  /* 0x007f602110067825 */ /* 0x000fc800078e02ff */
[----:B------:R-:W-:-:S04]  /*4620*/  IMAD.WIDE R12, R15, 0x7f6021, RZ ;  /* 0x007f60210f0c7825 */ /* 0x000fc800078e02ff */
[----:B------:R-:W-:-:S04]  /*4630*/  IMAD.HI.U32 R22, R41, -0x7fe001, R8 ;  /* 0xff801fff29167827 */ /* 0x000fc800078e0008 */
[----:B------:R-:W-:Y:S02]  /*4640*/  IMAD.HI.U32 R42, R21, -0x7fe001, R10 ;  /* 0xff801fff152a7827 */ /* 0x000fe400078e000a */
[----:B------:R-:W1:Y:S02]  /*4650*/  LDS.128 R8, [R0+0x30] ;  /* 0x0000300000087984 */ /* 0x000e640000000c00 */
[----:B------:R-:W-:Y:S01]  /*4660*/  IMAD R37, R16, 0x60038021, RZ ;  /* 0x6003802110257824 */ /* 0x000fe200078e02ff */
[----:B------:R-:W-:Y:S01]  /*4670*/  SHF.R.S32.HI R16, RZ, 0x1f, R27 ;  /* 0x0000001fff107819 */ /* 0x000fe2000001141b */
[----:B------:R-:W-:Y:S02]  /*4680*/  IMAD R51, R15, 0x60038021, RZ ;  /* 0x600380210f337824 */ /* 0x000fe400078e02ff */
[----:B------:R-:W-:-:S04]  /*4690*/  IMAD.HI.U32 R44, R37, -0x7fe001, R6 ;  /* 0xff801fff252c7827 */ /* 0x000fc800078e0006 */
[----:B------:R-:W-:-:S04]  /*46a0*/  IMAD.HI.U32 R24, R51, -0x7fe001, R12 ;  /* 0xff801fff33187827 */ /* 0x000fc800078e000c */
[----:B------:R-:W-:-:S04]  /*46b0*/  IMAD.WIDE R6, R20, 0x7f6021, RZ ;  /* 0x007f602114067825 */ /* 0x000fc800078e02ff */
[----:B------:R-:W-:-:S04]  /*46c0*/  IMAD.WIDE R12, R19, 0x7f6021, RZ ;  /* 0x007f6021130c7825 */ /* 0x000fc800078e02ff */
[----:B------:R-:W-:Y:S02]  /*46d0*/  IMAD R5, R5, -0x7fe001, RZ ;  /* 0xff801fff05057824 */ /* 0x000fe400078e02ff */
[----:B------:R-:W-:Y:S02]  /*46e0*/  IMAD R39, R20, 0x60038021, RZ ;  /* 0x6003802114277824 */ /* 0x000fe400078e02ff */
[----:B------:R-:W-:Y:S01]  /*46f0*/  IMAD R47, R19, 0x60038021, RZ ;  /* 0x60038021132f7824 */ /* 0x000fe200078e02ff */
[----:B------:R-:W-:Y:S01]  /*4700*/  IADD3 R48, PT, PT, R48, -R25, R5 ;  /* 0x8000001930307210 */ /* 0x000fe20007ffe005 */
[----:B------:R-:W-:Y:S01]  /*4710*/  IMAD R2, R2, -0x7fe001, RZ ;  /* 0xff801fff02027824 */ /* 0x000fe200078e02ff */
[----:B------:R-:W-:Y:S01]  /*4720*/  SHF.R.S32.HI R5, RZ, 0x1f, R45 ;  /* 0x0000001fff057819 */ /* 0x000fe2000001142d */
[----:B------:R-:W-:Y:S01]  /*4730*/  IMAD.HI.U32 R40, R39, -0x7fe001, R6 ;  /* 0xff801fff27287827 */ /* 0x000fe200078e0006 */
[----:B------:R-:W-:Y:S02]  /*4740*/  SHF.R.S32.HI R6, RZ, 0x1f, R37 ;  /* 0x0000001fff067819 */ /* 0x000fe40000011425 */
[----:B------:R-:W-:Y:S01]  /*4750*/  IADD3 R49, PT, PT, R14, -R49, R2 ;  /* 0x800000310e317210 */ /* 0x000fe20007ffe002 */
[----:B------:R-:W-:Y:S01]  /*4760*/  IMAD.HI.U32 R26, R47, -0x7fe001, R12 ;  /* 0xff801fff2f1a7827 */ /* 0x000fe200078e000c */
[----:B------:R-:W-:-:S02]  /*4770*/  SHF.R.S32.HI R2, RZ, 0x1f, R17 ;  /* 0x0000001fff027819 */ /* 0x000fc40000011411 */
[----:B------:R-:W-:Y:S01]  /*4780*/  SHF.R.S32.HI R7, RZ, 0x1f, R51 ;  /* 0x0000001fff077819 */ /* 0x000fe20000011433 */
[----:B------:R-:W-:Y:S01]  /*4790*/  IMAD.WIDE R12, R23, 0x7f6021, RZ ;  /* 0x007f6021170c7825 */ /* 0x000fe200078e02ff */
[----:B------:R-:W-:-:S03]  /*47a0*/  SHF.R.S32.HI R20, RZ, 0x1f, R47 ;  /* 0x0000001fff147819 */ /* 0x000fc6000001142f */
[----:B------:R-:W-:Y:S02]  /*47b0*/  IMAD R43, R23, 0x60038021, RZ ;  /* 0x60038021172b7824 */ /* 0x000fe400078e02ff */
[----:B------:R-:W-:Y:S02]  /*47c0*/  IMAD R6, R6, -0x7fe001, RZ ;  /* 0xff801fff06067824 */ /* 0x000fe400078e02ff */
[----:B------:R-:W-:Y:S02]  /*47d0*/  IMAD R5, R5, -0x7fe001, RZ ;  /* 0xff801fff05057824 */ /* 0x000fe400078e02ff */
[----:B------:R-:W-:Y:S01]  /*47e0*/  IMAD.HI.U32 R38, R43, -0x7fe001, R12 ;  /* 0xff801fff2b267827 */ /* 0x000fe200078e000c */
[----:B------:R-:W-:Y:S01]  /*47f0*/  IADD3 R44, PT, PT, R44, -R37, R6 ;  /* 0x800000252c2c7210 */ /* 0x000fe20007ffe006 */
[----:B------:R-:W2:Y:S01]  /*4800*/  LDS.128 R12, [R0+0x40] ;  /* 0x00004000000c7984 */ /* 0x000ea20000000c00 */
[----:B------:R-:W-:Y:S01]  /*4810*/  IADD3 R45, PT, PT, R18, -R45, R5 ;  /* 0x8000002d122d7210 */ /* 0x000fe20007ffe005 */
[----:B------:R-:W-:Y:S01]  /*4820*/  IMAD R16, R16, -0x7fe001, RZ ;  /* 0xff801fff10107824 */ /* 0x000fe200078e02ff */
[----:B------:R-:W-:Y:S01]  /*4830*/  SHF.R.S32.HI R6, RZ, 0x1f, R41 ;  /* 0x0000001fff067819 */ /* 0x000fe20000011429 */
[----:B------:R-:W-:Y:S01]  /*4840*/  IMAD R2, R2, -0x7fe001, RZ ;  /* 0xff801fff02027824 */ /* 0x000fe200078e02ff */
[----:B------:R-:W-:Y:S01]  /*4850*/  SHF.R.S32.HI R5, RZ, 0x1f, R21 ;  /* 0x0000001fff057819 */ /* 0x000fe20000011415 */
[----:B------:R-:W-:Y:S01]  /*4860*/  IMAD R7, R7, -0x7fe001, RZ ;  /* 0xff801fff07077824 */ /* 0x000fe200078e02ff */
[----:B------:R-:W-:Y:S01]  /*4870*/  IADD3 R50, PT, PT, R50, -R27, R16 ;  /* 0x8000001b32327210 */ /* 0x000fe20007ffe010 */
[----:B------:R-:W-:Y:S01]  /*4880*/  IMAD R20, R20, -0x7fe001, RZ ;  /* 0xff801fff14147824 */ /* 0x000fe200078e02ff */
[----:B------:R-:W-:Y:S01]  /*4890*/  IADD3 R46, PT, PT, R46, -R17, R2 ;  /* 0x800000112e2e7210 */ /* 0x000fe20007ffe002 */
[----:B------:R-:W-:Y:S01]  /*48a0*/  IMAD R6, R6, -0x7fe001, RZ ;  /* 0xff801fff06067824 */ /* 0x000fe200078e02ff */
[----:B------:R-:W3:Y:S01]  /*48b0*/  LDS.128 R16, [R0+0x50] ;  /* 0x0000500000107984 */ /* 0x000ee20000000c00 */
[----:B------:R-:W-:Y:S01]  /*48c0*/  IADD3 R51, PT, PT, R24, -R51, R7 ;  /* 0x8000003318337210 */ /* 0x000fe20007ffe007 */
[----:B------:R-:W-:Y:S01]  /*48d0*/  IMAD R5, R5, -0x7fe001, RZ ;  /* 0xff801fff05057824 */ /* 0x000fe200078e02ff */
[----:B------:R-:W-:Y:S01]  /*48e0*/  SHF.R.S32.HI R7, RZ, 0x1f, R39 ;  /* 0x0000001fff077819 */ /* 0x000fe20000011427 */
[----:B-1----:R-:W-:Y:S01]  /*48f0*/  IMAD R37, R8, 0x60038021, RZ ;  /* 0x6003802108257824 */ /* 0x002fe200078e02ff */
[----:B------:R-:W-:Y:S01]  /*4900*/  SHF.R.S32.HI R2, RZ, 0x1f, R43 ;  /* 0x0000001fff027819 */ /* 0x000fe2000001142b */
[----:B------:R1:W-:Y:S01]  /*4910*/  STS.128 [R0], R48 ;  /* 0x0000003000007388 */ /* 0x0003e20000000c00 */
[----:B------:R-:W-:Y:S01]  /*4920*/  IADD3 R47, PT, PT, R26, -R47, R20 ;  /* 0x8000002f1a2f7210 */ /* 0x000fe20007ffe014 */
[----:B------:R-:W-:Y:S01]  /*4930*/  IMAD R7, R7, -0x7fe001, RZ ;  /* 0xff801fff07077824 */ /* 0x000fe200078e02ff */
[----:B------:R-:W-:Y:S01]  /*4940*/  IADD3 R41, PT, PT, R22, -R41, R6 ;  /* 0x8000002916297210 */ /* 0x000fe20007ffe006 */
[----:B------:R-:W-:Y:S01]  /*4950*/  IMAD R2, R2, -0x7fe001, RZ ;  /* 0xff801fff02027824 */ /* 0x000fe200078e02ff */
[----:B------:R-:W-:Y:S01]  /*4960*/  IADD3 R42, PT, PT, R42, -R21, R5 ;  /* 0x800000152a2a7210 */ /* 0x000fe20007ffe005 */
[C---:B------:R-:W-:Y:S01]  /*4970*/  IMAD R53, R9.reuse, 0x60038021, RZ ;  /* 0x6003802109357824 */ /* 0x040fe200078e02ff */
[----:B------:R-:W4:Y:S01]  /*4980*/  LDS.128 R20, [R0+0x60] ;  /* 0x0000600000147984 */ /* 0x000f220000000c00 */
[----:B------:R-:W-:Y:S01]  /*4990*/  IADD3 R40, PT, PT, R40, -R39, R7 ;  /* 0x8000002728287210 */ /* 0x000fe20007ffe007 */
[----:B------:R-:W-:Y:S01]  /*49a0*/  IMAD.WIDE R6, R8, 0x7f6021, RZ ;  /* 0x007f602108067825 */ /* 0x000fe200078e02ff */
[----:B------:R-:W-:Y:S01]  /*49b0*/  IADD3 R43, PT, PT, R38, -R43, R2 ;  /* 0x8000002b262b7210 */ /* 0x000fe20007ffe002 */
[----:B------:R-:W-:Y:S02]  /*49c0*/  STS.128 [R0+0x10], R44 ;  /* 0x0000102c00007388 */ /* 0x000fe40000000c00 */
[----:B------:R-:W-:-:S02]  /*49d0*/  IMAD.WIDE R24, R9, 0x7f6021, RZ ;  /* 0x007f602109187825 */ /* 0x000fc400078e02ff */
[----:B------:R5:W-:Y:S02]  /*49e0*/  STS.128 [R0+0x20], R40 ;  /* 0x0000202800007388 */ /* 0x000be40000000c00 */
[C---:B------:R-:W-:Y:S02]  /*49f0*/  IMAD R55, R10.reuse, 0x60038021, RZ ;  /* 0x600380210a377824 */ /* 0x040fe400078e02ff */
[----:B------:R-:W-:-:S04]  /*4a00*/  IMAD.WIDE R26, R10, 0x7f6021, RZ ;  /* 0x007f60210a1a7825 */ /* 0x000fc800078e02ff */
[----:B------:R-:W-:-:S04]  /*4a10*/  IMAD.WIDE R38, R11, 0x7f6021, RZ ;  /* 0x007f60210b267825 */ /* 0x000fc800078e02ff */
[----:B-1----:R-:W-:Y:S02]  /*4a20*/  IMAD R49, R11, 0x60038021, RZ ;  /* 0x600380210b317824 */ /* 0x002fe400078e02ff */
[----:B------:R-:W1:Y:S01]  /*4a30*/  LDS.128 R8, [R0+0x70] ;  /* 0x0000700000087984 */ /* 0x000e620000000c00 */
[----:B------:R-:W-:Y:S02]  /*4a40*/  IMAD.HI.U32 R48, R37, -0x7fe001, R6 ;  /* 0xff801fff25307827 */ /* 0x000fe400078e0006 */
[----:B------:R-:W-:Y:S02]  /*4a50*/  SHF.R.S32.HI R5, RZ, 0x1f, R49 ;  /* 0x0000001fff057819 */ /* 0x000fe40000011431 */
[----:B--2---:R-:W-:-:S04]  /*4a60*/  IMAD.WIDE R6, R12, 0x7f6021, RZ ;  /* 0x007f60210c067825 */ /* 0x004fc800078e02ff */
[----:B-----5:R-:W-:-:S04]  /*4a70*/  IMAD.HI.U32 R40, R53, -0x7fe001, R24 ;  /* 0xff801fff35287827 */ /* 0x020fc800078e0018 */
[----:B------:R-:W-:-:S04]  /*4a80*/  IMAD.HI.U32 R38, R49, -0x7fe001, R38 ;  /* 0xff801fff31267827 */ /* 0x000fc800078e0026 */
[----:B------:R-:W-:Y:S02]  /*4a90*/  IMAD R39, R12, 0x60038021, RZ ;  /* 0x600380210c277824 */ /* 0x000fe400078e02ff */
[----:B------:R-:W-:-:S03]  /*4aa0*/  IMAD.WIDE R24, R14, 0x7f6021, RZ ;  /* 0x007f60210e187825 */ /* 0x000fc600078e02ff */
[----:B------:R-:W-:Y:S01]  /*4ab0*/  SHF.R.S32.HI R2, RZ, 0x1f, R39 ;  /* 0x0000001fff027819 */ /* 0x000fe20000011427 */
[----:B------:R-:W-:Y:S02]  /*4ac0*/  IMAD R43, R14, 0x60038021, RZ ;  /* 0x600380210e2b7824 */ /* 0x000fe400078e02ff */
[----:B------:R-:W-:-:S04]  /*4ad0*/  IMAD.HI.U32 R44, R39, -0x7fe001, R6 ;  /* 0xff801fff272c7827 */ /* 0x000fc800078e0006 */
[----:B---3--:R-:W-:-:S04]  /*4ae0*/  IMAD.WIDE R6, R16, 0x7f6021, RZ ;  /* 0x007f602110067825 */ /* 0x008fc800078e02ff */
[----:B------:R-:W-:-:S04]  /*4af0*/  IMAD.HI.U32 R24, R43, -0x7fe001, R24 ;  /* 0xff801fff2b187827 */ /* 0x000fc800078e0018 */
[----:B------:R-:W-:Y:S02]  /*4b00*/  IMAD R41, R13, 0x60038021, RZ ;  /* 0x600380210d297824 */ /* 0x000fe400078e02ff */
[----:B------:R-:W-:Y:S02]  /*4b10*/  IMAD R25, R16, 0x60038021, RZ ;  /* 0x6003802110197824 */ /* 0x000fe400078e02ff */
[----:B------:R-:W-:-:S04]  /*4b20*/  IMAD.HI.U32 R42, R55, -0x7fe001, R26 ;  /* 0xff801fff372a7827 */ /* 0x000fc800078e001a */
[----:B------:R-:W-:-:S04]  /*4b30*/  IMAD.WIDE R12, R13, 0x7f6021, RZ ;  /* 0x007f60210d0c7825 */ /* 0x000fc800078e02ff */
[----:B------:R-:W-:-:S04]  /*4b40*/  IMAD.WIDE R26, R15, 0x7f6021, RZ ;  /* 0x007f60210f1a7825 */ /* 0x000fc800078e02ff */
[----:B------:R-:W-:Y:S02]  /*4b50*/  IMAD R45, R15, 0x60038021, RZ ;  /* 0x600380210f2d7824 */ /* 0x000fe400078e02ff */
[----:B------:R-:W-:-:S04]  /*4b60*/  IMAD.WIDE R14, R18, 0x7f6021, RZ ;  /* 0x007f6021120e7825 */ /* 0x000fc800078e02ff */
[----:B------:R-:W-:Y:S02]  /*4b70*/  IMAD R47, R18, 0x60038021, RZ ;  /* 0x60038021122f7824 */ /* 0x000fe400078e02ff */
[----:B------:R-:W-:-:S04]  /*4b80*/  IMAD.HI.U32 R18, R25, -0x7fe001, R6 ;  /* 0xff801fff19127827 */ /* 0x000fc800078e0006 */
[----:B----4-:R-:W-:-:S04]  /*4b90*/  IMAD.WIDE R6, R20, 0x7f6021, RZ ;  /* 0x007f602114067825 */ /* 0x010fc800078e02ff */
[----:B------:R-:W-:-:S04]  /*4ba0*/  IMAD.HI.U32 R46, R41, -0x7fe001, R12 ;  /* 0xff801fff292e7827 */ /* 0x000fc800078e000c */
[----:B------:R-:W-:Y:S02]  /*4bb0*/  IMAD R51, R20, 0x60038021, RZ ;  /* 0x6003802114337824 */ /* 0x000fe400078e02ff */
[----:B------:R-:W-:-:S04]  /*4bc0*/  IMAD.WIDE R12, R17, 0x7f6021, RZ ;  /* 0x007f6021110c7825 */ /* 0x000fc800078e02ff */
[----:B------:R-:W-:-:S04]  /*4bd0*/  IMAD.HI.U32 R26, R45, -0x7fe001, R26 ;  /* 0xff801fff2d1a7827 */ /* 0x000fc800078e001a */
[----:B------:R-:W-:Y:S02]  /*4be0*/  IMAD R27, R17, 0x60038021, RZ ;  /* 0x60038021111b7824 */ /* 0x000fe400078e02ff */
[----:B------:R-:W-:-:S04]  /*4bf0*/  IMAD.HI.U32 R20, R51, -0x7fe001, R6 ;  /* 0xff801fff33147827 */ /* 0x000fc800078e0006 */
[----:B-1----:R-:W-:-:S04]  /*4c00*/  IMAD.WIDE R6, R8, 0x7f6021, RZ ;  /* 0x007f602108067825 */ /* 0x002fc800078e02ff */
[----:B------:R-:W-:-:S04]  /*4c10*/  IMAD.HI.U32 R50, R27, -0x7fe001, R12 ;  /* 0xff801fff1b327827 */ /* 0x000fc800078e000c */
[----:B------:R-:W-:Y:S02]  /*4c20*/  IMAD R59, R8, 0x60038021, RZ ;  /* 0x60038021083b7824 */ /* 0x000fe400078e02ff */
[----:B------:R-:W-:-:S04]  /*4c30*/  IMAD.WIDE R12, R21, 0x7f6021, RZ ;  /* 0x007f6021150c7825 */ /* 0x000fc800078e02ff */
[----:B------:R-:W-:Y:S02]  /*4c40*/  IMAD R57, R21, 0x60038021, RZ ;  /* 0x6003802115397824 */ /* 0x000fe400078e02ff */
[----:B------:R-:W-:Y:S01]  /*4c50*/  IMAD.HI.U32 R60, R59, -0x7fe001, R6 ;  /* 0xff801fff3b3c7827 */ /* 0x000fe200078e0006 */
[----:B------:R-:W-:Y:S02]  /*4c60*/  SHF.R.S32.HI R7, RZ, 0x1f, R53 ;  /* 0x0000001fff077819 */ /* 0x000fe40000011435 */
[----:B------:R-:W-:Y:S01]  /*4c70*/  SHF.R.S32.HI R6, RZ, 0x1f, R55 ;  /* 0x0000001fff067819 */ /* 0x000fe20000011437 */
[----:B------:R-:W-:-:S04]  /*4c80*/  IMAD.HI.U32 R52, R47, -0x7fe001, R14 ;  /* 0xff801fff2f347827 */ /* 0x000fc800078e000e */
[----:B------:R-:W-:-:S04]  /*4c90*/  IMAD.WIDE R14, R22, 0x7f6021, RZ ;  /* 0x007f6021160e7825 */ /* 0x000fc800078e02ff */
[----:B------:R-:W-:Y:S02]  /*4ca0*/  IMAD R21, R22, 0x60038021, RZ ;  /* 0x6003802116157824 */ /* 0x000fe400078e02ff */
[----:B------:R-:W-:-:S04]  /*4cb0*/  IMAD.HI.U32 R22, R57, -0x7fe001, R12 ;  /* 0xff801fff39167827 */ /* 0x000fc800078e000c */
[C---:B------:R-:W-:Y:S02]  /*4cc0*/  IMAD R61, R9.reuse, 0x60038021, RZ ;  /* 0x60038021093d7824 */ /* 0x040fe400078e02ff */
[----:B------:R-:W-:-:S04]  /*4cd0*/  IMAD.WIDE R8, R9, 0x7f6021, RZ ;  /* 0x007f602109087825 */ /* 0x000fc800078e02ff */
[----:B------:R-:W-:-:S04]  /*4ce0*/  IMAD.WIDE R12, R10, 0x7f6021, RZ ;  /* 0x007f60210a0c7825 */ /* 0x000fc800078e02ff */
[----:B------:R-:W-:Y:S02]  /*4cf0*/  IMAD R5, R5, -0x7fe001, RZ ;  /* 0xff801fff05057824 */ /* 0x000fe400078e02ff */
[----:B------:R-:W-:Y:S02]  /*4d00*/  IMAD R63, R10, 0x60038021, RZ ;  /* 0x600380210a3f7824 */ /* 0x000fe400078e02ff */
[----:B------:R-:W-:Y:S02]  /*4d10*/  IMAD R7, R7, -0x7fe001, RZ ;  /* 0xff801fff07077824 */ /* 0x000fe400078e02ff */
[----:B------:R-:W-:Y:S02]  /*4d20*/  IMAD R6, R6, -0x7fe001, RZ ;  /* 0xff801fff06067824 */ /* 0x000fe400078e02ff */
[----:B------:R-:W-:Y:S02]  /*4d30*/  IMAD R2, R2, -0x7fe001, RZ ;  /* 0xff801fff02027824 */ /* 0x000fe400078e02ff */
[----:B------:R-:W-:Y:S01]  /*4d40*/  IMAD.WIDE R16, R19, 0x7f6021, RZ ;  /* 0x007f602113107825 */ /* 0x000fe200078e02ff */
[----:B------:R-:W-:-:S02]  /*4d50*/  IADD3 R10, PT, PT, R42, -R55, R6 ;  /* 0x800000372a0a7210 */ /* 0x000fc40007ffe006 */
[----:B------:R-:W-:Y:S01]  /*4d60*/  SHF.R.S32.HI R6, RZ, 0x1f, R45 ;  /* 0x0000001fff067819 */ /* 0x000fe2000001142d */
[----:B------:R-:W-:-:S04]  /*4d70*/  IMAD.HI.U32 R56, R21, -0x7fe001, R14 ;  /* 0xff801fff15387827 */ /* 0x000fc800078e000e */
[----:B------:R-:W-:Y:S02]  /*4d80*/  IMAD R19, R19, 0x60038021, RZ ;  /* 0x6003802113137824 */ /* 0x000fe400078e02ff */
[----:B------:R-:W-:-:S04]  /*4d90*/  IMAD.WIDE R14, R11, 0x7f6021, RZ ;  /* 0x007f60210b0e7825 */ /* 0x000fc800078e02ff */
[----:B------:R-:W-:Y:S01]  /*4da0*/  IMAD R65, R11, 0x60038021, RZ ;  /* 0x600380210b417824 */ /* 0x000fe200078e02ff */
[----:B------:R-:W-:Y:S01]  /*4db0*/  IADD3 R11, PT, PT, R38, -R49, R5 ;  /* 0x80000031260b7210 */ /* 0x000fe20007ffe005 */
[----:B------:R-:W-:Y:S01]  /*4dc0*/  IMAD.HI.U32 R62, R61, -0x7fe001, R8 ;  /* 0xff801fff3d3e7827 */ /* 0x000fe200078e0008 */
[----:B------:R-:W-:Y:S02]  /*4dd0*/  IADD3 R9, PT, PT, R40, -R53, R7 ;  /* 0x8000003528097210 */ /* 0x000fe40007ffe007 */
[----:B------:R-:W-:Y:S01]  /*4de0*/  SHF.R.S32.HI R5, RZ, 0x1f, R25 ;  /* 0x0000001fff057819 */ /* 0x000fe20000011419 */
[----:B------:R-:W-:Y:S01]  /*4df0*/  IMAD.HI.U32 R64, R63, -0x7fe001, R12 ;  /* 0xff801fff3f407827 */ /* 0x000fe200078e000c */
[----:B------:R-:W-:Y:S02]  /*4e00*/  IADD3 R12, PT, PT, R44, -R39, R2 ;  /* 0x800000272c0c7210 */ /* 0x000fe40007ffe002 */
[----:B------:R-:W-:Y:S01]  /*4e10*/  SHF.R.S32.HI R7, RZ, 0x1f, R43 ;  /* 0x0000001fff077819 */ /* 0x000fe2000001142b */
        /* <DEDUP_REMOVED lines=8> */
[----:B------:R-:W-:Y:S02]  /*4ea0*/  IMAD R6, R6, -0x7fe001, RZ ;  /* 0xff801fff06067824 */ /* 0x000fe400078e02ff */
[----:B------:R-:W-:Y:S02]  /*4eb0*/  IMAD R2, R2, -0x7fe001, RZ ;  /* 0xff801fff02027824 */ /* 0x000fe400078e02ff */
[----:B------:R-:W-:Y:S01]  /*4ec0*/  IMAD.HI.U32 R58, R23, -0x7fe001, R16 ;  /* 0xff801fff173a7827 */ /* 0x000fe200078e0010 */
[----:B------:R-:W-:-:S02]  /*4ed0*/  IADD3 R16, PT, PT, R18, -R25, R5 ;  /* 0x8000001912107210 */ /* 0x000fc40007ffe005 */
[----:B------:R-:W-:Y:S01]  /*4ee0*/  IADD3 R17, PT, PT, R50, -R27, R2 ;  /* 0x8000001b32117210 */ /* 0x000fe20007ffe002 */
[----:B------:R-:W-:Y:S01]  /*4ef0*/  IMAD.HI.U32 R66, R65, -0x7fe001, R14 ;  /* 0xff801fff41427827 */ /* 0x000fe200078e000e */
[----:B------:R-:W-:Y:S02]  /*4f00*/  IADD3 R14, PT, PT, R24, -R43, R7 ;  /* 0x8000002b180e7210 */ /* 0x000fe40007ffe007 */
[----:B------:R-:W-:Y:S01]  /*4f10*/  IADD3 R15, PT, PT, R26, -R45, R6 ;  /* 0x8000002d1a0f7210 */ /* 0x000fe20007ffe006 */
[----:B------:R-:W-:Y:S01]  /*4f20*/  IMAD R8, R8, -0x7fe001, RZ ;  /* 0xff801fff08087824 */ /* 0x000fe200078e02ff */
[----:B------:R-:W-:Y:S01]  /*4f30*/  SHF.R.S32.HI R18, RZ, 0x1f, R51 ;  /* 0x0000001fff127819 */ /* 0x000fe20000011433 */
[----:B------:R-:W-:Y:S01]  /*4f40*/  IMAD R13, R13, -0x7fe001, RZ ;  /* 0xff801fff0d0d7824 */ /* 0x000fe200078e02ff */
[----:B------:R-:W-:Y:S02]  /*4f50*/  SHF.R.S32.HI R5, RZ, 0x1f, R47 ;  /* 0x0000001fff057819 */ /* 0x000fe4000001142f */
[----:B------:R-:W-:Y:S01]  /*4f60*/  SHF.R.S32.HI R2, RZ, 0x1f, R19 ;  /* 0x0000001fff027819 */ /* 0x000fe20000011413 */
        /* <DEDUP_REMOVED lines=9> */
[----:B------:R-:W-:-:S02]  /*5000*/  IADD3 R19, PT, PT, R54, -R19, R2 ;  /* 0x8000001336137210 */ /* 0x000fc40007ffe002 */
[----:B------:R-:W-:Y:S02]  /*5010*/  IADD3 R25, PT, PT, R22, -R57, R7 ;  /* 0x8000003916197210 */ /* 0x000fe40007ffe007 */
[----:B------:R-:W-:Y:S01]  /*5020*/  IADD3 R26, PT, PT, R56, -R21, R6 ;  /* 0x80000015381a7210 */ /* 0x000fe20007ffe006 */
[----:B------:R2:W-:Y:S01]  /*5030*/  STS.128 [R0+0x50], R16 ;  /* 0x0000501000007388 */ /* 0x0005e20000000c00 */
[----:B------:R-:W-:Y:S02]  /*5040*/  SHF.R.S32.HI R20, RZ, 0x1f, R23 ;  /* 0x0000001fff147819 */ /* 0x000fe40000011417 */
        /* <DEDUP_REMOVED lines=11> */
[----:B------:R-:W-:Y:S01]  /*5100*/  IADD3 R13, PT, PT, R46, -R41, R13 ;  /* 0x800000292e0d7210 */ /* 0x000fe20007ffe00d */
[----:B------:R2:W-:Y:S01]  /*5110*/  STS.128 [R0+0x60], R24 ;  /* 0x0000601800007388 */ /* 0x0005e20000000c00 */
[----:B------:R-:W-:-:S02]  /*5120*/  IADD3 R20, PT, PT, R60, -R59, R7 ;  /* 0x8000003b3c147210 */ /* 0x000fc40007ffe007 */
[----:B------:R-:W-:Y:S01]  /*5130*/  IADD3 R21, PT, PT, R62, -R61, R6 ;  /* 0x8000003d3e157210 */ /* 0x000fe20007ffe006 */
[----:B------:R2:W-:Y:S01]  /*5140*/  STS.128 [R0+0x30], R8 ;  /* 0x0000300800007388 */ /* 0x0005e20000000c00 */
[----:B------:R-:W-:Y:S02]  /*5150*/  IADD3 R22, PT, PT, R64, -R63, R5 ;  /* 0x8000003f40167210 */ /* 0x000fe40007ffe005 */
[----:B------:R-:W-:Y:S01]  /*5160*/  IADD3 R23, PT, PT, R66, -R65, R2 ;  /* 0x8000004142177210 */ /* 0x000fe20007ffe002 */
[----:B------:R2:W-:Y:S04]  /*5170*/  STS.128 [R0+0x40], R12 ;  /* 0x0000400c00007388 */ /* 0x0005e80000000c00 */
[----:B------:R2:W-:Y:S01]  /*5180*/  STS.128 [R0+0x70], R20 ;  /* 0x0000701400007388 */ /* 0x0005e20000000c00 */
[----:B------:R-:W-:Y:S05]  /*5190*/  @P0 BRA `(.L_x_113) ;  /* 0xfffffff000b00947 */ /* 0x000fea000383ffff */
[----:B------:R-:W1:Y:S01]  /*51a0*/  S2UR UR5, SR_CgaCtaId ;  /* 0x00000000000579c3 */ /* 0x000e620000008800 */
[----:B------:R-:W-:Y:S01]  /*51b0*/  UMOV UR4, 0x400 ;  /* 0x0000040000047882 */ /* 0x000fe20000000000 */
[C---:B--2---:R-:W-:Y:S01]  /*51c0*/  LEA R0, R36.reuse, R29, 0xa ;  /* 0x0000001d24007211 */ /* 0x044fe200078e50ff */
[----:B------:R-:W-:-:S05]  /*51d0*/  VIADD R36, R36, 0x1 ;  /* 0x0000000124247836 */ /* 0x000fca0000000000 */
[----:B------:R-:W-:Y:S01]  /*51e0*/  ISETP.NE.AND P0, PT, R36, 0x4, PT ;  /* 0x000000042400780c */ /* 0x000fe20003f05270 */
[----:B-1----:R-:W-:-:S09]  /*51f0*/  ULEA UR4, UR5, UR4, 0x18 ;  /* 0x0000000405047291 */ /* 0x002fd2000f8ec0ff */
[----:B------:R-:W1:Y:S04]  /*5200*/  LDS.128 R4, [UR4] ;  /* 0x00000004ff047984 */ /* 0x000e680008000c00 */
[----:B------:R-:W2:Y:S04]  /*5210*/  LDS.128 R8, [UR4+0x10] ;  /* 0x00001004ff087984 */ /* 0x000ea80008000c00 */
[----:B------:R-:W3:Y:S04]  /*5220*/  LDS.128 R12, [UR4+0x20] ;  /* 0x00002004ff0c7984 */ /* 0x000ee80008000c00 */
[----:B------:R-:W4:Y:S04]  /*5230*/  LDS.128 R16, [UR4+0x30] ;  /* 0x00003004ff107984 */ /* 0x000f280008000c00 */
[----:B------:R-:W5:Y:S04]  /*5240*/  LDS.128 R20, [UR4+0x40] ;  /* 0x00004004ff147984 */ /* 0x000f680008000c00 */
[----:B------:R-:W0:Y:S04]  /*5250*/  LDS.128 R24, [UR4+0x50] ;  /* 0x00005004ff187984 */ /* 0x000e280008000c00 */
        /* <DEDUP_REMOVED lines=18> */
[----:B-1----:R-:W-:Y:S04]  /*5380*/  STL.128 [R0], R4 ;  /* 0x0000000400007387 */ /* 0x002fe80000100c00 */
[----:B--2---:R-:W-:Y:S04]  /*5390*/  STL.128 [R0+0x10], R8 ;  /* 0x0000100800007387 */ /* 0x004fe80000100c00 */
[----:B---3--:R-:W-:Y:S04]  /*53a0*/  STL.128 [R0+0x20], R12 ;  /* 0x0000200c00007387 */ /* 0x008fe80000100c00 */
[----:B----4-:R-:W-:Y:S04]  /*53b0*/  STL.128 [R0+0x30], R16 ;  /* 0x0000301000007387 */ /* 0x010fe80000100c00 */
[----:B-----5:R-:W-:Y:S04]  /*53c0*/  STL.128 [R0+0x40], R20 ;  /* 0x0000401400007387 */ /* 0x020fe80000100c00 */
[----:B0-----:R-:W-:Y:S04]  /*53d0*/  STL.128 [R0+0x50], R24 ;  /* 0x0000501800007387 */ /* 0x001fe80000100c00 */
[----:B------:R-:W-:Y:S04]  /*53e0*/  STL.128 [R0+0x60], R40 ;  /* 0x0000602800007387 */ /* 0x000fe80000100c00 */
        /* <DEDUP_REMOVED lines=17> */
[----:B------:R-:W0:Y:S04]  /*5500*/  LDS.128 R4, [UR4+0x180] ;  /* 0x00018004ff047984 */ /* 0x000e280008000c00 */
[----:B------:R-:W1:Y:S04]  /*5510*/  LDS.128 R8, [UR4+0x190] ;  /* 0x00019004ff087984 */ /* 0x000e680008000c00 */
[----:B------:R-:W2:Y:S04]  /*5520*/  LDS.128 R12, [UR4+0x1a0] ;  /* 0x0001a004ff0c7984 */ /* 0x000ea80008000c00 */
[----:B------:R-:W3:Y:S04]  /*5530*/  LDS.128 R16, [UR4+0x1b0] ;  /* 0x0001b004ff107984 */ /* 0x000ee80008000c00 */
[----:B------:R-:W4:Y:S04]  /*5540*/  LDS.128 R20, [UR4+0x1c0] ;  /* 0x0001c004ff147984 */ /* 0x000f280008000c00 */
[----:B------:R-:W5:Y:S04]  /*5550*/  LDS.128 R24, [UR4+0x1d0] ;  /* 0x0001d004ff187984 */ /* 0x000f680008000c00 */
        /* <DEDUP_REMOVED lines=34> */
[----:B0-----:R0:W-:Y:S04]  /*5780*/  STL.128 [R0+0x180], R4 ;  /* 0x0001800400007387 */ /* 0x0011e80000100c00 */
[----:B-1----:R0:W-:Y:S04]  /*5790*/  STL.128 [R0+0x190], R8 ;  /* 0x0001900800007387 */ /* 0x0021e80000100c00 */
[----:B--2---:R0:W-:Y:S04]  /*57a0*/  STL.128 [R0+0x1a0], R12 ;  /* 0x0001a00c00007387 */ /* 0x0041e80000100c00 */
[----:B---3--:R0:W-:Y:S04]  /*57b0*/  STL.128 [R0+0x1b0], R16 ;  /* 0x0001b01000007387 */ /* 0x0081e80000100c00 */
[----:B----4-:R0:W-:Y:S04]  /*57c0*/  STL.128 [R0+0x1c0], R20 ;  /* 0x0001c01400007387 */ /* 0x0101e80000100c00 */
[----:B-----5:R0:W-:Y:S04]  /*57d0*/  STL.128 [R0+0x1d0], R24 ;  /* 0x0001d01800007387 */ /* 0x0201e80000100c00 */
[----:B------:R0:W-:Y:S04]  /*57e0*/  STL.128 [R0+0x1e0], R40 ;  /* 0x0001e02800007387 */ /* 0x0001e80000100c00 */
        /* <DEDUP_REMOVED lines=32> */
[----:B------:R0:W-:Y:S01]  /*59f0*/  STL.128 [R0+0x3f0], R172 ;  /* 0x0003f0ac00007387 */ /* 0x0001e20000100c00 */
[----:B------:R-:W-:Y:S05]  /*5a00*/  @P0 BRA `(.L_x_114) ;  /* 0xffffffbc00f00947 */ /* 0x000fea000383ffff */
[----:B0-----:R-:W-:-:S07]  /*5a10*/  IMAD.MOV.U32 R0, RZ, RZ, RZ ;  /* 0x000000ffff007224 */ /* 0x001fce00078e00ff */
.L_x_115:
[----:B0-----:R-:W-:-:S05]  /*5a20*/  LEA R16, R0, R1, 0x2 ;  /* 0x0000000100107211 */ /* 0x001fca00078e10ff */
[----:B------:R-:W2:Y:S04]  /*5a30*/  LDL R2, [R16+0x1000] ;  /* 0x0010000010027983 */ /* 0x000ea80000100800 */
[----:B------:R-:W3:Y:S04]  /*5a40*/  LDL R4, [R16+0x1004] ;  /* 0x0010040010047983 */ /* 0x000ee80000100800 */
[----:B------:R-:W4:Y:S04]  /*5a50*/  LDL R6, [R16+0x1008] ;  /* 0x0010080010067983 */ /* 0x000f280000100800 */
[----:B------:R-:W5:Y:S04]  /*5a60*/  LDL R8, [R16+0x100c] ;  /* 0x00100c0010087983 */ /* 0x000f680000100800 */
[----:B------:R-:W5:Y:S04]  /*5a70*/  LDL R10, [R16+0x1010] ;  /* 0x00101000100a7983 */ /* 0x000f680000100800 */
[----:B------:R-:W5:Y:S04]  /*5a80*/  LDL R12, [R16+0x1018] ;  /* 0x00101800100c7983 */ /* 0x000f680000100800 */
[----:B------:R-:W5:Y:S04]  /*5a90*/  LDL R13, [R16+0x101c] ;  /* 0x00101c00100d7983 */ /* 0x000f680000100800 */
[----:B------:R-:W5:Y:S01]  /*5aa0*/  LDL R11, [R16+0x1014] ;  /* 0x00101400100b7983 */ /* 0x000f620000100800 */
[----:B------:R-:W-:-:S05]  /*5ab0*/  VIADD R0, R0, 0x8 ;  /* 0x0000000800007836 */ /* 0x000fca0000000000 */
[----:B------:R-:W-:Y:S02]  /*5ac0*/  ISETP.NE.AND P0, PT, R0, 0x100, PT ;  /* 0x000001000000780c */ /* 0x000fe40003f05270 */
[----:B--2---:R-:W-:Y:S02]  /*5ad0*/  SHF.R.S32.HI R3, RZ, 0x1f, R2 ;  /* 0x0000001fff037819 */ /* 0x004fe40000011402 */
[----:B---3--:R-:W-:Y:S02]  /*5ae0*/  SHF.R.S32.HI R5, RZ, 0x1f, R4 ;  /* 0x0000001fff057819 */ /* 0x008fe40000011404 */
[----:B------:R-:W-:Y:S02]  /*5af0*/  LOP3.LUT R3, R3, 0x7fe001, RZ, 0xc0, !PT ;  /* 0x007fe00103037812 */ /* 0x000fe400078ec0ff */
[----:B------:R-:W-:-:S03]  /*5b00*/  LOP3.LUT R5, R5, 0x7fe001, RZ, 0xc0, !PT ;  /* 0x007fe00105057812 */ /* 0x000fc600078ec0ff */
[----:B------:R-:W-:Y:S02]  /*5b10*/  IMAD.IADD R3, R2, 0x1, R3 ;  /* 0x0000000102037824 */ /* 0x000fe400078e0203 */
[----:B------:R-:W-:Y:S01]  /*5b20*/  IMAD.IADD R5, R4, 0x1, R5 ;  /* 0x0000000104057824 */ /* 0x000fe200078e0205 */
[----:B----4-:R-:W-:Y:S02]  /*5b30*/  SHF.R.S32.HI R7, RZ, 0x1f, R6 ;  /* 0x0000001fff077819 */ /* 0x010fe40000011406 */
[----:B------:R-:W-:Y:S02]  /*5b40*/  IADD3 R2, PT, PT, -R3, 0x7fe000, RZ ;  /* 0x007fe00003027810 */ /* 0x000fe40007ffe1ff */
[----:B------:R-:W-:Y:S02]  /*5b50*/  IADD3 R4, PT, PT, -R5, 0x7fe000, RZ ;  /* 0x007fe00005047810 */ /* 0x000fe40007ffe1ff */
[----:B------:R-:W-:Y:S02]  /*5b60*/  LOP3.LUT R7, R7, 0x7fe001, RZ, 0xc0, !PT ;  /* 0x007fe00107077812 */ /* 0x000fe400078ec0ff */
[----:B------:R-:W-:-:S02]  /*5b70*/  LEA.HI R2, R2, R3, RZ, 0x1 ;  /* 0x0000000302027211 */ /* 0x000fc400078f08ff */
[----:B------:R-:W-:Y:S02]  /*5b80*/  LEA.HI R4, R4, R5, RZ, 0x1 ;  /* 0x0000000504047211 */ /* 0x000fe400078f08ff */
[----:B------:R-:W-:Y:S01]  /*5b90*/  IADD3 R7, PT, PT, R6, R7, RZ ;  /* 0x0000000706077210 */ /* 0x000fe20007ffe0ff */
[----:B------:R-:W-:Y:S01]  /*5ba0*/  VIADD R2, R2, 0xff8193ff ;  /* 0xff8193ff02027836 */ /* 0x000fe20000000000 */
[----:B-----5:R-:W-:Y:S01]  /*5bb0*/  SHF.R.S32.HI R5, RZ, 0x1f, R8 ;  /* 0x0000001fff057819 */ /* 0x020fe20000011408 */
[----:B------:R-:W-:Y:S01]  /*5bc0*/  VIADD R4, R4, 0xff8193ff ;  /* 0xff8193ff04047836 */ /* 0x000fe20000000000 */
[----:B------:R-:W-:Y:S01]  /*5bd0*/  IADD3 R6, PT, PT, -R7, 0x7fe000, RZ ;  /* 0x007fe00007067810 */ /* 0x000fe20007ffe1ff */
[----:B------:R-:W-:Y:S01]  /*5be0*/  IMAD.HI R2, R2, 0x2c0b02c1, RZ ;  /* 0x2c0b02c102027827 */ /* 0x000fe200078e02ff */
[----:B------:R-:W-:Y:S02]  /*5bf0*/  LOP3.LUT R9, R5, 0x7fe001, RZ, 0xc0, !PT ;  /* 0x007fe00105097812 */ /* 0x000fe400078ec0ff */
[----:B------:R-:W-:Y:S01]  /*5c00*/  LEA.HI R6, R6, R7, RZ, 0x1 ;  /* 0x0000000706067211 */ /* 0x000fe200078f08ff */
[----:B------:R-:W-:Y:S01]  /*5c10*/  IMAD.HI R4, R4, 0x2c0b02c1, RZ ;  /* 0x2c0b02c104047827 */ /* 0x000fe200078e02ff */
[----:B------:R-:W-:-:S02]  /*5c20*/  SHF.R.U32.HI R3, RZ, 0x1f, R2 ;  /* 0x0000001fff037819 */ /* 0x000fc40000011602 */
[----:B------:R-:W-:Y:S01]  /*5c30*/  IADD3 R6, PT, PT, R6, -0x7e6c01, RZ ;  /* 0xff8193ff06067810 */ /* 0x000fe20007ffe0ff */
[----:B------:R-:W-:Y:S01]  /*5c40*/  IMAD.IADD R9, R8, 0x1, R9 ;  /* 0x0000000108097824 */ /* 0x000fe200078e0209 */
[----:B------:R-:W-:Y:S02]  /*5c50*/  SHF.R.U32.HI R5, RZ, 0x1f, R4 ;  /* 0x0000001fff057819 */ /* 0x000fe40000011604 */
[----:B------:R-:W-:Y:S01]  /*5c60*/  LEA.HI.SX32 R3, R2, R3, 0x11 ;  /* 0x0000000302037211 */ /* 0x000fe200078f8aff */
[----:B------:R-:W-:Y:S01]  /*5c70*/  IMAD.HI R6, R6, 0x2c0b02c1, RZ ;  /* 0x2c0b02c106067827 */ /* 0x000fe200078e02ff */
[----:B------:R-:W-:Y:S02]  /*5c80*/  LEA.HI.SX32 R5, R4, R5, 0x11 ;  /* 0x0000000504057211 */ /* 0x000fe400078f8aff */
[----:B------:R-:W-:Y:S02]  /*5c90*/  IADD3 R2, PT, PT, -R9, 0x7fe000, RZ ;  /* 0x007fe00009027810 */ /* 0x000fe40007ffe1ff */
[----:B------:R-:W-:-:S02]  /*5ca0*/  SHF.R.S32.HI R4, RZ, 0x1f, R10 ;  /* 0x0000001fff047819 */ /* 0x000fc4000001140a */
[----:B------:R-:W-:Y:S02]  /*5cb0*/  LEA.HI R2, R2, R9, RZ, 0x1 ;  /* 0x0000000902027211 */ /* 0x000fe400078f08ff */
[----:B------:R-:W-:Y:S02]  /*5cc0*/  SHF.R.S32.HI R8, RZ, 0x1f, R12 ;  /* 0x0000001fff087819 */ /* 0x000fe4000001140c */
[----:B------:R-:W-:Y:S02]  /*5cd0*/  SHF.R.S32.HI R14, RZ, 0x1f, R13 ;  /* 0x0000001fff0e7819 */ /* 0x000fe4000001140d */
[----:B------:R-:W-:Y:S02]  /*5ce0*/  SHF.R.U32.HI R7, RZ, 0x1f, R6 ;  /* 0x0000001fff077819 */ /* 0x000fe40000011606 */
[----:B------:R-:W-:Y:S01]  /*5cf0*/  LOP3.LUT R9, R4, 0x7fe001, RZ, 0xc0, !PT ;  /* 0x007fe00104097812 */ /* 0x000fe200078ec0ff */
[----:B------:R0:W-:Y:S01]  /*5d00*/  STL [R16+0x2000], R3 ;  /* 0x0020000310007387 */ /* 0x0001e20000100800 */
[----:B------:R-:W-:-:S02]  /*5d10*/  SHF.R.S32.HI R4, RZ, 0x1f, R11 ;  /* 0x0000001fff047819 */ /* 0x000fc4000001140b */
[----:B------:R-:W-:Y:S02]  /*5d20*/  LOP3.LUT R14, R14, 0x7fe001, RZ, 0xc0, !PT ;  /* 0x007fe0010e0e7812 */ /* 0x000fe400078ec0ff */
[----:B------:R-:W-:Y:S02]  /*5d30*/  LEA.HI.SX32 R7, R6, R7, 0x11 ;  /* 0x0000000706077211 */ /* 0x000fe400078f8aff */
[----:B------:R-:W-:Y:S02]  /*5d40*/  LOP3.LUT R6, R4, 0x7fe001, RZ, 0xc0, !PT ;  /* 0x007fe00104067812 */ /* 0x000fe400078ec0ff */
[----:B0-----:R-:W-:Y:S01]  /*5d50*/  LOP3.LUT R3, R8, 0x7fe001, RZ, 0xc0, !PT ;  /* 0x007fe00108037812 */ /* 0x001fe200078ec0ff */
[----:B------:R-:W-:Y:S01]  /*5d60*/  IMAD.IADD R9, R10, 0x1, R9 ;  /* 0x000000010a097824 */ /* 0x000fe200078e0209 */
[----:B------:R-:W-:Y:S01]  /*5d70*/  IADD3 R6, PT, PT, R11, R6, RZ ;  /* 0x000000060b067210 */ /* 0x000fe20007ffe0ff */
[----:B------:R-:W-:Y:S02]  /*5d80*/  IMAD.IADD R14, R13, 0x1, R14 ;  /* 0x000000010d0e7824 */ /* 0x000fe400078e020e */
[----:B------:R-:W-:Y:S01]  /*5d90*/  IMAD.IADD R12, R12, 0x1, R3 ;  /* 0x000000010c0c7824 */ /* 0x000fe200078e0203 */
[----:B------:R0:W-:Y:S01]  /*5da0*/  STL [R16+0x2004], R5 ;  /* 0x0020040510007387 */ /* 0x0001e20000100800 */
[----:B------:R-:W-:-:S02]  /*5db0*/  IADD3 R4, PT, PT, -R9, 0x7fe000, RZ ;  /* 0x007fe00009047810 */ /* 0x000fc40007ffe1ff */
[----:B------:R-:W-:Y:S01]  /*5dc0*/  IADD3 R3, PT, PT, -R6, 0x7fe000, RZ ;  /* 0x007fe00006037810 */ /* 0x000fe20007ffe1ff */
[----:B------:R1:W-:Y:S01]  /*5dd0*/  STL [R16+0x2008], R7 ;  /* 0x0020080710007387 */ /* 0x0003e20000100800 */
[----:B------:R-:W-:Y:S02]  /*5de0*/  LEA.HI R4, R4, R9, RZ, 0x1 ;  /* 0x0000000904047211 */ /* 0x000fe400078f08ff */
[----:B0-----:R-:W-:Y:S02]  /*5df0*/  IADD3 R5, PT, PT, -R12, 0x7fe000, RZ ;  /* 0x007fe0000c057810 */ /* 0x001fe40007ffe1ff */
[----:B-1----:R-:W-:Y:S02]  /*5e00*/  IADD3 R7, PT, PT, -R14, 0x7fe000, RZ ;  /* 0x007fe0000e077810 */ /* 0x002fe40007ffe1ff */
[----:B------:R-:W-:Y:S02]  /*5e10*/  LEA.HI R3, R3, R6, RZ, 0x1 ;  /* 0x0000000603037211 */ /* 0x000fe400078f08ff */
[----:B------:R-:W-:-:S02]  /*5e20*/  LEA.HI R12, R5, R12, RZ, 0x1 ;  /* 0x0000000c050c7211 */ /* 0x000fc400078f08ff */
[----:B------:R-:W-:Y:S01]  /*5e30*/  LEA.HI R7, R7, R14, RZ, 0x1 ;  /* 0x0000000e07077211 */ /* 0x000fe200078f08ff */
[----:B------:R-:W-:Y:S01]  /*5e40*/  VIADD R4, R4, 0xff8193ff ;  /* 0xff8193ff04047836 */ /* 0x000fe20000000000 */
[----:B------:R-:W-:Y:S01]  /*5e50*/  IADD3 R2, PT, PT, R2, -0x7e6c01, RZ ;  /* 0xff8193ff02027810 */ /* 0x000fe20007ffe0ff */
[----:B------:R-:W-:Y:S01]  /*5e60*/  VIADD R5, R3, 0xff8193ff ;  /* 0xff8193ff03057836 */ /* 0x000fe20000000000 */
[----:B------:R-:W-:Y:S01]  /*5e70*/  IADD3 R12, PT, PT, R12, -0x7e6c01, RZ ;  /* 0xff8193ff0c0c7810 */ /* 0x000fe20007ffe0ff */
[----:B------:R-:W-:Y:S02]  /*5e80*/  VIADD R7, R7, 0xff8193ff ;  /* 0xff8193ff07077836 */ /* 0x000fe40000000000 */
[----:B------:R-:W-:-:S04]  /*5e90*/  IMAD.HI R2, R2, 0x2c0b02c1, RZ ;  /* 0x2c0b02c102027827 */ /* 0x000fc800078e02ff */
[----:B------:R-:W-:-:S04]  /*5ea0*/  IMAD.HI R4, R4, 0x2c0b02c1, RZ ;  /* 0x2c0b02c104047827 */ /* 0x000fc800078e02ff */
[----:B------:R-:W-:-:S04]  /*5eb0*/  IMAD.HI R6, R5, 0x2c0b02c1, RZ ;  /* 0x2c0b02c105067827 */ /* 0x000fc800078e02ff */
[----:B------:R-:W-:-:S04]  /*5ec0*/  IMAD.HI R12, R12, 0x2c0b02c1, RZ ;  /* 0x2c0b02c10c0c7827 */ /* 0x000fc800078e02ff */
[----:B------:R-:W-:Y:S01]  /*5ed0*/  IMAD.HI R8, R7, 0x2c0b02c1, RZ ;  /* 0x2c0b02c107087827 */ /* 0x000fe200078e02ff */
[----:B------:R-:W-:Y:S02]  /*5ee0*/  SHF.R.U32.HI R3, RZ, 0x1f, R2 ;  /* 0x0000001fff037819 */ /* 0x000fe40000011602 */
[----:B------:R-:W-:Y:S02]  /*5ef0*/  SHF.R.U32.HI R5, RZ, 0x1f, R4 ;  /* 0x0000001fff057819 */ /* 0x000fe40000011604 */
[----:B------:R-:W-:Y:S02]  /*5f00*/  SHF.R.U32.HI R7, RZ, 0x1f, R6 ;  /* 0x0000001fff077819 */ /* 0x000fe40000011606 */
[----:B------:R-:W-:Y:S02]  /*5f10*/  SHF.R.U32.HI R9, RZ, 0x1f, R12 ;  /* 0x0000001fff097819 */ /* 0x000fe4000001160c */
[----:B------:R-:W-:Y:S02]  /*5f20*/  SHF.R.U32.HI R11, RZ, 0x1f, R8 ;  /* 0x0000001fff0b7819 */ /* 0x000fe40000011608 */
[----:B------:R-:W-:-:S02]  /*5f30*/  LEA.HI.SX32 R3, R2, R3, 0x11 ;  /* 0x0000000302037211 */ /* 0x000fc400078f8aff */
[----:B------:R-:W-:Y:S02]  /*5f40*/  LEA.HI.SX32 R5, R4, R5, 0x11 ;  /* 0x0000000504057211 */ /* 0x000fe400078f8aff */
[----:B------:R-:W-:Y:S02]  /*5f50*/  LEA.HI.SX32 R7, R6, R7, 0x11 ;  /* 0x0000000706077211 */ /* 0x000fe400078f8aff */
[----:B------:R-:W-:Y:S02]  /*5f60*/  LEA.HI.SX32 R9, R12, R9, 0x11 ;  /* 0x000000090c097211 */ /* 0x000fe400078f8aff */
[----:B------:R-:W-:Y:S01]  /*5f70*/  LEA.HI.SX32 R11, R8, R11, 0x11 ;  /* 0x0000000b080b7211 */ /* 0x000fe200078f8aff */
[----:B------:R0:W-:Y:S04]  /*5f80*/  STL [R16+0x200c], R3 ;  /* 0x00200c0310007387 */ /* 0x0001e80000100800 */
[----:B------:R0:W-:Y:S04]  /*5f90*/  STL [R16+0x2010], R5 ;  /* 0x0020100510007387 */ /* 0x0001e80000100800 */
[----:B------:R0:W-:Y:S04]  /*5fa0*/  STL [R16+0x2014], R7 ;  /* 0x0020140710007387 */ /* 0x0001e80000100800 */
[----:B------:R0:W-:Y:S04]  /*5fb0*/  STL [R16+0x2018], R9 ;  /* 0x0020180910007387 */ /* 0x0001e80000100800 */
[----:B------:R0:W-:Y:S01]  /*5fc0*/  STL [R16+0x201c], R11 ;  /* 0x00201c0b10007387 */ /* 0x0001e20000100800 */
[----:B------:R-:W-:Y:S05]  /*5fd0*/  @P0 BRA `(.L_x_115) ;  /* 0xfffffff800900947 */ /* 0x000fea000383ffff */
[----:B------:R-:W-:-:S07]  /*5fe0*/  MOV R0, RZ ;  /* 0x000000ff00007202 */ /* 0x000fce0000000f00 */
.L_x_116:
[----:B01----:R-:W-:-:S05]  /*5ff0*/  IMAD R16, R0, 0x4, R1 ;  /* 0x0000000400107824 */ /* 0x003fca00078e0201 */
        /* <DEDUP_REMOVED lines=8> */
[----:B------:R-:W-:-:S04]  /*6080*/  IADD3 R0, PT, PT, R0, 0x8, RZ ;  /* 0x0000000800007810 */ /* 0x000fc80007ffe0ff */
[----:B------:R-:W-:Y:S02]  /*6090*/  ISETP.NE.AND P0, PT, R0, 0x100, PT ;  /* 0x000001000000780c */ /* 0x000fe40003f05270 */
[----:B--2---:R-:W-:Y:S02]  /*60a0*/  SHF.R.S32.HI R3, RZ, 0x1f, R2 ;  /* 0x0000001fff037819 */ /* 0x004fe40000011402 */
[----:B---3--:R-:W-:Y:S02]  /*60b0*/  SHF.R.S32.HI R5, RZ, 0x1f, R4 ;  /* 0x0000001fff057819 */ /* 0x008fe40000011404 */
[----:B------:R-:W-:Y:S02]  /*60c0*/  LOP3.LUT R3, R3, 0x7fe001, RZ, 0xc0, !PT ;  /* 0x007fe00103037812 */ /* 0x000fe400078ec0ff */
[----:B------:R-:W-:Y:S02]  /*60d0*/  LOP3.LUT R5, R5, 0x7fe001, RZ, 0xc0, !PT ;  /* 0x007fe00105057812 */ /* 0x000fe400078ec0ff */
[----:B----4-:R-:W-:Y:S01]  /*60e0*/  SHF.R.S32.HI R7, RZ, 0x1f, R6 ;  /* 0x0000001fff077819 */ /* 0x010fe20000011406 */
[----:B------:R-:W-:Y:S01]  /*60f0*/  IMAD.IADD R3, R2, 0x1, R3 ;  /* 0x0000000102037824 */ /* 0x000fe200078e0203 */
[----:B------:R-:W-:-:S02]  /*6100*/  IADD3 R5, PT, PT, R4, R5, RZ ;  /* 0x0000000504057210 */ /* 0x000fc40007ffe0ff */
[----:B------:R-:W-:Y:S02]  /*6110*/  LOP3.LUT R7, R7, 0x7fe001, RZ, 0xc0, !PT ;  /* 0x007fe00107077812 */ /* 0x000fe400078ec0ff */
[----:B------:R-:W-:Y:S02]  /*6120*/  IADD3 R2, PT, PT, -R3, 0x7fe000, RZ ;  /* 0x007fe00003027810 */ /* 0x000fe40007ffe1ff */
[----:B------:R-:W-:Y:S01]  /*6130*/  IADD3 R4, PT, PT, -R5, 0x7fe000, RZ ;  /* 0x007fe00005047810 */ /* 0x000fe20007ffe1ff */
[----:B------:R-:W-:Y:S01]  /*6140*/  IMAD.IADD R7, R6, 0x1, R7 ;  /* 0x0000000106077824 */ /* 0x000fe200078e0207 */
[----:B------:R-:W-:Y:S02]  /*6150*/  LEA.HI R2, R2, R3, RZ, 0x1 ;  /* 0x0000000302027211 */ /* 0x000fe400078f08ff */
[----:B------:R-:W-:Y:S02]  /*6160*/  LEA.HI R4, R4, R5, RZ, 0x1 ;  /* 0x0000000504047211 */ /* 0x000fe400078f08ff */
[----:B-----5:R-:W-:Y:S01]  /*6170*/  SHF.R.S32.HI R5, RZ, 0x1f, R8 ;  /* 0x0000001fff057819 */ /* 0x020fe20000011408 */
[----:B------:R-:W-:Y:S01]  /*6180*/  VIADD R2, R2, 0xff8193ff ;  /* 0xff8193ff02027836 */ /* 0x000fe20000000000 */
[----:B------:R-:W-:-:S02]  /*6190*/  IADD3 R4, PT, PT, R4, -0x7e6c01, RZ ;  /* 0xff8193ff04047810 */ /* 0x000fc40007ffe0ff */
[----:B------:R-:W-:Y:S01]  /*61a0*/  IADD3 R6, PT, PT, -R7, 0x7fe000, RZ ;  /* 0x007fe00007067810 */ /* 0x000fe20007ffe1ff */
[----:B------:R-:W-:Y:S01]  /*61b0*/  IMAD.HI R2, R2, 0x2c0b02c1, RZ ;  /* 0x2c0b02c102027827 */ /* 0x000fe200078e02ff */
[----:B------:R-:W-:Y:S02]  /*61c0*/  LOP3.LUT R9, R5, 0x7fe001, RZ, 0xc0, !PT ;  /* 0x007fe00105097812 */ /* 0x000fe400078ec0ff */
[----:B------:R-:W-:Y:S01]  /*61d0*/  LEA.HI R6, R6, R7, RZ, 0x1 ;  /* 0x0000000706067211 */ /* 0x000fe200078f08ff */
[----:B------:R-:W-:Y:S01]  /*61e0*/  IMAD.HI R4, R4, 0x2c0b02c1, RZ ;  /* 0x2c0b02c104047827 */ /* 0x000fe200078e02ff */
[----:B------:R-:W-:Y:S02]  /*61f0*/  SHF.R.U32.HI R3, RZ, 0x1f, R2 ;  /* 0x0000001fff037819 */ /* 0x000fe40000011602 */
[----:B------:R-:W-:Y:S01]  /*6200*/  SHF.R.S32.HI R14, RZ, 0x1f, R13 ;  /* 0x0000001fff0e7819 */ /* 0x000fe2000001140d */
[----:B------:R-:W-:Y:S01]  /*6210*/  IMAD.IADD R9, R8, 0x1, R9 ;  /* 0x0000000108097824 */ /* 0x000fe200078e0209 */
[----:B------:R-:W-:Y:S01]  /*6220*/  SHF.R.U32.HI R5, RZ, 0x1f, R4 ;  /* 0x0000001fff057819 */ /* 0x000fe20000011604 */
[----:B------:R-:W-:Y:S01]  /*6230*/  VIADD R6, R6, 0xff8193ff ;  /* 0xff8193ff06067836 */ /* 0x000fe20000000000 */
[----:B------:R-:W-:-:S02]  /*6240*/  LEA.HI.SX32 R3, R2, R3, 0x11 ;  /* 0x0000000302037211 */ /* 0x000fc400078f8aff */
[----:B------:R-:W-:Y:S01]  /*6250*/  LEA.HI.SX32 R5, R4, R5, 0x11 ;  /* 0x0000000504057211 */ /* 0x000fe200078f8aff */
[----:B------:R-:W-:Y:S01]  /*6260*/  IMAD.HI R6, R6, 0x2c0b02c1, RZ ;  /* 0x2c0b02c106067827 */ /* 0x000fe200078e02ff */
[----:B------:R-:W-:Y:S01]  /*6270*/  IADD3 R2, PT, PT, -R9, 0x7fe000, RZ ;  /* 0x007fe00009027810 */ /* 0x000fe20007ffe1ff */
[----:B------:R0:W-:Y:S01]  /*6280*/  STL [R16+0x2400], R3 ;  /* 0x0024000310007387 */ /* 0x0001e20000100800 */
[----:B------:R-:W-:Y:S02]  /*6290*/  SHF.R.S32.HI R4, RZ, 0x1f, R10 ;  /* 0x0000001fff047819 */ /* 0x000fe4000001140a */
[----:B------:R-:W-:Y:S01]  /*62a0*/  LEA.HI R2, R2, R9, RZ, 0x1 ;  /* 0x0000000902027211 */ /* 0x000fe200078f08ff */
[----:B------:R1:W-:Y:S01]  /*62b0*/  STL [R16+0x2404], R5 ;  /* 0x0024040510007387 */ /* 0x0003e20000100800 */
[----:B------:R-:W-:Y:S02]  /*62c0*/  SHF.R.U32.HI R7, RZ, 0x1f, R6 ;  /* 0x0000001fff077819 */ /* 0x000fe40000011606 */
[----:B------:R-:W-:Y:S01]  /*62d0*/  LOP3.LUT R9, R4, 0x7fe001, RZ, 0xc0, !PT ;  /* 0x007fe00104097812 */ /* 0x000fe200078ec0ff */
[----:B------:R-:W-:Y:S01]  /*62e0*/  VIADD R2, R2, 0xff8193ff ;  /* 0xff8193ff02027836 */ /* 0x000fe20000000000 */
[----:B------:R-:W-:-:S02]  /*62f0*/  SHF.R.S32.HI R4, RZ, 0x1f, R11 ;  /* 0x0000001fff047819 */ /* 0x000fc4000001140b */
[----:B------:R-:W-:Y:S01]  /*6300*/  SHF.R.S32.HI R8, RZ, 0x1f, R12 ;  /* 0x0000001fff087819 */ /* 0x000fe2000001140c */
[----:B------:R-:W-:Y:S01]  /*6310*/  IMAD.HI R2, R2, 0x2c0b02c1, RZ ;  /* 0x2c0b02c102027827 */ /* 0x000fe200078e02ff */
[----:B------:R-:W-:Y:S02]  /*6320*/  LEA.HI.SX32 R7, R6, R7, 0x11 ;  /* 0x0000000706077211 */ /* 0x000fe400078f8aff */
[----:B------:R-:W-:Y:S02]  /*6330*/  LOP3.LUT R6, R4, 0x7fe001, RZ, 0xc0, !PT ;  /* 0x007fe00104067812 */ /* 0x000fe400078ec0ff */
[----:B0-----:R-:W-:Y:S01]  /*6340*/  LOP3.LUT R3, R8, 0x7fe001, RZ, 0xc0, !PT ;  /* 0x007fe00108037812 */ /* 0x001fe200078ec0ff */
[----:B------:R0:W-:Y:S01]  /*6350*/  STL [R16+0x2408], R7 ;  /* 0x0024080710007387 */ /* 0x0001e20000100800 */
[----:B------:R-:W-:Y:S01]  /*6360*/  LOP3.LUT R14, R14, 0x7fe001, RZ, 0xc0, !PT ;  /* 0x007fe0010e0e7812 */ /* 0x000fe200078ec0ff */
[----:B------:R-:W-:Y:S01]  /*6370*/  IMAD.IADD R6, R11, 0x1, R6 ;  /* 0x000000010b067824 */ /* 0x000fe200078e0206 */
[----:B------:R-:W-:Y:S01]  /*6380*/  IADD3 R9, PT, PT, R10, R9, RZ ;  /* 0x000000090a097210 */ /* 0x000fe20007ffe0ff */
[----:B------:R-:W-:Y:S01]  /*6390*/  IMAD.IADD R12, R12, 0x1, R3 ;  /* 0x000000010c0c7824 */ /* 0x000fe200078e0203 */
[----:B------:R-:W-:-:S02]  /*63a0*/  IADD3 R14, PT, PT, R13, R14, RZ ;  /* 0x0000000e0d0e7210 */ /* 0x000fc40007ffe0ff */
[----:B------:R-:W-:Y:S02]  /*63b0*/  IADD3 R4, PT, PT, -R9, 0x7fe000, RZ ;  /* 0x007fe00009047810 */ /* 0x000fe40007ffe1ff */
[----:B------:R-:W-:Y:S02]  /*63c0*/  IADD3 R3, PT, PT, -R6, 0x7fe000, RZ ;  /* 0x007fe00006037810 */ /* 0x000fe40007ffe1ff */
[----:B-1----:R-:W-:Y:S02]  /*63d0*/  IADD3 R5, PT, PT, -R12, 0x7fe000, RZ ;  /* 0x007fe0000c057810 */ /* 0x002fe40007ffe1ff */
[----:B0-----:R-:W-:Y:S02]  /*63e0*/  IADD3 R7, PT, PT, -R14, 0x7fe000, RZ ;  /* 0x007fe0000e077810 */ /* 0x001fe40007ffe1ff */
[----:B------:R-:W-:Y:S02]  /*63f0*/  LEA.HI R4, R4, R9, RZ, 0x1 ;  /* 0x0000000904047211 */ /* 0x000fe400078f08ff */
[----:B------:R-:W-:-:S02]  /*6400*/  LEA.HI R3, R3, R6, RZ, 0x1 ;  /* 0x0000000603037211 */ /* 0x000fc400078f08ff */
[----:B------:R-:W-:Y:S01]  /*6410*/  LEA.HI R12, R5, R12, RZ, 0x1 ;  /* 0x0000000c050c7211 */ /* 0x000fe200078f08ff */
[----:B------:R-:W-:Y:S01]  /*6420*/  VIADD R4, R4, 0xff8193ff ;  /* 0xff8193ff04047836 */ /* 0x000fe20000000000 */
[----:B------:R-:W-:Y:S02]  /*6430*/  LEA.HI R7, R7, R14, RZ, 0x1 ;  /* 0x0000000e07077211 */ /* 0x000fe400078f08ff */
[----:B------:R-:W-:Y:S01]  /*6440*/  IADD3 R5, PT, PT, R3, -0x7e6c01, RZ ;  /* 0xff8193ff03057810 */ /* 0x000fe20007ffe0ff */
[----:B------:R-:W-:Y:S01]  /*6450*/  VIADD R12, R12, 0xff8193ff ;  /* 0xff8193ff0c0c7836 */ /* 0x000fe20000000000 */
[----:B------:R-:W-:Y:S01]  /*6460*/  SHF.R.U32.HI R3, RZ, 0x1f, R2 ;  /* 0x0000001fff037819 */ /* 0x000fe20000011602 */
[----:B------:R-:W-:Y:S02]  /*6470*/  VIADD R7, R7, 0xff8193ff ;  /* 0xff8193ff07077836 */ /* 0x000fe40000000000 */
[----:B------:R-:W-:Y:S01]  /*6480*/  IMAD.HI R4, R4, 0x2c0b02c1, RZ ;  /* 0x2c0b02c104047827 */ /* 0x000fe200078e02ff */
[----:B------:R-:W-:-:S03]  /*6490*/  LEA.HI.SX32 R3, R2, R3, 0x11 ;  /* 0x0000000302037211 */ /* 0x000fc600078f8aff */
[----:B------:R-:W-:Y:S01]  /*64a0*/  IMAD.HI R6, R5, 0x2c0b02c1, RZ ;  /* 0x2c0b02c105067827 */ /* 0x000fe200078e02ff */
[----:B------:R-:W-:Y:S01]  /*64b0*/  SHF.R.U32.HI R5, RZ, 0x1f, R4 ;  /* 0x0000001fff057819 */ /* 0x000fe20000011604 */
[----:B------:R1:W-:Y:S02]  /*64c0*/  STL [R16+0x240c], R3 ;  /* 0x00240c0310007387 */ /* 0x0003e40000100800 */
[----:B------:R-:W-:Y:S01]  /*64d0*/  IMAD.HI R12, R12, 0x2c0b02c1, RZ ;  /* 0x2c0b02c10c0c7827 */ /* 0x000fe200078e02ff */
[----:B------:R-:W-:-:S03]  /*64e0*/  LEA.HI.SX32 R5, R4, R5, 0x11 ;  /* 0x0000000504057211 */ /* 0x000fc600078f8aff */
[----:B------:R-:W-:Y:S01]  /*64f0*/  IMAD.HI R8, R7, 0x2c0b02c1, RZ ;  /* 0x2c0b02c107087827 */ /* 0x000fe200078e02ff */
[----:B------:R-:W-:Y:S01]  /*6500*/  SHF.R.U32.HI R7, RZ, 0x1f, R6 ;  /* 0x0000001fff077819 */ /* 0x000fe20000011606 */
[----:B------:R1:W-:Y:S01]  /*6510*/  STL [R16+0x2410], R5 ;  /* 0x0024100510007387 */ /* 0x0003e20000100800 */
[----:B------:R-:W-:Y:S02]  /*6520*/  SHF.R.U32.HI R9, RZ, 0x1f, R12 ;  /* 0x0000001fff097819 */ /* 0x000fe4000001160c */
[----:B------:R-:W-:Y:S02]  /*6530*/  SHF.R.U32.HI R11, RZ, 0x1f, R8 ;  /* 0x0000001fff0b7819 */ /* 0x000fe40000011608 */
[----:B------:R-:W-:Y:S02]  /*6540*/  LEA.HI.SX32 R7, R6, R7, 0x11 ;  /* 0x0000000706077211 */ /* 0x000fe400078f8aff */
[----:B------:R-:W-:Y:S02]  /*6550*/  LEA.HI.SX32 R9, R12, R9, 0x11 ;  /* 0x000000090c097211 */ /* 0x000fe400078f8aff */
[----:B------:R-:W-:Y:S01]  /*6560*/  LEA.HI.SX32 R11, R8, R11, 0x11 ;  /* 0x0000000b080b7211 */ /* 0x000fe200078f8aff */
[----:B------:R1:W-:Y:S04]  /*6570*/  STL [R16+0x2414], R7 ;  /* 0x0024140710007387 */ /* 0x0003e80000100800 */
[----:B------:R1:W-:Y:S04]  /*6580*/  STL [R16+0x2418], R9 ;  /* 0x0024180910007387 */ /* 0x0003e80000100800 */
[----:B------:R1:W-:Y:S01]  /*6590*/  STL [R16+0x241c], R11 ;  /* 0x00241c0b10007387 */ /* 0x0003e20000100800 */
[----:B------:R-:W-:Y:S05]  /*65a0*/  @P0 BRA `(.L_x_116) ;  /* 0xfffffff800900947 */ /* 0x000fea000383ffff */
[----:B------:R-:W-:-:S07]  /*65b0*/  IMAD.MOV.U32 R0, RZ, RZ, RZ ;  /* 0x000000ffff007224 */ /* 0x000fce00078e00ff */
.L_x_117:
        /* <DEDUP_REMOVED lines=24> */
[----:B------:R-:W-:-:S02]  /*6740*/  IADD3 R2, PT, PT, R2, -0x7e6c01, RZ ;  /* 0xff8193ff02027810 */ /* 0x000fc40007ffe0ff */
[----:B------:R-:W-:Y:S01]  /*6750*/  IADD3 R6, PT, PT, -R7, 0x7fe000, RZ ;  /* 0x007fe00007067810 */ /* 0x000fe20007ffe1ff */
[----:B------:R-:W-:Y:S01]  /*6760*/  VIADD R4, R4, 0xff8193ff ;  /* 0xff8193ff04047836 */ /* 0x000fe20000000000 */
[----:B-----5:R-:W-:Y:S01]  /*6770*/  SHF.R.S32.HI R5, RZ, 0x1f, R8 ;  /* 0x0000001fff057819 */ /* 0x020fe20000011408 */
[----:B------:R-:W-:Y:S01]  /*6780*/  IMAD.HI R2, R2, 0x2c0b02c1, RZ ;  /* 0x2c0b02c102027827 */ /* 0x000fe200078e02ff */
[----:B------:R-:W-:Y:S02]  /*6790*/  LEA.HI R6, R6, R7, RZ, 0x1 ;  /* 0x0000000706067211 */ /* 0x000fe400078f08ff */
[----:B------:R-:W-:Y:S01]  /*67a0*/  LOP3.LUT R9, R5, 0x7fe001, RZ, 0xc0, !PT ;  /* 0x007fe00105097812 */ /* 0x000fe200078ec0ff */
[----:B------:R-:W-:Y:S01]  /*67b0*/  IMAD.HI R4, R4, 0x2c0b02c1, RZ ;  /* 0x2c0b02c104047827 */ /* 0x000fe200078e02ff */
[----:B------:R-:W-:Y:S02]  /*67c0*/  SHF.R.U32.HI R3, RZ, 0x1f, R2 ;  /* 0x0000001fff037819 */ /* 0x000fe40000011602 */
[----:B------:R-:W-:Y:S01]  /*67d0*/  IADD3 R9, PT, PT, R8, R9, RZ ;  /* 0x0000000908097210 */ /* 0x000fe20007ffe0ff */
[----:B------:R-:W-:Y:S01]  /*67e0*/  VIADD R6, R6, 0xff8193ff ;  /* 0xff8193ff06067836 */ /* 0x000fe20000000000 */
[----:B------:R-:W-:-:S02]  /*67f0*/  SHF.R.U32.HI R5, RZ, 0x1f, R4 ;  /* 0x0000001fff057819 */ /* 0x000fc40000011604 */
[----:B------:R-:W-:Y:S01]  /*6800*/  LEA.HI.SX32 R3, R2, R3, 0x11 ;  /* 0x0000000302037211 */ /* 0x000fe200078f8aff */
[----:B------:R-:W-:Y:S01]  /*6810*/  IMAD.HI R6, R6, 0x2c0b02c1, RZ ;  /* 0x2c0b02c106067827 */ /* 0x000fe200078e02ff */
[----:B------:R-:W-:Y:S02]  /*6820*/  LEA.HI.SX32 R5, R4, R5, 0x11 ;  /* 0x0000000504057211 */ /* 0x000fe400078f8aff */
[----:B------:R-:W-:Y:S02]  /*6830*/  IADD3 R2, PT, PT, -R9, 0x7fe000, RZ ;  /* 0x007fe00009027810 */ /* 0x000fe40007ffe1ff */
[----:B------:R-:W-:Y:S02]  /*6840*/  SHF.R.S32.HI R4, RZ, 0x1f, R10 ;  /* 0x0000001fff047819 */ /* 0x000fe4000001140a */
[----:B------:R-:W-:Y:S02]  /*6850*/  LEA.HI R2, R2, R9, RZ, 0x1 ;  /* 0x0000000902027211 */ /* 0x000fe400078f08ff */
[----:B------:R-:W-:-:S02]  /*6860*/  SHF.R.U32.HI R7, RZ, 0x1f, R6 ;  /* 0x0000001fff077819 */ /* 0x000fc40000011606 */
[----:B------:R-:W-:Y:S02]  /*6870*/  LOP3.LUT R9, R4, 0x7fe001, RZ, 0xc0, !PT ;  /* 0x007fe00104097812 */ /* 0x000fe400078ec0ff */
[----:B------:R-:W-:Y:S02]  /*6880*/  SHF.R.S32.HI R4, RZ, 0x1f, R11 ;  /* 0x0000001fff047819 */ /* 0x000fe4000001140b */
[----:B------:R-:W-:Y:S02]  /*6890*/  SHF.R.S32.HI R14, RZ, 0x1f, R13 ;  /* 0x0000001fff0e7819 */ /* 0x000fe4000001140d */
[----:B------:R-:W-:Y:S02]  /*68a0*/  SHF.R.S32.HI R8, RZ, 0x1f, R12 ;  /* 0x0000001fff087819 */ /* 0x000fe4000001140c */
[----:B------:R-:W-:Y:S01]  /*68b0*/  LEA.HI.SX32 R7, R6, R7, 0x11 ;  /* 0x0000000706077211 */ /* 0x000fe200078f8aff */
[----:B------:R0:W-:Y:S01]  /*68c0*/  STL [R16+0x2800], R3 ;  /* 0x0028000310007387 */ /* 0x0001e20000100800 */
[----:B------:R-:W-:-:S02]  /*68d0*/  LOP3.LUT R6, R4, 0x7fe001, RZ, 0xc0, !PT ;  /* 0x007fe00104067812 */ /* 0x000fc400078ec0ff */
[----:B------:R-:W-:Y:S01]  /*68e0*/  LOP3.LUT R14, R14, 0x7fe001, RZ, 0xc0, !PT ;  /* 0x007fe0010e0e7812 */ /* 0x000fe200078ec0ff */
[----:B------:R-:W-:Y:S02]  /*68f0*/  IMAD.IADD R9, R10, 0x1, R9 ;  /* 0x000000010a097824 */ /* 0x000fe400078e0209 */
[----:B------:R-:W-:Y:S01]  /*6900*/  IMAD.IADD R6, R11, 0x1, R6 ;  /* 0x000000010b067824 */ /* 0x000fe200078e0206 */
[----:B0-----:R-:W-:Y:S01]  /*6910*/  LOP3.LUT R3, R8, 0x7fe001, RZ, 0xc0, !PT ;  /* 0x007fe00108037812 */ /* 0x001fe200078ec0ff */
[----:B------:R-:W-:-:S03]  /*6920*/  IMAD.IADD R14, R13, 0x1, R14 ;  /* 0x000000010d0e7824 */ /* 0x000fc600078e020e */
[----:B------:R-:W-:Y:S01]  /*6930*/  IADD3 R12, PT, PT, R12, R3, RZ ;  /* 0x000000030c0c7210 */ /* 0x000fe20007ffe0ff */
[----:B------:R0:W-:Y:S01]  /*6940*/  STL [R16+0x2804], R5 ;  /* 0x0028040510007387 */ /* 0x0001e20000100800 */
[----:B------:R-:W-:Y:S02]  /*6950*/  IADD3 R4, PT, PT, -R9, 0x7fe000, RZ ;  /* 0x007fe00009047810 */ /* 0x000fe40007ffe1ff */
[----:B------:R-:W-:Y:S01]  /*6960*/  IADD3 R3, PT, PT, -R6, 0x7fe000, RZ ;  /* 0x007fe00006037810 */ /* 0x000fe20007ffe1ff */
[----:B------:R1:W-:Y:S01]  /*6970*/  STL [R16+0x2808], R7 ;  /* 0x0028080710007387 */ /* 0x0003e20000100800 */
[----:B------:R-:W-:Y:S02]  /*6980*/  LEA.HI R4, R4, R9, RZ, 0x1 ;  /* 0x0000000904047211 */ /* 0x000fe400078f08ff */
[----:B0-----:R-:W-:Y:S02]  /*6990*/  IADD3 R5, PT, PT, -R12, 0x7fe000, RZ ;  /* 0x007fe0000c057810 */ /* 0x001fe40007ffe1ff */
[----:B-1----:R-:W-:-:S02]  /*69a0*/  IADD3 R7, PT, PT, -R14, 0x7fe000, RZ ;  /* 0x007fe0000e077810 */ /* 0x002fc40007ffe1ff */
[----:B------:R-:W-:Y:S02]  /*69b0*/  LEA.HI R3, R3, R6, RZ, 0x1 ;  /* 0x0000000603037211 */ /* 0x000fe400078f08ff */
[----:B------:R-:W-:Y:S02]  /*69c0*/  LEA.HI R12, R5, R12, RZ, 0x1 ;  /* 0x0000000c050c7211 */ /* 0x000fe400078f08ff */
        /* <DEDUP_REMOVED lines=27> */
[----:B------:R-:W-:-:S07]  /*6b80*/  IMAD.MOV.U32 R0, RZ, RZ, RZ ;  /* 0x000000ffff007224 */ /* 0x000fce00078e00ff */
.L_x_118:
[----:B01----:R-:W-:-:S05]  /*6b90*/  LEA R16, R0, R1, 0x2 ;  /* 0x0000000100107211 */ /* 0x003fca00078e10ff */
        /* <DEDUP_REMOVED lines=91> */
[----:B-1----:R-:W0:Y:S02]  /*7150*/  LDC.64 R2, c[0x0][0x398] ;  /* 0x0000e600ff027b82 */ /* 0x002e240000000a00 */
        /* <DEDUP_REMOVED lines=63> */
[----:B------:R0:W5:Y:S02]  /*7550*/  LDG.E.U8.CONSTANT R137, desc[UR10][R2.64+0x3f] ;  /* 0x00003f0a02897981 */ /* 0x000164000c1e9100 */
[----:B0-----:R-:W-:-:S02]  /*7560*/  HFMA2 R3, -RZ, RZ, 0, 0 ;  /* 0x00000000ff037431 */ /* 0x001fc400000001ff */
[----:B--2---:R-:W-:-:S04]  /*7570*/  IMAD R0, R0, 0x1f, R5 ;  /* 0x0000001f00007824 */ /* 0x004fc800078e0205 */
[----:B---3--:R-:W-:-:S04]  /*7580*/  IMAD R0, R0, 0x1f, R7 ;  /* 0x0000001f00007824 */ /* 0x008fc800078e0207 */
[----:B----4-:R-:W-:-:S04]  /*7590*/  IMAD R0, R0, 0x1f, R9 ;  /* 0x0000001f00007824 */ /* 0x010fc800078e0209 */
[----:B-----5:R-:W-:-:S04]  /*75a0*/  IMAD R0, R0, 0x1f, R11 ;  /* 0x0000001f00007824 */ /* 0x020fc800078e020b */
[----:B------:R-:W-:-:S04]  /*75b0*/  IMAD R0, R0, 0x1f, R13 ;  /* 0x0000001f00007824 */ /* 0x000fc800078e020d */
        /* <DEDUP_REMOVED lines=57> */
[----:B------:R-:W-:-:S07]  /*7950*/  IMAD R83, R0, 0x1f, R137 ;  /* 0x0000001f00537824 */ /* 0x000fce00078e0289 */
.L_x_119:
[----:B------:R-:W-:-:S05]  /*7960*/  IMAD R0, R3, 0x400, R30 ;  /* 0x0000040003007824 */ /* 0x000fca00078e021e */
[----:B------:R-:W2:Y:S04]  /*7970*/  LDL.128 R36, [R0] ;  /* 0x0000000000247983 */ /* 0x000ea80000100c00 */
[----:B------:R-:W3:Y:S04]  /*7980*/  LDL.128 R56, [R0+0x10] ;  /* 0x0000100000387983 */ /* 0x000ee80000100c00 */
[----:B------:R-:W4:Y:S04]  /*7990*/  LDL.128 R76, [R0+0x20] ;  /* 0x00002000004c7983 */ /* 0x000f280000100c00 */
[----:B------:R-:W5:Y:S04]  /*79a0*/  LDL.128 R84, [R0+0x30] ;  /* 0x0000300000547983 */ /* 0x000f680000100c00 */
        /* <DEDUP_REMOVED lines=15> */
[----:B------:R-:W5:Y:S01]  /*7aa0*/  LDL.128 R8, [R0+0x130] ;  /* 0x0001300000087983 */ /* 0x000f620000100c00 */
[----:B--2---:R-:W-:-:S03]  /*7ab0*/  IMAD R36, R83, 0x1f, R36 ;  /* 0x0000001f53247824 */ /* 0x004fc600078e0224 */
[----:B------:R-:W2:Y:S01]  /*7ac0*/  LDL.128 R80, [R0+0x170] ;  /* 0x0001700000507983 */ /* 0x000ea20000100c00 */
[----:B------:R-:W-:-:S04]  /*7ad0*/  IMAD R37, R36, 0x1f, R37 ;  /* 0x0000001f24257824 */ /* 0x000fc800078e0225 */
[----:B------:R-:W-:-:S04]  /*7ae0*/  IMAD R38, R37, 0x1f, R38 ;  /* 0x0000001f25267824 */ /* 0x000fc800078e0226 */
[----:B------:R-:W-:-:S04]  /*7af0*/  IMAD R39, R38, 0x1f, R39 ;  /* 0x0000001f26277824 */ /* 0x000fc800078e0227 */
[----:B---3--:R-:W-:Y:S02]  /*7b00*/  IMAD R56, R39, 0x1f, R56 ;  /* 0x0000001f27387824 */ /* 0x008fe400078e0238 */
[----:B------:R-:W3:Y:S02]  /*7b10*/  LDL.128 R36, [R0+0x140] ;  /* 0x0001400000247983 */ /* 0x000ee40000100c00 */
[----:B------:R-:W-:-:S04]  /*7b20*/  IMAD R57, R56, 0x1f, R57 ;  /* 0x0000001f38397824 */ /* 0x000fc800078e0239 */
[----:B------:R-:W-:-:S04]  /*7b30*/  IMAD R58, R57, 0x1f, R58 ;  /* 0x0000001f393a7824 */ /* 0x000fc800078e023a */
[----:B------:R-:W-:-:S04]  /*7b40*/  IMAD R59, R58, 0x1f, R59 ;  /* 0x0000001f3a3b7824 */ /* 0x000fc800078e023b */
[----:B----4-:R-:W-:Y:S02]  /*7b50*/  IMAD R76, R59, 0x1f, R76 ;  /* 0x0000001f3b4c7824 */ /* 0x010fe400078e024c */
[----:B------:R-:W4:Y:S02]  /*7b60*/  LDL.128 R56, [R0+0x150] ;  /* 0x0001500000387983 */ /* 0x000f240000100c00 */
[----:B------:R-:W-:-:S04]  /*7b70*/  IMAD R77, R76, 0x1f, R77 ;  /* 0x0000001f4c4d7824 */ /* 0x000fc800078e024d */
[----:B------:R-:W-:-:S04]  /*7b80*/  IMAD R78, R77, 0x1f, R78 ;  /* 0x0000001f4d4e7824 */ /* 0x000fc800078e024e */
[----:B------:R-:W-:-:S04]  /*7b90*/  IMAD R79, R78, 0x1f, R79 ;  /* 0x0000001f4e4f7824 */ /* 0x000fc800078e024f */
[----:B-----5:R-:W-:Y:S02]  /*7ba0*/  IMAD R84, R79, 0x1f, R84 ;  /* 0x0000001f4f547824 */ /* 0x020fe400078e0254 */
[----:B------:R-:W5:Y:S02]  /*7bb0*/  LDL.128 R76, [R0+0x160] ;  /* 0x00016000004c7983 */ /* 0x000f640000100c00 */
[----:B------:R-:W-:-:S04]  /*7bc0*/  IMAD R85, R84, 0x1f, R85 ;  /* 0x0000001f54557824 */ /* 0x000fc800078e0255 */
[----:B------:R-:W-:-:S04]  /*7bd0*/  IMAD R86, R85, 0x1f, R86 ;  /* 0x0000001f55567824 */ /* 0x000fc800078e0256 */
[----:B------:R-:W-:-:S04]  /*7be0*/  IMAD R87, R86, 0x1f, R87 ;  /* 0x0000001f56577824 */ /* 0x000fc800078e0257 */
[----:B------:R-:W-:Y:S02]  /*7bf0*/  IMAD R88, R87, 0x1f, R88 ;  /* 0x0000001f57587824 */ /* 0x000fe400078e0258 */
[----:B------:R-:W2:Y:S02]  /*7c00*/  LDL.128 R84, [R0+0x180] ;  /* 0x0001800000547983 */ /* 0x000ea40000100c00 */
        /* <DEDUP_REMOVED lines=8> */
[----:B------:R-:W-:-:S04]  /*7c90*/  IMAD R72, R95, 0x1f, R72 ;  /* 0x0000001f5f487824 */ /* 0x000fc800078e0248 */
        /* <DEDUP_REMOVED lines=83> */
[----:B--2---:R-:W-:Y:S02]  /*81d0*/  IMAD R80, R79, 0x1f, R80 ;  /* 0x0000001f4f507824 */ /* 0x004fe400078e0250 */
        /* <DEDUP_REMOVED lines=161> */
[----:B---3--:R-:W-:-:S04]  /*8bf0*/  IMAD R4, R15, 0x1f, R4 ;  /* 0x0000001f0f047824 */ /* 0x008fc800078e0204 */
[----:B------:R-:W-:-:S04]  /*8c00*/  IMAD R5, R4, 0x1f, R5 ;  /* 0x0000001f04057824 */ /* 0x000fc800078e0205 */
[----:B------:R-:W-:-:S04]  /*8c10*/  IMAD R6, R5, 0x1f, R6 ;  /* 0x0000001f05067824 */ /* 0x000fc800078e0206 */
[----:B------:R-:W-:-:S04]  /*8c20*/  IMAD R7, R6, 0x1f, R7 ;  /* 0x0000001f06077824 */ /* 0x000fc800078e0207 */
[----:B----4-:R-:W-:-:S04]  /*8c30*/  IMAD R8, R7, 0x1f, R8 ;  /* 0x0000001f07087824 */ /* 0x010fc800078e0208 */
[----:B------:R-:W-:-:S04]  /*8c40*/  IMAD R9, R8, 0x1f, R9 ;  /* 0x0000001f08097824 */ /* 0x000fc800078e0209 */
[----:B------:R-:W-:-:S04]  /*8c50*/  IMAD R10, R9, 0x1f, R10 ;  /* 0x0000001f090a7824 */ /* 0x000fc800078e020a */
[----:B------:R-:W-:-:S04]  /*8c60*/  IMAD R11, R10, 0x1f, R11 ;  /* 0x0000001f0a0b7824 */ /* 0x000fc800078e020b */
[----:B-----5:R-:W-:-:S04]  /*8c70*/  IMAD R36, R11, 0x1f, R36 ;  /* 0x0000001f0b247824 */ /* 0x020fc800078e0224 */
[----:B------:R-:W-:-:S04]  /*8c80*/  IMAD R37, R36, 0x1f, R37 ;  /* 0x0000001f24257824 */ /* 0x000fc800078e0225 */
[----:B------:R-:W-:-:S04]  /*8c90*/  IMAD R38, R37, 0x1f, R38 ;  /* 0x0000001f25267824 */ /* 0x000fc800078e0226 */
[----:B------:R-:W-:-:S04]  /*8ca0*/  IMAD R39, R38, 0x1f, R39 ;  /* 0x0000001f26277824 */ /* 0x000fc800078e0227 */
[----:B--2---:R-:W-:-:S04]  /*8cb0*/  IMAD R56, R39, 0x1f, R56 ;  /* 0x0000001f27387824 */ /* 0x004fc800078e0238 */
[----:B------:R-:W-:-:S04]  /*8cc0*/  IMAD R57, R56, 0x1f, R57 ;  /* 0x0000001f38397824 */ /* 0x000fc800078e0239 */
[----:B------:R-:W-:-:S04]  /*8cd0*/  IMAD R58, R57, 0x1f, R58 ;  /* 0x0000001f393a7824 */ /* 0x000fc800078e023a */
[----:B------:R-:W-:-:S04]  /*8ce0*/  IMAD R59, R58, 0x1f, R59 ;  /* 0x0000001f3a3b7824 */ /* 0x000fc800078e023b */
[----:B------:R-:W-:-:S04]  /*8cf0*/  IMAD R76, R59, 0x1f, R76 ;  /* 0x0000001f3b4c7824 */ /* 0x000fc800078e024c */
[----:B------:R-:W-:Y:S02]  /*8d00*/  IMAD R77, R76, 0x1f, R77 ;  /* 0x0000001f4c4d7824 */ /* 0x000fe400078e024d */
[----:B------:R-:W-:Y:S02]  /*8d10*/  VIADD R3, R3, 0x1 ;  /* 0x0000000103037836 */ /* 0x000fe40000000000 */
[----:B------:R-:W-:-:S03]  /*8d20*/  IMAD R78, R77, 0x1f, R78 ;  /* 0x0000001f4d4e7824 */ /* 0x000fc600078e024e */
[----:B------:R-:W-:Y:S01]  /*8d30*/  ISETP.NE.AND P0, PT, R3, 0x4, PT ;  /* 0x000000040300780c */ /* 0x000fe20003f05270 */
[----:B------:R-:W-:-:S04]  /*8d40*/  IMAD R79, R78, 0x1f, R79 ;  /* 0x0000001f4e4f7824 */ /* 0x000fc800078e024f */
[----:B------:R-:W-:-:S04]  /*8d50*/  IMAD R80, R79, 0x1f, R80 ;  /* 0x0000001f4f507824 */ /* 0x000fc800078e0250 */
[----:B------:R-:W-:-:S04]  /*8d60*/  IMAD R81, R80, 0x1f, R81 ;  /* 0x0000001f50517824 */ /* 0x000fc800078e0251 */
[----:B------:R-:W-:-:S04]  /*8d70*/  IMAD R82, R81, 0x1f, R82 ;  /* 0x0000001f51527824 */ /* 0x000fc800078e0252 */
[----:B------:R-:W-:Y:S01]  /*8d80*/  IMAD R83, R82, 0x1f, R83 ;  /* 0x0000001f52537824 */ /* 0x000fe200078e0253 */
[----:B------:R-:W-:Y:S06]  /*8d90*/  @P0 BRA `(.L_x_119) ;  /* 0xffffffe800f00947 */ /* 0x000fec000383ffff */
[----:B------:R-:W-:Y:S01]  /*8da0*/  LOP3.LUT R11, R83, 0xaad26b49, RZ, 0x3c, !PT ;  /* 0xaad26b49530b7812 */ /* 0x000fe200078e3cff */
[----:B------:R-:W-:Y:S01]  /*8db0*/  STL.128 [R1+0x3000], RZ ;  /* 0x003000ff01007387 */ /* 0x000fe20000100c00 */
[----:B------:R-:W0:Y:S03]  /*8dc0*/  LDCU UR4, c[0x3][0x4c] ;  /* 0x00c00980ff0477ac */ /* 0x000e260008000800 */
[----:B------:R-:W-:Y:S01]  /*8dd0*/  IMAD R11, R11, 0x4182bed5, RZ ;  /* 0x4182bed50b0b7824 */ /* 0x000fe200078e02ff */
[----:B------:R-:W-:Y:S03]  /*8de0*/  STL.128 [R1+0x3010], RZ ;  /* 0x003010ff01007387 */ /* 0x000fe60000100c00 */
[C---:B------:R-:W-:Y:S01]  /*8df0*/  VIADD R8, R11.reuse, 0x583f19 ;  /* 0x00583f190b087836 */ /* 0x040fe20000000000 */
[----:B------:R-:W-:Y:S01]  /*8e00*/  IADD3 R0, PT, PT, R11, 0x75bcd15, RZ ;  /* 0x075bcd150b007810 */ /* 0x000fe20007ffe0ff */
[----:B------:R-:W-:Y:S02]  /*8e10*/  STL.128 [R1+0x3020], RZ ;  /* 0x003020ff01007387 */ /* 0x000fe40000100c00 */
[C---:B------:R-:W-:Y:S01]  /*8e20*/  IMAD.SHL.U32 R5, R8.reuse, 0x10, RZ ;  /* 0x0000001008057824 */ /* 0x040fe200078e00ff */
[----:B------:R-:W-:Y:S01]  /*8e30*/  SHF.R.U32.HI R3, RZ, 0x2, R0 ;  /* 0x00000002ff037819 */ /* 0x000fe20000011600 */
[----:B------:R-:W-:Y:S03]  /*8e40*/  STL.128 [R1+0x3030], RZ ;  /* 0x003030ff01007387 */ /* 0x000fe60000100c00 */
[----:B------:R-:W-:Y:S01]  /*8e50*/  LOP3.LUT R3, R3, R0, RZ, 0x3c, !PT ;  /* 0x0000000003037212 */ /* 0x000fe200078e3cff */
[----:B------:R-:W-:Y:S03]  /*8e60*/  STL.128 [R1+0x3040], RZ ;  /* 0x003040ff01007387 */ /* 0x000fe60000100c00 */
[----:B------:R-:W-:Y:S01]  /*8e70*/  SHF.L.U32 R0, R3, 0x1, RZ ;  /* 0x0000000103007819 */ /* 0x000fe200000006ff */
[----:B------:R-:W-:Y:S03]  /*8e80*/  STL.128 [R1+0x3050], RZ ;  /* 0x003050ff01007387 */ /* 0x000fe60000100c00 */
[----:B------:R-:W-:Y:S01]  /*8e90*/  LOP3.LUT R0, R8, R5, R0, 0x96, !PT ;  /* 0x0000000508007212 */ /* 0x000fe200078e9600 */
[----:B------:R-:W-:Y:S03]  /*8ea0*/  STL.128 [R1+0x3060], RZ ;  /* 0x003060ff01007387 */ /* 0x000fe60000100c00 */
[----:B------:R-:W-:Y:S01]  /*8eb0*/  LOP3.LUT R10, R0, R3, RZ, 0x3c, !PT ;  /* 0x00000003000a7212 */ /* 0x000fe200078e3cff */
[----:B------:R-:W-:Y:S03]  /*8ec0*/  STL.128 [R1+0x3070], RZ ;  /* 0x003070ff01007387 */ /* 0x000fe60000100c00 */
[----:B------:R-:W-:Y:S01]  /*8ed0*/  IADD3 R0, PT, PT, R11, -0x26039c23, R10 ;  /* 0xd9fc63dd0b007810 */ /* 0x000fe20007ffe00a */
[----:B------:R-:W-:Y:S03]  /*8ee0*/  STL.128 [R1+0x3080], RZ ;  /* 0x003080ff01007387 */ /* 0x000fe60000100c00 */
[----:B------:R-:W-:Y:S01]  /*8ef0*/  SHF.R.U32.HI R2, RZ, 0x1, R0 ;  /* 0x00000001ff027819 */ /* 0x000fe20000011600 */
[----:B------:R-:W-:Y:S04]  /*8f00*/  STL.128 [R1+0x3090], RZ ;  /* 0x003090ff01007387 */ /* 0x000fe80000100c00 */
[----:B------:R-:W-:Y:S01]  /*8f10*/  IMAD.HI.U32 R2, R2, -0x69b02593, RZ ;  /* 0x964fda6d02027827 */ /* 0x000fe200078e00ff */
[----:B------:R-:W-:Y:S04]  /*8f20*/  STL.128 [R1+0x30a0], RZ ;  /* 0x0030a0ff01007387 */ /* 0x000fe80000100c00 */
[----:B------:R-:W-:Y:S01]  /*8f30*/  SHF.R.U32.HI R3, RZ, 0x6, R2 ;  /* 0x00000006ff037819 */ /* 0x000fe20000011602 */
[----:B------:R-:W-:Y:S04]  /*8f40*/  STL.128 [R1+0x30b0], RZ ;  /* 0x0030b0ff01007387 */ /* 0x000fe80000100c00 */
[----:B------:R-:W-:Y:S01]  /*8f50*/  IMAD R0, R3, -0xda, R0 ;  /* 0xffffff2603007824 */ /* 0x000fe200078e0200 */
[----:B------:R-:W-:Y:S03]  /*8f60*/  STL.128 [R1+0x30c0], RZ ;  /* 0x0030c0ff01007387 */ /* 0x000fe60000100c00 */
[----:B------:R-:W-:Y:S01]  /*8f70*/  IMAD R2, R0, 0x4, R31 ;  /* 0x0000000400027824 */ /* 0x000fe200078e021f */
[----:B------:R-:W-:Y:S04]  /*8f80*/  STL.128 [R1+0x30d0], RZ ;  /* 0x0030d0ff01007387 */ /* 0x000fe80000100c00 */
        /* <DEDUP_REMOVED lines=50> */
[----:B------:R-:W2:Y:S01]  /*92b0*/  LDL R4, [R2] ;  /* 0x0000000002047983 */ /* 0x000ea20000100800 */
[----:B------:R-:W-:-:S02]  /*92c0*/  LOP3.LUT R0, R11, 0x159a55e5, RZ, 0x3c, !PT ;  /* 0x159a55e50b007812 */ /* 0x000fc400078e3cff */
[----:B------:R-:W-:Y:S02]  /*92d0*/  SHF.L.U32 R3, R10, 0x4, RZ ;  /* 0x000000040a037819 */ /* 0x000fe400000006ff */
[----:B------:R-:W-:-:S04]  /*92e0*/  SHF.R.U32.HI R0, RZ, 0x2, R0 ;  /* 0x00000002ff007819 */ /* 0x000fc80000011600 */
[----:B------:R-:W-:-:S05]  /*92f0*/  LOP3.LUT R0, R0, 0x159a55e5, R11, 0x96, !PT ;  /* 0x159a55e500007812 */ /* 0x000fca00078e960b */
[----:B------:R-:W-:-:S05]  /*9300*/  IMAD.SHL.U32 R5, R0, 0x2, RZ ;  /* 0x0000000200057824 */ /* 0x000fca00078e00ff */
[----:B------:R-:W-:-:S04]  /*9310*/  LOP3.LUT R3, R0, R5, R3, 0x96, !PT ;  /* 0x0000000500037212 */ /* 0x000fc800078e9603 */
[----:B------:R-:W-:-:S04]  /*9320*/  LOP3.LUT R3, R3, R10, RZ, 0x3c, !PT ;  /* 0x0000000a03037212 */ /* 0x000fc800078e3cff */
[----:B------:R-:W-:Y:S01]  /*9330*/  IADD3 R5, PT, PT, R11, R3, RZ ;  /* 0x000000030b057210 */ /* 0x000fe20007ffe0ff */
[----:B------:R-:W-:-:S03]  /*9340*/  IMAD.SHL.U32 R0, R3, 0x10, RZ ;  /* 0x0000001003007824 */ /* 0x000fc600078e00ff */
[----:B------:R-:W-:Y:S02]  /*9350*/  LOP3.LUT R5, R5, 0x1, RZ, 0xc0, !PT ;  /* 0x0000000105057812 */ /* 0x000fe400078ec0ff */
[----:B------:R-:W-:Y:S02]  /*9360*/  LOP3.LUT R0, R0, R3, RZ, 0x3c, !PT ;  /* 0x0000000300007212 */ /* 0x000fe400078e3cff */
[----:B------:R-:W-:Y:S02]  /*9370*/  ISETP.NE.U32.AND P0, PT, R5, 0x1, PT ;  /* 0x000000010500780c */ /* 0x000fe40003f05070 */
[----:B------:R-:W-:-:S04]  /*9380*/  LOP3.LUT R14, R0, 0x4b97734f, RZ, 0x3c, !PT ;  /* 0x4b97734f000e7812 */ /* 0x000fc800078e3cff */
[----:B------:R-:W-:-:S05]  /*9390*/  IADD3 R6, PT, PT, R11, -0x25f88c99, R14 ;  /* 0xda0773670b067810 */ /* 0x000fca0007ffe00e */
[----:B------:R-:W-:-:S04]  /*93a0*/  IMAD.HI.U32 R7, R6, 0x2b404ad1, RZ ;  /* 0x2b404ad106077827 */ /* 0x000fc800078e00ff */
[----:B------:R-:W-:-:S05]  /*93b0*/  IMAD.IADD R12, R6, 0x1, -R7 ;  /* 0x00000001060c7824 */ /* 0x000fca00078e0a07 */
[----:B------:R-:W-:-:S04]  /*93c0*/  LEA.HI R12, R12, R7, RZ, 0x1f ;  /* 0x000000070c0c7211 */ /* 0x000fc800078ff8ff */
[----:B------:R-:W-:Y:S01]  /*93d0*/  SHF.R.U32.HI R7, RZ, 0x7, R12 ;  /* 0x00000007ff077819 */ /* 0x000fe2000001160c */
[----:B------:R-:W-:-:S04]  /*93e0*/  IMAD.MOV.U32 R12, RZ, RZ, 0x1 ;  /* 0x00000001ff0c7424 */ /* 0x000fc800078e00ff */
[----:B------:R-:W-:Y:S01]  /*93f0*/  IMAD R6, R7, -0xdb, R6 ;  /* 0xffffff2507067824 */ /* 0x000fe200078e0206 */
[----:B------:R-:W-:-:S03]  /*9400*/  SEL R13, R12, 0x7fe000, !P0 ;  /* 0x007fe0000c0d7807 */ /* 0x000fc60004000000 */
[----:B------:R-:W-:Y:S01]  /*9410*/  IMAD R15, R6, 0x4, R31 ;  /* 0x00000004060f7824 */ /* 0x000fe200078e021f */
[----:B--2---:R-:W-:Y:S04]  /*9420*/  STL [R1+0x3364], R4 ;  /* 0x0033640401007387 */ /* 0x004fe80000100800 */
[----:B------:R1:W-:Y:S04]  /*9430*/  STL [R2], R13 ;  /* 0x0000000d02007387 */ /* 0x0003e80000100800 */
[----:B------:R-:W2:Y:S01]  /*9440*/  LDL R6, [R15] ;  /* 0x000000000f067983 */ /* 0x000ea20000100800 */
[----:B------:R-:W-:-:S02]  /*9450*/  SHF.R.U32.HI R7, RZ, 0x2, R8 ;  /* 0x00000002ff077819 */ /* 0x000fc40000011608 */
[----:B------:R-:W-:Y:S02]  /*9460*/  SHF.L.U32 R5, R0, 0x4, RZ ;  /* 0x0000000400057819 */ /* 0x000fe400000006ff */
[----:B------:R-:W-:Y:S02]  /*9470*/  LOP3.LUT R7, R7, R8, RZ, 0x3c, !PT ;  /* 0x0000000807077212 */ /* 0x000fe400078e3cff */
[----:B------:R-:W-:-:S03]  /*9480*/  LOP3.LUT R5, R5, 0x4b97734f, R0, 0x96, !PT ;  /* 0x4b97734f05057812 */ /* 0x000fc600078e9600 */
[----:B------:R-:W-:Y:S01]  /*9490*/  IMAD.SHL.U32 R9, R7, 0x2, RZ ;  /* 0x0000000207097824 */ /* 0x000fe200078e00ff */
[C---:B------:R-:W-:Y:S01]  /*94a0*/  LOP3.LUT R16, R5.reuse, 0x85447e55, RZ, 0x3c, !PT ;  /* 0x85447e5505107812 */ /* 0x040fe200078e3cff */
[----:B------:R-:W-:-:S03]  /*94b0*/  IMAD.SHL.U32 R8, R5, 0x10, RZ ;  /* 0x0000001005087824 */ /* 0x000fc600078e00ff */
[----:B-1----:R-:W-:Y:S02]  /*94c0*/  IADD3 R2, PT, PT, R11, R16, RZ ;  /* 0x000000100b027210 */ /* 0x002fe40007ffe0ff */
[----:B------:R-:W-:Y:S02]  /*94d0*/  LOP3.LUT R8, R8, R9, RZ, 0x3c, !PT ;  /* 0x0000000908087212 */ /* 0x000fe400078e3cff */
[----:B------:R-:W-:Y:S02]  /*94e0*/  LOP3.LUT R2, R2, 0x1, RZ, 0xc0, !PT ;  /* 0x0000000102027812 */ /* 0x000fe400078ec0ff */
[----:B------:R-:W-:Y:S02]  /*94f0*/  LOP3.LUT R8, R8, 0x85447e55, R5, 0x96, !PT ;  /* 0x85447e5508087812 */ /* 0x000fe400078e9605 */
[----:B------:R-:W-:Y:S02]  /*9500*/  ISETP.NE.U32.AND P0, PT, R2, 0x1, PT ;  /* 0x000000010200780c */ /* 0x000fe40003f05070 */
[----:B------:R-:W-:-:S02]  /*9510*/  LOP3.LUT R9, R8, R7, RZ, 0x3c, !PT ;  /* 0x0000000708097212 */ /* 0x000fc400078e3cff */
[----:B------:R-:W-:Y:S02]  /*9520*/  SEL R18, R12, 0x7fe000, !P0 ;  /* 0x007fe0000c127807 */ /* 0x000fe40004000000 */
[----:B------:R-:W-:-:S04]  /*9530*/  LOP3.LUT R20, R9, 0x5447e550, RZ, 0x3c, !PT ;  /* 0x5447e55009147812 */ /* 0x000fc800078e3cff */
[----:B------:R-:W-:-:S04]  /*9540*/  IADD3 R4, PT, PT, R11, -0x25ed7d0f, R20 ;  /* 0xda1282f10b047810 */ /* 0x000fc80007ffe014 */
[----:B------:R-:W-:-:S05]  /*9550*/  SHF.R.U32.HI R7, RZ, 0x2, R4 ;  /* 0x00000002ff077819 */ /* 0x000fca0000011604 */
[----:B------:R-:W-:-:S05]  /*9560*/  IMAD.HI.U32 R7, R7, 0x94f2095, RZ ;  /* 0x094f209507077827 */ /* 0x000fca00078e00ff */
[----:B------:R-:W-:-:S05]  /*9570*/  SHF.R.U32.HI R7, RZ, 0x1, R7 ;  /* 0x00000001ff077819 */ /* 0x000fca0000011607 */
[----:B------:R-:W-:-:S04]  /*9580*/  IMAD R4, R7, -0xdc, R4 ;  /* 0xffffff2407047824 */ /* 0x000fc800078e0204 */
[----:B------:R-:W-:Y:S01]  /*9590*/  IMAD R13, R4, 0x4, R31 ;  /* 0x00000004040d7824 */ /* 0x000fe200078e021f */
[----:B------:R-:W-:-:S04]  /*95a0*/  SHF.R.U32.HI R4, RZ, 0x2, R10 ;  /* 0x00000002ff047819 */ /* 0x000fc8000001160a */
[----:B------:R-:W-:Y:S01]  /*95b0*/  LOP3.LUT R4, R4, R10, RZ, 0x3c, !PT ;  /* 0x0000000a04047212 */ /* 0x000fe200078e3cff */
[----:B--2---:R-:W-:Y:S04]  /*95c0*/  STL [R1+0x3368], R6 ;  /* 0x0033680601007387 */ /* 0x004fe80000100800 */
[----:B------:R1:W-:Y:S04]  /*95d0*/  STL [R15], R18 ;  /* 0x000000120f007387 */ /* 0x0003e80000100800 */
[----:B------:R-:W2:Y:S01]  /*95e0*/  LDL R2, [R13] ;  /* 0x000000000d027983 */ /* 0x000ea20000100800 */
[----:B------:R-:W-:Y:S01]  /*95f0*/  IMAD.SHL.U32 R8, R4, 0x2, RZ ;  /* 0x0000000204087824 */ /* 0x000fe200078e00ff */
[----:B------:R-:W-:-:S02]  /*9600*/  SHF.L.U32 R7, R9, 0x4, RZ ;  /* 0x0000000409077819 */ /* 0x000fc400000006ff */
[----:B------:R-:W-:Y:S02]  /*9610*/  SHF.R.U32.HI R10, RZ, 0x2, R3 ;  /* 0x00000002ff0a7819 */ /* 0x000fe40000011603 */
[----:B------:R-:W-:Y:S02]  /*9620*/  LOP3.LUT R7, R4, R7, R8, 0x96, !PT ;  /* 0x0000000704077212 */ /* 0x000fe400078e9608 */
[----:B------:R-:W-:Y:S02]  /*9630*/  LOP3.LUT R10, R10, R3, RZ, 0x3c, !PT ;  /* 0x000000030a0a7212 */ /* 0x000fe400078e3cff */
[----:B------:R-:W-:-:S03]  /*9640*/  LOP3.LUT R7, R7, 0x5447e550, R9, 0x96, !PT ;  /* 0x5447e55007077812 */ /* 0x000fc600078e9609 */
[----:B------:R-:W-:Y:S02]  /*9650*/  IMAD.SHL.U32 R4, R10, 0x2, RZ ;  /* 0x000000020a047824 */ /* 0x000fe400078e00ff */
[----:B------:R-:W-:-:S05]  /*9660*/  IMAD.SHL.U32 R3, R7, 0x10, RZ ;  /* 0x0000001007037824 */ /* 0x000fca00078e00ff */
[----:B------:R-:W-:-:S04]  /*9670*/  LOP3.LUT R4, R3, R4, RZ, 0x3c, !PT ;  /* 0x0000000403047212 */ /* 0x000fc800078e3cff */
[----:B------:R-:W-:-:S04]  /*9680*/  LOP3.LUT R3, R4, 0x447e5500, R7, 0x96, !PT ;  /* 0x447e550004037812 */ /* 0x000fc800078e9607 */
[----:B-1----:R-:W-:Y:S01]  /*9690*/  LOP3.LUT R15, R3, R10, RZ, 0x3c, !PT ;  /* 0x0000000a030f7212 */ /* 0x002fe200078e3cff */
[----:B------:R-:W-:-:S03]  /*96a0*/  IMAD.IADD R3, R11, 0x1, R7 ;  /* 0x000000010b037824 */ /* 0x000fc600078e0207 */
[----:B------:R-:W-:Y:S02]  /*96b0*/  LOP3.LUT R18, R15, 0x47e55000, RZ, 0x3c, !PT ;  /* 0x47e550000f127812 */ /* 0x000fe400078e3cff */
[----:B------:R-:W-:Y:S02]  /*96c0*/  LOP3.LUT R3, R3, 0x1, RZ, 0xc0, !PT ;  /* 0x0000000103037812 */ /* 0x000fe400078ec0ff */
[----:B------:R-:W-:Y:S02]  /*96d0*/  IADD3 R4, PT, PT, R11, -0x25e26d85, R18 ;  /* 0xda1d927b0b047810 */ /* 0x000fe40007ffe012 */
[----:B------:R-:W-:-:S03]  /*96e0*/  ISETP.NE.U32.AND P0, PT, R3, 0x1, PT ;  /* 0x000000010300780c */ /* 0x000fc60003f05070 */
[----:B------:R-:W-:Y:S01]  /*96f0*/  IMAD.HI.U32 R17, R4, 0x288b0129, RZ ;  /* 0x288b012904117827 */ /* 0x000fe200078e00ff */
[----:B------:R-:W-:-:S04]  /*9700*/  SEL R10, R12, 0x7fe000, !P0 ;  /* 0x007fe0000c0a7807 */ /* 0x000fc80004000000 */
[----:B------:R-:W-:-:S04]  /*9710*/  IADD3 R6, PT, PT, R4, -R17, RZ ;  /* 0x8000001104067210 */ /* 0x000fc80007ffe0ff */
[----:B------:R-:W-:-:S04]  /*9720*/  LEA.HI R6, R6, R17, RZ, 0x1f ;  /* 0x0000001106067211 */ /* 0x000fc800078ff8ff */
[----:B------:R-:W-:-:S05]  /*9730*/  SHF.R.U32.HI R17, RZ, 0x7, R6 ;  /* 0x00000007ff117819 */ /* 0x000fca0000011606 */
[----:B------:R-:W-:-:S04]  /*9740*/  IMAD R4, R17, -0xdd, R4 ;  /* 0xffffff2311047824 */ /* 0x000fc800078e0204 */
[----:B------:R-:W-:Y:S01]  /*9750*/  IMAD R17, R4, 0x4, R31 ;  /* 0x0000000404117824 */ /* 0x000fe200078e021f */
[----:B------:R-:W-:Y:S01]  /*9760*/  SHF.R.U32.HI R3, RZ, 0x2, R14 ;  /* 0x00000002ff037819 */ /* 0x000fe2000001160e */
[----:B--2---:R-:W-:Y:S04]  /*9770*/  STL [R1+0x336c], R2 ;  /* 0x00336c0201007387 */ /* 0x004fe80000100800 */
[----:B------:R1:W-:Y:S04]  /*9780*/  STL [R13], R10 ;  /* 0x0000000a0d007387 */ /* 0x0003e80000100800 */
[----:B------:R-:W2:Y:S01]  /*9790*/  LDL R4, [R17] ;  /* 0x0000000011047983 */ /* 0x000ea20000100800 */
[----:B------:R-:W-:Y:S01]  /*97a0*/  LOP3.LUT R3, R3, 0x4b97734f, R0, 0x96, !PT ;  /* 0x4b97734f03037812 */ /* 0x000fe200078e9600 */
[----:B------:R-:W-:Y:S01]  /*97b0*/  IMAD.SHL.U32 R0, R15, 0x10, RZ ;  /* 0x000000100f007824 */ /* 0x000fe200078e00ff */
[----:B------:R-:W-:-:S02]  /*97c0*/  SHF.R.U32.HI R8, RZ, 0x2, R16 ;  /* 0x00000002ff087819 */ /* 0x000fc40000011610 */
[C---:B------:R-:W-:Y:S02]  /*97d0*/  SHF.L.U32 R6, R3.reuse, 0x1, RZ ;  /* 0x0000000103067819 */ /* 0x040fe400000006ff */
[----:B------:R-:W-:Y:S02]  /*97e0*/  LOP3.LUT R8, R8, 0x85447e55, R5, 0x96, !PT ;  /* 0x85447e5508087812 */ /* 0x000fe400078e9605 */
[----:B------:R-:W-:-:S03]  /*97f0*/  LOP3.LUT R0, R3, R0, R6, 0x96, !PT ;  /* 0x0000000003007212 */ /* 0x000fc600078e9606 */
[----:B------:R-:W-:Y:S01]  /*9800*/  IMAD.SHL.U32 R5, R8, 0x2, RZ ;  /* 0x0000000208057824 */ /* 0x000fe200078e00ff */
[----:B------:R-:W-:-:S04]  /*9810*/  LOP3.LUT R3, R0, 0x47e55000, R15, 0x96, !PT ;  /* 0x47e5500000037812 */ /* 0x000fc800078e960f */
[----:B------:R-:W-:-:S04]  /*9820*/  SHF.L.U32 R0, R3, 0x4, RZ ;  /* 0x0000000403007819 */ /* 0x000fc800000006ff */
[----:B------:R-:W-:-:S04]  /*9830*/  LOP3.LUT R0, R0, R5, RZ, 0x3c, !PT ;  /* 0x0000000500007212 */ /* 0x000fc800078e3cff */
[--C-:B------:R-:W-:Y:S01]  /*9840*/  LOP3.LUT R5, R0, 0x7e550000, R3.reuse, 0x96, !PT ;  /* 0x7e55000000057812 */ /* 0x100fe200078e9603 */
[----:B------:R-:W-:-:S03]  /*9850*/  IMAD.IADD R0, R11, 0x1, R3 ;  /* 0x000000010b007824 */ /* 0x000fc600078e0203 */
[----:B-1----:R-:W-:Y:S02]  /*9860*/  LOP3.LUT R13, R5, R8, RZ, 0x3c, !PT ;  /* 0x00000008050d7212 */ /* 0x002fe400078e3cff */
[----:B------:R-:W-:Y:S02]  /*9870*/  LOP3.LUT R0, R0, 0x1, RZ, 0xc0, !PT ;  /* 0x0000000100007812 */ /* 0x000fe400078ec0ff */
[----:B------:R-:W-:Y:S02]  /*9880*/  LOP3.LUT R14, R13, 0xe5500000, RZ, 0x3c, !PT ;  /* 0xe55000000d0e7812 */ /* 0x000fe400078e3cff */
[----:B------:R-:W-:Y:S02]  /*9890*/  ISETP.NE.U32.AND P0, PT, R0, 0x1, PT ;  /* 0x000000010000780c */ /* 0x000fe40003f05070 */
[----:B------:R-:W-:Y:S02]  /*98a0*/  IADD3 R2, PT, PT, R11, -0x25d75dfb, R14 ;  /* 0xda28a2050b027810 */ /* 0x000fe40007ffe00e */
[----:B------:R-:W-:-:S02]  /*98b0*/  SEL R10, R12, 0x7fe000, !P0 ;  /* 0x007fe0000c0a7807 */ /* 0x000fc40004000000 */
[----:B------:R-:W-:-:S05]  /*98c0*/  SHF.R.U32.HI R5, RZ, 0x1, R2 ;  /* 0x00000001ff057819 */ /* 0x000fca0000011602 */
[----:B------:R-:W-:-:S05]  /*98d0*/  IMAD.HI.U32 R5, R5, -0x6c657a3b, RZ ;  /* 0x939a85c505057827 */ /* 0x000fca00078e00ff */
[----:B------:R-:W-:-:S05]  /*98e0*/  SHF.R.U32.HI R5, RZ, 0x6, R5 ;  /* 0x00000006ff057819 */ /* 0x000fca0000011605 */
[----:B------:R-:W-:-:S04]  /*98f0*/  IMAD R2, R5, -0xde, R2 ;  /* 0xffffff2205027824 */ /* 0x000fc800078e0202 */
[----:B------:R-:W-:Y:S01]  /*9900*/  IMAD R16, R2, 0x4, R31 ;  /* 0x0000000402107824 */ /* 0x000fe200078e021f */
[----:B------:R-:W-:Y:S01]  /*9910*/  SHF.R.U32.HI R0, RZ, 0x2, R20 ;  /* 0x00000002ff007819 */ /* 0x000fe20000011614 */
[----:B------:R-:W-:-:S03]  /*9920*/  IMAD.SHL.U32 R6, R13, 0x10, RZ ;  /* 0x000000100d067824 */ /* 0x000fc600078e00ff */
[----:B------:R-:W-:Y:S01]  /*9930*/  LOP3.LUT R5, R0, 0x5447e550, R9, 0x96, !PT ;  /* 0x5447e55000057812 */ /* 0x000fe200078e9609 */
[----:B--2---:R1:W-:Y:S04]  /*9940*/  STL [R1+0x3370], R4 ;  /* 0x0033700401007387 */ /* 0x0043e80000100800 */
[----:B------:R2:W-:Y:S04]  /*9950*/  STL [R17], R10 ;  /* 0x0000000a11007387 */ /* 0x0005e80000100800 */
[----:B------:R-:W3:Y:S01]  /*9960*/  LDL R2, [R16] ;  /* 0x0000000010027983 */ /* 0x000ee20000100800 */
[----:B------:R-:W-:-:S02]  /*9970*/  LOP3.LUT R0, R7, 0x447e5500, RZ, 0x3c, !PT ;  /* 0x447e550007007812 */ /* 0x000fc400078e3cff */
[C---:B------:R-:W-:Y:S02]  /*9980*/  SHF.L.U32 R8, R5.reuse, 0x1, RZ ;  /* 0x0000000105087819 */ /* 0x040fe400000006ff */
[----:B------:R-:W-:Y:S02]  /*9990*/  SHF.R.U32.HI R0, RZ, 0x2, R0 ;  /* 0x00000002ff007819 */ /* 0x000fe40000011600 */
[----:B------:R-:W-:Y:S02]  /*99a0*/  LOP3.LUT R6, R5, R6, R8, 0x96, !PT ;  /* 0x0000000605067212 */ /* 0x000fe400078e9608 */
[----:B------:R-:W-:Y:S02]  /*99b0*/  LOP3.LUT R0, R0, 0x447e5500, R7, 0x96, !PT ;  /* 0x447e550000007812 */ /* 0x000fe400078e9607 */
[----:B------:R-:W-:-:S03]  /*99c0*/  LOP3.LUT R8, R6, 0xe5500000, R13, 0x96, !PT ;  /* 0xe550000006087812 */ /* 0x000fc600078e960d */
[----:B------:R-:W-:Y:S01]  /*99d0*/  IMAD.SHL.U32 R5, R0, 0x2, RZ ;  /* 0x0000000200057824 */ /* 0x000fe200078e00ff */
[----:B-1----:R-:W-:-:S04]  /*99e0*/  SHF.L.U32 R4, R8, 0x4, RZ ;  /* 0x0000000408047819 */ /* 0x002fc800000006ff */
[----:B------:R-:W-:-:S04]  /*99f0*/  LOP3.LUT R5, R4, R5, RZ, 0x3c, !PT ;  /* 0x0000000504057212 */ /* 0x000fc800078e3cff */
[----:B------:R-:W-:-:S04]  /*9a00*/  LOP3.LUT R5, R5, 0x55000000, R8, 0x96, !PT ;  /* 0x5500000005057812 */ /* 0x000fc800078e9608 */
[----:B--2---:R-:W-:Y:S01]  /*9a10*/  LOP3.LUT R10, R5, R0, RZ, 0x3c, !PT ;  /* 0x00000000050a7212 */ /* 0x004fe200078e3cff */
[----:B------:R-:W-:-:S03]  /*9a20*/  IMAD.IADD R0, R11, 0x1, R8 ;  /* 0x000000010b007824 */ /* 0x000fc600078e0208 */
[----:B------:R-:W-:Y:S02]  /*9a30*/  LOP3.LUT R20, R10, 0x50000000, RZ, 0x3c, !PT ;  /* 0x500000000a147812 */ /* 0x000fe400078e3cff */
[----:B------:R-:W-:Y:S02]  /*9a40*/  LOP3.LUT R0, R0, 0x1, RZ, 0xc0, !PT ;  /* 0x0000000100007812 */ /* 0x000fe400078ec0ff */
[----:B------:R-:W-:Y:S02]  /*9a50*/  IADD3 R4, PT, PT, R11, -0x25cc4e71, R20 ;  /* 0xda33b18f0b047810 */ /* 0x000fe40007ffe014 */
[----:B------:R-:W-:-:S03]  /*9a60*/  ISETP.NE.U32.AND P0, PT, R0, 0x1, PT ;  /* 0x000000010000780c */ /* 0x000fc60003f05070 */
[----:B------:R-:W-:Y:S01]  /*9a70*/  IMAD.HI.U32 R5, R4, 0x25e22709, RZ ;  /* 0x25e2270904057827 */ /* 0x000fe200078e00ff */
[----:B------:R-:W-:-:S03]  /*9a80*/  SEL R9, R12, 0x7fe000, !P0 ;  /* 0x007fe0000c097807 */ /* 0x000fc60004000000 */
[----:B------:R-:W-:-:S05]  /*9a90*/  IMAD.IADD R6, R4, 0x1, -R5 ;  /* 0x0000000104067824 */ /* 0x000fca00078e0a05 */
[----:B------:R-:W-:-:S04]  /*9aa0*/  LEA.HI R6, R6, R5, RZ, 0x1f ;  /* 0x0000000506067211 */ /* 0x000fc800078ff8ff */
[----:B------:R-:W-:-:S05]  /*9ab0*/  SHF.R.U32.HI R5, RZ, 0x7, R6 ;  /* 0x00000007ff057819 */ /* 0x000fca0000011606 */
[----:B------:R-:W-:-:S05]  /*9ac0*/  IMAD R4, R5, -0xdf, R4 ;  /* 0xffffff2105047824 */ /* 0x000fca00078e0204 */
[----:B------:R-:W-:Y:S01]  /*9ad0*/  LEA R17, R4, R31, 0x2 ;  /* 0x0000001f04117211 */ /* 0x000fe200078e10ff */
[----:B---3--:R1:W-:Y:S04]  /*9ae0*/  STL [R1+0x3374], R2 ;  /* 0x0033740201007387 */ /* 0x0083e80000100800 */
[----:B------:R2:W-:Y:S04]  /*9af0*/  STL [R16], R9 ;  /* 0x0000000910007387 */ /* 0x0005e80000100800 */
[----:B------:R-:W3:Y:S01]  /*9b00*/  LDL R4, [R17] ;  /* 0x0000000011047983 */ /* 0x000ee20000100800 */
[----:B------:R-:W-:Y:S01]  /*9b10*/  SHF.R.U32.HI R0, RZ, 0x2, R18 ;  /* 0x00000002ff007819 */ /* 0x000fe20000011612 */
[----:B------:R-:W-:-:S03]  /*9b20*/  IMAD.SHL.U32 R6, R10, 0x10, RZ ;  /* 0x000000100a067824 */ /* 0x000fc600078e00ff */
[----:B------:R-:W-:Y:S02]  /*9b30*/  LOP3.LUT R5, R0, 0x47e55000, R15, 0x96, !PT ;  /* 0x47e5500000057812 */ /* 0x000fe400078e960f */
[----:B------:R-:W-:-:S03]  /*9b40*/  LOP3.LUT R0, R3, 0x7e550000, RZ, 0x3c, !PT ;  /* 0x7e55000003007812 */ /* 0x000fc600078e3cff */
[----:B------:R-:W-:Y:S01]  /*9b50*/  IMAD.SHL.U32 R7, R5, 0x2, RZ ;  /* 0x0000000205077824 */ /* 0x000fe200078e00ff */
[----:B------:R-:W-:-:S04]  /*9b60*/  SHF.R.U32.HI R0, RZ, 0x2, R0 ;  /* 0x00000002ff007819 */ /* 0x000fc80000011600 */
[----:B------:R-:W-:Y:S02]  /*9b70*/  LOP3.LUT R6, R5, R7, R6, 0x96, !PT ;  /* 0x0000000705067212 */ /* 0x000fe400078e9606 */
[----:B------:R-:W-:Y:S02]  /*9b80*/  LOP3.LUT R0, R0, 0x7e550000, R3, 0x96, !PT ;  /* 0x7e55000000007812 */ /* 0x000fe400078e9603 */
[----:B------:R-:W-:Y:S02]  /*9b90*/  LOP3.LUT R7, R6, 0x50000000, R10, 0x96, !PT ;  /* 0x5000000006077812 */ /* 0x000fe400078e960a */
[----:B------:R-:W-:-:S03]  /*9ba0*/  SHF.L.U32 R3, R0, 0x1, RZ ;  /* 0x0000000100037819 */ /* 0x000fc600000006ff */
[----:B-1----:R-:W-:-:S05]  /*9bb0*/  IMAD.SHL.U32 R2, R7, 0x10, RZ ;  /* 0x0000001007027824 */ /* 0x002fca00078e00ff */
[----:B------:R-:W-:-:S04]  /*9bc0*/  LOP3.LUT R3, R7, R2, R3, 0x96, !PT ;  /* 0x0000000207037212 */ /* 0x000fc800078e9603 */
[----:B------:R-:W-:Y:S01]  /*9bd0*/  LOP3.LUT R18, R3, R0, RZ, 0x3c, !PT ;  /* 0x0000000003127212 */ /* 0x000fe200078e3cff */
[----:B------:R-:W-:-:S03]  /*9be0*/  IMAD.IADD R0, R11, 0x1, R7 ;  /* 0x000000010b007824 */ /* 0x000fc600078e0207 */
[----:B------:R-:W-:Y:S02]  /*9bf0*/  IADD3 R2, PT, PT, R11, -0x25c13ee7, R18 ;  /* 0xda3ec1190b027810 */ /* 0x000fe40007ffe012 */
[----:B------:R-:W-:Y:S02]  /*9c00*/  LOP3.LUT R0, R0, 0x1, RZ, 0xc0, !PT ;  /* 0x0000000100007812 */ /* 0x000fe400078ec0ff */
[----:B------:R-:W-:Y:S02]  /*9c10*/  SHF.R.U32.HI R3, RZ, 0x5, R2 ;  /* 0x00000005ff037819 */ /* 0x000fe40000011602 */
[----:B------:R-:W-:-:S03]  /*9c20*/  ISETP.NE.U32.AND P0, PT, R0, 0x1, PT ;  /* 0x000000010000780c */ /* 0x000fc60003f05070 */
[----:B------:R-:W-:Y:S01]  /*9c30*/  IMAD.HI.U32 R3, R3, 0x24924925, RZ ;  /* 0x2492492503037827 */ /* 0x000fe200078e00ff */
[----:B--2---:R-:W-:-:S03]  /*9c40*/  SEL R16, R12, 0x7fe000, !P0 ;  /* 0x007fe0000c107807 */ /* 0x004fc60004000000 */
[----:B------:R-:W-:-:S05]  /*9c50*/  IMAD R2, R3, -0xe0, R2 ;  /* 0xffffff2003027824 */ /* 0x000fca00078e0202 */
[----:B------:R-:W-:Y:S02]  /*9c60*/  LEA R9, R2, R31, 0x2 ;  /* 0x0000001f02097211 */ /* 0x000fe400078e10ff */
[----:B------:R-:W-:Y:S01]  /*9c70*/  SHF.R.U32.HI R0, RZ, 0x2, R14 ;  /* 0x00000002ff007819 */ /* 0x000fe2000001160e */
[----:B---3--:R1:W-:Y:S04]  /*9c80*/  STL [R1+0x3378], R4 ;  /* 0x0033780401007387 */ /* 0x0083e80000100800 */
[----:B------:R2:W-:Y:S04]  /*9c90*/  STL [R17], R16 ;  /* 0x0000001011007387 */ /* 0x0005e80000100800 */
[----:B------:R-:W3:Y:S01]  /*9ca0*/  LDL R2, [R9] ;  /* 0x0000000009027983 */ /* 0x000ee20000100800 */
[----:B------:R-:W-:Y:S01]  /*9cb0*/  LOP3.LUT R3, R0, 0xe5500000, R13, 0x96, !PT ;  /* 0xe550000000037812 */ /* 0x000fe200078e960d */
[----:B------:R-:W-:Y:S01]  /*9cc0*/  IMAD.SHL.U32 R6, R18, 0x10, RZ ;  /* 0x0000001012067824 */ /* 0x000fe200078e00ff */
[----:B------:R-:W-:-:S03]  /*9cd0*/  LOP3.LUT R0, R8, 0x55000000, RZ, 0x3c, !PT ;  /* 0x5500000008007812 */ /* 0x000fc600078e3cff */
[----:B------:R-:W-:Y:S01]  /*9ce0*/  IMAD.SHL.U32 R5, R3, 0x2, RZ ;  /* 0x0000000203057824 */ /* 0x000fe200078e00ff */
[----:B------:R-:W-:-:S04]  /*9cf0*/  SHF.R.U32.HI R0, RZ, 0x2, R0 ;  /* 0x00000002ff007819 */ /* 0x000fc80000011600 */
[----:B------:R-:W-:Y:S02]  /*9d00*/  LOP3.LUT R5, R3, R5, R6, 0x96, !PT ;  /* 0x0000000503057212 */ /* 0x000fe400078e9606 */
[----:B------:R-:W-:Y:S02]  /*9d10*/  LOP3.LUT R0, R0, 0x55000000, R8, 0x96, !PT ;  /* 0x5500000000007812 */ /* 0x000fe400078e9608 */
[----:B------:R-:W-:Y:S02]  /*9d20*/  LOP3.LUT R8, R5, R18, RZ, 0x3c, !PT ;  /* 0x0000001205087212 */ /* 0x000fe400078e3cff */
[----:B-1----:R-:W-:-:S03]  /*9d30*/  SHF.L.U32 R4, R0, 0x1, RZ ;  /* 0x0000000100047819 */ /* 0x002fc600000006ff */
[----:B------:R-:W-:-:S05]  /*9d40*/  IMAD.SHL.U32 R3, R8, 0x10, RZ ;  /* 0x0000001008037824 */ /* 0x000fca00078e00ff */
[----:B------:R-:W-:-:S04]  /*9d50*/  LOP3.LUT R3, R8, R3, R4, 0x96, !PT ;  /* 0x0000000308037212 */ /* 0x000fc800078e9604 */
[----:B--2---:R-:W-:Y:S01]  /*9d60*/  LOP3.LUT R16, R3, R0, RZ, 0x3c, !PT ;  /* 0x0000000003107212 */ /* 0x004fe200078e3cff */
[----:B------:R-:W-:-:S03]  /*9d70*/  IMAD.IADD R0, R11, 0x1, R8 ;  /* 0x000000010b007824 */ /* 0x000fc600078e0208 */
[----:B------:R-:W-:Y:S02]  /*9d80*/  IADD3 R3, PT, PT, R11, -0x25b62f5d, R16 ;  /* 0xda49d0a30b037810 */ /* 0x000fe40007ffe010 */
[----:B------:R-:W-:-:S03]  /*9d90*/  LOP3.LUT R0, R0, 0x1, RZ, 0xc0, !PT ;  /* 0x0000000100007812 */ /* 0x000fc600078ec0ff */
[----:B------:R-:W-:Y:S01]  /*9da0*/  IMAD.HI.U32 R4, R3, -0x6e5d4c3b, RZ ;  /* 0x91a2b3c503047827 */ /* 0x000fe200078e00ff */
[----:B------:R-:W-:-:S04]  /*9db0*/  ISETP.NE.U32.AND P0, PT, R0, 0x1, PT ;  /* 0x000000010000780c */ /* 0x000fc80003f05070 */
[----:B------:R-:W-:Y:S02]  /*9dc0*/  SHF.R.U32.HI R4, RZ, 0x7, R4 ;  /* 0x00000007ff047819 */ /* 0x000fe40000011604 */
[----:B------:R-:W-:-:S03]  /*9dd0*/  SEL R14, R12, 0x7fe000, !P0 ;  /* 0x007fe0000c0e7807 */ /* 0x000fc60004000000 */
        /* <DEDUP_REMOVED lines=8> */
[----:B------:R-:W-:-:S03]  /*9e60*/  SHF.R.U32.HI R6, RZ, 0x2, R7 ;  /* 0x00000002ff067819 */ /* 0x000fc60000011607 */
[----:B------:R-:W-:Y:S01]  /*9e70*/  IMAD.SHL.U32 R5, R3, 0x2, RZ ;  /* 0x0000000203057824 */ /* 0x000fe200078e00ff */
[----:B------:R-:W-:-:S04]  /*9e80*/  LOP3.LUT R6, R6, R7, RZ, 0x3c, !PT ;  /* 0x0000000706067212 */ /* 0x000fc800078e3cff */
[----:B------:R-:W-:Y:S02]  /*9e90*/  LOP3.LUT R4, R3, R5, R4, 0x96, !PT ;  /* 0x0000000503047212 */ /* 0x000fe400078e9604 */
[----:B-1----:R-:W-:Y:S02]  /*9ea0*/  SHF.L.U32 R2, R6, 0x1, RZ ;  /* 0x0000000106027819 */ /* 0x002fe400000006ff */
[----:B------:R-:W-:-:S05]  /*9eb0*/  LOP3.LUT R4, R4, R16, RZ, 0x3c, !PT ;  /* 0x0000001004047212 */ /* 0x000fca00078e3cff */
[----:B------:R-:W-:-:S05]  /*9ec0*/  IMAD.SHL.U32 R3, R4, 0x10, RZ ;  /* 0x0000001004037824 */ /* 0x000fca00078e00ff */
[----:B------:R-:W-:Y:S01]  /*9ed0*/  LOP3.LUT R3, R4, R3, R2, 0x96, !PT ;  /* 0x0000000304037212 */ /* 0x000fe200078e9602 */
[----:B------:R-:W-:-:S03]  /*9ee0*/  IMAD.IADD R2, R11, 0x1, R4 ;  /* 0x000000010b027824 */ /* 0x000fc600078e0204 */
[----:B--2---:R-:W-:Y:S02]  /*9ef0*/  LOP3.LUT R14, R3, R6, RZ, 0x3c, !PT ;  /* 0x00000006030e7212 */ /* 0x004fe400078e3cff */
[----:B------:R-:W-:Y:S02]  /*9f00*/  LOP3.LUT R2, R2, 0x1, RZ, 0xc0, !PT ;  /* 0x0000000102027812 */ /* 0x000fe400078ec0ff */
[----:B------:R-:W-:Y:S02]  /*9f10*/  IADD3 R3, PT, PT, R11, -0x25ab1fd3, R14 ;  /* 0xda54e02d0b037810 */ /* 0x000fe40007ffe00e */
[----:B------:R-:W-:Y:S02]  /*9f20*/  ISETP.NE.U32.AND P0, PT, R2, 0x1, PT ;  /* 0x000000010200780c */ /* 0x000fe40003f05070 */
[----:B------:R-:W-:Y:S02]  /*9f30*/  SHF.R.U32.HI R5, RZ, 0x1, R3 ;  /* 0x00000001ff057819 */ /* 0x000fe40000011603 */
[----:B------:R-:W-:-:S03]  /*9f40*/  SEL R10, R12, 0x7fe000, !P0 ;  /* 0x007fe0000c0a7807 */ /* 0x000fc60004000000 */
[----:B------:R-:W-:-:S05]  /*9f50*/  IMAD.HI.U32 R5, R5, 0x487ede05, RZ ;  /* 0x487ede0505057827 */ /* 0x000fca00078e00ff */
[----:B------:R-:W-:-:S05]  /*9f60*/  SHF.R.U32.HI R6, RZ, 0x5, R5 ;  /* 0x00000005ff067819 */ /* 0x000fca0000011605 */
[----:B------:R-:W-:-:S05]  /*9f70*/  IMAD R6, R6, -0xe2, R3 ;  /* 0xffffff1e06067824 */ /* 0x000fca00078e0203 */
[----:B------:R-:W-:Y:S02]  /*9f80*/  LEA R15, R6, R31, 0x2 ;  /* 0x0000001f060f7211 */ /* 0x000fe400078e10ff */
[----:B------:R-:W-:Y:S01]  /*9f90*/  SHF.R.U32.HI R3, RZ, 0x2, R18 ;  /* 0x00000002ff037819 */ /* 0x000fe20000011612 */
[----:B---3--:R1:W-:Y:S04]  /*9fa0*/  STL [R1+0x3380], R0 ;  /* 0x0033800001007387 */ /* 0x0083e80000100800 */
[----:B------:R2:W-:Y:S04]  /*9fb0*/  STL [R13], R10 ;  /* 0x0000000a0d007387 */ /* 0x0005e80000100800 */
[----:B------:R-:W3:Y:S01]  /*9fc0*/  LDL R2, [R15] ;  /* 0x000000000f027983 */ /* 0x000ee20000100800 */
[----:B------:R-:W-:Y:S01]  /*9fd0*/  LOP3.LUT R3, R3, R18, RZ, 0x3c, !PT ;  /* 0x0000001203037212 */ /* 0x000fe200078e3cff */
[----:B------:R-:W-:Y:S01]  /*9fe0*/  IMAD.SHL.U32 R6, R14, 0x10, RZ ;  /* 0x000000100e067824 */ /* 0x000fe200078e00ff */
[----:B------:R-:W-:-:S03]  /*9ff0*/  SHF.R.U32.HI R7, RZ, 0x2, R8 ;  /* 0x00000002ff077819 */ /* 0x000fc60000011608 */
[----:B------:R-:W-:Y:S01]  /*a000*/  IMAD.SHL.U32 R5, R3, 0x2, RZ ;  /* 0x0000000203057824 */ /* 0x000fe200078e00ff */
[----:B------:R-:W-:-:S04]  /*a010*/  LOP3.LUT R7, R7, R8, RZ, 0x3c, !PT ;  /* 0x0000000807077212 */ /* 0x000fc800078e3cff */
[----:B------:R-:W-:Y:S02]  /*a020*/  LOP3.LUT R5, R3, R5, R6, 0x96, !PT ;  /* 0x0000000503057212 */ /* 0x000fe400078e9606 */
[----:B------:R-:W-:Y:S02]  /*a030*/  SHF.L.U32 R3, R7, 0x1, RZ ;  /* 0x0000000107037819 */ /* 0x000fe400000006ff */
[----:B------:R-:W-:-:S05]  /*a040*/  LOP3.LUT R5, R5, R14, RZ, 0x3c, !PT ;  /* 0x0000000e05057212 */ /* 0x000fca00078e3cff */
[----:B-1----:R-:W-:-:S05]  /*a050*/  IMAD.SHL.U32 R0, R5, 0x10, RZ ;  /* 0x0000001005007824 */ /* 0x002fca00078e00ff */
[----:B------:R-:W-:-:S04]  /*a060*/  LOP3.LUT R0, R5, R0, R3, 0x96, !PT ;  /* 0x0000000005007212 */ /* 0x000fc800078e9603 */
[----:B--2---:R-:W-:Y:S02]  /*a070*/  LOP3.LUT R10, R0, R7, RZ, 0x3c, !PT ;  /* 0x00000007000a7212 */ /* 0x004fe400078e3cff */
[C---:B------:R-:W-:Y:S02]  /*a080*/  IADD3 R0, PT, PT, R11.reuse, R5, RZ ;  /* 0x000000050b007210 */ /* 0x040fe40007ffe0ff */
[----:B------:R-:W-:Y:S02]  /*a090*/  IADD3 R3, PT, PT, R11, -0x25a01049, R10 ;  /* 0xda5fefb70b037810 */ /* 0x000fe40007ffe00a */
[----:B------:R-:W-:-:S03]  /*a0a0*/  LOP3.LUT R0, R0, 0x1, RZ, 0xc0, !PT ;  /* 0x0000000100007812 */ /* 0x000fc600078ec0ff */
[----:B------:R-:W-:Y:S01]  /*a0b0*/  IMAD.HI.U32 R6, R3, 0x20b470c7, RZ ;  /* 0x20b470c703067827 */ /* 0x000fe200078e00ff */
[----:B------:R-:W-:-:S03]  /*a0c0*/  ISETP.NE.U32.AND P0, PT, R0, 0x1, PT ;  /* 0x000000010000780c */ /* 0x000fc60003f05070 */
[----:B------:R-:W-:Y:S01]  /*a0d0*/  IMAD.IADD R7, R3, 0x1, -R6 ;  /* 0x0000000103077824 */ /* 0x000fe200078e0a06 */
[----:B------:R-:W-:-:S04]  /*a0e0*/  SEL R8, R12, 0x7fe000, !P0 ;  /* 0x007fe0000c087807 */ /* 0x000fc80004000000 */
[----:B------:R-:W-:-:S04]  /*a0f0*/  LEA.HI R7, R7, R6, RZ, 0x1f ;  /* 0x0000000607077211 */ /* 0x000fc800078ff8ff */
[----:B------:R-:W-:-:S05]  /*a100*/  SHF.R.U32.HI R6, RZ, 0x7, R7 ;  /* 0x00000007ff067819 */ /* 0x000fca0000011607 */
[----:B------:R-:W-:-:S04]  /*a110*/  IMAD R6, R6, -0xe3, R3 ;  /* 0xffffff1d06067824 */ /* 0x000fc800078e0203 */
[----:B------:R-:W-:Y:S01]  /*a120*/  IMAD R13, R6, 0x4, R31 ;  /* 0x00000004060d7824 */ /* 0x000fe200078e021f */
[----:B---3--:R1:W-:Y:S04]  /*a130*/  STL [R1+0x3384], R2 ;  /* 0x0033840201007387 */ /* 0x0083e80000100800 */
[----:B------:R2:W-:Y:S04]  /*a140*/  STL [R15], R8 ;  /* 0x000000080f007387 */ /* 0x0005e80000100800 */
[----:B------:R-:W3:Y:S01]  /*a150*/  LDL R0, [R13] ;  /* 0x000000000d007983 */ /* 0x000ee20000100800 */
[----:B------:R-:W-:-:S02]  /*a160*/  SHF.R.U32.HI R3, RZ, 0x2, R16 ;  /* 0x00000002ff037819 */ /* 0x000fc40000011610 */
[----:B------:R-:W-:Y:S02]  /*a170*/  SHF.L.U32 R6, R10, 0x4, RZ ;  /* 0x000000040a067819 */ /* 0x000fe400000006ff */
[----:B------:R-:W-:Y:S02]  /*a180*/  LOP3.LUT R3, R3, R16, RZ, 0x3c, !PT ;  /* 0x0000001003037212 */ /* 0x000fe400078e3cff */
[----:B------:R-:W-:-:S03]  /*a190*/  SHF.R.U32.HI R9, RZ, 0x2, R4 ;  /* 0x00000002ff097819 */ /* 0x000fc60000011604 */
[----:B------:R-:W-:Y:S01]  /*a1a0*/  IMAD.SHL.U32 R7, R3, 0x2, RZ ;  /* 0x0000000203077824 */ /* 0x000fe200078e00ff */
[----:B------:R-:W-:-:S04]  /*a1b0*/  LOP3.LUT R9, R9, R4, RZ, 0x3c, !PT ;  /* 0x0000000409097212 */ /* 0x000fc800078e3cff */
[----:B------:R-:W-:Y:S01]  /*a1c0*/  LOP3.LUT R6, R3, R7, R6, 0x96, !PT ;  /* 0x0000000703067212 */ /* 0x000fe200078e9606 */
[----:B-1----:R-:W-:-:S03]  /*a1d0*/  IMAD.SHL.U32 R2, R9, 0x2, RZ ;  /* 0x0000000209027824 */ /* 0x002fc600078e00ff */
[----:B------:R-:W-:-:S05]  /*a1e0*/  LOP3.LUT R6, R6, R10, RZ, 0x3c, !PT ;  /* 0x0000000a06067212 */ /* 0x000fca00078e3cff */
[----:B------:R-:W-:-:S05]  /*a1f0*/  IMAD.SHL.U32 R3, R6, 0x10, RZ ;  /* 0x0000001006037824 */ /* 0x000fca00078e00ff */
[----:B------:R-:W-:-:S04]  /*a200*/  LOP3.LUT R2, R6, R3, R2, 0x96, !PT ;  /* 0x0000000306027212 */ /* 0x000fc800078e9602 */
[----:B------:R-:W-:Y:S02]  /*a210*/  LOP3.LUT R18, R2, R9, RZ, 0x3c, !PT ;  /* 0x0000000902127212 */ /* 0x000fe400078e3cff */
[C---:B------:R-:W-:Y:S02]  /*a220*/  IADD3 R2, PT, PT, R11.reuse, R6, RZ ;  /* 0x000000060b027210 */ /* 0x040fe40007ffe0ff */
[----:B------:R-:W-:Y:S02]  /*a230*/  IADD3 R3, PT, PT, R11, -0x259500bf, R18 ;  /* 0xda6aff410b037810 */ /* 0x000fe40007ffe012 */
[----:B------:R-:W-:Y:S02]  /*a240*/  LOP3.LUT R2, R2, 0x1, RZ, 0xc0, !PT ;  /* 0x0000000102027812 */ /* 0x000fe400078ec0ff */
[----:B------:R-:W-:Y:S02]  /*a250*/  SHF.R.U32.HI R4, RZ, 0x2, R3 ;  /* 0x00000002ff047819 */ /* 0x000fe40000011603 */
[----:B------:R-:W-:-:S03]  /*a260*/  ISETP.NE.U32.AND P0, PT, R2, 0x1, PT ;  /* 0x000000010200780c */ /* 0x000fc60003f05070 */
[----:B------:R-:W-:Y:S01]  /*a270*/  IMAD.HI.U32 R4, R4, 0x8fb823f, RZ ;  /* 0x08fb823f04047827 */ /* 0x000fe200078e00ff */
[----:B------:R-:W-:-:S04]  /*a280*/  SEL R16, R12, 0x7fe000, !P0 ;  /* 0x007fe0000c107807 */ /* 0x000fc80004000000 */
[----:B------:R-:W-:-:S05]  /*a290*/  SHF.R.U32.HI R4, RZ, 0x1, R4 ;  /* 0x00000001ff047819 */ /* 0x000fca0000011604 */
[----:B------:R-:W-:-:S04]  /*a2a0*/  IMAD R4, R4, -0xe4, R3 ;  /* 0xffffff1c04047824 */ /* 0x000fc800078e0203 */
[----:B------:R-:W-:Y:S01]  /*a2b0*/  IMAD R9, R4, 0x4, R31 ;  /* 0x0000000404097824 */ /* 0x000fe200078e021f */
[----:B---3--:R1:W-:Y:S04]  /*a2c0*/  STL [R1+0x3388], R0 ;  /* 0x0033880001007387 */ /* 0x0083e80000100800 */
[----:B------:R3:W-:Y:S04]  /*a2d0*/  STL [R13], R16 ;  /* 0x000000100d007387 */ /* 0x0007e80000100800 */
[----:B------:R-:W4:Y:S01]  /*a2e0*/  LDL R2, [R9] ;  /* 0x0000000009027983 */ /* 0x000f220000100800 */
[----:B------:R-:W-:-:S02]  /*a2f0*/  SHF.R.U32.HI R3, RZ, 0x2, R14 ;  /* 0x00000002ff037819 */ /* 0x000fc4000001160e */
[----:B------:R-:W-:Y:S02]  /*a300*/  SHF.L.U32 R4, R18, 0x4, RZ ;  /* 0x0000000412047819 */ /* 0x000fe400000006ff */
[----:B------:R-:W-:Y:S02]  /*a310*/  LOP3.LUT R3, R3, R14, RZ, 0x3c, !PT ;  /* 0x0000000e03037212 */ /* 0x000fe400078e3cff */
[----:B--2---:R-:W-:-:S03]  /*a320*/  SHF.R.U32.HI R8, RZ, 0x2, R5 ;  /* 0x00000002ff087819 */ /* 0x004fc60000011605 */
[----:B------:R-:W-:Y:S01]  /*a330*/  IMAD.SHL.U32 R7, R3, 0x2, RZ ;  /* 0x0000000203077824 */ /* 0x000fe200078e00ff */
[----:B------:R-:W-:-:S04]  /*a340*/  LOP3.LUT R8, R8, R5, RZ, 0x3c, !PT ;  /* 0x0000000508087212 */ /* 0x000fc800078e3cff */
[----:B------:R-:W-:Y:S01]  /*a350*/  LOP3.LUT R4, R3, R7, R4, 0x96, !PT ;  /* 0x0000000703047212 */ /* 0x000fe200078e9604 */
[----:B-1----:R-:W-:-:S03]  /*a360*/  IMAD.SHL.U32 R0, R8, 0x2, RZ ;  /* 0x0000000208007824 */ /* 0x002fc600078e00ff */
[----:B------:R-:W-:-:S05]  /*a370*/  LOP3.LUT R4, R4, R18, RZ, 0x3c, !PT ;  /* 0x0000001204047212 */ /* 0x000fca00078e3cff */
[----:B------:R-:W-:-:S05]  /*a380*/  IMAD.SHL.U32 R3, R4, 0x10, RZ ;  /* 0x0000001004037824 */ /* 0x000fca00078e00ff */
[----:B------:R-:W-:Y:S02]  /*a390*/  LOP3.LUT R3, R4, R3, R0, 0x96, !PT ;  /* 0x0000000304037212 */ /* 0x000fe400078e9600 */
[----:B------:R-:W-:Y:S02]  /*a3a0*/  IADD3 R0, PT, PT, R11, R4, RZ ;  /* 0x000000040b007210 */ /* 0x000fe40007ffe0ff */
[----:B---3--:R-:W-:Y:S02]  /*a3b0*/  LOP3.LUT R16, R3, R8, RZ, 0x3c, !PT ;  /* 0x0000000803107212 */ /* 0x008fe400078e3cff */
[----:B------:R-:W-:Y:S02]  /*a3c0*/  LOP3.LUT R0, R0, 0x1, RZ, 0xc0, !PT ;  /* 0x0000000100007812 */ /* 0x000fe400078ec0ff */
[----:B------:R-:W-:Y:S02]  /*a3d0*/  IADD3 R3, PT, PT, R11, -0x2589f135, R16 ;  /* 0xda760ecb0b037810 */ /* 0x000fe40007ffe010 */
[----:B------:R-:W-:-:S03]  /*a3e0*/  ISETP.NE.U32.AND P0, PT, R0, 0x1, PT ;  /* 0x000000010000780c */ /* 0x000fc60003f05070 */
[----:B------:R-:W-:Y:S01]  /*a3f0*/  IMAD.HI.U32 R5, R3, 0x478bbced, RZ ;  /* 0x478bbced03057827 */ /* 0x000fe200078e00ff */
[----:B------:R-:W-:-:S04]  /*a400*/  SEL R14, R12, 0x7fe000, !P0 ;  /* 0x007fe0000c0e7807 */ /* 0x000fc80004000000 */
[----:B------:R-:W-:-:S05]  /*a410*/  SHF.R.U32.HI R8, RZ, 0x6, R5 ;  /* 0x00000006ff087819 */ /* 0x000fca0000011605 */
[----:B------:R-:W-:-:S04]  /*a420*/  IMAD R8, R8, -0xe5, R3 ;  /* 0xffffff1b08087824 */ /* 0x000fc800078e0203 */
[----:B------:R-:W-:Y:S01]  /*a430*/  IMAD R13, R8, 0x4, R31 ;  /* 0x00000004080d7824 */ /* 0x000fe200078e021f */
[----:B------:R-:W-:Y:S01]  /*a440*/  SHF.R.U32.HI R3, RZ, 0x2, R10 ;  /* 0x00000002ff037819 */ /* 0x000fe2000001160a */
[----:B----4-:R1:W-:Y:S04]  /*a450*/  STL [R1+0x338c], R2 ;  /* 0x00338c0201007387 */ /* 0x0103e80000100800 */
[----:B------:R2:W-:Y:S04]  /*a460*/  STL [R9], R14 ;  /* 0x0000000e09007387 */ /* 0x0005e80000100800 */
[----:B------:R-:W3:Y:S01]  /*a470*/  LDL R0, [R13] ;  /* 0x000000000d007983 */ /* 0x000ee20000100800 */
[----:B------:R-:W-:-:S02]  /*a480*/  LOP3.LUT R3, R3, R10, RZ, 0x3c, !PT ;  /* 0x0000000a03037212 */ /* 0x000fc400078e3cff */
[----:B------:R-:W-:Y:S02]  /*a490*/  SHF.L.U32 R8, R16, 0x4, RZ ;  /* 0x0000000410087819 */ /* 0x000fe400000006ff */
[----:B------:R-:W-:Y:S01]  /*a4a0*/  SHF.R.U32.HI R7, RZ, 0x2, R6 ;  /* 0x00000002ff077819 */ /* 0x000fe20000011606 */
[----:B------:R-:W-:-:S03]  /*a4b0*/  IMAD.SHL.U32 R5, R3, 0x2, RZ ;  /* 0x0000000203057824 */ /* 0x000fc600078e00ff */
[----:B------:R-:W-:Y:S02]  /*a4c0*/  LOP3.LUT R7, R7, R6, RZ, 0x3c, !PT ;  /* 0x0000000607077212 */ /* 0x000fe400078e3cff */
[----:B------:R-:W-:-:S03]  /*a4d0*/  LOP3.LUT R5, R3, R5, R8, 0x96, !PT ;  /* 0x0000000503057212 */ /* 0x000fc600078e9608 */
[----:B------:R-:W-:Y:S01]  /*a4e0*/  IMAD.SHL.U32 R3, R7, 0x2, RZ ;  /* 0x0000000207037824 */ /* 0x000fe200078e00ff */
[----:B------:R-:W-:-:S05]  /*a4f0*/  LOP3.LUT R5, R5, R16, RZ, 0x3c, !PT ;  /* 0x0000001005057212 */ /* 0x000fca00078e3cff */
[----:B-1----:R-:W-:-:S05]  /*a500*/  IMAD.SHL.U32 R2, R5, 0x10, RZ ;  /* 0x0000001005027824 */ /* 0x002fca00078e00ff */
        /* <DEDUP_REMOVED lines=11> */
[----:B--2---:R-:W-:Y:S01]  /*a5c0*/  IMAD R14, R6, 0x4, R31 ;  /* 0x00000004060e7824 */ /* 0x004fe200078e021f */
[----:B------:R-:W-:Y:S01]  /*a5d0*/  SHF.R.U32.HI R3, RZ, 0x2, R18 ;  /* 0x00000002ff037819 */ /* 0x000fe20000011612 */
[----:B---3--:R1:W-:Y:S04]  /*a5e0*/  STL [R1+0x3390], R0 ;  /* 0x0033900001007387 */ /* 0x0083e80000100800 */
        /* <DEDUP_REMOVED lines=8> */
[----:B-1----:R-:W-:Y:S01]  /*a670*/  IMAD.SHL.U32 R0, R9, 0x2, RZ ;  /* 0x0000000209007824 */ /* 0x002fe200078e00ff */
[----:B------:R-:W-:-:S05]  /*a680*/  LOP3.LUT R6, R6, R10, RZ, 0x3c, !PT ;  /* 0x0000000a06067212 */ /* 0x000fca00078e3cff */
[----:B------:R-:W-:-:S05]  /*a690*/  IMAD.SHL.U32 R3, R6, 0x10, RZ ;  /* 0x0000001006037824 */ /* 0x000fca00078e00ff */
[----:B------:R-:W-:-:S04]  /*a6a0*/  LOP3.LUT R0, R6, R3, R0, 0x96, !PT ;  /* 0x0000000306007212 */ /* 0x000fc800078e9600 */
[----:B------:R-:W-:Y:S01]  /*a6b0*/  LOP3.LUT R18, R0, R9, RZ, 0x3c, !PT ;  /* 0x0000000900127212 */ /* 0x000fe200078e3cff */
[----:B------:R-:W-:-:S03]  /*a6c0*/  IMAD.IADD R0, R11, 0x1, R6 ;  /* 0x000000010b007824 */ /* 0x000fc600078e0206 */
[----:B------:R-:W-:Y:S02]  /*a6d0*/  IADD3 R3, PT, PT, R11, -0x2573d221, R18 ;  /* 0xda8c2ddf0b037810 */ /* 0x000fe40007ffe012 */
[----:B------:R-:W-:-:S03]  /*a6e0*/  LOP3.LUT R0, R0, 0x1, RZ, 0xc0, !PT ;  /* 0x0000000100007812 */ /* 0x000fc600078ec0ff */
[----:B------:R-:W-:Y:S01]  /*a6f0*/  IMAD.HI.U32 R4, R3, 0x1bb4a405, RZ ;  /* 0x1bb4a40503047827 */ /* 0x000fe200078e00ff */
[----:B------:R-:W-:-:S04]  /*a700*/  ISETP.NE.U32.AND P0, PT, R0, 0x1, PT ;  /* 0x000000010000780c */ /* 0x000fc80003f05070 */
[-C--:B------:R-:W-:Y:S02]  /*a710*/  IADD3 R7, PT, PT, R3, -R4.reuse, RZ ;  /* 0x8000000403077210 */ /* 0x080fe40007ffe0ff */
[----:B------:R-:W-:Y:S02]  /*a720*/  SEL R9, R12, 0x7fe000, !P0 ;  /* 0x007fe0000c097807 */ /* 0x000fe40004000000 */
[----:B------:R-:W-:-:S04]  /*a730*/  LEA.HI R7, R7, R4, RZ, 0x1f ;  /* 0x0000000407077211 */ /* 0x000fc800078ff8ff */
[----:B------:R-:W-:-:S05]  /*a740*/  SHF.R.U32.HI R4, RZ, 0x7, R7 ;  /* 0x00000007ff047819 */ /* 0x000fca0000011607 */
[----:B------:R-:W-:-:S04]  /*a750*/  IMAD R4, R4, -0xe7, R3 ;  /* 0xffffff1904047824 */ /* 0x000fc800078e0203 */
[----:B--2---:R-:W-:Y:S01]  /*a760*/  IMAD R13, R4, 0x4, R31 ;  /* 0x00000004040d7824 */ /* 0x004fe200078e021f */
[----:B---3--:R1:W-:Y:S04]  /*a770*/  STL [R1+0x3394], R2 ;  /* 0x0033940201007387 */ /* 0x0083e80000100800 */
[----:B------:R2:W-:Y:S04]  /*a780*/  STL [R14], R9 ;  /* 0x000000090e007387 */ /* 0x0005e80000100800 */
[----:B------:R-:W3:Y:S01]  /*a790*/  LDL R0, [R13] ;  /* 0x000000000d007983 */ /* 0x000ee20000100800 */
[----:B------:R-:W-:Y:S01]  /*a7a0*/  SHF.R.U32.HI R3, RZ, 0x2, R16 ;  /* 0x00000002ff037819 */ /* 0x000fe20000011610 */
[----:B------:R-:W-:Y:S01]  /*a7b0*/  IMAD.SHL.U32 R4, R18, 0x10, RZ ;  /* 0x0000001012047824 */ /* 0x000fe200078e00ff */
[----:B------:R-:W-:-:S02]  /*a7c0*/  SHF.R.U32.HI R8, RZ, 0x2, R5 ;  /* 0x00000002ff087819 */ /* 0x000fc40000011605 */
[----:B------:R-:W-:Y:S02]  /*a7d0*/  LOP3.LUT R3, R3, R16, RZ, 0x3c, !PT ;  /* 0x0000001003037212 */ /* 0x000fe400078e3cff */
[----:B------:R-:W-:Y:S02]  /*a7e0*/  LOP3.LUT R8, R8, R5, RZ, 0x3c, !PT ;  /* 0x0000000508087212 */ /* 0x000fe400078e3cff */
[----:B------:R-:W-:-:S03]  /*a7f0*/  SHF.L.U32 R7, R3, 0x1, RZ ;  /* 0x0000000103077819 */ /* 0x000fc600000006ff */
[----:B-1----:R-:W-:Y:S01]  /*a800*/  IMAD.SHL.U32 R2, R8, 0x2, RZ ;  /* 0x0000000208027824 */ /* 0x002fe200078e00ff */
[----:B------:R-:W-:-:S04]  /*a810*/  LOP3.LUT R4, R3, R7, R4, 0x96, !PT ;  /* 0x0000000703047212 */ /* 0x000fc800078e9604 */
[----:B------:R-:W-:-:S04]  /*a820*/  LOP3.LUT R4, R4, R18, RZ, 0x3c, !PT ;  /* 0x0000001204047212 */ /* 0x000fc800078e3cff */
[----:B------:R-:W-:-:S04]  /*a830*/  SHF.L.U32 R3, R4, 0x4, RZ ;  /* 0x0000000404037819 */ /* 0x000fc800000006ff */
[----:B------:R-:W-:Y:S01]  /*a840*/  LOP3.LUT R3, R4, R3, R2, 0x96, !PT ;  /* 0x0000000304037212 */ /* 0x000fe200078e9602 */
[----:B------:R-:W-:-:S03]  /*a850*/  IMAD.IADD R2, R11, 0x1, R4 ;  /* 0x000000010b027824 */ /* 0x000fc600078e0204 */
[----:B------:R-:W-:Y:S02]  /*a860*/  LOP3.LUT R16, R3, R8, RZ, 0x3c, !PT ;  /* 0x0000000803107212 */ /* 0x000fe400078e3cff */
[----:B------:R-:W-:Y:S02]  /*a870*/  LOP3.LUT R2, R2, 0x1, RZ, 0xc0, !PT ;  /* 0x0000000102027812 */ /* 0x000fe400078ec0ff */
[----:B------:R-:W-:Y:S02]  /*a880*/  IADD3 R3, PT, PT, R11, -0x2568c297, R16 ;  /* 0xda973d690b037810 */ /* 0x000fe40007ffe010 */
[----:B------:R-:W-:-:S03]  /*a890*/  ISETP.NE.U32.AND P0, PT, R2, 0x1, PT ;  /* 0x000000010200780c */ /* 0x000fc60003f05070 */
[----:B------:R-:W-:Y:S01]  /*a8a0*/  IMAD.HI.U32 R5, R3, -0x72c234f7, RZ ;  /* 0x8d3dcb0903057827 */ /* 0x000fe200078e00ff */
[----:B--2---:R-:W-:-:S04]  /*a8b0*/  SEL R14, R12, 0x7fe000, !P0 ;  /* 0x007fe0000c0e7807 */ /* 0x004fc80004000000 */
[----:B------:R-:W-:-:S05]  /*a8c0*/  SHF.R.U32.HI R8, RZ, 0x7, R5 ;  /* 0x00000007ff087819 */ /* 0x000fca0000011605 */
[----:B------:R-:W-:-:S04]  /*a8d0*/  IMAD R8, R8, -0xe8, R3 ;  /* 0xffffff1808087824 */ /* 0x000fc800078e0203 */
[----:B------:R-:W-:Y:S01]  /*a8e0*/  IMAD R15, R8, 0x4, R31 ;  /* 0x00000004080f7824 */ /* 0x000fe200078e021f */
[----:B------:R-:W-:Y:S01]  /*a8f0*/  SHF.R.U32.HI R3, RZ, 0x2, R10 ;  /* 0x00000002ff037819 */ /* 0x000fe2000001160a */
[----:B------:R-:W-:-:S03]  /*a900*/  IMAD.SHL.U32 R8, R16, 0x10, RZ ;  /* 0x0000001010087824 */ /* 0x000fc600078e00ff */
[----:B------:R-:W-:Y:S01]  /*a910*/  LOP3.LUT R3, R3, R10, RZ, 0x3c, !PT ;  /* 0x0000000a03037212 */ /* 0x000fe200078e3cff */
[----:B---3--:R1:W-:Y:S04]  /*a920*/  STL [R1+0x3398], R0 ;  /* 0x0033980001007387 */ /* 0x0083e80000100800 */
[----:B------:R2:W-:Y:S04]  /*a930*/  STL [R13], R14 ;  /* 0x0000000e0d007387 */ /* 0x0005e80000100800 */
[----:B------:R-:W3:Y:S01]  /*a940*/  LDL R2, [R15] ;  /* 0x000000000f027983 */ /* 0x000ee20000100800 */
[----:B------:R-:W-:-:S02]  /*a950*/  SHF.L.U32 R5, R3, 0x1, RZ ;  /* 0x0000000103057819 */ /* 0x000fc400000006ff */
[----:B------:R-:W-:Y:S02]  /*a960*/  SHF.R.U32.HI R7, RZ, 0x2, R6 ;  /* 0x00000002ff077819 */ /* 0x000fe40000011606 */
[----:B------:R-:W-:Y:S02]  /*a970*/  LOP3.LUT R5, R3, R5, R8, 0x96, !PT ;  /* 0x0000000503057212 */ /* 0x000fe400078e9608 */
[----:B------:R-:W-:Y:S02]  /*a980*/  LOP3.LUT R7, R7, R6, RZ, 0x3c, !PT ;  /* 0x0000000607077212 */ /* 0x000fe400078e3cff */
[----:B------:R-:W-:-:S03]  /*a990*/  LOP3.LUT R5, R5, R16, RZ, 0x3c, !PT ;  /* 0x0000001005057212 */ /* 0x000fc600078e3cff */
[----:B------:R-:W-:Y:S01]  /*a9a0*/  IMAD.SHL.U32 R3, R7, 0x2, RZ ;  /* 0x0000000207037824 */ /* 0x000fe200078e00ff */
[----:B-1----:R-:W-:-:S04]  /*a9b0*/  SHF.L.U32 R0, R5, 0x4, RZ ;  /* 0x0000000405007819 */ /* 0x002fc800000006ff */
[----:B------:R-:W-:-:S04]  /*a9c0*/  LOP3.LUT R0, R5, R0, R3, 0x96, !PT ;  /* 0x0000000005007212 */ /* 0x000fc800078e9603 */
[----:B------:R-:W-:Y:S01]  /*a9d0*/  LOP3.LUT R10, R0, R7, RZ, 0x3c, !PT ;  /* 0x00000007000a7212 */ /* 0x000fe200078e3cff */
[----:B------:R-:W-:-:S03]  /*a9e0*/  IMAD.IADD R0, R11, 0x1, R5 ;  /* 0x000000010b007824 */ /* 0x000fc600078e0205 */
        /* <DEDUP_REMOVED lines=8> */
[----:B------:R-:W-:-:S05]  /*aa70*/  IMAD R6, R6, -0xe9, R3 ;  /* 0xffffff1706067824 */ /* 0x000fca00078e0203 */
[----:B--2---:R-:W-:Y:S02]  /*aa80*/  LEA R13, R6, R31, 0x2 ;  /* 0x0000001f060d7211 */ /* 0x004fe400078e10ff */
        /* <DEDUP_REMOVED lines=13> */
[----:B------:R-:W-:-:S04]  /*ab60*/  LOP3.LUT R2, R6, R3, R2, 0x96, !PT ;  /* 0x0000000306027212 */ /* 0x000fc800078e9602 */
[----:B------:R-:W-:Y:S01]  /*ab70*/  LOP3.LUT R18, R2, R9, RZ, 0x3c, !PT ;  /* 0x0000000902127212 */ /* 0x000fe200078e3cff */
[----:B------:R-:W-:-:S03]  /*ab80*/  IMAD.IADD R2, R11, 0x1, R6 ;  /* 0x000000010b027824 */ /* 0x000fc600078e0206 */
[----:B------:R-:W-:Y:S02]  /*ab90*/  IADD3 R3, PT, PT, R11, -0x2552a383, R18 ;  /* 0xdaad5c7d0b037810 */ /* 0x000fe40007ffe012 */
[----:B------:R-:W-:Y:S02]  /*aba0*/  LOP3.LUT R2, R2, 0x1, RZ, 0xc0, !PT ;  /* 0x0000000102027812 */ /* 0x000fe400078ec0ff */
[----:B------:R-:W-:Y:S02]  /*abb0*/  SHF.R.U32.HI R4, RZ, 0x1, R3 ;  /* 0x00000001ff047819 */ /* 0x000fe40000011603 */
[----:B------:R-:W-:-:S03]  /*abc0*/  ISETP.NE.U32.AND P0, PT, R2, 0x1, PT ;  /* 0x000000010200780c */ /* 0x000fc60003f05070 */
[----:B------:R-:W-:Y:S01]  /*abd0*/  IMAD.HI.U32 R4, R4, -0x73f73f73, RZ ;  /* 0x8c08c08d04047827 */ /* 0x000fe200078e00ff */
[----:B------:R-:W-:-:S04]  /*abe0*/  SEL R14, R12, 0x7fe000, !P0 ;  /* 0x007fe0000c0e7807 */ /* 0x000fc80004000000 */
[----:B------:R-:W-:-:S05]  /*abf0*/  SHF.R.U32.HI R4, RZ, 0x6, R4 ;  /* 0x00000006ff047819 */ /* 0x000fca0000011604 */
[----:B------:R-:W-:-:S05]  /*ac00*/  IMAD R4, R4, -0xea, R3 ;  /* 0xffffff1604047824 */ /* 0x000fca00078e0203 */
[----:B------:R-:W-:Y:S02]  /*ac10*/  LEA R9, R4, R31, 0x2 ;  /* 0x0000001f04097211 */ /* 0x000fe400078e10ff */
[----:B------:R-:W-:Y:S01]  /*ac20*/  SHF.R.U32.HI R3, RZ, 0x2, R16 ;  /* 0x00000002ff037819 */ /* 0x000fe20000011610 */
[----:B---3--:R1:W-:Y:S04]  /*ac30*/  STL [R1+0x33a0], R0 ;  /* 0x0033a00001007387 */ /* 0x0083e80000100800 */
[----:B------:R3:W-:Y:S04]  /*ac40*/  STL [R13], R14 ;  /* 0x0000000e0d007387 */ /* 0x0007e80000100800 */
[----:B------:R-:W4:Y:S01]  /*ac50*/  LDL R2, [R9] ;  /* 0x0000000009027983 */ /* 0x000f220000100800 */
[----:B------:R-:W-:Y:S01]  /*ac60*/  LOP3.LUT R3, R3, R16, RZ, 0x3c, !PT ;  /* 0x0000001003037212 */ /* 0x000fe200078e3cff */
[----:B------:R-:W-:Y:S01]  /*ac70*/  IMAD.SHL.U32 R4, R18, 0x10, RZ ;  /* 0x0000001012047824 */ /* 0x000fe200078e00ff */
[----:B--2---:R-:W-:-:S03]  /*ac80*/  SHF.R.U32.HI R8, RZ, 0x2, R5 ;  /* 0x00000002ff087819 */ /* 0x004fc60000011605 */
[----:B------:R-:W-:Y:S01]  /*ac90*/  IMAD.SHL.U32 R7, R3, 0x2, RZ ;  /* 0x0000000203077824 */ /* 0x000fe200078e00ff */
[----:B------:R-:W-:-:S04]  /*aca0*/  LOP3.LUT R8, R8, R5, RZ, 0x3c, !PT ;  /* 0x0000000508087212 */ /* 0x000fc800078e3cff */
[----:B------:R-:W-:Y:S02]  /*acb0*/  LOP3.LUT R4, R3, R7, R4, 0x96, !PT ;  /* 0x0000000703047212 */ /* 0x000fe400078e9604 */
[----:B-1----:R-:W-:Y:S02]  /*acc0*/  SHF.L.U32 R0, R8, 0x1, RZ ;  /* 0x0000000108007819 */ /* 0x002fe400000006ff */
[----:B------:R-:W-:-:S05]  /*acd0*/  LOP3.LUT R4, R4, R18, RZ, 0x3c, !PT ;  /* 0x0000001204047212 */ /* 0x000fca00078e3cff */
[----:B------:R-:W-:-:S05]  /*ace0*/  IMAD.SHL.U32 R3, R4, 0x10, RZ ;  /* 0x0000001004037824 */ /* 0x000fca00078e00ff */
[----:B------:R-:W-:Y:S02]  /*acf0*/  LOP3.LUT R3, R4, R3, R0, 0x96, !PT ;  /* 0x0000000304037212 */ /* 0x000fe400078e9600 */
[----:B------:R-:W-:Y:S02]  /*ad00*/  IADD3 R0, PT, PT, R11, R4, RZ ;  /* 0x000000040b007210 */ /* 0x000fe40007ffe0ff */
[----:B------:R-:W-:Y:S02]  /*ad10*/  LOP3.LUT R16, R3, R8, RZ, 0x3c, !PT ;  /* 0x0000000803107212 */ /* 0x000fe400078e3cff */
[----:B------:R-:W-:Y:S02]  /*ad20*/  LOP3.LUT R0, R0, 0x1, RZ, 0xc0, !PT ;  /* 0x0000000100007812 */ /* 0x000fe400078ec0ff */
[----:B------:R-:W-:Y:S02]  /*ad30*/  IADD3 R3, PT, PT, R11, -0x254793f9, R16 ;  /* 0xdab86c070b037810 */ /* 0x000fe40007ffe010 */
[----:B------:R-:W-:-:S03]  /*ad40*/  ISETP.NE.U32.AND P0, PT, R0, 0x1, PT ;  /* 0x000000010000780c */ /* 0x000fc60003f05070 */
[----:B------:R-:W-:Y:S01]  /*ad50*/  IMAD.HI.U32 R8, R3, 0x16e06895, RZ ;  /* 0x16e0689503087827 */ /* 0x000fe200078e00ff */
[----:B---3--:R-:W-:-:S03]  /*ad60*/  SEL R14, R12, 0x7fe000, !P0 ;  /* 0x007fe0000c0e7807 */ /* 0x008fc60004000000 */
[----:B------:R-:W-:-:S05]  /*ad70*/  IMAD.IADD R5, R3, 0x1, -R8 ;  /* 0x0000000103057824 */ /* 0x000fca00078e0a08 */
[----:B------:R-:W-:-:S04]  /*ad80*/  LEA.HI R5, R5, R8, RZ, 0x1f ;  /* 0x0000000805057211 */ /* 0x000fc800078ff8ff */
[----:B------:R-:W-:-:S05]  /*ad90*/  SHF.R.U32.HI R8, RZ, 0x7, R5 ;  /* 0x00000007ff087819 */ /* 0x000fca0000011605 */
[----:B------:R-:W-:-:S04]  /*ada0*/  IMAD R8, R8, -0xeb, R3 ;  /* 0xffffff1508087824 */ /* 0x000fc800078e0203 */
[----:B------:R-:W-:Y:S01]  /*adb0*/  IMAD R13, R8, 0x4, R31 ;  /* 0x00000004080d7824 */ /* 0x000fe200078e021f */
[----:B----4-:R1:W-:Y:S04]  /*adc0*/  STL [R1+0x33a4], R2 ;  /* 0x0033a40201007387 */ /* 0x0103e80000100800 */
        /* <DEDUP_REMOVED lines=9> */
[----:B------:R-:W-:-:S03]  /*ae60*/  IMAD.SHL.U32 R3, R7, 0x2, RZ ;  /* 0x0000000207037824 */ /* 0x000fc600078e00ff */
[----:B------:R-:W-:-:S05]  /*ae70*/  LOP3.LUT R5, R5, R16, RZ, 0x3c, !PT ;  /* 0x0000001005057212 */ /* 0x000fca00078e3cff */
[----:B-1----:R-:W-:-:S05]  /*ae80*/  IMAD.SHL.U32 R2, R5, 0x10, RZ ;  /* 0x0000001005027824 */ /* 0x002fca00078e00ff */
[----:B------:R-:W-:-:S04]  /*ae90*/  LOP3.LUT R2, R5, R2, R3, 0x96, !PT ;  /* 0x0000000205027212 */ /* 0x000fc800078e9603 */
[----:B------:R-:W-:Y:S02]  /*aea0*/  LOP3.LUT R10, R2, R7, RZ, 0x3c, !PT ;  /* 0x00000007020a7212 */ /* 0x000fe400078e3cff */
[C---:B------:R-:W-:Y:S02]  /*aeb0*/  IADD3 R2, PT, PT, R11.reuse, R5, RZ ;  /* 0x000000050b027210 */ /* 0x040fe40007ffe0ff */
[----:B------:R-:W-:Y:S02]  /*aec0*/  IADD3 R3, PT, PT, R11, -0x253c846f, R10 ;  /* 0xdac37b910b037810 */ /* 0x000fe40007ffe00a */
[----:B------:R-:W-:-:S03]  /*aed0*/  LOP3.LUT R2, R2, 0x1, RZ, 0xc0, !PT ;  /* 0x0000000102027812 */ /* 0x000fc600078ec0ff */
[----:B------:R-:W-:Y:S01]  /*aee0*/  IMAD.HI.U32 R6, R3, 0x22b63cbf, RZ ;  /* 0x22b63cbf03067827 */ /* 0x000fe200078e00ff */
[----:B------:R-:W-:-:S04]  /*aef0*/  ISETP.NE.U32.AND P0, PT, R2, 0x1, PT ;  /* 0x000000010200780c */ /* 0x000fc80003f05070 */
[----:B------:R-:W-:Y:S02]  /*af00*/  SHF.R.U32.HI R6, RZ, 0x5, R6 ;  /* 0x00000005ff067819 */ /* 0x000fe40000011606 */
[----:B------:R-:W-:-:S03]  /*af10*/  SEL R8, R12, 0x7fe000, !P0 ;  /* 0x007fe0000c087807 */ /* 0x000fc60004000000 */
        /* <DEDUP_REMOVED lines=47> */
[----:B------:R-:W-:Y:S01]  /*b210*/  IMAD.HI.U32 R5, R3, 0x44d72045, RZ ;  /* 0x44d7204503057827 */ /* 0x000fe200078e00ff */
[----:B--2---:R-:W-:-:S04]  /*b220*/  SEL R14, R12, 0x7fe000, !P0 ;  /* 0x007fe0000c0e7807 */ /* 0x004fc80004000000 */
[----:B------:R-:W-:-:S05]  /*b230*/  SHF.R.U32.HI R8, RZ, 0x6, R5 ;  /* 0x00000006ff087819 */ /* 0x000fca0000011605 */
[----:B------:R-:W-:-:S04]  /*b240*/  IMAD R8, R8, -0xee, R3 ;  /* 0xffffff1208087824 */ /* 0x000fc800078e0203 */
[----:B------:R-:W-:Y:S01]  /*b250*/  IMAD R15, R8, 0x4, R31 ;  /* 0x00000004080f7824 */ /* 0x000fe200078e021f */
        /* <DEDUP_REMOVED lines=8> */
[----:B------:R-:W-:-:S04]  /*b2e0*/  SHF.L.U32 R5, R3, 0x1, RZ ;  /* 0x0000000103057819 */ /* 0x000fc800000006ff */
[----:B------:R-:W-:Y:S01]  /*b2f0*/  LOP3.LUT R5, R3, R5, R8, 0x96, !PT ;  /* 0x0000000503057212 */ /* 0x000fe200078e9608 */
[----:B------:R-:W-:-:S03]  /*b300*/  IMAD.SHL.U32 R3, R7, 0x2, RZ ;  /* 0x0000000207037824 */ /* 0x000fc600078e00ff */
[----:B------:R-:W-:-:S04]  /*b310*/  LOP3.LUT R5, R5, R16, RZ, 0x3c, !PT ;  /* 0x0000001005057212 */ /* 0x000fc800078e3cff */
[----:B-1----:R-:W-:-:S04]  /*b320*/  SHF.L.U32 R0, R5, 0x4, RZ ;  /* 0x0000000405007819 */ /* 0x002fc800000006ff */
[----:B------:R-:W-:-:S04]  /*b330*/  LOP3.LUT R0, R5, R0, R3, 0x96, !PT ;  /* 0x0000000005007212 */ /* 0x000fc800078e9603 */
[----:B------:R-:W-:Y:S01]  /*b340*/  LOP3.LUT R10, R0, R7, RZ, 0x3c, !PT ;  /* 0x00000007000a7212 */ /* 0x000fe200078e3cff */
[----:B------:R-:W-:-:S03]  /*b350*/  IMAD.IADD R0, R11, 0x1, R5 ;  /* 0x000000010b007824 */ /* 0x000fc600078e0205 */
[----:B------:R-:W-:Y:S02]  /*b360*/  IADD3 R3, PT, PT, R11, -0x251b55d1, R10 ;  /* 0xdae4aa2f0b037810 */ /* 0x000fe40007ffe00a */
[----:B------:R-:W-:-:S03]  /*b370*/  LOP3.LUT R0, R0, 0x1, RZ, 0xc0, !PT ;  /* 0x0000000100007812 */ /* 0x000fc600078ec0ff */
[----:B------:R-:W-:Y:S01]  /*b380*/  IMAD.HI.U32 R6, R3, -0x76e538c5, RZ ;  /* 0x891ac73b03067827 */ /* 0x000fe200078e00ff */
[----:B------:R-:W-:-:S04]  /*b390*/  ISETP.NE.U32.AND P0, PT, R0, 0x1, PT ;  /* 0x000000010000780c */ /* 0x000fc80003f05070 */
[----:B------:R-:W-:Y:S02]  /*b3a0*/  SHF.R.U32.HI R6, RZ, 0x7, R6 ;  /* 0x00000007ff067819 */ /* 0x000fe40000011606 */
[----:B------:R-:W-:-:S03]  /*b3b0*/  SEL R8, R12, 0x7fe000, !P0 ;  /* 0x007fe0000c087807 */ /* 0x000fc60004000000 */
        /* <DEDUP_REMOVED lines=25> */
[----:B------:R-:W-:Y:S01]  /*b550*/  IMAD R9, R4, 0x4, R31 ;  /* 0x0000000404097824 */ /* 0x000fe200078e021f */
[----:B---3--:R1:W-:Y:S04]  /*b560*/  STL [R1+0x33b8], R0 ;  /* 0x0033b80001007387 */ /* 0x0083e80000100800 */
[----:B------:R3:W-:Y:S04]  /*b570*/  STL [R13], R14 ;  /* 0x0000000e0d007387 */ /* 0x0007e80000100800 */
[----:B------:R-:W4:Y:S01]  /*b580*/  LDL R2, [R9] ;  /* 0x0000000009027983 */ /* 0x000f220000100800 */
[----:B------:R-:W-:Y:S01]  /*b590*/  SHF.R.U32.HI R3, RZ, 0x2, R16 ;  /* 0x00000002ff037819 */ /* 0x000fe20000011610 */
[----:B------:R-:W-:Y:S01]  /*b5a0*/  IMAD.SHL.U32 R4, R18, 0x10, RZ ;  /* 0x0000001012047824 */ /* 0x000fe200078e00ff */
[----:B--2---:R-:W-:-:S02]  /*b5b0*/  SHF.R.U32.HI R8, RZ, 0x2, R5 ;  /* 0x00000002ff087819 */ /* 0x004fc40000011605 */
        /* <DEDUP_REMOVED lines=14> */
[----:B---3--:R-:W-:-:S04]  /*b6a0*/  SEL R14, R12, 0x7fe000, !P0 ;  /* 0x007fe0000c0e7807 */ /* 0x008fc80004000000 */
[----:B------:R-:W-:-:S05]  /*b6b0*/  SHF.R.U32.HI R8, RZ, 0x4, R5 ;  /* 0x00000004ff087819 */ /* 0x000fca0000011605 */
[----:B------:R-:W-:-:S04]  /*b6c0*/  IMAD R8, R8, -0xf1, R3 ;  /* 0xffffff0f08087824 */ /* 0x000fc800078e0203 */
[----:B------:R-:W-:Y:S01]  /*b6d0*/  IMAD R13, R8, 0x4, R31 ;  /* 0x00000004080d7824 */ /* 0x000fe200078e021f */
[----:B------:R-:W-:Y:S01]  /*b6e0*/  SHF.R.U32.HI R3, RZ, 0x2, R10 ;  /* 0x00000002ff037819 */ /* 0x000fe2000001160a */
[----:B----4-:R1:W-:Y:S04]  /*b6f0*/  STL [R1+0x33bc], R2 ;  /* 0x0033bc0201007387 */ /* 0x0103e80000100800 */
[----:B------:R2:W-:Y:S04]  /*b700*/  STL [R9], R14 ;  /* 0x0000000e09007387 */ /* 0x0005e80000100800 */
[----:B------:R-:W3:Y:S01]  /*b710*/  LDL R0, [R13] ;  /* 0x000000000d007983 */ /* 0x000ee20000100800 */
[----:B------:R-:W-:Y:S01]  /*b720*/  LOP3.LUT R3, R3, R10, RZ, 0x3c, !PT ;  /* 0x0000000a03037212 */ /* 0x000fe200078e3cff */
[----:B------:R-:W-:Y:S01]  /*b730*/  IMAD.SHL.U32 R8, R16, 0x10, RZ ;  /* 0x0000001010087824 */ /* 0x000fe200078e00ff */
[----:B------:R-:W-:-:S02]  /*b740*/  SHF.R.U32.HI R7, RZ, 0x2, R6 ;  /* 0x00000002ff077819 */ /* 0x000fc40000011606 */
[----:B------:R-:W-:Y:S02]  /*b750*/  SHF.L.U32 R5, R3, 0x1, RZ ;  /* 0x0000000103057819 */ /* 0x000fe400000006ff */
[----:B------:R-:W-:Y:S02]  /*b760*/  LOP3.LUT R7, R7, R6, RZ, 0x3c, !PT ;  /* 0x0000000607077212 */ /* 0x000fe400078e3cff */
[----:B------:R-:W-:-:S03]  /*b770*/  LOP3.LUT R5, R3, R5, R8, 0x96, !PT ;  /* 0x0000000503057212 */ /* 0x000fc600078e9608 */
[----:B------:R-:W-:Y:S01]  /*b780*/  IMAD.SHL.U32 R3, R7, 0x2, RZ ;  /* 0x0000000207037824 */ /* 0x000fe200078e00ff */
[----:B------:R-:W-:-:S04]  /*b790*/  LOP3.LUT R5, R5, R16, RZ, 0x3c, !PT ;  /* 0x0000001005057212 */ /* 0x000fc800078e3cff */
[----:B-1----:R-:W-:-:S04]  /*b7a0*/  SHF.L.U32 R2, R5, 0x4, RZ ;  /* 0x0000000405027819 */ /* 0x002fc800000006ff */
        /* <DEDUP_REMOVED lines=71> */
[----:B-1----:R-:W-:Y:S01]  /*bc20*/  IMAD.SHL.U32 R0, R7, 0x2, RZ ;  /* 0x0000000207007824 */ /* 0x002fe200078e00ff */
[----:B------:R-:W-:-:S04]  /*bc30*/  SHF.L.U32 R3, R6, 0x4, RZ ;  /* 0x0000000406037819 */ /* 0x000fc800000006ff */
[----:B------:R-:W-:-:S04]  /*bc40*/  LOP3.LUT R0, R6, R3, R0, 0x96, !PT ;  /* 0x0000000306007212 */ /* 0x000fc800078e9600 */
[----:B--2---:R-:W-:Y:S01]  /*bc50*/  LOP3.LUT R14, R0, R7, RZ, 0x3c, !PT ;  /* 0x00000007000e7212 */ /* 0x004fe200078e3cff */
        /* <DEDUP_REMOVED lines=32> */
[----:B--2---:R-:W-:-:S04]  /*be60*/  SEL R10, R12, 0x7fe000, !P0 ;  /* 0x007fe0000c0a7807 */ /* 0x004fc80004000000 */
        /* <DEDUP_REMOVED lines=17> */
[----:B------:R-:W-:Y:S02]  /*bf80*/  LOP3.LUT R16, R0, R7, RZ, 0x3c, !PT ;  /* 0x0000000700107212 */ /* 0x000fe400078e3cff */
[C---:B------:R-:W-:Y:S02]  /*bf90*/  IADD3 R0, PT, PT, R11.reuse, R6, RZ ;  /* 0x000000060b007210 */ /* 0x040fe40007ffe0ff */
[----:B------:R-:W-:Y:S02]  /*bfa0*/  IADD3 R3, PT, PT, R11, -0x24c2d981, R16 ;  /* 0xdb3d267f0b037810 */ /* 0x000fe40007ffe010 */
[----:B------:R-:W-:-:S03]  /*bfb0*/  LOP3.LUT R0, R0, 0x1, RZ, 0xc0, !PT ;  /* 0x0000000100007812 */ /* 0x000fc600078ec0ff */
[----:B------:R-:W-:Y:S01]  /*bfc0*/  IMAD.HI.U32 R8, R3, 0x953f391, RZ ;  /* 0x0953f39103087827 */ /* 0x000fe200078e00ff */
[----:B------:R-:W-:-:S03]  /*bfd0*/  ISETP.NE.U32.AND P0, PT, R0, 0x1, PT ;  /* 0x000000010000780c */ /* 0x000fc60003f05070 */
[----:B------:R-:W-:Y:S01]  /*bfe0*/  IMAD.IADD R5, R3, 0x1, -R8 ;  /* 0x0000000103057824 */ /* 0x000fe200078e0a08 */
[----:B--2---:R-:W-:-:S04]  /*bff0*/  SEL R10, R12, 0x7fe000, !P0 ;  /* 0x007fe0000c0a7807 */ /* 0x004fc80004000000 */
        /* <DEDUP_REMOVED lines=25> */
[----:B--2---:R-:W-:-:S04]  /*c190*/  SEL R10, R12, 0x7fe000, !P0 ;  /* 0x007fe0000c0a7807 */ /* 0x004fc80004000000 */
[----:B------:R-:W-:-:S05]  /*c1a0*/  SHF.R.U32.HI R8, RZ, 0x2, R5 ;  /* 0x00000002ff087819 */ /* 0x000fca0000011605 */
[----:B------:R-:W-:-:S04]  /*c1b0*/  IMAD R8, R8, -0xf8, R3 ;  /* 0xffffff0808087824 */ /* 0x000fc800078e0203 */
[----:B------:R-:W-:Y:S01]  /*c1c0*/  IMAD R9, R8, 0x4, R31 ;  /* 0x0000000408097824 */ /* 0x000fe200078e021f */
        /* <DEDUP_REMOVED lines=21> */
[----:B--2---:R-:W-:Y:S02]  /*c320*/  SEL R10, R12, 0x7fe000, !P0 ;  /* 0x007fe0000c0a7807 */ /* 0x004fe40004000000 */
[----:B------:R-:W-:-:S04]  /*c330*/  LEA.HI R5, R5, R8, RZ, 0x1f ;  /* 0x0000000805057211 */ /* 0x000fc800078ff8ff */
        /* <DEDUP_REMOVED lines=21> */
[----:B------:R-:W-:Y:S01]  /*c490*/  IMAD.HI.U32 R5, R3, 0x10624dd3, RZ ;  /* 0x10624dd303057827 */ /* 0x000fe200078e00ff */
[----:B------:R-:W-:-:S04]  /*c4a0*/  ISETP.NE.U32.AND P0, PT, R2, 0x1, PT ;  /* 0x000000010200780c */ /* 0x000fc80003f05070 */
[----:B------:R-:W-:Y:S02]  /*c4b0*/  SHF.R.U32.HI R8, RZ, 0x4, R5 ;  /* 0x00000004ff087819 */ /* 0x000fe40000011605 */
[----:B--2---:R-:W-:-:S03]  /*c4c0*/  SEL R10, R12, 0x7fe000, !P0 ;  /* 0x007fe0000c0a7807 */ /* 0x004fc60004000000 */
        /* <DEDUP_REMOVED lines=23> */
[----:B--2---:R-:W-:-:S03]  /*c640*/  SEL R10, R12, 0x7fe000, !P0 ;  /* 0x007fe0000c0a7807 */ /* 0x004fc60004000000 */
[----:B------:R-:W-:-:S04]  /*c650*/  IMAD R8, R8, -0xfb, R3 ;  /* 0xffffff0508087824 */ /* 0x000fc800078e0203 */
[----:B------:R-:W-:Y:S01]  /*c660*/  IMAD R13, R8, 0x4, R31 ;  /* 0x00000004080d7824 */ /* 0x000fe200078e021f */
[----:B------:R-:W-:Y:S01]  /*c670*/  SHF.R.U32.HI R3, RZ, 0x2, R18 ;  /* 0x00000002ff037819 */ /* 0x000fe20000011612 */
[----:B---3--:R1:W-:Y:S04]  /*c680*/  STL [R1+0x33e4], R2 ;  /* 0x0033e40201007387 */ /* 0x0083e80000100800 */
        /* <DEDUP_REMOVED lines=8> */
[----:B-1----:R-:W-:Y:S01]  /*c710*/  IMAD.SHL.U32 R2, R7, 0x2, RZ ;  /* 0x0000000207027824 */ /* 0x002fe200078e00ff */
[----:B------:R-:W-:-:S04]  /*c720*/  LOP3.LUT R4, R5, R14, RZ, 0x3c, !PT ;  /* 0x0000000e05047212 */ /* 0x000fc800078e3cff */
[----:B------:R-:W-:-:S04]  /*c730*/  SHF.L.U32 R3, R4, 0x4, RZ ;  /* 0x0000000404037819 */ /* 0x000fc800000006ff */
        /* <DEDUP_REMOVED lines=76> */
[----:B--2---:R-:W-:Y:S02]  /*cc00*/  LOP3.LUT R10, R0, R7, RZ, 0x3c, !PT ;  /* 0x00000007000a7212 */ /* 0x004fe400078e3cff */
[----:B------:R-:W-:Y:S02]  /*cc10*/  LOP3.LUT R6, R6, 0x1, RZ, 0xc0, !PT ;  /* 0x0000000106067812 */ /* 0x000fe400078ec0ff */
[----:B------:R-:W-:Y:S02]  /*cc20*/  IADD3 R0, PT, PT, R11, -0x246a5d31, R10 ;  /* 0xdb95a2cf0b007810 */ /* 0x000fe40007ffe00a */
[----:B------:R-:W-:-:S03]  /*cc30*/  ISETP.NE.U32.AND P0, PT, R6, 0x1, PT ;  /* 0x000000010600780c */ /* 0x000fc60003f05070 */
[----:B------:R-:W-:Y:S01]  /*cc40*/  IMAD.HI.U32 R3, R0, -0x7f7f7f7f, RZ ;  /* 0x8080808100037827 */ /* 0x000fe200078e00ff */
[----:B------:R-:W-:-:S04]  /*cc50*/  SEL R8, R12, 0x7fe000, !P0 ;  /* 0x007fe0000c087807 */ /* 0x000fc80004000000 */
        /* <DEDUP_REMOVED lines=19> */
[----:B------:R-:W-:-:S03]  /*cd90*/  LOP3.LUT R4, R4, 0x1, RZ, 0xc0, !PT ;  /* 0x0000000104047812 */ /* 0x000fc600078ec0ff */
[----:B------:R-:W-:Y:S01]  /*cda0*/  IMAD.IADD R2, R11, 0x1, R8 ;  /* 0x000000010b027824 */ /* 0x000fe200078e0208 */
[----:B------:R-:W-:-:S04]  /*cdb0*/  ISETP.NE.U32.AND P0, PT, R4, 0x1, PT ;  /* 0x000000010400780c */ /* 0x000fc80003f05070 */
[----:B------:R-:W-:Y:S02]  /*cdc0*/  LEA R2, R2, 0x164, 0x2 ;  /* 0x0000016402027811 */ /* 0x000fe400078e10ff */
[----:B------:R-:W-:Y:S02]  /*cdd0*/  SEL R6, R12, 0x7fe000, !P0 ;  /* 0x007fe0000c067807 */ /* 0x000fe40004000000 */
[----:B------:R-:W-:-:S04]  /*cde0*/  LOP3.LUT R2, R2, 0x3fc, RZ, 0xc0, !PT ;  /* 0x000003fc02027812 */ /* 0x000fc800078ec0ff */
[----:B------:R-:W-:Y:S01]  /*cdf0*/  IADD3 R5, PT, PT, R1, R2, RZ ;  /* 0x0000000201057210 */ /* 0x000fe20007ffe0ff */
[----:B---3--:R1:W-:Y:S04]  /*ce00*/  STL [R1+0x33f8], R0 ;  /* 0x0033f80001007387 */ /* 0x0083e80000100800 */
[----:B------:R2:W-:Y:S04]  /*ce10*/  STL [R13], R6 ;  /* 0x000000060d007387 */ /* 0x0005e80000100800 */
[----:B------:R-:W3:Y:S01]  /*ce20*/  LDL R2, [R5+0x3000] ;  /* 0x0030000005027983 */ /* 0x000ee20000100800 */
[----:B------:R-:W-:-:S04]  /*ce30*/  SHF.R.U32.HI R3, RZ, 0x2, R14 ;  /* 0x00000002ff037819 */ /* 0x000fc8000001160e */
[----:B------:R-:W-:-:S05]  /*ce40*/  LOP3.LUT R4, R8, R3, R14, 0x96, !PT ;  /* 0x0000000308047212 */ /* 0x000fca00078e960e */
[----:B------:R-:W-:-:S05]  /*ce50*/  IMAD.IADD R4, R11, 0x1, R4 ;  /* 0x000000010b047824 */ /* 0x000fca00078e0204 */
[----:B------:R-:W-:-:S04]  /*ce60*/  LOP3.LUT R4, R4, 0x1, RZ, 0xc0, !PT ;  /* 0x0000000104047812 */ /* 0x000fc800078ec0ff */
[----:B------:R-:W-:-:S04]  /*ce70*/  ISETP.NE.U32.AND P0, PT, R4, 0x1, PT ;  /* 0x000000010400780c */ /* 0x000fc80003f05070 */
[----:B------:R-:W-:Y:S01]  /*ce80*/  SEL R12, R12, 0x7fe000, !P0 ;  /* 0x007fe0000c0c7807 */ /* 0x000fe20004000000 */
[----:B---3--:R3:W-:Y:S04]  /*ce90*/  STL [R1+0x33fc], R2 ;  /* 0x0033fc0201007387 */ /* 0x0087e80000100800 */
[----:B------:R4:W-:Y:S04]  /*cea0*/  STL [R5+0x3000], R12 ;  /* 0x0030000c05007387 */ /* 0x0009e80000100800 */
[----:B-1----:R-:W5:Y:S04]  /*ceb0*/  LDL R0, [R1+0x3000] ;  /* 0x0030000001007983 */ /* 0x002f680000100800 */
[----:B------:R-:W5:Y:S04]  /*cec0*/  LDL R4, [R1+0x3004] ;  /* 0x0030040001047983 */ /* 0x000f680000100800 */
[----:B--2---:R-:W2:Y:S04]  /*ced0*/  LDL R6, [R1+0x3008] ;  /* 0x0030080001067983 */ /* 0x004ea80000100800 */
[----:B------:R-:W2:Y:S04]  /*cee0*/  LDL R8, [R1+0x300c] ;  /* 0x00300c0001087983 */ /* 0x000ea80000100800 */
[----:B------:R-:W2:Y:S04]  /*cef0*/  LDL R10, [R1+0x3010] ;  /* 0x00301000010a7983 */ /* 0x000ea80000100800 */
[----:B------:R-:W2:Y:S04]  /*cf00*/  LDL R14, [R1+0x3014] ;  /* 0x00301400010e7983 */ /* 0x000ea80000100800 */
[----:B------:R-:W2:Y:S04]  /*cf10*/  LDL R16, [R1+0x3018] ;  /* 0x0030180001107983 */ /* 0x000ea80000100800 */
[----:B------:R-:W2:Y:S04]  /*cf20*/  LDL R18, [R1+0x301c] ;  /* 0x00301c0001127983 */ /* 0x000ea80000100800 */
[----:B------:R-:W2:Y:S04]  /*cf30*/  LDL R20, [R1+0x3020] ;  /* 0x0030200001147983 */ /* 0x000ea80000100800 */
[----:B---3--:R-:W3:Y:S04]  /*cf40*/  LDL R2, [R1+0x3024] ;  /* 0x0030240001027983 */ /* 0x008ee80000100800 */
[----:B----4-:R-:W4:Y:S04]  /*cf50*/  LDL R12, [R1+0x3028] ;  /* 0x00302800010c7983 */ /* 0x010f280000100800 */
[----:B------:R-:W4:Y:S04]  /*cf60*/  LDL R22, [R1+0x302c] ;  /* 0x00302c0001167983 */ /* 0x000f280000100800 */
        /* <DEDUP_REMOVED lines=46> */
[----:B-----5:R1:W-:Y:S04]  /*d250*/  STL [R1+0x4400], R0 ;  /* 0x0044000001007387 */ /* 0x0203e80000100800 */
[----:B------:R-:W-:Y:S04]  /*d260*/  STL [R1+0x4404], R4 ;  /* 0x0044040401007387 */ /* 0x000fe80000100800 */
[----:B--2---:R-:W-:Y:S04]  /*d270*/  STL [R1+0x4408], R6 ;  /* 0x0044080601007387 */ /* 0x004fe80000100800 */
[----:B------:R-:W-:Y:S04]  /*d280*/  STL [R1+0x440c], R8 ;  /* 0x00440c0801007387 */ /* 0x000fe80000100800 */
[----:B------:R-:W-:Y:S04]  /*d290*/  STL [R1+0x4410], R10 ;  /* 0x0044100a01007387 */ /* 0x000fe80000100800 */
[----:B------:R-:W-:Y:S04]  /*d2a0*/  STL [R1+0x4414], R14 ;  /* 0x0044140e01007387 */ /* 0x000fe80000100800 */
[----:B------:R-:W-:Y:S04]  /*d2b0*/  STL [R1+0x4418], R16 ;  /* 0x0044181001007387 */ /* 0x000fe80000100800 */
[----:B------:R-:W-:Y:S04]  /*d2c0*/  STL [R1+0x441c], R18 ;  /* 0x00441c1201007387 */ /* 0x000fe80000100800 */
[----:B------:R-:W-:Y:S04]  /*d2d0*/  STL [R1+0x4420], R20 ;  /* 0x0044201401007387 */ /* 0x000fe80000100800 */
[----:B---3--:R-:W-:Y:S04]  /*d2e0*/  STL [R1+0x4424], R2 ;  /* 0x0044240201007387 */ /* 0x008fe80000100800 */
[----:B----4-:R-:W-:Y:S04]  /*d2f0*/  STL [R1+0x4428], R12 ;  /* 0x0044280c01007387 */ /* 0x010fe80000100800 */
[----:B------:R-:W-:Y:S04]  /*d300*/  STL [R1+0x442c], R22 ;  /* 0x00442c1601007387 */ /* 0x000fe80000100800 */
[----:B------:R2:W-:Y:S04]  /*d310*/  STL [R1+0x4430], R24 ;  /* 0x0044301801007387 */ /* 0x0005e80000100800 */
        /* <DEDUP_REMOVED lines=45> */
[----:B-1----:R-:W2:Y:S04]  /*d5f0*/  LDL R0, [R1+0x30e8] ;  /* 0x0030e80001007983 */ /* 0x002ea80000100800 */
[----:B--2---:R-:W-:Y:S04]  /*d600*/  STL [R1+0x44e8], R0 ;  /* 0x0044e80001007387 */ /* 0x004fe80000100800 */
[----:B------:R-:W2:Y:S04]  /*d610*/  LDL R24, [R1+0x3204] ;  /* 0x0032040001187983 */ /* 0x000ea80000100800 */
        /* <DEDUP_REMOVED lines=12> */
[----:B-----5:R-:W5:Y:S04]  /*d6e0*/  LDL R38, [R1+0x3114] ;  /* 0x0031140001267983 */ /* 0x020f680000100800 */
[----:B0-----:R-:W5:Y:S04]  /*d6f0*/  LDL R40, [R1+0x3118] ;  /* 0x0031180001287983 */ /* 0x001f680000100800 */
[----:B------:R-:W5:Y:S04]  /*d700*/  LDL R42, [R1+0x311c] ;  /* 0x00311c00012a7983 */ /* 0x000f680000100800 */
        /* <DEDUP_REMOVED lines=59> */
[----:B--2---:R0:W-:Y:S04]  /*dac0*/  STL [R1+0x4604], R24 ;  /* 0x0046041801007387 */ /* 0x0041e80000100800 */
[----:B------:R1:W-:Y:S04]  /*dad0*/  STL [R1+0x4600], R8 ;  /* 0x0046000801007387 */ /* 0x0003e80000100800 */
[----:B------:R-:W2:Y:S04]  /*dae0*/  LDL R4, [R1+0x4604] ;  /* 0x0046040001047983 */ /* 0x000ea80000100800 */
[----:B------:R-:W3:Y:S04]  /*daf0*/  LDL R2, [R1+0x4600] ;  /* 0x0046000001027983 */ /* 0x000ee80000100800 */
[----:B0-----:R-:W4:Y:S04]  /*db00*/  LDL R24, [R1+0x3108] ;  /* 0x0031080001187983 */ /* 0x001f280000100800 */
        /* <DEDUP_REMOVED lines=122> */
[----:B------:R-:W5:Y:S01]  /*e2b0*/  LDL R0, [R1+0x33fc] ;  /* 0x0033fc0001007983 */ /* 0x000f620000100800 */
[----:B--2---:R-:W-:-:S04]  /*e2c0*/  IMAD.WIDE R4, R4, UR4, RZ ;  /* 0x0000000404047c25 */ /* 0x004fc8000f8e02ff */
[----:B---3--:R-:W-:-:S04]  /*e2d0*/  IMAD.WIDE R2, R2, UR4, RZ ;  /* 0x0000000402027c25 */ /* 0x008fc8000f8e02ff */
[----:B------:R-:W-:Y:S02]  /*e2e0*/  IMAD R171, R4, 0x3802001, RZ ;  /* 0x0380200104ab7824 */ /* 0x000fe400078e02ff */
[----:B------:R-:W-:-:S03]  /*e2f0*/  IMAD R169, R2, 0x3802001, RZ ;  /* 0x0380200102a97824 */ /* 0x000fc600078e02ff */
[----:B-1----:R-:W-:Y:S02]  /*e300*/  SHF.R.S32.HI R8, RZ, 0x1f, R171 ;  /* 0x0000001fff087819 */ /* 0x002fe400000114ab */
[----:B------:R-:W-:Y:S01]  /*e310*/  SHF.R.S32.HI R167, RZ, 0x1f, R169 ;  /* 0x0000001fffa77819 */ /* 0x000fe200000114a9 */
[----:B------:R-:W-:-:S04]  /*e320*/  IMAD.HI.U32 R4, R171, -0x7fe001, R4 ;  /* 0xff801fffab047827 */ /* 0x000fc800078e0004 */
[----:B------:R-:W-:Y:S02]  /*e330*/  IMAD R8, R8, -0x7fe001, RZ ;  /* 0xff801fff08087824 */ /* 0x000fe400078e02ff */
[----:B------:R-:W-:-:S04]  /*e340*/  IMAD.HI.U32 R2, R169, -0x7fe001, R2 ;  /* 0xff801fffa9027827 */ /* 0x000fc800078e0002 */
[----:B------:R-:W-:Y:S01]  /*e350*/  IMAD R167, R167, -0x7fe001, RZ ;  /* 0xff801fffa7a77824 */ /* 0x000fe200078e02ff */
[----:B------:R-:W-:-:S04]  /*e360*/  IADD3 R4, PT, PT, R4, -R171, R8 ;  /* 0x800000ab04047210 */ /* 0x000fc80007ffe008 */
[----:B------:R-:W-:Y:S02]  /*e370*/  IADD3 R167, PT, PT, R2, -R169, R167 ;  /* 0x800000a902a77210 */ /* 0x000fe40007ffe0a7 */
[----:B------:R-:W-:-:S03]  /*e380*/  IADD3 R8, PT, PT, R4, R173, RZ ;  /* 0x000000ad04087210 */ /* 0x000fc60007ffe0ff */
[----:B------:R-:W-:Y:S01]  /*e390*/  IMAD.IADD R2, R6, 0x1, R167 ;  /* 0x0000000106027824 */ /* 0x000fe200078e02a7 */
[----:B------:R-:W-:-:S04]  /*e3a0*/  ISETP.GT.AND P1, PT, R8, 0x7fe000, PT ;  /* 0x007fe0000800780c */ /* 0x000fc80003f24270 */
[----:B------:R-:W-:Y:S01]  /*e3b0*/  ISETP.GT.AND P0, PT, R2, 0x7fe000, PT ;  /* 0x007fe0000200780c */ /* 0x000fe20003f04270 */
[----:B------:R-:W-:Y:S01]  /*e3c0*/  IMAD.IADD R6, R6, 0x1, -R167 ;  /* 0x0000000106067824 */ /* 0x000fe200078e0aa7 */
[----:B------:R-:W-:-:S07]  /*e3d0*/  IADD3 R4, PT, PT, -R4, R173, RZ ;  /* 0x000000ad04047210 */ /* 0x000fce0007ffe1ff */
[----:B------:R-:W-:Y:S01]  /*e3e0*/  @P1 VIADD R8, R8, 0xff801fff ;  /* 0xff801fff08081836 */ /* 0x000fe20000000000 */
[----:B------:R-:W-:-:S03]  /*e3f0*/  ISETP.GE.AND P2, PT, R4, RZ, PT ;  /* 0x000000ff0400720c */ /* 0x000fc60003f46270 */
[----:B------:R-:W-:Y:S01]  /*e400*/  @P0 VIADD R2, R2, 0xff801fff ;  /* 0xff801fff02020836 */ /* 0x000fe20000000000 */
[----:B------:R-:W-:Y:S02]  /*e410*/  ISETP.GE.AND P0, PT, R6, RZ, PT ;  /* 0x000000ff0600720c */ /* 0x000fe40003f06270 */
[----:B------:R-:W-:-:S07]  /*e420*/  ISETP.GE.AND P3, PT, R8, RZ, PT ;  /* 0x000000ff0800720c */ /* 0x000fce0003f66270 */
[----:B------:R-:W-:-:S04]  /*e430*/  @!P2 VIADD R4, R4, 0x7fe001 ;  /* 0x007fe0010404a836 */ /* 0x000fc80000000000 */
[----:B------:R-:W-:Y:S02]  /*e440*/  @!P0 VIADD R6, R6, 0x7fe001 ;  /* 0x007fe00106068836 */ /* 0x000fe40000000000 */
[----:B------:R-:W-:Y:S01]  /*e450*/  @!P3 VIADD R8, R8, 0x7fe001 ;  /* 0x007fe0010808b836 */ /* 0x000fe20000000000 */
[C---:B------:R-:W-:Y:S02]  /*e460*/  ISETP.GE.AND P1, PT, R2.reuse, RZ, PT ;  /* 0x000000ff0200720c */ /* 0x040fe40003f26270 */
[----:B------:R-:W-:Y:S04]  /*e470*/  STL [R1+0x4600], R6 ;  /* 0x0046000601007387 */ /* 0x000fe80000100800 */
        /* <DEDUP_REMOVED lines=9> */
[----:B----4-:R-:W-:Y:S04]  /*e510*/  STL [R1+0x4508], R24 ;  /* 0x0045081801007387 */ /* 0x010fe80000100800 */
[----:B------:R-:W-:Y:S04]  /*e520*/  STL [R1+0x450c], R26 ;  /* 0x00450c1a01007387 */ /* 0x000fe80000100800 */
[----:B------:R-:W-:Y:S04]  /*e530*/  STL [R1+0x4510], R36 ;  /* 0x0045102401007387 */ /* 0x000fe80000100800 */
[----:B-----5:R-:W-:Y:S04]  /*e540*/  STL [R1+0x4514], R38 ;  /* 0x0045142601007387 */ /* 0x020fe80000100800 */
        /* <DEDUP_REMOVED lines=183> */
[----:B------:R-:W-:Y:S01]  /*f0c0*/  STL [R1+0x47fc], R0 ;  /* 0x0047fc0001007387 */ /* 0x000fe20000100800 */
[----:B------:R-:W-:-:S05]  /*f0d0*/  @!P1 IADD3 R2, PT, PT, R2, 0x7fe001, RZ ;  /* 0x007fe00102029810 */ /* 0x000fca0007ffe0ff */
[----:B------:R0:W-:Y:S02]  /*f0e0*/  STL [R1+0x4400], R2 ;  /* 0x0044000201007387 */ /* 0x0001e40000100800 */
[----:B0-----:R-:W-:-:S07]  /*f0f0*/  MOV R2, 0x2 ;  /* 0x0000000200027802 */ /* 0x001fce0000000f00 */
.L_x_120:
[----:B0-----:R-:W-:-:S05]  /*f100*/  IMAD R0, R2, 0x4, R33 ;  /* 0x0000000402007824 */ /* 0x001fca00078e0221 */
[----:B------:R-:W2:Y:S04]  /*f110*/  LDL R4, [R0+0x200] ;  /* 0x0002000000047983 */ /* 0x000ea80000100800 */
[----:B------:R-:W3:Y:S01]  /*f120*/  LDL R3, [R0] ;  /* 0x0000000000037983 */ /* 0x000ee20000100800 */
[----:B--2---:R-:W-:-:S04]  /*f130*/  IMAD.WIDE R4, R4, UR4, RZ ;  /* 0x0000000404047c25 */ /* 0x004fc8000f8e02ff */
[----:B------:R-:W-:-:S04]  /*f140*/  IMAD R7, R4, 0x3802001, RZ ;  /* 0x0380200104077824 */ /* 0x000fc800078e02ff */
[----:B------:R-:W-:Y:S01]  /*f150*/  IMAD.HI.U32 R4, R7, -0x7fe001, R4 ;  /* 0xff801fff07047827 */ /* 0x000fe200078e0004 */
[----:B------:R-:W-:-:S05]  /*f160*/  SHF.R.S32.HI R6, RZ, 0x1f, R7 ;  /* 0x0000001fff067819 */ /* 0x000fca0000011407 */
[----:B------:R-:W-:-:S05]  /*f170*/  IMAD R6, R6, -0x7fe001, RZ ;  /* 0xff801fff06067824 */ /* 0x000fca00078e02ff */
[----:B------:R-:W-:-:S05]  /*f180*/  IADD3 R4, PT, PT, R4, -R7, R6 ;  /* 0x8000000704047210 */ /* 0x000fca0007ffe006 */
[C---:B---3--:R-:W-:Y:S01]  /*f190*/  IMAD.IADD R7, R3.reuse, 0x1, R4 ;  /* 0x0000000103077824 */ /* 0x048fe200078e0204 */
[----:B------:R-:W-:Y:S01]  /*f1a0*/  IADD3 R3, PT, PT, R3, -R4, RZ ;  /* 0x8000000403037210 */ /* 0x000fe20007ffe0ff */
[----:B------:R-:W-:-:S03]  /*f1b0*/  VIADD R4, R2, 0x1 ;  /* 0x0000000102047836 */ /* 0x000fc60000000000 */
[----:B------:R-:W-:Y:S01]  /*f1c0*/  ISETP.GT.AND P0, PT, R7, 0x7fe000, PT ;  /* 0x007fe0000700780c */ /* 0x000fe20003f04270 */
[----:B------:R-:W-:-:S12]  /*f1d0*/  IMAD R6, R4, 0x4, R33 ;  /* 0x0000000404067824 */ /* 0x000fd800078e0221 */
[----:B------:R-:W-:Y:S01]  /*f1e0*/  @P0 VIADD R7, R7, 0xff801fff ;  /* 0xff801fff07070836 */ /* 0x000fe20000000000 */
[----:B------:R-:W-:-:S04]  /*f1f0*/  ISETP.GE.AND P0, PT, R3, RZ, PT ;  /* 0x000000ff0300720c */ /* 0x000fc80003f06270 */
[----:B------:R-:W-:-:S09]  /*f200*/  ISETP.GE.AND P1, PT, R7, RZ, PT ;  /* 0x000000ff0700720c */ /* 0x000fd20003f26270 */
[----:B------:R-:W-:-:S04]  /*f210*/  @!P0 IADD3 R3, PT, PT, R3, 0x7fe001, RZ ;  /* 0x007fe00103038810 */ /* 0x000fc80007ffe0ff */
[----:B------:R-:W-:Y:S01]  /*f220*/  @!P1 VIADD R7, R7, 0x7fe001 ;  /* 0x007fe00107079836 */ /* 0x000fe20000000000 */
[----:B------:R-:W-:Y:S04]  /*f230*/  STL [R0+0x200], R3 ;  /* 0x0002000300007387 */ /* 0x000fe80000100800 */
[----:B------:R0:W-:Y:S04]  /*f240*/  STL [R0], R7 ;  /* 0x0000000700007387 */ /* 0x0001e80000100800 */
[----:B------:R-:W2:Y:S04]  /*f250*/  LDL R4, [R6+0x200] ;  /* 0x0002000006047983 */ /* 0x000ea80000100800 */
[----:B------:R-:W3:Y:S01]  /*f260*/  LDL R8, [R6] ;  /* 0x0000000006087983 */ /* 0x000ee20000100800 */
[----:B0-----:R-:W-:-:S04]  /*f270*/  IADD3 R0, PT, PT, R2, 0x2, RZ ;  /* 0x0000000202007810 */ /* 0x001fc80007ffe0ff */
[----:B------:R-:W-:Y:S01]  /*f280*/  LEA R0, R0, R33, 0x2 ;  /* 0x0000002100007211 */ /* 0x000fe200078e10ff */
[----:B--2---:R-:W-:-:S04]  /*f290*/  IMAD.WIDE R4, R4, UR4, RZ ;  /* 0x0000000404047c25 */ /* 0x004fc8000f8e02ff */
[----:B------:R-:W-:-:S04]  /*f2a0*/  IMAD R11, R4, 0x3802001, RZ ;  /* 0x03802001040b7824 */ /* 0x000fc800078e02ff */
[----:B------:R-:W-:Y:S01]  /*f2b0*/  IMAD.HI.U32 R4, R11, -0x7fe001, R4 ;  /* 0xff801fff0b047827 */ /* 0x000fe200078e0004 */
[----:B------:R-:W-:-:S05]  /*f2c0*/  SHF.R.S32.HI R9, RZ, 0x1f, R11 ;  /* 0x0000001fff097819 */ /* 0x000fca000001140b */
[----:B------:R-:W-:-:S05]  /*f2d0*/  IMAD R5, R9, -0x7fe001, RZ ;  /* 0xff801fff09057824 */ /* 0x000fca00078e02ff */
[----:B------:R-:W-:-:S04]  /*f2e0*/  IADD3 R5, PT, PT, R4, -R11, R5 ;  /* 0x8000000b04057210 */ /* 0x000fc80007ffe005 */
[C---:B---3--:R-:W-:Y:S01]  /*f2f0*/  IADD3 R9, PT, PT, R8.reuse, R5, RZ ;  /* 0x0000000508097210 */ /* 0x048fe20007ffe0ff */
[----:B------:R-:W-:-:S03]  /*f300*/  IMAD.IADD R3, R8, 0x1, -R5 ;  /* 0x0000000108037824 */ /* 0x000fc600078e0a05 */
[----:B------:R-:W-:-:S13]  /*f310*/  ISETP.GT.AND P0, PT, R9, 0x7fe000, PT ;  /* 0x007fe0000900780c */ /* 0x000fda0003f04270 */
[----:B------:R-:W-:Y:S01]  /*f320*/  @P0 VIADD R9, R9, 0xff801fff ;  /* 0xff801fff09090836 */ /* 0x000fe20000000000 */
[----:B------:R-:W-:-:S04]  /*f330*/  ISETP.GE.AND P0, PT, R3, RZ, PT ;  /* 0x000000ff0300720c */ /* 0x000fc80003f06270 */
[----:B------:R-:W-:-:S09]  /*f340*/  ISETP.GE.AND P1, PT, R9, RZ, PT ;  /* 0x000000ff0900720c */ /* 0x000fd20003f26270 */
[----:B------:R-:W-:-:S04]  /*f350*/  @!P0 VIADD R3, R3, 0x7fe001 ;  /* 0x007fe00103038836 */ /* 0x000fc80000000000 */
[----:B------:R-:W-:Y:S01]  /*f360*/  @!P1 VIADD R9, R9, 0x7fe001 ;  /* 0x007fe00109099836 */ /* 0x000fe20000000000 */
[----:B------:R0:W-:Y:S04]  /*f370*/  STL [R6+0x200], R3 ;  /* 0x0002000306007387 */ /* 0x0001e80000100800 */
[----:B------:R1:W-:Y:S04]  /*f380*/  STL [R6], R9 ;  /* 0x0000000906007387 */ /* 0x0003e80000100800 */
        /* <DEDUP_REMOVED lines=8> */
[C-C-:B---3--:R-:W-:Y:S02]  /*f410*/  IMAD.IADD R11, R7.reuse, 0x1, R4.reuse ;  /* 0x00000001070b7824 */ /* 0x148fe400078e0204 */
[----:B------:R-:W-:Y:S02]  /*f420*/  IMAD.IADD R7, R7, 0x1, -R4 ;  /* 0x0000000107077824 */ /* 0x000fe400078e0a04 */
[----:B------:R-:W-:Y:S01]  /*f430*/  VIADD R4, R2, 0x3 ;  /* 0x0000000302047836 */ /* 0x000fe20000000000 */
[----:B------:R-:W-:-:S03]  /*f440*/  ISETP.GT.AND P0, PT, R11, 0x7fe000, PT ;  /* 0x007fe0000b00780c */ /* 0x000fc60003f04270 */
[----:B0-----:R-:W-:-:S10]  /*f450*/  IMAD R3, R4, 0x4, R33 ;  /* 0x0000000404037824 */ /* 0x001fd400078e0221 */
[----:B------:R-:W-:Y:S02]  /*f460*/  @P0 IADD3 R11, PT, PT, R11, -0x7fe001, RZ ;  /* 0xff801fff0b0b0810 */ /* 0x000fe40007ffe0ff */
[----:B------:R-:W-:Y:S02]  /*f470*/  ISETP.GE.AND P0, PT, R7, RZ, PT ;  /* 0x000000ff0700720c */ /* 0x000fe40003f06270 */
[----:B------:R-:W-:-:S11]  /*f480*/  ISETP.GE.AND P1, PT, R11, RZ, PT ;  /* 0x000000ff0b00720c */ /* 0x000fd60003f26270 */
[----:B------:R-:W-:Y:S02]  /*f490*/  @!P0 VIADD R7, R7, 0x7fe001 ;  /* 0x007fe00107078836 */ /* 0x000fe40000000000 */
[----:B------:R-:W-:-:S03]  /*f4a0*/  @!P1 IADD3 R11, PT, PT, R11, 0x7fe001, RZ ;  /* 0x007fe0010b0b9810 */ /* 0x000fc60007ffe0ff */
[----:B------:R-:W-:Y:S04]  /*f4b0*/  STL [R0+0x200], R7 ;  /* 0x0002000700007387 */ /* 0x000fe80000100800 */
[----:B------:R0:W-:Y:S04]  /*f4c0*/  STL [R0], R11 ;  /* 0x0000000b00007387 */ /* 0x0001e80000100800 */
[----:B------:R-:W2:Y:S04]  /*f4d0*/  LDL R4, [R3+0x200] ;  /* 0x0002000003047983 */ /* 0x000ea80000100800 */
[----:B-1----:R-:W3:Y:S01]  /*f4e0*/  LDL R6, [R3] ;  /* 0x0000000003067983 */ /* 0x002ee20000100800 */
[----:B0-----:R-:W-:-:S04]  /*f4f0*/  VIADD R0, R2, 0x4 ;  /* 0x0000000402007836 */ /* 0x001fc80000000000 */
[----:B------:R-:W-:Y:S02]  /*f500*/  IMAD R0, R0, 0x4, R33 ;  /* 0x0000000400007824 */ /* 0x000fe400078e0221 */
[----:B--2---:R-:W-:-:S04]  /*f510*/  IMAD.WIDE R4, R4, UR4, RZ ;  /* 0x0000000404047c25 */ /* 0x004fc8000f8e02ff */
[----:B------:R-:W-:-:S04]  /*f520*/  IMAD R9, R4, 0x3802001, RZ ;  /* 0x0380200104097824 */ /* 0x000fc800078e02ff */
[----:B------:R-:W-:Y:S01]  /*f530*/  IMAD.HI.U32 R4, R9, -0x7fe001, R4 ;  /* 0xff801fff09047827 */ /* 0x000fe200078e0004 */
[----:B------:R-:W-:-:S05]  /*f540*/  SHF.R.S32.HI R8, RZ, 0x1f, R9 ;  /* 0x0000001fff087819 */ /* 0x000fca0000011409 */
[----:B------:R-:W-:-:S05]  /*f550*/  IMAD R5, R8, -0x7fe001, RZ ;  /* 0xff801fff08057824 */ /* 0x000fca00078e02ff */
[----:B------:R-:W-:-:S05]  /*f560*/  IADD3 R5, PT, PT, R4, -R9, R5 ;  /* 0x8000000904057210 */ /* 0x000fca0007ffe005 */
[C---:B---3--:R-:W-:Y:S01]  /*f570*/  IMAD.IADD R8, R6.reuse, 0x1, R5 ;  /* 0x0000000106087824 */ /* 0x048fe200078e0205 */
[----:B------:R-:W-:-:S04]  /*f580*/  IADD3 R6, PT, PT, R6, -R5, RZ ;  /* 0x8000000506067210 */ /* 0x000fc80007ffe0ff */
[----:B------:R-:W-:-:S13]  /*f590*/  ISETP.GT.AND P0, PT, R8, 0x7fe000, PT ;  /* 0x007fe0000800780c */ /* 0x000fda0003f04270 */
        /* <DEDUP_REMOVED lines=14> */
[----:B------:R-:W-:-:S04]  /*f680*/  IADD3 R4, PT, PT, R4, -R11, R9 ;  /* 0x8000000b04047210 */ /* 0x000fc80007ffe009 */
[C---:B---3--:R-:W-:Y:S01]  /*f690*/  IADD3 R9, PT, PT, R7.reuse, R4, RZ ;  /* 0x0000000407097210 */ /* 0x048fe20007ffe0ff */
[----:B------:R-:W-:Y:S01]  /*f6a0*/  IMAD.IADD R7, R7, 0x1, -R4 ;  /* 0x0000000107077824 */ /* 0x000fe200078e0a04 */
[----:B------:R-:W-:Y:S02]  /*f6b0*/  IADD3 R4, PT, PT, R2, 0x5, RZ ;  /* 0x0000000502047810 */ /* 0x000fe40007ffe0ff */
[----:B------:R-:W-:Y:S02]  /*f6c0*/  ISETP.GT.AND P0, PT, R9, 0x7fe000, PT ;  /* 0x007fe0000900780c */ /* 0x000fe40003f04270 */
[----:B0-----:R-:W-:-:S11]  /*f6d0*/  LEA R3, R4, R33, 0x2 ;  /* 0x0000002104037211 */ /* 0x001fd600078e10ff */
[----:B------:R-:W-:Y:S01]  /*f6e0*/  @P0 VIADD R9, R9, 0xff801fff ;  /* 0xff801fff09090836 */ /* 0x000fe20000000000 */
[----:B------:R-:W-:-:S04]  /*f6f0*/  ISETP.GE.AND P0, PT, R7, RZ, PT ;  /* 0x000000ff0700720c */ /* 0x000fc80003f06270 */
[----:B------:R-:W-:-:S09]  /*f700*/  ISETP.GE.AND P1, PT, R9, RZ, PT ;  /* 0x000000ff0900720c */ /* 0x000fd20003f26270 */
[----:B------:R-:W-:-:S04]  /*f710*/  @!P0 VIADD R7, R7, 0x7fe001 ;  /* 0x007fe00107078836 */ /* 0x000fc80000000000 */
[----:B------:R-:W-:Y:S01]  /*f720*/  @!P1 VIADD R9, R9, 0x7fe001 ;  /* 0x007fe00109099836 */ /* 0x000fe20000000000 */
[----:B------:R-:W-:Y:S04]  /*f730*/  STL [R0+0x200], R7 ;  /* 0x0002000700007387 */ /* 0x000fe80000100800 */
[----:B------:R0:W-:Y:S04]  /*f740*/  STL [R0], R9 ;  /* 0x0000000900007387 */ /* 0x0001e80000100800 */
[----:B------:R-:W2:Y:S04]  /*f750*/  LDL R4, [R3+0x200] ;  /* 0x0002000003047983 */ /* 0x000ea80000100800 */
[----:B------:R-:W3:Y:S01]  /*f760*/  LDL R6, [R3] ;  /* 0x0000000003067983 */ /* 0x000ee20000100800 */
        /* <DEDUP_REMOVED lines=8> */
[C-C-:B---3--:R-:W-:Y:S02]  /*f7f0*/  IMAD.IADD R8, R6.reuse, 0x1, R5.reuse ;  /* 0x0000000106087824 */ /* 0x148fe400078e0205 */
[----:B------:R-:W-:-:S03]  /*f800*/  IMAD.IADD R6, R6, 0x1, -R5 ;  /* 0x0000000106067824 */ /* 0x000fc600078e0a05 */
[----:B------:R-:W-:-:S13]  /*f810*/  ISETP.GT.AND P0, PT, R8, 0x7fe000, PT ;  /* 0x007fe0000800780c */ /* 0x000fda0003f04270 */
[----:B------:R-:W-:Y:S02]  /*f820*/  @P0 IADD3 R8, PT, PT, R8, -0x7fe001, RZ ;  /* 0xff801fff08080810 */ /* 0x000fe40007ffe0ff */
[----:B------:R-:W-:Y:S02]  /*f830*/  ISETP.GE.AND P0, PT, R6, RZ, PT ;  /* 0x000000ff0600720c */ /* 0x000fe40003f06270 */
[----:B------:R-:W-:-:S11]  /*f840*/  ISETP.GE.AND P1, PT, R8, RZ, PT ;  /* 0x000000ff0800720c */ /* 0x000fd60003f26270 */
[----:B------:R-:W-:Y:S02]  /*f850*/  @!P0 VIADD R6, R6, 0x7fe001 ;  /* 0x007fe00106068836 */ /* 0x000fe40000000000 */
[----:B------:R-:W-:-:S03]  /*f860*/  @!P1 IADD3 R8, PT, PT, R8, 0x7fe001, RZ ;  /* 0x007fe00108089810 */ /* 0x000fc60007ffe0ff */
        /* <DEDUP_REMOVED lines=14> */
[----:B0-----:R-:W-:-:S12]  /*f950*/  IMAD R6, R4, 0x4, R33 ;  /* 0x0000000404067824 */ /* 0x001fd800078e0221 */
        /* <DEDUP_REMOVED lines=8> */
[----:B-1----:R-:W3:Y:S01]  /*f9e0*/  LDL R3, [R6] ;  /* 0x0000000006037983 */ /* 0x002ee20000100800 */
        /* <DEDUP_REMOVED lines=20> */
[----:B------:R-:W-:Y:S01]  /*fb30*/  IADD3 R2, PT, PT, R2, 0x9, RZ ;  /* 0x0000000902027810 */ /* 0x000fe20007ffe0ff */
        /* <DEDUP_REMOVED lines=12> */
[----:B------:R-:W-:Y:S01]  /*fc00*/  @!P0 VIADD R3, R3, 0x7fe001 ;  /* 0x007fe00103038836 */ /* 0x000fe20000000000 */
[----:B------:R-:W-:Y:S01]  /*fc10*/  ISETP.NE.AND P0, PT, R2, 0x80, PT ;  /* 0x000000800200780c */ /* 0x000fe20003f05270 */
[----:B------:R-:W-:-:S03]  /*fc20*/  @!P1 VIADD R5, R5, 0x7fe001 ;  /* 0x007fe00105059836 */ /* 0x000fc60000000000 */
[----:B------:R0:W-:Y:S04]  /*fc30*/  STL [R0+0x200], R3 ;  /* 0x0002000300007387 */ /* 0x0001e80000100800 */
[----:B------:R0:W-:Y:S05]  /*fc40*/  STL [R0], R5 ;  /* 0x0000000500007387 */ /* 0x0001ea0000100800 */
[----:B------:R-:W-:Y:S05]  /*fc50*/  @P0 BRA `(.L_x_120) ;  /* 0xfffffff400280947 */ /* 0x000fea000383ffff */
[----:B------:R-:W-:Y:S01]  /*fc60*/  UMOV UR4, URZ ;  /* 0x000000ff00047c82 */ /* 0x000fe20008000000 */
[----:B------:R-:W-:Y:S01]  /*fc70*/  UMOV UR5, 0x1 ;  /* 0x0000000100057882 */ /* 0x000fe20000000000 */
[----:B------:R-:W-:-:S05]  /*fc80*/  UMOV UR8, 0x40 ;  /* 0x0000004000087882 */ /* 0x000fca0000000000 */
.L_x_126:
[----:B------:R-:W-:Y:S01]  /*fc90*/  UMOV UR6, 0x48 ;  /* 0x0000004800067882 */ /* 0x000fe20000000000 */
[----:B------:R-:W-:Y:S02]  /*fca0*/  UISETP.GE.AND UP0, UPT, UR4, UR8, UPT ;  /* 0x000000080400728c */ /* 0x000fe4000bf06270 */
[----:B0-----:R-:W-:Y:S01]  /*fcb0*/  IMAD.U32 R0, RZ, RZ, UR4 ;  /* 0x00000004ff007e24 */ /* 0x001fe2000f8e00ff */
[----:B------:R-:W-:-:S12]  /*fcc0*/  ULEA UR6, UR5, UR6, 0x2 ;  /* 0x0000000605067291 */ /* 0x000fd8000f8e10ff */
[----:B------:R-:W0:Y:S01]  /*fcd0*/  LDCU UR7, c[0x3][UR6+0x4] ;  /* 0x00c00080060777ac */ /* 0x000e220008000800 */
[----:B------:R-:W-:Y:S01]  /*fce0*/  UMOV UR6, UR5 ;  /* 0x0000000500067c82 */ /* 0x000fe20008000000 */
[----:B------:R-:W-:Y:S02]  /*fcf0*/  UIADD3 UR5, UPT, UPT, UR5, 0x1, URZ ;  /* 0x0000000105057890 */ /* 0x000fe4000fffe0ff */
[----:B------:R-:W-:Y:S01]  /*fd00*/  UISETP.NE.AND UP1, UPT, UR6, 0x2, UPT ;  /* 0x000000020600788c */ /* 0x000fe2000bf25270 */
[----:B-12---:R-:W-:Y:S10]  /*fd10*/  BRA.U UP0, `(.L_x_121) ;  /* 0x0000000900187547 */ /* 0x006ff4000b800000 */
[----:B------:R-:W-:Y:S02]  /*fd20*/  IADD3 R2, PT, PT, -R0, UR8, RZ ;  /* 0x0000000800027c10 */ /* 0x000fe4000fffe1ff */
[----:B------:R-:W-:Y:S02]  /*fd30*/  PLOP3.LUT P0, PT, PT, PT, PT, 0x80, 0x8 ;  /* 0x000000000008781c */ /* 0x000fe40003f0f070 */
[----:B------:R-:W-:-:S13]  /*fd40*/  ISETP.GT.AND P1, PT, R2, 0x3, PT ;  /* 0x000000030200780c */ /* 0x000fda0003f24270 */
[----:B------:R-:W-:Y:S05]  /*fd50*/  @!P1 BRA `(.L_x_122) ;  /* 0x0000000400509947 */ /* 0x000fea0003800000 */
[----:B------:R-:W-:Y:S01]  /*fd60*/  PLOP3.LUT P0, PT, PT, PT, PT, 0x8, 0x80 ;  /* 0x000000000080781c */ /* 0x000fe20003f0e170 */
[----:B------:R-:W-:-:S12]  /*fd70*/  UIADD3 UR6, UPT, UPT, UR8, -0x3, URZ ;  /* 0xfffffffd08067890 */ /* 0x000fd8000fffe0ff */
.L_x_123:
[----:B--2---:R-:W-:-:S05]  /*fd80*/  IMAD R4, R0, 0x4, R33 ;  /* 0x0000000400047824 */ /* 0x004fca00078e0221 */
[----:B------:R-:W0:Y:S04]  /*fd90*/  LDL R2, [R4+0x100] ;  /* 0x0001000004027983 */ /* 0x000e280000100800 */
[----:B------:R-:W2:Y:S01]  /*fda0*/  LDL R5, [R4] ;  /* 0x0000000004057983 */ /* 0x000ea20000100800 */
[----:B0-----:R-:W-:-:S04]  /*fdb0*/  IMAD.WIDE R2, R2, UR7, RZ ;  /* 0x0000000702027c25 */ /* 0x001fc8000f8e02ff */
[----:B------:R-:W-:-:S04]  /*fdc0*/  IMAD R7, R2, 0x3802001, RZ ;  /* 0x0380200102077824 */ /* 0x000fc800078e02ff */
[----:B------:R-:W-:Y:S01]  /*fdd0*/  IMAD.HI.U32 R2, R7, -0x7fe001, R2 ;  /* 0xff801fff07027827 */ /* 0x000fe200078e0002 */
[----:B------:R-:W-:-:S05]  /*fde0*/  SHF.R.S32.HI R6, RZ, 0x1f, R7 ;  /* 0x0000001fff067819 */ /* 0x000fca0000011407 */
[----:B------:R-:W-:-:S05]  /*fdf0*/  IMAD R6, R6, -0x7fe001, RZ ;  /* 0xff801fff06067824 */ /* 0x000fca00078e02ff */
[----:B------:R-:W-:-:S04]  /*fe00*/  IADD3 R2, PT, PT, R2, -R7, R6 ;  /* 0x8000000702027210 */ /* 0x000fc80007ffe006 */
[C---:B--2---:R-:W-:Y:S01]  /*fe10*/  IADD3 R7, PT, PT, R5.reuse, R2, RZ ;  /* 0x0000000205077210 */ /* 0x044fe20007ffe0ff */
[----:B------:R-:W-:Y:S01]  /*fe20*/  IMAD.IADD R5, R5, 0x1, -R2 ;  /* 0x0000000105057824 */ /* 0x000fe200078e0a02 */
[----:B------:R-:W-:Y:S02]  /*fe30*/  IADD3 R2, PT, PT, R0, 0x1, RZ ;  /* 0x0000000100027810 */ /* 0x000fe40007ffe0ff */
[----:B------:R-:W-:Y:S02]  /*fe40*/  ISETP.GT.AND P1, PT, R7, 0x7fe000, PT ;  /* 0x007fe0000700780c */ /* 0x000fe40003f24270 */
[----:B------:R-:W-:-:S11]  /*fe50*/  LEA R6, R2, R33, 0x2 ;  /* 0x0000002102067211 */ /* 0x000fd600078e10ff */
        /* <DEDUP_REMOVED lines=14> */
[----:B------:R-:W-:Y:S01]  /*ff40*/  IADD3 R3, PT, PT, R2, -R11, R3 ;  /* 0x8000000b02037210 */ /* 0x000fe20007ffe003 */
[----:B------:R-:W-:-:S04]  /*ff50*/  VIADD R2, R0, 0x2 ;  /* 0x0000000200027836 */ /* 0x000fc80000000000 */
[C-C-:B---3--:R-:W-:Y:S02]  /*ff60*/  IMAD.IADD R9, R8.reuse, 0x1, R3.reuse ;  /* 0x0000000108097824 */ /* 0x148fe400078e0203 */
[----:B0-----:R-:W-:Y:S02]  /*ff70*/  IMAD.IADD R5, R8, 0x1, -R3 ;  /* 0x0000000108057824 */ /* 0x001fe400078e0a03 */
[----:B-1----:R-:W-:Y:S01]  /*ff80*/  IMAD R4, R2, 0x4, R33 ;  /* 0x0000000402047824 */ /* 0x002fe200078e0221 */
        /* <DEDUP_REMOVED lines=26> */
[----:B------:R2:W-:Y:S04]  /*10130*/  STL [R4+0x100], R7 ;  /* 0x0001000704007387 */ /* 0x0005e80000100800 */
[----:B------:R2:W-:Y:S04]  /*10140*/  STL [R4], R11 ;  /* 0x0000000b04007387 */ /* 0x0005e80000100800 */
[----:B------:R-:W3:Y:S04]  /*10150*/  LDL R2, [R5+0x100] ;  /* 0x0001000005027983 */ /* 0x000ee80000100800 */
[----:B-1----:R-:W4:Y:S01]  /*10160*/  LDL R6, [R5] ;  /* 0x0000000005067983 */ /* 0x002f220000100800 */
[----:B------:R-:W-:-:S02]  /*10170*/  VIADD R0, R0, 0x4 ;  /* 0x0000000400007836 */ /* 0x000fc40000000000 */
[----:B---3--:R-:W-:-:S04]  /*10180*/  IMAD.WIDE R2, R2, UR7, RZ ;  /* 0x0000000702027c25 */ /* 0x008fc8000f8e02ff */
[----:B------:R-:W-:-:S04]  /*10190*/  IMAD R9, R2, 0x3802001, RZ ;  /* 0x0380200102097824 */ /* 0x000fc800078e02ff */
[----:B------:R-:W-:Y:S01]  /*101a0*/  IMAD.HI.U32 R2, R9, -0x7fe001, R2 ;  /* 0xff801fff09027827 */ /* 0x000fe200078e0002 */
[----:B------:R-:W-:-:S05]  /*101b0*/  SHF.R.S32.HI R8, RZ, 0x1f, R9 ;  /* 0x0000001fff087819 */ /* 0x000fca0000011409 */
[----:B------:R-:W-:-:S05]  /*101c0*/  IMAD R3, R8, -0x7fe001, RZ ;  /* 0xff801fff08037824 */ /* 0x000fca00078e02ff */
[----:B------:R-:W-:-:S04]  /*101d0*/  IADD3 R3, PT, PT, R2, -R9, R3 ;  /* 0x8000000902037210 */ /* 0x000fc80007ffe003 */
[C---:B----4-:R-:W-:Y:S01]  /*101e0*/  IADD3 R2, PT, PT, R6.reuse, R3, RZ ;  /* 0x0000000306027210 */ /* 0x050fe20007ffe0ff */
[----:B------:R-:W-:-:S03]  /*101f0*/  IMAD.IADD R6, R6, 0x1, -R3 ;  /* 0x0000000106067824 */ /* 0x000fc600078e0a03 */
[----:B------:R-:W-:-:S13]  /*10200*/  ISETP.GT.AND P1, PT, R2, 0x7fe000, PT ;  /* 0x007fe0000200780c */ /* 0x000fda0003f24270 */
[----:B------:R-:W-:Y:S01]  /*10210*/  @P1 VIADD R2, R2, 0xff801fff ;  /* 0xff801fff02021836 */ /* 0x000fe20000000000 */
[----:B------:R-:W-:-:S04]  /*10220*/  ISETP.GE.AND P1, PT, R6, RZ, PT ;  /* 0x000000ff0600720c */ /* 0x000fc80003f26270 */
[----:B------:R-:W-:-:S09]  /*10230*/  ISETP.GE.AND P2, PT, R2, RZ, PT ;  /* 0x000000ff0200720c */ /* 0x000fd20003f46270 */
[----:B------:R-:W-:Y:S02]  /*10240*/  @!P1 IADD3 R6, PT, PT, R6, 0x7fe001, RZ ;  /* 0x007fe00106069810 */ /* 0x000fe40007ffe0ff */
[----:B------:R-:W-:Y:S02]  /*10250*/  ISETP.GE.AND P1, PT, R0, UR6, PT ;  /* 0x0000000600007c0c */ /* 0x000fe4000bf26270 */
[----:B------:R-:W-:Y:S01]  /*10260*/  @!P2 VIADD R2, R2, 0x7fe001 ;  /* 0x007fe0010202a836 */ /* 0x000fe20000000000 */
[----:B------:R2:W-:Y:S04]  /*10270*/  STL [R5+0x100], R6 ;  /* 0x0001000605007387 */ /* 0x0005e80000100800 */
[----:B------:R2:W-:Y:S06]  /*10280*/  STL [R5], R2 ;  /* 0x0000000205007387 */ /* 0x0005ec0000100800 */
[----:B------:R-:W-:Y:S05]  /*10290*/  @!P1 BRA `(.L_x_123) ;  /* 0xfffffff800b89947 */ /* 0x000fea000383ffff */
.L_x_122:
[----:B--2---:R-:W-:-:S04]  /*102a0*/  IADD3 R2, PT, PT, -R0, UR8, RZ ;  /* 0x0000000800027c10 */ /* 0x004fc8000fffe1ff */
[----:B------:R-:W-:-:S13]  /*102b0*/  ISETP.GT.AND P1, PT, R2, 0x1, PT ;  /* 0x000000010200780c */ /* 0x000fda0003f24270 */
[----:B------:R-:W-:Y:S05]  /*102c0*/  @!P1 BRA `(.L_x_124) ;  /* 0x0000000000a49947 */ /* 0x000fea0003800000 */
[----:B------:R-:W-:-:S05]  /*102d0*/  LEA R4, R0, R33, 0x2 ;  /* 0x0000002100047211 */ /* 0x000fca00078e10ff */
[----:B------:R-:W0:Y:S04]  /*102e0*/  LDL R2, [R4+0x100] ;  /* 0x0001000004027983 */ /* 0x000e280000100800 */
[----:B------:R-:W2:Y:S01]  /*102f0*/  LDL R5, [R4] ;  /* 0x0000000004057983 */ /* 0x000ea20000100800 */
[----:B0-----:R-:W-:-:S04]  /*10300*/  IMAD.WIDE R2, R2, UR7, RZ ;  /* 0x0000000702027c25 */ /* 0x001fc8000f8e02ff */
[----:B------:R-:W-:-:S04]  /*10310*/  IMAD R7, R2, 0x3802001, RZ ;  /* 0x0380200102077824 */ /* 0x000fc800078e02ff */
[----:B------:R-:W-:Y:S01]  /*10320*/  IMAD.HI.U32 R2, R7, -0x7fe001, R2 ;  /* 0xff801fff07027827 */ /* 0x000fe200078e0002 */
[----:B------:R-:W-:-:S05]  /*10330*/  SHF.R.S32.HI R6, RZ, 0x1f, R7 ;  /* 0x0000001fff067819 */ /* 0x000fca0000011407 */
[----:B------:R-:W-:-:S05]  /*10340*/  IMAD R6, R6, -0x7fe001, RZ ;  /* 0xff801fff06067824 */ /* 0x000fca00078e02ff */
[----:B------:R-:W-:-:S05]  /*10350*/  IADD3 R2, PT, PT, R2, -R7, R6 ;  /* 0x8000000702027210 */ /* 0x000fca0007ffe006 */
[C-C-:B--2---:R-:W-:Y:S02]  /*10360*/  IMAD.IADD R7, R5.reuse, 0x1, R2.reuse ;  /* 0x0000000105077824 */ /* 0x144fe400078e0202 */
[----:B------:R-:W-:Y:S02]  /*10370*/  IMAD.IADD R5, R5, 0x1, -R2 ;  /* 0x0000000105057824 */ /* 0x000fe400078e0a02 */
[----:B------:R-:W-:Y:S01]  /*10380*/  VIADD R2, R0, 0x1 ;  /* 0x0000000100027836 */ /* 0x000fe20000000000 */
[----:B------:R-:W-:-:S03]  /*10390*/  ISETP.GT.AND P0, PT, R7, 0x7fe000, PT ;  /* 0x007fe0000700780c */ /* 0x000fc60003f04270 */
[----:B------:R-:W-:-:S10]  /*103a0*/  IMAD R6, R2, 0x4, R33 ;  /* 0x0000000402067824 */ /* 0x000fd400078e0221 */
        /* <DEDUP_REMOVED lines=9> */
[----:B------:R-:W-:-:S02]  /*10440*/  VIADD R0, R0, 0x2 ;  /* 0x0000000200007836 */ /* 0x000fc40000000000 */
        /* <DEDUP_REMOVED lines=12> */
[----:B------:R-:W-:Y:S01]  /*10510*/  @!P0 VIADD R3, R3, 0x7fe001 ;  /* 0x007fe00103038836 */ /* 0x000fe20000000000 */
[----:B------:R-:W-:-:S03]  /*10520*/  PLOP3.LUT P0, PT, PT, PT, PT, 0x8, 0x80 ;  /* 0x000000000080781c */ /* 0x000fc60003f0e170 */
[----:B------:R-:W-:Y:S01]  /*10530*/  @!P1 IADD3 R9, PT, PT, R9, 0x7fe001, RZ ;  /* 0x007fe00109099810 */ /* 0x000fe20007ffe0ff */
[----:B------:R1:W-:Y:S04]  /*10540*/  STL [R6+0x100], R3 ;  /* 0x0001000306007387 */ /* 0x0003e80000100800 */
[----:B------:R1:W-:Y:S05]  /*10550*/  STL [R6], R9 ;  /* 0x0000000906007387 */ /* 0x0003ea0000100800 */
.L_x_124:
[----:B------:R-:W-:-:S13]  /*10560*/  ISETP.NE.OR P0, PT, R0, UR8, P0 ;  /* 0x0000000800007c0c */ /* 0x000fda0008705670 */
[----:B------:R-:W-:Y:S05]  /*10570*/  @!P0 BRA `(.L_x_125) ;  /* 0x0000000000588947 */ /* 0x000fea0003800000 */
.L_x_121:
[----:B-12---:R-:W-:-:S05]  /*10580*/  IMAD R9, R0, 0x4, R33 ;  /* 0x0000000400097824 */ /* 0x006fca00078e0221 */
[----:B------:R-:W0:Y:S04]  /*10590*/  LDL R2, [R9+0x100] ;  /* 0x0001000009027983 */ /* 0x000e280000100800 */
[----:B------:R-:W2:Y:S01]  /*105a0*/  LDL R4, [R9] ;  /* 0x0000000009047983 */ /* 0x000ea20000100800 */
[----:B------:R-:W-:Y:S02]  /*105b0*/  VIADD R0, R0, 0x1 ;  /* 0x0000000100007836 */ /* 0x000fe40000000000 */
[----:B0-----:R-:W-:-:S04]  /*105c0*/  IMAD.WIDE R2, R2, UR7, RZ ;  /* 0x0000000702027c25 */ /* 0x001fc8000f8e02ff */
        /* <DEDUP_REMOVED lines=11> */
[----:B------:R-:W-:Y:S02]  /*10680*/  @!P0 IADD3 R4, PT, PT, R4, 0x7fe001, RZ ;  /* 0x007fe00104048810 */ /* 0x000fe40007ffe0ff */
[----:B------:R-:W-:Y:S02]  /*10690*/  ISETP.NE.AND P0, PT, R0, UR8, PT ;  /* 0x0000000800007c0c */ /* 0x000fe4000bf05270 */
[----:B------:R-:W-:Y:S01]  /*106a0*/  @!P1 VIADD R2, R2, 0x7fe001 ;  /* 0x007fe00102029836 */ /* 0x000fe20000000000 */
[----:B------:R2:W-:Y:S04]  /*106b0*/  STL [R9+0x100], R4 ;  /* 0x0001000409007387 */ /* 0x0005e80000100800 */
[----:B------:R2:W-:Y:S06]  /*106c0*/  STL [R9], R2 ;  /* 0x0000000209007387 */ /* 0x0005ec0000100800 */
[----:B------:R-:W-:Y:S05]  /*106d0*/  @P0 BRA `(.L_x_121) ;  /* 0xfffffffc00a80947 */ /* 0x000fea000383ffff */
.L_x_125:
[----:B------:R-:W-:Y:S02]  /*106e0*/  UIADD3 UR4, UPT, UPT, UR4, 0x80, URZ ;  /* 0x0000008004047890 */ /* 0x000fe4000fffe0ff */
[----:B------:R-:W-:Y:S01]  /*106f0*/  UIADD3 UR8, UPT, UPT, UR8, 0x80, URZ ;  /* 0x0000008008087890 */ /* 0x000fe2000fffe0ff */
[----:B------:R-:W-:Y:S11]  /*10700*/  BRA.U UP1, `(.L_x_126) ;  /* 0xfffffff501607547 */ /* 0x000ff6000b83ffff */
[----:B------:R-:W-:Y:S01]  /*10710*/  UMOV UR4, URZ ;  /* 0x000000ff00047c82 */ /* 0x000fe20008000000 */
[----:B------:R-:W-:Y:S01]  /*10720*/  UMOV UR5, 0x3 ;  /* 0x0000000300057882 */ /* 0x000fe20000000000 */
[----:B------:R-:W-:-:S05]  /*10730*/  UMOV UR8, 0x20 ;  /* 0x0000002000087882 */ /* 0x000fca0000000000 */
.L_x_132:
[----:B------:R-:W-:Y:S01]  /*10740*/  UMOV UR6, 0x48 ;  /* 0x0000004800067882 */ /* 0x000fe20000000000 */
[----:B------:R-:W-:Y:S02]  /*10750*/  UISETP.GE.AND UP0, UPT, UR4, UR8, UPT ;  /* 0x000000080400728c */ /* 0x000fe4000bf06270 */
[----:B------:R-:W-:Y:S01]  /*10760*/  MOV R0, UR4 ;  /* 0x0000000400007c02 */ /* 0x000fe20008000f00 */
[----:B------:R-:W-:-:S12]  /*10770*/  ULEA UR6, UR5, UR6, 0x2 ;  /* 0x0000000605067291 */ /* 0x000fd8000f8e10ff */
[----:B0-----:R-:W0:Y:S01]  /*10780*/  LDCU UR7, c[0x3][UR6+0x4] ;  /* 0x00c00080060777ac */ /* 0x001e220008000800 */
[----:B------:R-:W-:Y:S01]  /*10790*/  UMOV UR6, UR5 ;  /* 0x0000000500067c82 */ /* 0x000fe20008000000 */
[----:B------:R-:W-:Y:S02]  /*107a0*/  UIADD3 UR5, UPT, UPT, UR5, 0x1, URZ ;  /* 0x0000000105057890 */ /* 0x000fe4000fffe0ff */
[----:B------:R-:W-:Y:S01]  /*107b0*/  UISETP.NE.AND UP1, UPT, UR6, 0x6, UPT ;  /* 0x000000060600788c */ /* 0x000fe2000bf25270 */
[----:B--23--:R-:W-:Y:S10]  /*107c0*/  BRA.U UP0, `(.L_x_127) ;  /* 0x0000000900187547 */ /* 0x00cff4000b800000 */
[----:B--2---:R-:W-:Y:S02]  /*107d0*/  IADD3 R2, PT, PT, -R0, UR8, RZ ;  /* 0x0000000800027c10 */ /* 0x004fe4000fffe1ff */
[----:B------:R-:W-:Y:S02]  /*107e0*/  PLOP3.LUT P0, PT, PT, PT, PT, 0x80, 0x8 ;  /* 0x000000000008781c */ /* 0x000fe40003f0f070 */
[----:B------:R-:W-:-:S13]  /*107f0*/  ISETP.GT.AND P1, PT, R2, 0x3, PT ;  /* 0x000000030200780c */ /* 0x000fda0003f24270 */
[----:B------:R-:W-:Y:S05]  /*10800*/  @!P1 BRA `(.L_x_128) ;  /* 0x0000000400509947 */ /* 0x000fea0003800000 */
[----:B------:R-:W-:Y:S01]  /*10810*/  PLOP3.LUT P0, PT, PT, PT, PT, 0x8, 0x80 ;  /* 0x000000000080781c */ /* 0x000fe20003f0e170 */
[----:B------:R-:W-:-:S12]  /*10820*/  UIADD3 UR6, UPT, UPT, UR8, -0x3, URZ ;  /* 0xfffffffd08067890 */ /* 0x000fd8000fffe0ff */
.L_x_129:
[----:B-12---:R-:W-:-:S05]  /*10830*/  IMAD R4, R0, 0x4, R33 ;  /* 0x0000000400047824 */ /* 0x006fca00078e0221 */
        /* <DEDUP_REMOVED lines=8> */
[C---:B--2---:R-:W-:Y:S01]  /*108c0*/  IMAD.IADD R7, R5.reuse, 0x1, R2 ;  /* 0x0000000105077824 */ /* 0x044fe200078e0202 */
        /* <DEDUP_REMOVED lines=18> */
[----:B------:R-:W-:Y:S02]  /*109f0*/  IADD3 R3, PT, PT, R2, -R11, R3 ;  /* 0x8000000b02037210 */ /* 0x000fe40007ffe003 */
[----:B------:R-:W-:Y:S02]  /*10a00*/  IADD3 R2, PT, PT, R0, 0x2, RZ ;  /* 0x0000000200027810 */ /* 0x000fe40007ffe0ff */
[C---:B---3--:R-:W-:Y:S01]  /*10a10*/  IADD3 R9, PT, PT, R8.reuse, R3, RZ ;  /* 0x0000000308097210 */ /* 0x048fe20007ffe0ff */
[----:B0-----:R-:W-:Y:S01]  /*10a20*/  IMAD.IADD R5, R8, 0x1, -R3 ;  /* 0x0000000108057824 */ /* 0x001fe200078e0a03 */
[----:B-1----:R-:W-:Y:S02]  /*10a30*/  LEA R4, R2, R33, 0x2 ;  /* 0x0000002102047211 */ /* 0x002fe400078e10ff */
        /* <DEDUP_REMOVED lines=36> */
[----:B------:R-:W-:-:S05]  /*10c80*/  IADD3 R3, PT, PT, R2, -R9, R3 ;  /* 0x8000000902037210 */ /* 0x000fca0007ffe003 */
[C---:B----4-:R-:W-:Y:S01]  /*10c90*/  IMAD.IADD R2, R6.reuse, 0x1, R3 ;  /* 0x0000000106027824 */ /* 0x050fe200078e0203 */
[----:B------:R-:W-:-:S04]  /*10ca0*/  IADD3 R6, PT, PT, R6, -R3, RZ ;  /* 0x8000000306067210 */ /* 0x000fc80007ffe0ff */
[----:B------:R-:W-:-:S13]  /*10cb0*/  ISETP.GT.AND P1, PT, R2, 0x7fe000, PT ;  /* 0x007fe0000200780c */ /* 0x000fda0003f24270 */
[----:B------:R-:W-:Y:S01]  /*10cc0*/  @P1 VIADD R2, R2, 0xff801fff ;  /* 0xff801fff02021836 */ /* 0x000fe20000000000 */
[----:B------:R-:W-:-:S04]  /*10cd0*/  ISETP.GE.AND P1, PT, R6, RZ, PT ;  /* 0x000000ff0600720c */ /* 0x000fc80003f26270 */
[----:B------:R-:W-:-:S09]  /*10ce0*/  ISETP.GE.AND P2, PT, R2, RZ, PT ;  /* 0x000000ff0200720c */ /* 0x000fd20003f46270 */
[----:B------:R-:W-:Y:S01]  /*10cf0*/  @!P1 VIADD R6, R6, 0x7fe001 ;  /* 0x007fe00106069836 */ /* 0x000fe20000000000 */
[----:B------:R-:W-:-:S03]  /*10d00*/  ISETP.GE.AND P1, PT, R0, UR6, PT ;  /* 0x0000000600007c0c */ /* 0x000fc6000bf26270 */
[----:B------:R-:W-:Y:S01]  /*10d10*/  @!P2 IADD3 R2, PT, PT, R2, 0x7fe001, RZ ;  /* 0x007fe0010202a810 */ /* 0x000fe20007ffe0ff */
[----:B------:R2:W-:Y:S04]  /*10d20*/  STL [R5+0x80], R6 ;  /* 0x0000800605007387 */ /* 0x0005e80000100800 */
[----:B------:R2:W-:Y:S05]  /*10d30*/  STL [R5], R2 ;  /* 0x0000000205007387 */ /* 0x0005ea0000100800 */
[----:B------:R-:W-:Y:S05]  /*10d40*/  @!P1 BRA `(.L_x_129) ;  /* 0xfffffff800b89947 */ /* 0x000fea000383ffff */
.L_x_128:
[----:B--2---:R-:W-:-:S04]  /*10d50*/  IADD3 R2, PT, PT, -R0, UR8, RZ ;  /* 0x0000000800027c10 */ /* 0x004fc8000fffe1ff */
[----:B------:R-:W-:-:S13]  /*10d60*/  ISETP.GT.AND P1, PT, R2, 0x1, PT ;  /* 0x000000010200780c */ /* 0x000fda0003f24270 */
[----:B------:R-:W-:Y:S05]  /*10d70*/  @!P1 BRA `(.L_x_130) ;  /* 0x0000000000a49947 */ /* 0x000fea0003800000 */
[----:B-1----:R-:W-:-:S05]  /*10d80*/  IMAD R4, R0, 0x4, R33 ;  /* 0x0000000400047824 */ /* 0x002fca00078e0221 */
        /* <DEDUP_REMOVED lines=20> */
[----:B------:R-:W3:Y:S04]  /*10ed0*/  LDL R2, [R6+0x80] ;  /* 0x0000800006027983 */ /* 0x000ee80000100800 */
[----:B------:R-:W4:Y:S01]  /*10ee0*/  LDL R8, [R6] ;  /* 0x0000000006087983 */ /* 0x000f220000100800 */
[----:B------:R-:W-:Y:S01]  /*10ef0*/  IADD3 R0, PT, PT, R0, 0x2, RZ ;  /* 0x0000000200007810 */ /* 0x000fe20007ffe0ff */
[----:B---3--:R-:W-:-:S04]  /*10f00*/  IMAD.WIDE R2, R2, UR7, RZ ;  /* 0x0000000702027c25 */ /* 0x008fc8000f8e02ff */
[----:B------:R-:W-:-:S04]  /*10f10*/  IMAD R11, R2, 0x3802001, RZ ;  /* 0x03802001020b7824 */ /* 0x000fc800078e02ff */
[----:B------:R-:W-:Y:S01]  /*10f20*/  IMAD.HI.U32 R2, R11, -0x7fe001, R2 ;  /* 0xff801fff0b027827 */ /* 0x000fe200078e0002 */
[----:B------:R-:W-:-:S05]  /*10f30*/  SHF.R.S32.HI R9, RZ, 0x1f, R11 ;  /* 0x0000001fff097819 */ /* 0x000fca000001140b */
[----:B------:R-:W-:-:S05]  /*10f40*/  IMAD R3, R9, -0x7fe001, RZ ;  /* 0xff801fff09037824 */ /* 0x000fca00078e02ff */
[----:B------:R-:W-:-:S05]  /*10f50*/  IADD3 R3, PT, PT, R2, -R11, R3 ;  /* 0x8000000b02037210 */ /* 0x000fca0007ffe003 */
[C-C-:B----4-:R-:W-:Y:S02]  /*10f60*/  IMAD.IADD R9, R8.reuse, 0x1, R3.reuse ;  /* 0x0000000108097824 */ /* 0x150fe400078e0203 */
[----:B------:R-:W-:-:S03]  /*10f70*/  IMAD.IADD R3, R8, 0x1, -R3 ;  /* 0x0000000108037824 */ /* 0x000fc600078e0a03 */
[----:B------:R-:W-:-:S13]  /*10f80*/  ISETP.GT.AND P0, PT, R9, 0x7fe000, PT ;  /* 0x007fe0000900780c */ /* 0x000fda0003f04270 */
[----:B------:R-:W-:Y:S02]  /*10f90*/  @P0 IADD3 R9, PT, PT, R9, -0x7fe001, RZ ;  /* 0xff801fff09090810 */ /* 0x000fe40007ffe0ff */
[----:B------:R-:W-:Y:S02]  /*10fa0*/  ISETP.GE.AND P0, PT, R3, RZ, PT ;  /* 0x000000ff0300720c */ /* 0x000fe40003f06270 */
[----:B------:R-:W-:-:S11]  /*10fb0*/  ISETP.GE.AND P1, PT, R9, RZ, PT ;  /* 0x000000ff0900720c */ /* 0x000fd60003f26270 */
[----:B------:R-:W-:Y:S01]  /*10fc0*/  @!P0 VIADD R3, R3, 0x7fe001 ;  /* 0x007fe00103038836 */ /* 0x000fe20000000000 */
[----:B------:R-:W-:Y:S01]  /*10fd0*/  PLOP3.LUT P0, PT, PT, PT, PT, 0x8, 0x80 ;  /* 0x000000000080781c */ /* 0x000fe20003f0e170 */
[----:B------:R-:W-:-:S03]  /*10fe0*/  @!P1 VIADD R9, R9, 0x7fe001 ;  /* 0x007fe00109099836 */ /* 0x000fc60000000000 */
[----:B------:R2:W-:Y:S04]  /*10ff0*/  STL [R6+0x80], R3 ;  /* 0x0000800306007387 */ /* 0x0005e80000100800 */
[----:B------:R2:W-:Y:S05]  /*11000*/  STL [R6], R9 ;  /* 0x0000000906007387 */ /* 0x0005ea0000100800 */
.L_x_130:
[----:B------:R-:W-:-:S13]  /*11010*/  ISETP.NE.OR P0, PT, R0, UR8, P0 ;  /* 0x0000000800007c0c */ /* 0x000fda0008705670 */
[----:B------:R-:W-:Y:S05]  /*11020*/  @!P0 BRA `(.L_x_131) ;  /* 0x0000000000588947 */ /* 0x000fea0003800000 */
.L_x_127:
[----:B-123--:R-:W-:-:S05]  /*11030*/  IMAD R9, R0, 0x4, R33 ;  /* 0x0000000400097824 */ /* 0x00efca00078e0221 */
        /* <DEDUP_REMOVED lines=19> */
[----:B------:R3:W-:Y:S05]  /*11170*/  STL [R9], R2 ;  /* 0x0000000209007387 */ /* 0x0007ea0000100800 */
[----:B------:R-:W-:Y:S05]  /*11180*/  @P0 BRA `(.L_x_127) ;  /* 0xfffffffc00a80947 */ /* 0x000fea000383ffff */
.L_x_131:
[----:B------:R-:W-:Y:S02]  /*11190*/  UIADD3 UR4, UPT, UPT, UR4, 0x40, URZ ;  /* 0x0000004004047890 */ /* 0x000fe4000fffe0ff */
[----:B------:R-:W-:Y:S01]  /*111a0*/  UIADD3 UR8, UPT, UPT, UR8, 0x40, URZ ;  /* 0x0000004008087890 */ /* 0x000fe2000fffe0ff */
[----:B------:R-:W-:Y:S11]  /*111b0*/  BRA.U UP1, `(.L_x_132) ;  /* 0xfffffff501607547 */ /* 0x000ff6000b83ffff */
[----:B------:R-:W-:Y:S01]  /*111c0*/  UMOV UR4, URZ ;  /* 0x000000ff00047c82 */ /* 0x000fe20008000000 */
[----:B------:R-:W-:Y:S01]  /*111d0*/  UMOV UR5, 0x7 ;  /* 0x0000000700057882 */ /* 0x000fe20000000000 */
[----:B------:R-:W-:-:S05]  /*111e0*/  UMOV UR8, 0x10 ;  /* 0x0000001000087882 */ /* 0x000fca0000000000 */
.L_x_138:
[----:B------:R-:W-:Y:S01]  /*111f0*/  UMOV UR6, 0x48 ;  /* 0x0000004800067882 */ /* 0x000fe20000000000 */
[----:B------:R-:W-:Y:S02]  /*11200*/  UISETP.GE.AND UP0, UPT, UR4, UR8, UPT ;  /* 0x000000080400728c */ /* 0x000fe4000bf06270 */
[----:B------:R-:W-:Y:S01]  /*11210*/  IMAD.U32 R0, RZ, RZ, UR4 ;  /* 0x00000004ff007e24 */ /* 0x000fe2000f8e00ff */
[----:B------:R-:W-:-:S12]  /*11220*/  ULEA UR6, UR5, UR6, 0x2 ;  /* 0x0000000605067291 */ /* 0x000fd8000f8e10ff */
[----:B0-----:R-:W0:Y:S01]  /*11230*/  LDCU UR7, c[0x3][UR6+0x4] ;  /* 0x00c00080060777ac */ /* 0x001e220008000800 */
[----:B------:R-:W-:Y:S01]  /*11240*/  UMOV UR6, UR5 ;  /* 0x0000000500067c82 */ /* 0x000fe20008000000 */
[----:B------:R-:W-:Y:S02]  /*11250*/  UIADD3 UR5, UPT, UPT, UR5, 0x1, URZ ;  /* 0x0000000105057890 */ /* 0x000fe4000fffe0ff */
[----:B------:R-:W-:Y:S01]  /*11260*/  UISETP.NE.AND UP1, UPT, UR6, 0xe, UPT ;  /* 0x0000000e0600788c */ /* 0x000fe2000bf25270 */
[----:B---34-:R-:W-:Y:S10]  /*11270*/  BRA.U UP0, `(.L_x_133) ;  /* 0x0000000900187547 */ /* 0x018ff4000b800000 */
[----:B---3--:R-:W-:Y:S02]  /*11280*/  IADD3 R2, PT, PT, -R0, UR8, RZ ;  /* 0x0000000800027c10 */ /* 0x008fe4000fffe1ff */
[----:B------:R-:W-:Y:S02]  /*11290*/  PLOP3.LUT P0, PT, PT, PT, PT, 0x80, 0x8 ;  /* 0x000000000008781c */ /* 0x000fe40003f0f070 */
[----:B------:R-:W-:-:S13]  /*112a0*/  ISETP.GT.AND P1, PT, R2, 0x3, PT ;  /* 0x000000030200780c */ /* 0x000fda0003f24270 */
[----:B------:R-:W-:Y:S05]  /*112b0*/  @!P1 BRA `(.L_x_134) ;  /* 0x0000000400509947 */ /* 0x000fea0003800000 */
[----:B------:R-:W-:Y:S01]  /*112c0*/  PLOP3.LUT P0, PT, PT, PT, PT, 0x8, 0x80 ;  /* 0x000000000080781c */ /* 0x000fe20003f0e170 */
[----:B------:R-:W-:-:S12]  /*112d0*/  UIADD3 UR6, UPT, UPT, UR8, -0x3, URZ ;  /* 0xfffffffd08067890 */ /* 0x000fd8000fffe0ff */
.L_x_135:
[----:B-123--:R-:W-:-:S05]  /*112e0*/  LEA R4, R0, R33, 0x2 ;  /* 0x0000002100047211 */ /* 0x00efca00078e10ff */
        /* <DEDUP_REMOVED lines=21> */
[----:B------:R-:W0:Y:S01]  /*11440*/  LDL R8, [R6] ;  /* 0x0000000006087983 */ /* 0x000e220000100800 */
[----:B--2---:R-:W-:-:S04]  /*11450*/  IMAD.WIDE R2, R2, UR7, RZ ;  /* 0x0000000702027c25 */ /* 0x004fc8000f8e02ff */
[----:B------:R-:W-:-:S04]  /*11460*/  IMAD R11, R2, 0x3802001, RZ ;  /* 0x03802001020b7824 */ /* 0x000fc800078e02ff */
[----:B------:R-:W-:Y:S01]  /*11470*/  IMAD.HI.U32 R2, R11, -0x7fe001, R2 ;  /* 0xff801fff0b027827 */ /* 0x000fe200078e0002 */
[----:B------:R-:W-:-:S05]  /*11480*/  SHF.R.S32.HI R9, RZ, 0x1f, R11 ;  /* 0x0000001fff097819 */ /* 0x000fca000001140b */
[----:B------:R-:W-:-:S05]  /*11490*/  IMAD R3, R9, -0x7fe001, RZ ;  /* 0xff801fff09037824 */ /* 0x000fca00078e02ff */
[----:B------:R-:W-:Y:S01]  /*114a0*/  IADD3 R3, PT, PT, R2, -R11, R3 ;  /* 0x8000000b02037210 */ /* 0x000fe20007ffe003 */
[----:B------:R-:W-:-:S03]  /*114b0*/  VIADD R2, R0, 0x2 ;  /* 0x0000000200027836 */ /* 0x000fc60000000000 */
[C---:B0-----:R-:W-:Y:S01]  /*114c0*/  IADD3 R5, PT, PT, R8.reuse, -R3, RZ ;  /* 0x8000000308057210 */ /* 0x041fe20007ffe0ff */
[----:B------:R-:W-:Y:S02]  /*114d0*/  IMAD.IADD R9, R8, 0x1, R3 ;  /* 0x0000000108097824 */ /* 0x000fe400078e0203 */
[----:B-1----:R-:W-:-:S03]  /*114e0*/  IMAD R4, R2, 0x4, R33 ;  /* 0x0000000402047824 */ /* 0x002fc600078e0221 */
[----:B------:R-:W-:-:S13]  /*114f0*/  ISETP.GT.AND P1, PT, R9, 0x7fe000, PT ;  /* 0x007fe0000900780c */ /* 0x000fda0003f24270 */
        /* <DEDUP_REMOVED lines=28> */
[----:B-1----:R-:W4:Y:S01]  /*116c0*/  LDL R6, [R5] ;  /* 0x0000000005067983 */ /* 0x002f220000100800 */
[----:B------:R-:W-:Y:S01]  /*116d0*/  IADD3 R0, PT, PT, R0, 0x4, RZ ;  /* 0x0000000400007810 */ /* 0x000fe20007ffe0ff */
[----:B--2---:R-:W-:-:S04]  /*116e0*/  IMAD.WIDE R2, R2, UR7, RZ ;  /* 0x0000000702027c25 */ /* 0x004fc8000f8e02ff */
        /* <DEDUP_REMOVED lines=12> */
[----:B------:R-:W-:Y:S01]  /*117b0*/  ISETP.GE.AND P1, PT, R0, UR6, PT ;  /* 0x0000000600007c0c */ /* 0x000fe2000bf26270 */
[----:B------:R-:W-:-:S03]  /*117c0*/  @!P2 VIADD R2, R2, 0x7fe001 ;  /* 0x007fe0010202a836 */ /* 0x000fc60000000000 */
[----:B------:R3:W-:Y:S04]  /*117d0*/  STL [R5+0x40], R6 ;  /* 0x0000400605007387 */ /* 0x0007e80000100800 */
[----:B------:R3:W-:Y:S05]  /*117e0*/  STL [R5], R2 ;  /* 0x0000000205007387 */ /* 0x0007ea0000100800 */
[----:B------:R-:W-:Y:S05]  /*117f0*/  @!P1 BRA `(.L_x_135) ;  /* 0xfffffff800b89947 */ /* 0x000fea000383ffff */
.L_x_134:
[----:B---3--:R-:W-:-:S04]  /*11800*/  IADD3 R2, PT, PT, -R0, UR8, RZ ;  /* 0x0000000800027c10 */ /* 0x008fc8000fffe1ff */
[----:B------:R-:W-:-:S13]  /*11810*/  ISETP.GT.AND P1, PT, R2, 0x1, PT ;  /* 0x000000010200780c */ /* 0x000fda0003f24270 */
[----:B------:R-:W-:Y:S05]  /*11820*/  @!P1 BRA `(.L_x_136) ;  /* 0x0000000000a49947 */ /* 0x000fea0003800000 */
        /* <DEDUP_REMOVED lines=22> */
[----:B------:R-:W4:Y:S01]  /*11990*/  LDL R8, [R6] ;  /* 0x0000000006087983 */ /* 0x000f220000100800 */
[----:B------:R-:W-:-:S02]  /*119a0*/  VIADD R0, R0, 0x2 ;  /* 0x0000000200007836 */ /* 0x000fc40000000000 */
[----:B--2---:R-:W-:-:S04]  /*119b0*/  IMAD.WIDE R2, R2, UR7, RZ ;  /* 0x0000000702027c25 */ /* 0x004fc8000f8e02ff */
        /* <DEDUP_REMOVED lines=12> */
[----:B------:R-:W-:Y:S02]  /*11a80*/  PLOP3.LUT P0, PT, PT, PT, PT, 0x8, 0x80 ;  /* 0x000000000080781c */ /* 0x000fe40003f0e170 */
[----:B------:R-:W-:Y:S01]  /*11a90*/  @!P1 VIADD R9, R9, 0x7fe001 ;  /* 0x007fe00109099836 */ /* 0x000fe20000000000 */
[----:B------:R3:W-:Y:S04]  /*11aa0*/  STL [R6+0x40], R3 ;  /* 0x0000400306007387 */ /* 0x0007e80000100800 */
[----:B------:R3:W-:Y:S06]  /*11ab0*/  STL [R6], R9 ;  /* 0x0000000906007387 */ /* 0x0007ec0000100800 */
.L_x_136:
[----:B------:R-:W-:-:S13]  /*11ac0*/  ISETP.NE.OR P0, PT, R0, UR8, P0 ;  /* 0x0000000800007c0c */ /* 0x000fda0008705670 */
[----:B------:R-:W-:Y:S05]  /*11ad0*/  @!P0 BRA `(.L_x_137) ;  /* 0x0000000000588947 */ /* 0x000fea0003800000 */
.L_x_133:
[----:B-1234-:R-:W-:-:S05]  /*11ae0*/  LEA R9, R0, R33, 0x2 ;  /* 0x0000002100097211 */ /* 0x01efca00078e10ff */
[----:B------:R-:W0:Y:S04]  /*11af0*/  LDL R2, [R9+0x40] ;  /* 0x0000400009027983 */ /* 0x000e280000100800 */
[----:B------:R-:W2:Y:S01]  /*11b00*/  LDL R4, [R9] ;  /* 0x0000000009047983 */ /* 0x000ea20000100800 */
[----:B------:R-:W-:Y:S01]  /*11b10*/  IADD3 R0, PT, PT, R0, 0x1, RZ ;  /* 0x0000000100007810 */ /* 0x000fe20007ffe0ff */
[----:B0-----:R-:W-:-:S04]  /*11b20*/  IMAD.WIDE R2, R2, UR7, RZ ;  /* 0x0000000702027c25 */ /* 0x001fc8000f8e02ff */
[----:B------:R-:W-:-:S04]  /*11b30*/  IMAD R7, R2, 0x3802001, RZ ;  /* 0x0380200102077824 */ /* 0x000fc800078e02ff */
[----:B------:R-:W-:Y:S01]  /*11b40*/  IMAD.HI.U32 R2, R7, -0x7fe001, R2 ;  /* 0xff801fff07027827 */ /* 0x000fe200078e0002 */
[----:B------:R-:W-:-:S05]  /*11b50*/  SHF.R.S32.HI R5, RZ, 0x1f, R7 ;  /* 0x0000001fff057819 */ /* 0x000fca0000011407 */
[----:B------:R-:W-:-:S05]  /*11b60*/  IMAD R3, R5, -0x7fe001, RZ ;  /* 0xff801fff05037824 */ /* 0x000fca00078e02ff */
[----:B------:R-:W-:-:S05]  /*11b70*/  IADD3 R3, PT, PT, R2, -R7, R3 ;  /* 0x8000000702037210 */ /* 0x000fca0007ffe003 */
[C-C-:B--2---:R-:W-:Y:S02]  /*11b80*/  IMAD.IADD R2, R4.reuse, 0x1, R3.reuse ;  /* 0x0000000104027824 */ /* 0x144fe400078e0203 */
[----:B------:R-:W-:-:S03]  /*11b90*/  IMAD.IADD R4, R4, 0x1, -R3 ;  /* 0x0000000104047824 */ /* 0x000fc600078e0a03 */
[----:B------:R-:W-:-:S13]  /*11ba0*/  ISETP.GT.AND P0, PT, R2, 0x7fe000, PT ;  /* 0x007fe0000200780c */ /* 0x000fda0003f04270 */
[----:B------:R-:W-:Y:S02]  /*11bb0*/  @P0 IADD3 R2, PT, PT, R2, -0x7fe001, RZ ;  /* 0xff801fff02020810 */ /* 0x000fe40007ffe0ff */
[----:B------:R-:W-:Y:S02]  /*11bc0*/  ISETP.GE.AND P0, PT, R4, RZ, PT ;  /* 0x000000ff0400720c */ /* 0x000fe40003f06270 */
[----:B------:R-:W-:-:S11]  /*11bd0*/  ISETP.GE.AND P1, PT, R2, RZ, PT ;  /* 0x000000ff0200720c */ /* 0x000fd60003f26270 */
[----:B------:R-:W-:Y:S01]  /*11be0*/  @!P0 VIADD R4, R4, 0x7fe001 ;  /* 0x007fe00104048836 */ /* 0x000fe20000000000 */
[----:B------:R-:W-:Y:S01]  /*11bf0*/  ISETP.NE.AND P0, PT, R0, UR8, PT ;  /* 0x0000000800007c0c */ /* 0x000fe2000bf05270 */
[----:B------:R-:W-:-:S03]  /*11c00*/  @!P1 VIADD R2, R2, 0x7fe001 ;  /* 0x007fe00102029836 */ /* 0x000fc60000000000 */
[----:B------:R4:W-:Y:S04]  /*11c10*/  STL [R9+0x40], R4 ;  /* 0x0000400409007387 */ /* 0x0009e80000100800 */
[----:B------:R4:W-:Y:S05]  /*11c20*/  STL [R9], R2 ;  /* 0x0000000209007387 */ /* 0x0009ea0000100800 */
[----:B------:R-:W-:Y:S05]  /*11c30*/  @P0 BRA `(.L_x_133) ;  /* 0xfffffffc00a80947 */ /* 0x000fea000383ffff */
.L_x_137:
[----:B------:R-:W-:Y:S02]  /*11c40*/  UIADD3 UR4, UPT, UPT, UR4, 0x20, URZ ;  /* 0x0000002004047890 */ /* 0x000fe4000fffe0ff */
[----:B------:R-:W-:Y:S01]  /*11c50*/  UIADD3 UR8, UPT, UPT, UR8, 0x20, URZ ;  /* 0x0000002008087890 */ /* 0x000fe2000fffe0ff */
[----:B------:R-:W-:Y:S11]  /*11c60*/  BRA.U UP1, `(.L_x_138) ;  /* 0xfffffff501607547 */ /* 0x000ff6000b83ffff */
[----:B------:R-:W-:Y:S01]  /*11c70*/  UMOV UR4, URZ ;  /* 0x000000ff00047c82 */ /* 0x000fe20008000000 */
[----:B------:R-:W-:Y:S01]  /*11c80*/  UMOV UR5, 0xf ;  /* 0x0000000f00057882 */ /* 0x000fe20000000000 */
[----:B------:R-:W-:-:S05]  /*11c90*/  UMOV UR8, 0x8 ;  /* 0x0000000800087882 */ /* 0x000fca0000000000 */
.L_x_144:
        /* <DEDUP_REMOVED lines=8> */
[----:B----4-:R-:W-:Y:S10]  /*11d20*/  BRA.U UP0, `(.L_x_139) ;  /* 0x0000000900187547 */ /* 0x010ff4000b800000 */
[----:B----4-:R-:W-:Y:S02]  /*11d30*/  IADD3 R2, PT, PT, -R0, UR8, RZ ;  /* 0x0000000800027c10 */ /* 0x010fe4000fffe1ff */
[----:B------:R-:W-:Y:S02]  /*11d40*/  PLOP3.LUT P0, PT, PT, PT, PT, 0x80, 0x8 ;  /* 0x000000000008781c */ /* 0x000fe40003f0f070 */
[----:B------:R-:W-:-:S13]  /*11d50*/  ISETP.GT.AND P1, PT, R2, 0x3, PT ;  /* 0x000000030200780c */ /* 0x000fda0003f24270 */
[----:B------:R-:W-:Y:S05]  /*11d60*/  @!P1 BRA `(.L_x_140) ;  /* 0x0000000400509947 */ /* 0x000fea0003800000 */
[----:B------:R-:W-:Y:S01]  /*11d70*/  PLOP3.LUT P0, PT, PT, PT, PT, 0x8, 0x80 ;  /* 0x000000000080781c */ /* 0x000fe20003f0e170 */
[----:B------:R-:W-:-:S12]  /*11d80*/  UIADD3 UR6, UPT, UPT, UR8, -0x3, URZ ;  /* 0xfffffffd08067890 */ /* 0x000fd8000fffe0ff */
.L_x_141:
[----:B-1234-:R-:W-:-:S05]  /*11d90*/  IMAD R4, R0, 0x4, R33 ;  /* 0x0000000400047824 */ /* 0x01efca00078e0221 */
        /* <DEDUP_REMOVED lines=61> */
[----:B-1----:R-:W3:Y:S01]  /*12170*/  LDL R6, [R5] ;  /* 0x0000000005067983 */ /* 0x002ee20000100800 */
[----:B------:R-:W-:-:S02]  /*12180*/  VIADD R0, R0, 0x4 ;  /* 0x0000000400007836 */ /* 0x000fc40000000000 */
        /* <DEDUP_REMOVED lines=18> */
.L_x_140:
[----:B----4-:R-:W-:-:S04]  /*122b0*/  IADD3 R2, PT, PT, -R0, UR8, RZ ;  /* 0x0000000800027c10 */ /* 0x010fc8000fffe1ff */
[----:B------:R-:W-:-:S13]  /*122c0*/  ISETP.GT.AND P1, PT, R2, 0x1, PT ;  /* 0x000000010200780c */ /* 0x000fda0003f24270 */
[----:B------:R-:W-:Y:S05]  /*122d0*/  @!P1 BRA `(.L_x_142) ;  /* 0x0000000000a49947 */ /* 0x000fea0003800000 */
        /* <DEDUP_REMOVED lines=41> */
.L_x_142:
[----:B------:R-:W-:-:S13]  /*12570*/  ISETP.NE.OR P0, PT, R0, UR8, P0 ;  /* 0x0000000800007c0c */ /* 0x000fda0008705670 */
[----:B------:R-:W-:Y:S05]  /*12580*/  @!P0 BRA `(.L_x_143) ;  /* 0x0000000000588947 */ /* 0x000fea0003800000 */
.L_x_139:
[----:B01234-:R-:W-:-:S05]  /*12590*/  IMAD R9, R0, 0x4, R33 ;  /* 0x0000000400097824 */ /* 0x01ffca00078e0221 */
        /* <DEDUP_REMOVED lines=21> */
.L_x_143:
[----:B------:R-:W-:Y:S02]  /*126f0*/  UIADD3 UR4, UPT, UPT, UR4, 0x10, URZ ;  /* 0x0000001004047890 */ /* 0x000fe4000fffe0ff */
[----:B------:R-:W-:Y:S01]  /*12700*/  UIADD3 UR8, UPT, UPT, UR8, 0x10, URZ ;  /* 0x0000001008087890 */ /* 0x000fe2000fffe0ff */
[----:B------:R-:W-:Y:S11]  /*12710*/  BRA.U UP1, `(.L_x_144) ;  /* 0xfffffff501607547 */ /* 0x000ff6000b83ffff */
[----:B------:R-:W-:Y:S01]  /*12720*/  UMOV UR4, URZ ;  /* 0x000000ff00047c82 */ /* 0x000fe20008000000 */
[----:B------:R-:W-:Y:S01]  /*12730*/  UMOV UR5, 0x1f ;  /* 0x0000001f00057882 */ /* 0x000fe20000000000 */
[----:B------:R-:W-:-:S05]  /*12740*/  UMOV UR8, 0x4 ;  /* 0x0000000400087882 */ /* 0x000fca0000000000 */
.L_x_150:
        /* <DEDUP_REMOVED lines=8> */
[----:B------:R-:W-:Y:S10]  /*127d0*/  BRA.U UP0, `(.L_x_145) ;  /* 0x0000000900187547 */ /* 0x000ff4000b800000 */
[----:B------:R-:W-:Y:S02]  /*127e0*/  IADD3 R2, PT, PT, -R0, UR8, RZ ;  /* 0x0000000800027c10 */ /* 0x000fe4000fffe1ff */
[----:B------:R-:W-:Y:S02]  /*127f0*/  PLOP3.LUT P0, PT, PT, PT, PT, 0x80, 0x8 ;  /* 0x000000000008781c */ /* 0x000fe40003f0f070 */
[----:B------:R-:W-:-:S13]  /*12800*/  ISETP.GT.AND P1, PT, R2, 0x3, PT ;  /* 0x000000030200780c */ /* 0x000fda0003f24270 */
[----:B------:R-:W-:Y:S05]  /*12810*/  @!P1 BRA `(.L_x_146) ;  /* 0x0000000400509947 */ /* 0x000fea0003800000 */
[----:B------:R-:W-:Y:S01]  /*12820*/  PLOP3.LUT P0, PT, PT, PT, PT, 0x8, 0x80 ;  /* 0x000000000080781c */ /* 0x000fe20003f0e170 */
[----:B------:R-:W-:-:S12]  /*12830*/  UIADD3 UR6, UPT, UPT, UR8, -0x3, URZ ;  /* 0xfffffffd08067890 */ /* 0x000fd8000fffe0ff */
.L_x_147:
[----:B01234-:R-:W-:-:S05]  /*12840*/  IMAD R4, R0, 0x4, R33 ;  /* 0x0000000400047824 */ /* 0x01ffca00078e0221 */
        /* <DEDUP_REMOVED lines=81> */
.L_x_146:
[----:B0-----:R-:W-:-:S04]  /*12d60*/  IADD3 R2, PT, PT, -R0, UR8, RZ ;  /* 0x0000000800027c10 */ /* 0x001fc8000fffe1ff */
[----:B------:R-:W-:-:S13]  /*12d70*/  ISETP.GT.AND P1, PT, R2, 0x1, PT ;  /* 0x000000010200780c */ /* 0x000fda0003f24270 */
[----:B------:R-:W-:Y:S05]  /*12d80*/  @!P1 BRA `(.L_x_148) ;  /* 0x0000000000a49947 */ /* 0x000fea0003800000 */
[----:B-1234-:R-:W-:-:S05]  /*12d90*/  IMAD R4, R0, 0x4, R33 ;  /* 0x0000000400047824 */ /* 0x01efca00078e0221 */
        /* <DEDUP_REMOVED lines=40> */
.L_x_148:
[----:B------:R-:W-:-:S13]  /*13020*/  ISETP.NE.OR P0, PT, R0, UR8, P0 ;  /* 0x0000000800007c0c */ /* 0x000fda0008705670 */
[----:B------:R-:W-:Y:S05]  /*13030*/  @!P0 BRA `(.L_x_149) ;  /* 0x0000000000588947 */ /* 0x000fea0003800000 */
.L_x_145:
[----:B01234-:R-:W-:-:S05]  /*13040*/  IMAD R9, R0, 0x4, R33 ;  /* 0x0000000400097824 */ /* 0x01ffca00078e0221 */
[----:B------:R-:W2:Y:S04]  /*13050*/  LDL R2, [R9+0x10] ;  /* 0x0000100009027983 */ /* 0x000ea80000100800 */
[----:B------:R-:W3:Y:S01]  /*13060*/  LDL R4, [R9] ;  /* 0x0000000009047983 */ /* 0x000ee20000100800 */
[----:B------:R-:W-:Y:S02]  /*13070*/  VIADD R0, R0, 0x1 ;  /* 0x0000000100007836 */ /* 0x000fe40000000000 */
        /* <DEDUP_REMOVED lines=18> */
.L_x_149:
[----:B------:R-:W-:Y:S02]  /*131a0*/  UIADD3 UR4, UPT, UPT, UR4, 0x8, URZ ;  /* 0x0000000804047890 */ /* 0x000fe4000fffe0ff */
[----:B------:R-:W-:Y:S01]  /*131b0*/  UIADD3 UR8, UPT, UPT, UR8, 0x8, URZ ;  /* 0x0000000808087890 */ /* 0x000fe2000fffe0ff */
[----:B------:R-:W-:Y:S11]  /*131c0*/  BRA.U UP1, `(.L_x_150) ;  /* 0xfffffff501607547 */ /* 0x000ff6000b83ffff */
[----:B------:R-:W-:Y:S01]  /*131d0*/  UMOV UR4, URZ ;  /* 0x000000ff00047c82 */ /* 0x000fe20008000000 */
[----:B------:R-:W-:Y:S01]  /*131e0*/  UMOV UR5, 0x3f ;  /* 0x0000003f00057882 */ /* 0x000fe20000000000 */
[----:B------:R-:W-:-:S05]  /*131f0*/  UMOV UR8, 0x2 ;  /* 0x0000000200087882 */ /* 0x000fca0000000000 */
.L_x_156:
        /* <DEDUP_REMOVED lines=8> */
[----:B------:R-:W-:Y:S10]  /*13280*/  BRA.U UP0, `(.L_x_151) ;  /* 0x0000000900187547 */ /* 0x000ff4000b800000 */
[----:B0-----:R-:W-:Y:S02]  /*13290*/  IADD3 R2, PT, PT, -R0, UR8, RZ ;  /* 0x0000000800027c10 */ /* 0x001fe4000fffe1ff */
[----:B------:R-:W-:Y:S02]  /*132a0*/  PLOP3.LUT P0, PT, PT, PT, PT, 0x80, 0x8 ;  /* 0x000000000008781c */ /* 0x000fe40003f0f070 */
[----:B------:R-:W-:-:S13]  /*132b0*/  ISETP.GT.AND P1, PT, R2, 0x3, PT ;  /* 0x000000030200780c */ /* 0x000fda0003f24270 */
[----:B------:R-:W-:Y:S05]  /*132c0*/  @!P1 BRA `(.L_x_152) ;  /* 0x0000000400509947 */ /* 0x000fea0003800000 */
[----:B------:R-:W-:Y:S01]  /*132d0*/  PLOP3.LUT P0, PT, PT, PT, PT, 0x8, 0x80 ;  /* 0x000000000080781c */ /* 0x000fe20003f0e170 */
[----:B------:R-:W-:-:S12]  /*132e0*/  UIADD3 UR6, UPT, UPT, UR8, -0x3, URZ ;  /* 0xfffffffd08067890 */ /* 0x000fd8000fffe0ff */
.L_x_153:
[----:B01234-:R-:W-:-:S05]  /*132f0*/  LEA R4, R0, R33, 0x2 ;  /* 0x0000002100047211 */ /* 0x01ffca00078e10ff */
        /* <DEDUP_REMOVED lines=61> */
[----:B-1----:R-:W3:Y:S01]  /*136d0*/  LDL R6, [R5] ;  /* 0x0000000005067983 */ /* 0x002ee20000100800 */
        /* <DEDUP_REMOVED lines=19> */
.L_x_152:
        /* <DEDUP_REMOVED lines=44> */
.L_x_154:
[----:B------:R-:W-:-:S13]  /*13ad0*/  ISETP.NE.OR P0, PT, R0, UR8, P0 ;  /* 0x0000000800007c0c */ /* 0x000fda0008705670 */
[----:B------:R-:W-:Y:S05]  /*13ae0*/  @!P0 BRA `(.L_x_155) ;  /* 0x0000000000588947 */ /* 0x000fea0003800000 */
.L_x_151:
[----:B01234-:R-:W-:-:S05]  /*13af0*/  LEA R9, R0, R33, 0x2 ;  /* 0x0000002100097211 */ /* 0x01ffca00078e10ff */
        /* <DEDUP_REMOVED lines=21> */
.L_x_155:
[----:B------:R-:W-:Y:S02]  /*13c50*/  UIADD3 UR4, UPT, UPT, UR4, 0x4, URZ ;  /* 0x0000000404047890 */ /* 0x000fe4000fffe0ff */
[----:B------:R-:W-:Y:S01]  /*13c60*/  UIADD3 UR8, UPT, UPT, UR8, 0x4, URZ ;  /* 0x0000000408087890 */ /* 0x000fe2000fffe0ff */
[----:B------:R-:W-:Y:S11]  /*13c70*/  BRA.U UP1, `(.L_x_156) ;  /* 0xfffffff501607547 */ /* 0x000ff6000b83ffff */
[----:B------:R-:W-:Y:S01]  /*13c80*/  IMAD.MOV.U32 R0, RZ, RZ, RZ ;  /* 0x000000ffff007224 */ /* 0x000fe200078e00ff */
[----:B------:R-:W-:-:S06]  /*13c90*/  UMOV UR4, 0x7f ;  /* 0x0000007f00047882 */ /* 0x000fcc0000000000 */
.L_x_157:
[----:B01234-:R-:W-:-:S05]  /*13ca0*/  IMAD R4, R0, 0x4, R33 ;  /* 0x0000000400047824 */ /* 0x01ffca00078e0221 */
[----:B------:R-:W2:Y:S01]  /*13cb0*/  LDL.64 R6, [R4] ;  /* 0x0000000004067983 */ /* 0x000ea20000100a00 */
[----:B------:R-:W-:Y:S01]  /*13cc0*/  ULEA UR5, UR4, UR9, 0x2 ;  /* 0x0000000904057291 */ /* 0x000fe2000f8e10ff */
[----:B------:R-:W-:Y:S01]  /*13cd0*/  VIADD R0, R0, 0x2 ;  /* 0x0000000200007836 */ /* 0x000fe20000000000 */
[----:B------:R-:W-:-:S10]  /*13ce0*/  UISETP.NE.AND UP0, UPT, UR4, 0xfe, UPT ;  /* 0x000000fe0400788c */ /* 0x000fd4000bf05270 */
[----:B------:R-:W2:Y:S02]  /*13cf0*/  LDCU UR5, c[0x3][UR5+0x4] ;  /* 0x00c00080050577ac */ /* 0x000ea40008000800 */
[----:B--2---:R-:W-:Y:S01]  /*13d00*/  IMAD.WIDE R2, R7, UR5, RZ ;  /* 0x0000000507027c25 */ /* 0x004fe2000f8e02ff */
[----:B------:R-:W-:-:S03]  /*13d10*/  UIADD3 UR5, UPT, UPT, UR4, 0x1, URZ ;  /* 0x0000000104057890 */ /* 0x000fc6000fffe0ff */
[----:B------:R-:W-:-:S04]  /*13d20*/  IMAD R7, R2, 0x3802001, RZ ;  /* 0x0380200102077824 */ /* 0x000fc800078e02ff */
[----:B------:R-:W-:Y:S01]  /*13d30*/  IMAD.HI.U32 R2, R7, -0x7fe001, R2 ;  /* 0xff801fff07027827 */ /* 0x000fe200078e0002 */
[----:B------:R-:W-:Y:S01]  /*13d40*/  SHF.R.S32.HI R5, RZ, 0x1f, R7 ;  /* 0x0000001fff057819 */ /* 0x000fe20000011407 */
[----:B------:R-:W-:-:S04]  /*13d50*/  UMOV UR4, UR5 ;  /* 0x0000000500047c82 */ /* 0x000fc80008000000 */
[----:B------:R-:W-:-:S05]  /*13d60*/  IMAD R3, R5, -0x7fe001, RZ ;  /* 0xff801fff05037824 */ /* 0x000fca00078e02ff */
[----:B------:R-:W-:-:S04]  /*13d70*/  IADD3 R3, PT, PT, R2, -R7, R3 ;  /* 0x8000000702037210 */ /* 0x000fc80007ffe003 */
[C---:B------:R-:W-:Y:S01]  /*13d80*/  IADD3 R2, PT, PT, R6.reuse, R3, RZ ;  /* 0x0000000306027210 */ /* 0x040fe20007ffe0ff */
[----:B------:R-:W-:-:S03]  /*13d90*/  IMAD.IADD R3, R6, 0x1, -R3 ;  /* 0x0000000106037824 */ /* 0x000fc600078e0a03 */
[----:B------:R-:W-:-:S13]  /*13da0*/  ISETP.GT.AND P0, PT, R2, 0x7fe000, PT ;  /* 0x007fe0000200780c */ /* 0x000fda0003f04270 */
[----:B------:R-:W-:Y:S01]  /*13db0*/  @P0 VIADD R2, R2, 0xff801fff ;  /* 0xff801fff02020836 */ /* 0x000fe20000000000 */
[----:B------:R-:W-:-:S04]  /*13dc0*/  ISETP.GE.AND P0, PT, R3, RZ, PT ;  /* 0x000000ff0300720c */ /* 0x000fc80003f06270 */
[----:B------:R-:W-:-:S09]  /*13dd0*/  ISETP.GE.AND P1, PT, R2, RZ, PT ;  /* 0x000000ff0200720c */ /* 0x000fd20003f26270 */
[----:B------:R-:W-:-:S04]  /*13de0*/  @!P0 IADD3 R3, PT, PT, R3, 0x7fe001, RZ ;  /* 0x007fe00103038810 */ /* 0x000fc80007ffe0ff */
[----:B------:R-:W-:-:S05]  /*13df0*/  @!P1 VIADD R2, R2, 0x7fe001 ;  /* 0x007fe00102029836 */ /* 0x000fca0000000000 */
[----:B------:R0:W-:Y:S01]  /*13e00*/  STL.64 [R4], R2 ;  /* 0x0000000204007387 */ /* 0x0001e20000100a00 */
[----:B------:R-:W-:Y:S05]  /*13e10*/  BRA.U UP0, `(.L_x_157) ;  /* 0xfffffffd00a07547 */ /* 0x000fea000b83ffff */
[----:B------:R-:W1:Y:S01]  /*13e20*/  LDC.64 R12, c[0x0][0x390] ;  /* 0x0000e400ff0c7b82 */ /* 0x000e620000000a00 */
[----:B0-----:R-:W2:Y:S04]  /*13e30*/  LDL R3, [R1+0x4400] ;  /* 0x0044000001037983 */ /* 0x001ea80000100800 */
[----:B------:R-:W3:Y:S03]  /*13e40*/  LDL R4, [R1+0x4404] ;  /* 0x0044040001047983 */ /* 0x000ee60000100800 */
[----:B------:R-:W0:Y:S01]  /*13e50*/  LDC.64 R16, c[0x0][0x390] ;  /* 0x0000e400ff107b82 */ /* 0x000e220000000a00 */
[----:B------:R-:W4:Y:S04]  /*13e60*/  LDL R6, [R1+0x4408] ;  /* 0x0044080001067983 */ /* 0x000f280000100800 */
[----:B------:R-:W5:Y:S04]  /*13e70*/  LDL R8, [R1+0x440c] ;  /* 0x00440c0001087983 */ /* 0x000f680000100800 */
[----:B-1----:R-:W2:Y:S04]  /*13e80*/  LDG.E.CONSTANT R0, desc[UR10][R12.64+0x1000] ;  /* 0x0010000a0c007981 */ /* 0x002ea8000c1e9900 */
[----:B0-----:R-:W3:Y:S04]  /*13e90*/  LDG.E.CONSTANT R5, desc[UR10][R16.64+0x1004] ;  /* 0x0010040a10057981 */ /* 0x001ee8000c1e9900 */
[----:B------:R-:W4:Y:S04]  /*13ea0*/  LDG.E.CONSTANT R7, desc[UR10][R16.64+0x1008] ;  /* 0x0010080a10077981 */ /* 0x000f28000c1e9900 */
[----:B------:R-:W5:Y:S01]  /*13eb0*/  LDG.E.CONSTANT R9, desc[UR10][R16.64+0x100c] ;  /* 0x00100c0a10097981 */ /* 0x000f62000c1e9900 */
[----:B--2---:R-:W-:-:S04]  /*13ec0*/  IMAD.WIDE R2, R0, R3, RZ ;  /* 0x0000000300027225 */ /* 0x004fc800078e02ff */
[----:B------:R-:W-:Y:S02]  /*13ed0*/  IMAD R11, R2, 0x3802001, RZ ;  /* 0x03802001020b7824 */ /* 0x000fe400078e02ff */
[----:B---3--:R-:W-:-:S04]  /*13ee0*/  IMAD.WIDE R4, R5, R4, RZ ;  /* 0x0000000405047225 */ /* 0x008fc800078e02ff */
[----:B----4-:R-:W-:-:S04]  /*13ef0*/  IMAD.WIDE R6, R7, R6, RZ ;  /* 0x0000000607067225 */ /* 0x010fc800078e02ff */
[----:B-----5:R-:W-:-:S04]  /*13f00*/  IMAD.WIDE R8, R9, R8, RZ ;  /* 0x0000000809087225 */ /* 0x020fc800078e02ff */
[----:B------:R-:W-:Y:S02]  /*13f10*/  IMAD R13, R4, 0x3802001, RZ ;  /* 0x03802001040d7824 */ /* 0x000fe400078e02ff */
[----:B------:R-:W-:Y:S02]  /*13f20*/  IMAD R15, R6, 0x3802001, RZ ;  /* 0x03802001060f7824 */ /* 0x000fe400078e02ff */
[----:B------:R-:W-:-:S04]  /*13f30*/  IMAD.HI.U32 R10, R11, -0x7fe001, R2 ;  /* 0xff801fff0b0a7827 */ /* 0x000fc800078e0002 */
[----:B------:R-:W-:Y:S02]  /*13f40*/  IMAD R3, R8, 0x3802001, RZ ;  /* 0x0380200108037824 */ /* 0x000fe400078e02ff */
[----:B------:R-:W-:Y:S01]  /*13f50*/  IMAD.HI.U32 R4, R13, -0x7fe001, R4 ;  /* 0xff801fff0d047827 */ /* 0x000fe200078e0004 */
[----:B------:R-:W-:-:S03]  /*13f60*/  SHF.R.S32.HI R5, RZ, 0x1f, R13 ;  /* 0x0000001fff057819 */ /* 0x000fc6000001140d */
[----:B------:R-:W-:Y:S01]  /*13f70*/  IMAD.HI.U32 R12, R15, -0x7fe001, R6 ;  /* 0xff801fff0f0c7827 */ /* 0x000fe200078e0006 */
[----:B------:R-:W-:Y:S02]  /*13f80*/  SHF.R.S32.HI R6, RZ, 0x1f, R11 ;  /* 0x0000001fff067819 */ /* 0x000fe4000001140b */
[----:B------:R-:W-:Y:S02]  /*13f90*/  SHF.R.S32.HI R2, RZ, 0x1f, R15 ;  /* 0x0000001fff027819 */ /* 0x000fe4000001140f */
[----:B------:R-:W-:Y:S01]  /*13fa0*/  SHF.R.S32.HI R0, RZ, 0x1f, R3 ;  /* 0x0000001fff007819 */ /* 0x000fe20000011403 */
[----:B------:R-:W-:Y:S02]  /*13fb0*/  IMAD R6, R6, -0x7fe001, RZ ;  /* 0xff801fff06067824 */ /* 0x000fe400078e02ff */
[----:B------:R-:W-:Y:S02]  /*13fc0*/  IMAD R5, R5, -0x7fe001, RZ ;  /* 0xff801fff05057824 */ /* 0x000fe400078e02ff */
[----:B------:R-:W-:-:S04]  /*13fd0*/  IMAD.HI.U32 R14, R3, -0x7fe001, R8 ;  /* 0xff801fff030e7827 */ /* 0x000fc800078e0008 */
[----:B------:R-:W-:Y:S02]  /*13fe0*/  IMAD R2, R2, -0x7fe001, RZ ;  /* 0xff801fff02027824 */ /* 0x000fe400078e02ff */
[----:B------:R-:W-:Y:S01]  /*13ff0*/  IMAD R0, R0, -0x7fe001, RZ ;  /* 0xff801fff00007824 */ /* 0x000fe200078e02ff */
[----:B------:R-:W-:Y:S02]  /*14000*/  IADD3 R10, PT, PT, R10, -R11, R6 ;  /* 0x8000000b0a0a7210 */ /* 0x000fe40007ffe006 */
[----:B------:R-:W-:Y:S02]  /*14010*/  IADD3 R8, PT, PT, R4, -R13, R5 ;  /* 0x8000000d04087210 */ /* 0x000fe40007ffe005 */
[----:B------:R-:W-:Y:S02]  /*14020*/  IADD3 R6, PT, PT, R12, -R15, R2 ;  /* 0x8000000f0c067210 */ /* 0x000fe40007ffe002 */
[----:B------:R-:W-:Y:S01]  /*14030*/  IADD3 R4, PT, PT, R14, -R3, R0 ;  /* 0x800000030e047210 */ /* 0x000fe20007ffe000 */
[----:B------:R0:W-:Y:S01]  /*14040*/  STL [R1+0x4c00], R10 ;  /* 0x004c000a01007387 */ /* 0x0001e20000100800 */
[----:B------:R-:W1:Y:S03]  /*14050*/  LDC.64 R2, c[0x0][0x390] ;  /* 0x0000e400ff027b82 */ /* 0x000e660000000a00 */
[----:B------:R0:W-:Y:S04]  /*14060*/  STL [R1+0x4c04], R8 ;  /* 0x004c040801007387 */ /* 0x0001e80000100800 */
[----:B------:R0:W-:Y:S04]  /*14070*/  STL [R1+0x4c08], R6 ;  /* 0x004c080601007387 */ /* 0x0001e80000100800 */
[----:B------:R0:W-:Y:S01]  /*14080*/  STL [R1+0x4c0c], R4 ;  /* 0x004c0c0401007387 */ /* 0x0001e20000100800 */
[----:B------:R-:W-:-:S07]  /*14090*/  HFMA2 R0, -RZ, RZ, 0, 2.384185791015625e-07 ;  /* 0x00000004ff007431 */ /* 0x000fce00000001ff */
.L_x_158:
[----:B01----:R-:W-:-:S04]  /*140a0*/  IMAD.WIDE.U32 R4, R0, 0x4, R2 ;  /* 0x0000000400047825 */ /* 0x003fc800078e0002 */
[C---:B------:R-:W-:Y:S02]  /*140b0*/  IMAD R9, R0.reuse, 0x4, R1 ;  /* 0x0000000400097824 */ /* 0x040fe400078e0201 */
[----:B------:R-:W2:Y:S04]  /*140c0*/  LDG.E.CONSTANT R5, desc[UR10][R4.64+0x1000] ;  /* 0x0010000a04057981 */ /* 0x000ea8000c1e9900 */
[----:B------:R-:W2:Y:S01]  /*140d0*/  LDL R6, [R9+0x4400] ;  /* 0x0044000009067983 */ /* 0x000ea20000100800 */
[----:B---3--:R-:W-:Y:S02]  /*140e0*/  VIADD R8, R0, 0x1 ;  /* 0x0000000100087836 */ /* 0x008fe40000000000 */
[----:B--2---:R-:W-:-:S04]  /*140f0*/  IMAD.WIDE R6, R5, R6, RZ ;  /* 0x0000000605067225 */ /* 0x004fc800078e02ff */
[----:B------:R-:W-:-:S04]  /*14100*/  IMAD R11, R6, 0x3802001, RZ ;  /* 0x03802001060b7824 */ /* 0x000fc800078e02ff */
[----:B------:R-:W-:Y:S01]  /*14110*/  IMAD.HI.U32 R12, R11, -0x7fe001, R6 ;  /* 0xff801fff0b0c7827 */ /* 0x000fe200078e0006 */
[----:B------:R-:W-:-:S03]  /*14120*/  SHF.R.S32.HI R10, RZ, 0x1f, R11 ;  /* 0x0000001fff0a7819 */ /* 0x000fc6000001140b */
[----:B------:R-:W-:-:S04]  /*14130*/  IMAD.WIDE.U32 R6, R8, 0x4, R2 ;  /* 0x0000000408067825 */ /* 0x000fc800078e0002 */
[----:B------:R-:W-:Y:S01]  /*14140*/  IMAD R10, R10, -0x7fe001, RZ ;  /* 0xff801fff0a0a7824 */ /* 0x000fe200078e02ff */
[----:B------:R-:W2:Y:S04]  /*14150*/  LDG.E.CONSTANT R5, desc[UR10][R6.64+0x1000] ;  /* 0x0010000a06057981 */ /* 0x000ea8000c1e9900 */
[----:B------:R-:W-:Y:S02]  /*14160*/  IADD3 R12, PT, PT, R12, -R11, R10 ;  /* 0x8000000b0c0c7210 */ /* 0x000fe40007ffe00a */
[----:B------:R-:W-:-:S03]  /*14170*/  LEA R10, R8, R1, 0x2 ;  /* 0x00000001080a7211 */ /* 0x000fc600078e10ff */
[----:B------:R0:W-:Y:S04]  /*14180*/  STL [R9+0x4c00], R12 ;  /* 0x004c000c09007387 */ /* 0x0001e80000100800 */
[----:B------:R-:W2:Y:S01]  /*14190*/  LDL R4, [R10+0x4400] ;  /* 0x004400000a047983 */ /* 0x000ea20000100800 */
[----:B------:R-:W-:Y:S02]  /*141a0*/  VIADD R8, R0, 0x2 ;  /* 0x0000000200087836 */ /* 0x000fe40000000000 */
[----:B--2---:R-:W-:-:S04]  /*141b0*/  IMAD.WIDE R4, R5, R4, RZ ;  /* 0x0000000405047225 */ /* 0x004fc800078e02ff */
[----:B------:R-:W-:-:S05]  /*141c0*/  IMAD R13, R4, 0x3802001, RZ ;  /* 0x03802001040d7824 */ /* 0x000fca00078e02ff */
[----:B------:R-:W-:Y:S01]  /*141d0*/  SHF.R.S32.HI R11, RZ, 0x1f, R13 ;  /* 0x0000001fff0b7819 */ /* 0x000fe2000001140d */
[----:B------:R-:W-:-:S04]  /*141e0*/  IMAD.HI.U32 R14, R13, -0x7fe001, R4 ;  /* 0xff801fff0d0e7827 */ /* 0x000fc800078e0004 */
[----:B------:R-:W-:Y:S02]  /*141f0*/  IMAD R11, R11, -0x7fe001, RZ ;  /* 0xff801fff0b0b7824 */ /* 0x000fe400078e02ff */
[----:B------:R-:W-:-:S03]  /*14200*/  IMAD.WIDE.U32 R4, R8, 0x4, R2 ;  /* 0x0000000408047825 */ /* 0x000fc600078e0002 */
[----:B------:R-:W-:Y:S01]  /*14210*/  IADD3 R13, PT, PT, R14, -R13, R11 ;  /* 0x8000000d0e0d7210 */ /* 0x000fe20007ffe00b */
[----:B------:R-:W-:Y:S02]  /*14220*/  IMAD R11, R8, 0x4, R1 ;  /* 0x00000004080b7824 */ /* 0x000fe400078e0201 */
[----:B------:R-:W2:Y:S04]  /*14230*/  LDG.E.CONSTANT R5, desc[UR10][R4.64+0x1000] ;  /* 0x0010000a04057981 */ /* 0x000ea8000c1e9900 */
[----:B------:R1:W-:Y:S04]  /*14240*/  STL [R10+0x4c00], R13 ;  /* 0x004c000d0a007387 */ /* 0x0003e80000100800 */
[----:B------:R-:W2:Y:S01]  /*14250*/  LDL R6, [R11+0x4400] ;  /* 0x004400000b067983 */ /* 0x000ea20000100800 */
[----:B------:R-:W-:Y:S01]  /*14260*/  IADD3 R8, PT, PT, R0, 0x3, RZ ;  /* 0x0000000300087810 */ /* 0x000fe20007ffe0ff */
[----:B--2---:R-:W-:-:S04]  /*14270*/  IMAD.WIDE R6, R5, R6, RZ ;  /* 0x0000000605067225 */ /* 0x004fc800078e02ff */
[----:B------:R-:W-:-:S05]  /*14280*/  IMAD R15, R6, 0x3802001, RZ ;  /* 0x03802001060f7824 */ /* 0x000fca00078e02ff */
[----:B0-----:R-:W-:Y:S01]  /*14290*/  SHF.R.S32.HI R9, RZ, 0x1f, R15 ;  /* 0x0000001fff097819 */ /* 0x001fe2000001140f */
[----:B------:R-:W-:-:S04]  /*142a0*/  IMAD.HI.U32 R14, R15, -0x7fe001, R6 ;  /* 0xff801fff0f0e7827 */ /* 0x000fc800078e0006 */
[----:B------:R-:W-:Y:S02]  /*142b0*/  IMAD R9, R9, -0x7fe001, RZ ;  /* 0xff801fff09097824 */ /* 0x000fe400078e02ff */
[----:B------:R-:W-:-:S03]  /*142c0*/  IMAD.WIDE.U32 R6, R8, 0x4, R2 ;  /* 0x0000000408067825 */ /* 0x000fc600078e0002 */
[----:B------:R-:W-:Y:S01]  /*142d0*/  IADD3 R14, PT, PT, R14, -R15, R9 ;  /* 0x8000000f0e0e7210 */ /* 0x000fe20007ffe009 */
[----:B------:R-:W-:Y:S01]  /*142e0*/  IMAD R9, R8, 0x4, R1 ;  /* 0x0000000408097824 */ /* 0x000fe200078e0201 */
[----:B------:R-:W2:Y:S04]  /*142f0*/  LDG.E.CONSTANT R5, desc[UR10][R6.64+0x1000] ;  /* 0x0010000a06057981 */ /* 0x000ea8000c1e9900 */
[----:B------:R0:W-:Y:S04]  /*14300*/  STL [R11+0x4c00], R14 ;  /* 0x004c000e0b007387 */ /* 0x0001e80000100800 */
[----:B------:R-:W2:Y:S01]  /*14310*/  LDL R4, [R9+0x4400] ;  /* 0x0044000009047983 */ /* 0x000ea20000100800 */
[----:B------:R-:W-:-:S02]  /*14320*/  VIADD R8, R0, 0x4 ;  /* 0x0000000400087836 */ /* 0x000fc40000000000 */
[----:B--2---:R-:W-:-:S04]  /*14330*/  IMAD.WIDE R4, R5, R4, RZ ;  /* 0x0000000405047225 */ /* 0x004fc800078e02ff */
[----:B-1----:R-:W-:-:S05]  /*14340*/  IMAD R13, R4, 0x3802001, RZ ;  /* 0x03802001040d7824 */ /* 0x002fca00078e02ff */
[----:B------:R-:W-:Y:S01]  /*14350*/  SHF.R.S32.HI R10, RZ, 0x1f, R13 ;  /* 0x0000001fff0a7819 */ /* 0x000fe2000001140d */
[----:B------:R-:W-:-:S04]  /*14360*/  IMAD.HI.U32 R12, R13, -0x7fe001, R4 ;  /* 0xff801fff0d0c7827 */ /* 0x000fc800078e0004 */
[----:B------:R-:W-:Y:S02]  /*14370*/  IMAD R10, R10, -0x7fe001, RZ ;  /* 0xff801fff0a0a7824 */ /* 0x000fe400078e02ff */
[----:B------:R-:W-:-:S03]  /*14380*/  IMAD.WIDE.U32 R4, R8, 0x4, R2 ;  /* 0x0000000408047825 */ /* 0x000fc600078e0002 */
[----:B------:R-:W-:Y:S02]  /*14390*/  IADD3 R12, PT, PT, R12, -R13, R10 ;  /* 0x8000000d0c0c7210 */ /* 0x000fe40007ffe00a */
[----:B------:R-:W-:Y:S01]  /*143a0*/  LEA R10, R8, R1, 0x2 ;  /* 0x00000001080a7211 */ /* 0x000fe200078e10ff */
[----:B------:R-:W2:Y:S04]  /*143b0*/  LDG.E.CONSTANT R5, desc[UR10][R4.64+0x1000] ;  /* 0x0010000a04057981 */ /* 0x000ea8000c1e9900 */
[----:B------:R1:W-:Y:S04]  /*143c0*/  STL [R9+0x4c00], R12 ;  /* 0x004c000c09007387 */ /* 0x0003e80000100800 */
[----:B------:R-:W2:Y:S01]  /*143d0*/  LDL R6, [R10+0x4400] ;  /* 0x004400000a067983 */ /* 0x000ea20000100800 */
[----:B------:R-:W-:-:S02]  /*143e0*/  VIADD R8, R0, 0x5 ;  /* 0x0000000500087836 */ /* 0x000fc40000000000 */
        /* <DEDUP_REMOVED lines=11> */
[----:B------:R-:W-:Y:S01]  /*144a0*/  IADD3 R8, PT, PT, R0, 0x6, RZ ;  /* 0x0000000600087810 */ /* 0x000fe20007ffe0ff */
[----:B--2---:R-:W-:-:S04]  /*144b0*/  IMAD.WIDE R4, R5, R4, RZ ;  /* 0x0000000405047225 */ /* 0x004fc800078e02ff */
[----:B------:R-:W-:-:S05]  /*144c0*/  IMAD R15, R4, 0x3802001, RZ ;  /* 0x03802001040f7824 */ /* 0x000fca00078e02ff */
[----:B-1----:R-:W-:Y:S01]  /*144d0*/  SHF.R.S32.HI R9, RZ, 0x1f, R15 ;  /* 0x0000001fff097819 */ /* 0x002fe2000001140f */
        /* <DEDUP_REMOVED lines=8> */
[----:B------:R-:W-:-:S02]  /*14560*/  VIADD R8, R0, 0x7 ;  /* 0x0000000700087836 */ /* 0x000fc40000000000 */
[----:B--2---:R-:W-:-:S04]  /*14570*/  IMAD.WIDE R6, R5, R6, RZ ;  /* 0x0000000605067225 */ /* 0x004fc800078e02ff */
[----:B0-----:R-:W-:-:S05]  /*14580*/  IMAD R13, R6, 0x3802001, RZ ;  /* 0x03802001060d7824 */ /* 0x001fca00078e02ff */
        /* <DEDUP_REMOVED lines=165> */
[----:B------:R-:W-:-:S04]  /*14fe0*/  IADD3 R0, PT, PT, R0, 0x15, RZ ;  /* 0x0000001500007810 */ /* 0x000fc80007ffe0ff */
[----:B------:R-:W-:Y:S01]  /*14ff0*/  ISETP.NE.AND P0, PT, R0, 0x100, PT ;  /* 0x000001000000780c */ /* 0x000fe20003f05270 */
[----:B--2---:R-:W-:-:S04]  /*15000*/  IMAD.WIDE R6, R5, R6, RZ ;  /* 0x0000000605067225 */ /* 0x004fc800078e02ff */
[----:B------:R-:W-:-:S05]  /*15010*/  IMAD R13, R6, 0x3802001, RZ ;  /* 0x03802001060d7824 */ /* 0x000fca00078e02ff */
[----:B0-----:R-:W-:Y:S01]  /*15020*/  SHF.R.S32.HI R9, RZ, 0x1f, R13 ;  /* 0x0000001fff097819 */ /* 0x001fe2000001140d */
[----:B------:R-:W-:-:S04]  /*15030*/  IMAD.HI.U32 R6, R13, -0x7fe001, R6 ;  /* 0xff801fff0d067827 */ /* 0x000fc800078e0006 */
[----:B------:R-:W-:-:S05]  /*15040*/  IMAD R7, R9, -0x7fe001, RZ ;  /* 0xff801fff09077824 */ /* 0x000fca00078e02ff */
[----:B------:R-:W-:-:S05]  /*15050*/  IADD3 R7, PT, PT, R6, -R13, R7 ;  /* 0x8000000d06077210 */ /* 0x000fca0007ffe007 */
[----:B------:R3:W-:Y:S01]  /*15060*/  STL [R8+0x4c00], R7 ;  /* 0x004c000708007387 */ /* 0x0007e20000100800 */
[----:B------:R-:W-:Y:S05]  /*15070*/  @P0 BRA `(.L_x_158) ;  /* 0xfffffff000080947 */ /* 0x000fea000383ffff */
[----:B---3--:R-:W2:Y:S01]  /*15080*/  LDL.64 R6, [R1+0x4c00] ;  /* 0x004c000001067983 */ /* 0x008ea20000100a00 */
[----:B------:R-:W0:Y:S03]  /*15090*/  LDCU.64 UR4, c[0x3][0x840] ;  /* 0x00c10800ff0477ac */ /* 0x000e260008000a00 */
[----:B------:R-:W3:Y:S01]  /*150a0*/  LDL.64 R4, [R1+0x4c08] ;  /* 0x004c080001047983 */ /* 0x000ee20000100a00 */
[----:B--2---:R-:W-:Y:S01]  /*150b0*/  IMAD.IADD R0, R6, 0x1, -R7 ;  /* 0x0000000106007824 */ /* 0x004fe200078e0a07 */
[----:B------:R-:W-:Y:S01]  /*150c0*/  IADD3 R2, PT, PT, R7, R6, RZ ;  /* 0x0000000607027210 */ /* 0x000fe20007ffe0ff */
[----:B---3--:R-:W-:-:S03]  /*150d0*/  IMAD.IADD R3, R4, 0x1, -R5 ;  /* 0x0000000104037824 */ /* 0x008fc600078e0a05 */
[----:B------:R-:W-:Y:S01]  /*150e0*/  ISETP.GE.AND P2, PT, R0, RZ, PT ;  /* 0x000000ff0000720c */ /* 0x000fe20003f46270 */
[----:B------:R-:W-:Y:S01]  /*150f0*/  IMAD.IADD R4, R4, 0x1, R5 ;  /* 0x0000000104047824 */ /* 0x000fe200078e0205 */
[----:B------:R-:W-:Y:S02]  /*15100*/  ISETP.GT.AND P0, PT, R2, 0x7fe000, PT ;  /* 0x007fe0000200780c */ /* 0x000fe40003f04270 */
[----:B------:R-:W-:Y:S02]  /*15110*/  ISETP.GE.AND P3, PT, R3, RZ, PT ;  /* 0x000000ff0300720c */ /* 0x000fe40003f66270 */
[----:B------:R-:W-:-:S07]  /*15120*/  ISETP.GT.AND P1, PT, R4, 0x7fe000, PT ;  /* 0x007fe0000400780c */ /* 0x000fce0003f24270 */
[----:B------:R-:W-:Y:S02]  /*15130*/  @!P2 VIADD R0, R0, 0x7fe001 ;  /* 0x007fe0010000a836 */ /* 0x000fe40000000000 */
[----:B------:R-:W-:Y:S02]  /*15140*/  @P0 VIADD R2, R2, 0xff801fff ;  /* 0xff801fff02020836 */ /* 0x000fe40000000000 */
[----:B------:R-:W-:Y:S01]  /*15150*/  @!P3 IADD3 R3, PT, PT, R3, 0x7fe001, RZ ;  /* 0x007fe0010303b810 */ /* 0x000fe20007ffe0ff */
[----:B0-----:R-:W-:Y:S02]  /*15160*/  IMAD.WIDE R6, R0, UR5, RZ ;  /* 0x0000000500067c25 */ /* 0x001fe4000f8e02ff */
[----:B------:R-:W-:Y:S02]  /*15170*/  ISETP.GE.AND P0, PT, R2, RZ, PT ;  /* 0x000000ff0200720c */ /* 0x000fe40003f06270 */
[----:B------:R-:W-:Y:S01]  /*15180*/  IMAD.WIDE R8, R3, UR4, RZ ;  /* 0x0000000403087c25 */ /* 0x000fe2000f8e02ff */
[----:B------:R-:W-:-:S03]  /*15190*/  UMOV UR4, 0xfe ;  /* 0x000000fe00047882 */ /* 0x000fc60000000000 */
[----:B------:R-:W-:Y:S02]  /*151a0*/  @P1 VIADD R4, R4, 0xff801fff ;  /* 0xff801fff04041836 */ /* 0x000fe40000000000 */
[----:B------:R-:W-:Y:S02]  /*151b0*/  IMAD R5, R6, 0x3802001, RZ ;  /* 0x0380200106057824 */ /* 0x000fe400078e02ff */
[----:B------:R-:W-:Y:S01]  /*151c0*/  IMAD R11, R8, 0x3802001, RZ ;  /* 0x03802001080b7824 */ /* 0x000fe200078e02ff */
[----:B------:R-:W-:Y:S01]  /*151d0*/  ISETP.GE.AND P1, PT, R4, RZ, PT ;  /* 0x000000ff0400720c */ /* 0x000fe20003f26270 */
[----:B------:R-:W-:Y:S01]  /*151e0*/  IMAD.HI.U32 R6, R5, -0x7fe001, R6 ;  /* 0xff801fff05067827 */ /* 0x000fe200078e0006 */
[----:B------:R-:W-:Y:S02]  /*151f0*/  SHF.R.S32.HI R3, RZ, 0x1f, R5 ;  /* 0x0000001fff037819 */ /* 0x000fe40000011405 */
[----:B------:R-:W-:Y:S01]  /*15200*/  SHF.R.S32.HI R0, RZ, 0x1f, R11 ;  /* 0x0000001fff007819 */ /* 0x000fe2000001140b */
[----:B------:R-:W-:Y:S01]  /*15210*/  IMAD.HI.U32 R8, R11, -0x7fe001, R8 ;  /* 0xff801fff0b087827 */ /* 0x000fe200078e0008 */
[----:B------:R-:W-:-:S03]  /*15220*/  @!P0 IADD3 R2, PT, PT, R2, 0x7fe001, RZ ;  /* 0x007fe00102028810 */ /* 0x000fc60007ffe0ff */
[----:B------:R-:W-:Y:S02]  /*15230*/  IMAD R3, R3, -0x7fe001, RZ ;  /* 0xff801fff03037824 */ /* 0x000fe400078e02ff */
[----:B------:R-:W-:Y:S02]  /*15240*/  IMAD R0, R0, -0x7fe001, RZ ;  /* 0xff801fff00007824 */ /* 0x000fe400078e02ff */
[----:B------:R-:W-:Y:S01]  /*15250*/  @!P1 VIADD R4, R4, 0x7fe001 ;  /* 0x007fe00104049836 */ /* 0x000fe20000000000 */
[----:B------:R-:W-:Y:S02]  /*15260*/  IADD3 R3, PT, PT, R6, -R5, R3 ;  /* 0x8000000506037210 */ /* 0x000fe40007ffe003 */
[----:B------:R-:W-:Y:S01]  /*15270*/  IADD3 R5, PT, PT, R8, -R11, R0 ;  /* 0x8000000b08057210 */ /* 0x000fe20007ffe000 */
[----:B------:R-:W-:Y:S02]  /*15280*/  IMAD.MOV.U32 R0, RZ, RZ, 0x4 ;  /* 0x00000004ff007424 */ /* 0x000fe400078e00ff */
[----:B------:R0:W-:Y:S04]  /*15290*/  STL.64 [R1+0x4c00], R2 ;  /* 0x004c000201007387 */ /* 0x0001e80000100a00 */
[----:B------:R0:W-:Y:S02]  /*152a0*/  STL.64 [R1+0x4c08], R4 ;  /* 0x004c080401007387 */ /* 0x0001e40000100a00 */
.L_x_159:
[----:B01----:R-:W-:-:S05]  /*152b0*/  LEA R4, R0, R35, 0x2 ;  /* 0x0000002300047211 */ /* 0x003fca00078e10ff */
[----:B------:R-:W2:Y:S01]  /*152c0*/  LDL.64 R2, [R4] ;  /* 0x0000000004027983 */ /* 0x000ea20000100a00 */
[----:B------:R-:W-:Y:S02]  /*152d0*/  UMOV UR6, 0x448 ;  /* 0x0000044800067882 */ /* 0x000fe40000000000 */
[----:B------:R-:W-:-:S12]  /*152e0*/  ULEA UR5, UR4, UR6, 0x2 ;  /* 0x0000000604057291 */ /* 0x000fd8000f8e10ff */
[----:B------:R-:W0:Y:S01]  /*152f0*/  LDCU UR5, c[0x3][UR5+-0x4] ;  /* 0x00ffff80050577ac */ /* 0x000e220008000800 */
[----:B--2---:R-:W-:Y:S02]  /*15300*/  IMAD.IADD R5, R2, 0x1, -R3 ;  /* 0x0000000102057824 */ /* 0x004fe400078e0a03 */
[----:B------:R-:W-:-:S03]  /*15310*/  IMAD.IADD R6, R3, 0x1, R2 ;  /* 0x0000000103067824 */ /* 0x000fc600078e0202 */
[----:B------:R-:W-:Y:S02]  /*15320*/  ISETP.GE.AND P1, PT, R5, RZ, PT ;  /* 0x000000ff0500720c */ /* 0x000fe40003f26270 */
[----:B------:R-:W-:-:S11]  /*15330*/  ISETP.GT.AND P0, PT, R6, 0x7fe000, PT ;  /* 0x007fe0000600780c */ /* 0x000fd60003f04270 */
[----:B------:R-:W-:Y:S02]  /*15340*/  @!P1 IADD3 R5, PT, PT, R5, 0x7fe001, RZ ;  /* 0x007fe00105059810 */ /* 0x000fe40007ffe0ff */
[----:B------:R-:W-:-:S03]  /*15350*/  @P0 VIADD R6, R6, 0xff801fff ;  /* 0xff801fff06060836 */ /* 0x000fc60000000000 */
[----:B0-----:R-:W-:Y:S02]  /*15360*/  IMAD.WIDE R2, R5, UR5, RZ ;  /* 0x0000000505027c25 */ /* 0x001fe4000f8e02ff */
[----:B------:R-:W-:Y:S02]  /*15370*/  ISETP.GE.AND P0, PT, R6, RZ, PT ;  /* 0x000000ff0600720c */ /* 0x000fe40003f06270 */
[----:B------:R-:W-:-:S04]  /*15380*/  IMAD R7, R2, 0x3802001, RZ ;  /* 0x0380200102077824 */ /* 0x000fc800078e02ff */
[----:B------:R-:W-:Y:S01]  /*15390*/  IMAD.HI.U32 R8, R7, -0x7fe001, R2 ;  /* 0xff801fff07087827 */ /* 0x000fe200078e0002 */
[----:B------:R-:W-:-:S03]  /*153a0*/  SHF.R.S32.HI R5, RZ, 0x1f, R7 ;  /* 0x0000001fff057819 */ /* 0x000fc60000011407 */
[----:B------:R-:W-:Y:S02]  /*153b0*/  VIADD R2, R0, 0x2 ;  /* 0x0000000200027836 */ /* 0x000fe40000000000 */
[----:B------:R-:W-:Y:S01]  /*153c0*/  IMAD R5, R5, -0x7fe001, RZ ;  /* 0xff801fff05057824 */ /* 0x000fe200078e02ff */
[----:B------:R-:W-:-:S04]  /*153d0*/  @!P0 IADD3 R6, PT, PT, R6, 0x7fe001, RZ ;  /* 0x007fe00106068810 */ /* 0x000fc80007ffe0ff */
[----:B------:R-:W-:Y:S01]  /*153e0*/  IADD3 R7, PT, PT, R8, -R7, R5 ;  /* 0x8000000708077210 */ /* 0x000fe20007ffe005 */
[----:B------:R-:W-:-:S04]  /*153f0*/  IMAD R5, R2, 0x4, R35 ;  /* 0x0000000402057824 */ /* 0x000fc800078e0223 */
[----:B------:R0:W-:Y:S04]  /*15400*/  STL.64 [R4], R6 ;  /* 0x0000000604007387 */ /* 0x0001e80000100a00 */
[----:B------:R-:W2:Y:S01]  /*15410*/  LDL.64 R2, [R5] ;  /* 0x0000000005027983 */ /* 0x000ea20000100a00 */
[----:B------:R-:W-:-:S04]  /*15420*/  UIADD3 UR5, UPT, UPT, UR4, -0x1, URZ ;  /* 0xffffffff04057890 */ /* 0x000fc8000fffe0ff */
[----:B------:R-:W-:-:S12]  /*15430*/  ULEA UR5, UR5, UR6, 0x2 ;  /* 0x0000000605057291 */ /* 0x000fd8000f8e10ff */
[----:B------:R-:W1:Y:S01]  /*15440*/  LDCU UR5, c[0x3][UR5+-0x4] ;  /* 0x00ffff80050577ac */ /* 0x000e620008000800 */
[----:B--2---:R-:W-:Y:S01]  /*15450*/  IMAD.IADD R9, R2, 0x1, -R3 ;  /* 0x0000000102097824 */ /* 0x004fe200078e0a03 */
[----:B------:R-:W-:-:S04]  /*15460*/  IADD3 R8, PT, PT, R3, R2, RZ ;  /* 0x0000000203087210 */ /* 0x000fc80007ffe0ff */
[----:B------:R-:W-:Y:S02]  /*15470*/  ISETP.GE.AND P1, PT, R9, RZ, PT ;  /* 0x000000ff0900720c */ /* 0x000fe40003f26270 */
[----:B------:R-:W-:-:S11]  /*15480*/  ISETP.GT.AND P0, PT, R8, 0x7fe000, PT ;  /* 0x007fe0000800780c */ /* 0x000fd60003f04270 */
[----:B------:R-:W-:Y:S02]  /*15490*/  @!P1 VIADD R9, R9, 0x7fe001 ;  /* 0x007fe00109099836 */ /* 0x000fe40000000000 */
[----:B------:R-:W-:Y:S02]  /*154a0*/  @P0 VIADD R8, R8, 0xff801fff ;  /* 0xff801fff08080836 */ /* 0x000fe40000000000 */
[----:B-1----:R-:W-:-:S03]  /*154b0*/  IMAD.WIDE R2, R9, UR5, RZ ;  /* 0x0000000509027c25 */ /* 0x002fc6000f8e02ff */
[----:B------:R-:W-:Y:S01]  /*154c0*/  ISETP.GE.AND P0, PT, R8, RZ, PT ;  /* 0x000000ff0800720c */ /* 0x000fe20003f06270 */
[----:B------:R-:W-:-:S04]  /*154d0*/  IMAD R9, R2, 0x3802001, RZ ;  /* 0x0380200102097824 */ /* 0x000fc800078e02ff */
[----:B0-----:R-:W-:Y:S01]  /*154e0*/  IMAD.HI.U32 R6, R9, -0x7fe001, R2 ;  /* 0xff801fff09067827 */ /* 0x001fe200078e0002 */
[----:B------:R-:W-:Y:S02]  /*154f0*/  SHF.R.S32.HI R4, RZ, 0x1f, R9 ;  /* 0x0000001fff047819 */ /* 0x000fe40000011409 */
[----:B------:R-:W-:-:S03]  /*15500*/  IADD3 R2, PT, PT, R0, 0x4, RZ ;  /* 0x0000000400027810 */ /* 0x000fc60007ffe0ff */
[----:B------:R-:W-:Y:S02]  /*15510*/  IMAD R4, R4, -0x7fe001, RZ ;  /* 0xff801fff04047824 */ /* 0x000fe400078e02ff */
[----:B------:R-:W-:-:S03]  /*15520*/  @!P0 VIADD R8, R8, 0x7fe001 ;  /* 0x007fe00108088836 */ /* 0x000fc60000000000 */
[----:B------:R-:W-:Y:S01]  /*15530*/  IADD3 R9, PT, PT, R6, -R9, R4 ;  /* 0x8000000906097210 */ /* 0x000fe20007ffe004 */
[----:B------:R-:W-:-:S04]  /*15540*/  IMAD R4, R2, 0x4, R35 ;  /* 0x0000000402047824 */ /* 0x000fc800078e0223 */
[----:B------:R0:W-:Y:S04]  /*15550*/  STL.64 [R5], R8 ;  /* 0x0000000805007387 */ /* 0x0001e80000100a00 */
[----:B------:R-:W2:Y:S01]  /*15560*/  LDL.64 R2, [R4] ;  /* 0x0000000004027983 */ /* 0x000ea20000100a00 */
[----:B------:R-:W-:-:S04]  /*15570*/  UIADD3 UR5, UPT, UPT, UR4, -0x2, URZ ;  /* 0xfffffffe04057890 */ /* 0x000fc8000fffe0ff */
[----:B------:R-:W-:-:S12]  /*15580*/  ULEA UR5, UR5, UR6, 0x2 ;  /* 0x0000000605057291 */ /* 0x000fd8000f8e10ff */
[----:B------:R-:W1:Y:S01]  /*15590*/  LDCU UR5, c[0x3][UR5+-0x4] ;  /* 0x00ffff80050577ac */ /* 0x000e620008000800 */
[C---:B--2---:R-:W-:Y:S01]  /*155a0*/  IADD3 R7, PT, PT, -R3.reuse, R2, RZ ;  /* 0x0000000203077210 */ /* 0x044fe20007ffe1ff */
[----:B------:R-:W-:-:S03]  /*155b0*/  IMAD.IADD R6, R3, 0x1, R2 ;  /* 0x0000000103067824 */ /* 0x000fc600078e0202 */
[----:B------:R-:W-:Y:S02]  /*155c0*/  ISETP.GE.AND P1, PT, R7, RZ, PT ;  /* 0x000000ff0700720c */ /* 0x000fe40003f26270 */
[----:B------:R-:W-:-:S11]  /*155d0*/  ISETP.GT.AND P0, PT, R6, 0x7fe000, PT ;  /* 0x007fe0000600780c */ /* 0x000fd60003f04270 */
[----:B------:R-:W-:Y:S02]  /*155e0*/  @!P1 VIADD R7, R7, 0x7fe001 ;  /* 0x007fe00107079836 */ /* 0x000fe40000000000 */
[----:B------:R-:W-:Y:S02]  /*155f0*/  @P0 IADD3 R6, PT, PT, R6, -0x7fe001, RZ ;  /* 0xff801fff06060810 */ /* 0x000fe40007ffe0ff */
[----:B-1----:R-:W-:Y:S02]  /*15600*/  IMAD.WIDE R2, R7, UR5, RZ ;  /* 0x0000000507027c25 */ /* 0x002fe4000f8e02ff */
[----:B------:R-:W-:Y:S02]  /*15610*/  ISETP.GE.AND P0, PT, R6, RZ, PT ;  /* 0x000000ff0600720c */ /* 0x000fe40003f06270 */
[----:B------:R-:W-:-:S04]  /*15620*/  IMAD R7, R2, 0x3802001, RZ ;  /* 0x0380200102077824 */ /* 0x000fc800078e02ff */
[----:B0-----:R-:W-:Y:S01]  /*15630*/  IMAD.HI.U32 R8, R7, -0x7fe001, R2 ;  /* 0xff801fff07087827 */ /* 0x001fe200078e0002 */
[----:B------:R-:W-:-:S03]  /*15640*/  SHF.R.S32.HI R5, RZ, 0x1f, R7 ;  /* 0x0000001fff057819 */ /* 0x000fc60000011407 */
[----:B------:R-:W-:Y:S02]  /*15650*/  VIADD R2, R0, 0x6 ;  /* 0x0000000600027836 */ /* 0x000fe40000000000 */
[----:B------:R-:W-:Y:S02]  /*15660*/  IMAD R5, R5, -0x7fe001, RZ ;  /* 0xff801fff05057824 */ /* 0x000fe400078e02ff */
[----:B------:R-:W-:-:S03]  /*15670*/  @!P0 VIADD R6, R6, 0x7fe001 ;  /* 0x007fe00106068836 */ /* 0x000fc60000000000 */
[----:B------:R-:W-:Y:S02]  /*15680*/  IADD3 R7, PT, PT, R8, -R7, R5 ;  /* 0x8000000708077210 */ /* 0x000fe40007ffe005 */
[----:B------:R-:W-:-:S03]  /*15690*/  LEA R5, R2, R35, 0x2 ;  /* 0x0000002302057211 */ /* 0x000fc600078e10ff */
[----:B------:R0:W-:Y:S04]  /*156a0*/  STL.64 [R4], R6 ;  /* 0x0000000604007387 */ /* 0x0001e80000100a00 */
[----:B------:R-:W2:Y:S01]  /*156b0*/  LDL.64 R2, [R5] ;  /* 0x0000000005027983 */ /* 0x000ea20000100a00 */
[----:B------:R-:W-:-:S04]  /*156c0*/  UIADD3 UR5, UPT, UPT, UR4, -0x3, URZ ;  /* 0xfffffffd04057890 */ /* 0x000fc8000fffe0ff */
[----:B------:R-:W-:-:S12]  /*156d0*/  ULEA UR5, UR5, UR6, 0x2 ;  /* 0x0000000605057291 */ /* 0x000fd8000f8e10ff */
[----:B------:R-:W1:Y:S01]  /*156e0*/  LDCU UR5, c[0x3][UR5+-0x4] ;  /* 0x00ffff80050577ac */ /* 0x000e620008000800 */
[----:B--2---:R-:W-:Y:S02]  /*156f0*/  IMAD.IADD R9, R2, 0x1, -R3 ;  /* 0x0000000102097824 */ /* 0x004fe400078e0a03 */
[----:B------:R-:W-:-:S03]  /*15700*/  IMAD.IADD R8, R3, 0x1, R2 ;  /* 0x0000000103087824 */ /* 0x000fc600078e0202 */
[----:B------:R-:W-:Y:S02]  /*15710*/  ISETP.GE.AND P1, PT, R9, RZ, PT ;  /* 0x000000ff0900720c */ /* 0x000fe40003f26270 */
[----:B------:R-:W-:-:S11]  /*15720*/  ISETP.GT.AND P0, PT, R8, 0x7fe000, PT ;  /* 0x007fe0000800780c */ /* 0x000fd60003f04270 */
[----:B------:R-:W-:Y:S02]  /*15730*/  @!P1 IADD3 R9, PT, PT, R9, 0x7fe001, RZ ;  /* 0x007fe00109099810 */ /* 0x000fe40007ffe0ff */
[----:B------:R-:W-:-:S03]  /*15740*/  @P0 VIADD R8, R8, 0xff801fff ;  /* 0xff801fff08080836 */ /* 0x000fc60000000000 */
[----:B-1----:R-:W-:Y:S02]  /*15750*/  IMAD.WIDE R2, R9, UR5, RZ ;  /* 0x0000000509027c25 */ /* 0x002fe4000f8e02ff */
[----:B------:R-:W-:Y:S02]  /*15760*/  ISETP.GE.AND P0, PT, R8, RZ, PT ;  /* 0x000000ff0800720c */ /* 0x000fe40003f06270 */
[----:B------:R-:W-:-:S04]  /*15770*/  IMAD R9, R2, 0x3802001, RZ ;  /* 0x0380200102097824 */ /* 0x000fc800078e02ff */
[----:B0-----:R-:W-:Y:S01]  /*15780*/  IMAD.HI.U32 R6, R9, -0x7fe001, R2 ;  /* 0xff801fff09067827 */ /* 0x001fe200078e0002 */
        /* <DEDUP_REMOVED lines=83> */
[----:B------:R-:W-:Y:S01]  /*15cc0*/  IMAD.HI.U32 R2, R11, -0x7fe001, R2 ;  /* 0xff801fff0b027827 */ /* 0x000fe200078e0002 */
[----:B0-----:R-:W-:-:S05]  /*15cd0*/  SHF.R.S32.HI R4, RZ, 0x1f, R11 ;  /* 0x0000001fff047819 */ /* 0x001fca000001140b */
[----:B------:R-:W-:Y:S01]  /*15ce0*/  IMAD R3, R4, -0x7fe001, RZ ;  /* 0xff801fff04037824 */ /* 0x000fe200078e02ff */
[----:B------:R-:W-:Y:S01]  /*15cf0*/  IADD3 R4, PT, PT, R0, 0x10, RZ ;  /* 0x0000001000047810 */ /* 0x000fe20007ffe0ff */
[----:B------:R-:W-:-:S03]  /*15d00*/  @!P0 VIADD R10, R10, 0x7fe001 ;  /* 0x007fe0010a0a8836 */ /* 0x000fc60000000000 */
[----:B------:R-:W-:Y:S01]  /*15d10*/  IADD3 R11, PT, PT, R2, -R11, R3 ;  /* 0x8000000b020b7210 */ /* 0x000fe20007ffe003 */
[----:B------:R-:W-:-:S04]  /*15d20*/  IMAD R4, R4, 0x4, R35 ;  /* 0x0000000404047824 */ /* 0x000fc800078e0223 */
[----:B------:R1:W-:Y:S04]  /*15d30*/  STL.64 [R8], R10 ;  /* 0x0000000a08007387 */ /* 0x0003e80000100a00 */
[----:B------:R-:W2:Y:S01]  /*15d40*/  LDL.64 R2, [R4] ;  /* 0x0000000004027983 */ /* 0x000ea20000100a00 */
[----:B------:R-:W-:Y:S01]  /*15d50*/  UIADD3 UR5, UPT, UPT, UR4, -0x8, URZ ;  /* 0xfffffff804057890 */ /* 0x000fe2000fffe0ff */
[----:B------:R-:W-:Y:S01]  /*15d60*/  VIADD R0, R0, 0x12 ;  /* 0x0000001200007836 */ /* 0x000fe20000000000 */
[----:B------:R-:W-:Y:S02]  /*15d70*/  UIADD3 UR4, UPT, UPT, UR4, -0x9, URZ ;  /* 0xfffffff704047890 */ /* 0x000fe4000fffe0ff */
[----:B------:R-:W-:-:S12]  /*15d80*/  ULEA UR5, UR5, UR6, 0x2 ;  /* 0x0000000605057291 */ /* 0x000fd8000f8e10ff */
[----:B------:R-:W0:Y:S01]  /*15d90*/  LDCU UR5, c[0x3][UR5+-0x4] ;  /* 0x00ffff80050577ac */ /* 0x000e220008000800 */
[C---:B--2---:R-:W-:Y:S01]  /*15da0*/  IADD3 R5, PT, PT, R2.reuse, -R3, RZ ;  /* 0x8000000302057210 */ /* 0x044fe20007ffe0ff */
[----:B------:R-:W-:-:S03]  /*15db0*/  IMAD.IADD R6, R2, 0x1, R3 ;  /* 0x0000000102067824 */ /* 0x000fc600078e0203 */
[----:B------:R-:W-:Y:S02]  /*15dc0*/  ISETP.GE.AND P1, PT, R5, RZ, PT ;  /* 0x000000ff0500720c */ /* 0x000fe40003f26270 */
[----:B------:R-:W-:-:S11]  /*15dd0*/  ISETP.GT.AND P0, PT, R6, 0x7fe000, PT ;  /* 0x007fe0000600780c */ /* 0x000fd60003f04270 */
[----:B------:R-:W-:Y:S02]  /*15de0*/  @!P1 VIADD R5, R5, 0x7fe001 ;  /* 0x007fe00105059836 */ /* 0x000fe40000000000 */
[----:B------:R-:W-:Y:S02]  /*15df0*/  @P0 IADD3 R6, PT, PT, R6, -0x7fe001, RZ ;  /* 0xff801fff06060810 */ /* 0x000fe40007ffe0ff */
[----:B0-----:R-:W-:Y:S02]  /*15e00*/  IMAD.WIDE R2, R5, UR5, RZ ;  /* 0x0000000505027c25 */ /* 0x001fe4000f8e02ff */
[----:B------:R-:W-:Y:S02]  /*15e10*/  ISETP.GE.AND P0, PT, R6, RZ, PT ;  /* 0x000000ff0600720c */ /* 0x000fe40003f06270 */
[----:B------:R-:W-:-:S04]  /*15e20*/  IMAD R7, R2, 0x3802001, RZ ;  /* 0x0380200102077824 */ /* 0x000fc800078e02ff */
[----:B------:R-:W-:Y:S01]  /*15e30*/  IMAD.HI.U32 R2, R7, -0x7fe001, R2 ;  /* 0xff801fff07027827 */ /* 0x000fe200078e0002 */
[----:B------:R-:W-:-:S05]  /*15e40*/  SHF.R.S32.HI R5, RZ, 0x1f, R7 ;  /* 0x0000001fff057819 */ /* 0x000fca0000011407 */
[----:B------:R-:W-:Y:S02]  /*15e50*/  IMAD R5, R5, -0x7fe001, RZ ;  /* 0xff801fff05057824 */ /* 0x000fe400078e02ff */
[----:B------:R-:W-:Y:S01]  /*15e60*/  @!P0 VIADD R6, R6, 0x7fe001 ;  /* 0x007fe00106068836 */ /* 0x000fe20000000000 */
[----:B------:R-:W-:Y:S02]  /*15e70*/  ISETP.GE.U32.AND P0, PT, R0, 0x100, PT ;  /* 0x000001000000780c */ /* 0x000fe40003f06070 */
[----:B------:R-:W-:-:S05]  /*15e80*/  IADD3 R7, PT, PT, R2, -R7, R5 ;  /* 0x8000000702077210 */ /* 0x000fca0007ffe005 */
[----:B------:R1:W-:Y:S06]  /*15e90*/  STL.64 [R4], R6 ;  /* 0x0000000604007387 */ /* 0x0003ec0000100a00 */
[----:B------:R-:W-:Y:S05]  /*15ea0*/  @!P0 BRA `(.L_x_159) ;  /* 0xfffffff400008947 */ /* 0x000fea000383ffff */
[----:B------:R-:W-:Y:S01]  /*15eb0*/  UMOV UR5, UR4 ;  /* 0x0000000400057c82 */ /* 0x000fe20008000000 */
[----:B------:R-:W-:-:S05]  /*15ec0*/  UMOV UR4, URZ ;  /* 0x000000ff00047c82 */ /* 0x000fca0008000000 */
.L_x_165:
[----:B------:R-:W-:Y:S01]  /*15ed0*/  UIADD3 UR8, UPT, UPT, UR4, 0x2, URZ ;  /* 0x0000000204087890 */ /* 0x000fe2000fffe0ff */
[----:B------:R-:W-:Y:S01]  /*15ee0*/  PLOP3.LUT P0, PT, PT, PT, PT, 0x80, 0x8 ;  /* 0x000000000008781c */ /* 0x000fe20003f0f070 */
[----:B------:R-:W-:Y:S01]  /*15ef0*/  UMOV UR7, 0x448 ;  /* 0x0000044800077882 */ /* 0x000fe20000000000 */
[----:B0-----:R-:W-:Y:S01]  /*15f00*/  MOV R0, UR4 ;  /* 0x0000000400007c02 */ /* 0x001fe20008000f00 */
[----:B------:R-:W-:Y:S02]  /*15f10*/  UISETP.GE.U32.AND UP0, UPT, UR4, UR8, UPT ;  /* 0x000000080400728c */ /* 0x000fe4000bf06070 */
[----:B------:R-:W-:-:S12]  /*15f20*/  ULEA UR6, UR5, UR7, 0x2 ;  /* 0x0000000705067291 */ /* 0x000fd8000f8e10ff */
[----:B------:R-:W0:Y:S01]  /*15f30*/  LDCU UR9, c[0x3][UR6+-0x4] ;  /* 0x00ffff80060977ac */ /* 0x000e220008000800 */
[----:B--234-:R-:W-:Y:S05]  /*15f40*/  BRA.U !UP0, `(.L_x_160) ;  /* 0x0000000108547547 */ /* 0x01cfea000b800000 */
[----:B-1----:R-:W-:-:S05]  /*15f50*/  IMAD R4, R0, 0x4, R35 ;  /* 0x0000000400047824 */ /* 0x002fca00078e0223 */
[----:B------:R-:W2:Y:S04]  /*15f60*/  LDL R2, [R4] ;  /* 0x0000000004027983 */ /* 0x000ea80000100800 */
[----:B------:R-:W2:Y:S01]  /*15f70*/  LDL R3, [R4+0x8] ;  /* 0x0000080004037983 */ /* 0x000ea20000100800 */
[----:B------:R-:W-:Y:S02]  /*15f80*/  VIADD R0, R0, 0x1 ;  /* 0x0000000100007836 */ /* 0x000fe40000000000 */
[C---:B--2---:R-:W-:Y:S01]  /*15f90*/  IMAD.IADD R6, R2.reuse, 0x1, -R3 ;  /* 0x0000000102067824 */ /* 0x044fe200078e0a03 */
[----:B------:R-:W-:-:S04]  /*15fa0*/  IADD3 R5, PT, PT, R2, R3, RZ ;  /* 0x0000000302057210 */ /* 0x000fc80007ffe0ff */
[----:B------:R-:W-:Y:S02]  /*15fb0*/  ISETP.GE.AND P1, PT, R6, RZ, PT ;  /* 0x000000ff0600720c */ /* 0x000fe40003f26270 */
[----:B------:R-:W-:-:S11]  /*15fc0*/  ISETP.GT.AND P0, PT, R5, 0x7fe000, PT ;  /* 0x007fe0000500780c */ /* 0x000fd60003f04270 */
[----:B------:R-:W-:Y:S02]  /*15fd0*/  @!P1 VIADD R6, R6, 0x7fe001 ;  /* 0x007fe00106069836 */ /* 0x000fe40000000000 */
[----:B------:R-:W-:Y:S02]  /*15fe0*/  @P0 VIADD R5, R5, 0xff801fff ;  /* 0xff801fff05050836 */ /* 0x000fe40000000000 */
[----:B0-----:R-:W-:-:S03]  /*15ff0*/  IMAD.WIDE R2, R6, UR9, RZ ;  /* 0x0000000906027c25 */ /* 0x001fc6000f8e02ff */
[----:B------:R-:W-:Y:S01]  /*16000*/  ISETP.GE.AND P0, PT, R5, RZ, PT ;  /* 0x000000ff0500720c */ /* 0x000fe20003f06270 */
[----:B------:R-:W-:-:S04]  /*16010*/  IMAD R7, R2, 0x3802001, RZ ;  /* 0x0380200102077824 */ /* 0x000fc800078e02ff */
[----:B------:R-:W-:Y:S01]  /*16020*/  IMAD.HI.U32 R2, R7, -0x7fe001, R2 ;  /* 0xff801fff07027827 */ /* 0x000fe200078e0002 */
[----:B------:R-:W-:-:S05]  /*16030*/  SHF.R.S32.HI R6, RZ, 0x1f, R7 ;  /* 0x0000001fff067819 */ /* 0x000fca0000011407 */
[----:B------:R-:W-:Y:S02]  /*16040*/  IMAD R3, R6, -0x7fe001, RZ ;  /* 0xff801fff06037824 */ /* 0x000fe400078e02ff */
[----:B------:R-:W-:Y:S02]  /*16050*/  @!P0 IADD3 R5, PT, PT, R5, 0x7fe001, RZ ;  /* 0x007fe00105058810 */ /* 0x000fe40007ffe0ff */
[----:B------:R-:W-:Y:S02]  /*16060*/  PLOP3.LUT P0, PT, PT, PT, PT, 0x8, 0x80 ;  /* 0x000000000080781c */ /* 0x000fe40003f0e170 */
[----:B------:R-:W-:Y:S01]  /*16070*/  IADD3 R3, PT, PT, R2, -R7, R3 ;  /* 0x8000000702037210 */ /* 0x000fe20007ffe003 */
[----:B------:R2:W-:Y:S04]  /*16080*/  STL [R4], R5 ;  /* 0x0000000504007387 */ /* 0x0005e80000100800 */
[----:B------:R2:W-:Y:S06]  /*16090*/  STL [R4+0x8], R3 ;  /* 0x0000080304007387 */ /* 0x0005ec0000100800 */
.L_x_160:
[C---:B------:R-:W-:Y:S02]  /*160a0*/  ISETP.LT.U32.AND P1, PT, R0.reuse, UR8, PT ;  /* 0x0000000800007c0c */ /* 0x040fe4000bf21070 */
[----:B------:R-:W-:-:S04]  /*160b0*/  IADD3 R2, PT, PT, -R0, UR8, RZ ;  /* 0x0000000800027c10 */ /* 0x000fc8000fffe1ff */
[----:B------:R-:W-:-:S13]  /*160c0*/  ISETP.LE.U32.OR P1, PT, R2, 0x3, !P1 ;  /* 0x000000030200780c */ /* 0x000fda0004f23470 */
[----:B------:R-:W-:Y:S05]  /*160d0*/  @P1 BRA `(.L_x_161) ;  /* 0x0000000400501947 */ /* 0x000fea0003800000 */
[----:B------:R-:W-:Y:S01]  /*160e0*/  PLOP3.LUT P0, PT, PT, PT, PT, 0x8, 0x80 ;  /* 0x000000000080781c */ /* 0x000fe20003f0e170 */
[----:B------:R-:W-:-:S12]  /*160f0*/  UIADD3 UR12, UPT, UPT, UR4, -0x1, URZ ;  /* 0xffffffff040c7890 */ /* 0x000fd8000fffe0ff */
.L_x_162:
[----:B-12---:R-:W-:-:S05]  /*16100*/  IMAD R4, R0, 0x4, R35 ;  /* 0x0000000400047824 */ /* 0x006fca00078e0223 */
[----:B------:R-:W2:Y:S04]  /*16110*/  LDL R2, [R4] ;  /* 0x0000000004027983 */ /* 0x000ea80000100800 */
[----:B---3--:R-:W2:Y:S02]  /*16120*/  LDL R3, [R4+0x8] ;  /* 0x0000080004037983 */ /* 0x008ea40000100800 */
        /* <DEDUP_REMOVED lines=10> */
[----:B------:R-:W-:-:S03]  /*161d0*/  SHF.R.S32.HI R6, RZ, 0x1f, R9 ;  /* 0x0000001fff067819 */ /* 0x000fc60000011409 */
[----:B------:R-:W-:Y:S02]  /*161e0*/  VIADD R2, R0, 0x1 ;  /* 0x0000000100027836 */ /* 0x000fe40000000000 */
[----:B------:R-:W-:Y:S02]  /*161f0*/  IMAD R6, R6, -0x7fe001, RZ ;  /* 0xff801fff06067824 */ /* 0x000fe400078e02ff */
[----:B------:R-:W-:-:S03]  /*16200*/  @!P1 VIADD R5, R5, 0x7fe001 ;  /* 0x007fe00105059836 */ /* 0x000fc60000000000 */
[----:B------:R-:W-:Y:S02]  /*16210*/  IADD3 R9, PT, PT, R8, -R9, R6 ;  /* 0x8000000908097210 */ /* 0x000fe40007ffe006 */
[----:B------:R-:W-:Y:S01]  /*16220*/  LEA R6, R2, R35, 0x2 ;  /* 0x0000002302067211 */ /* 0x000fe200078e10ff */
[----:B------:R0:W-:Y:S04]  /*16230*/  STL [R4], R5 ;  /* 0x0000000504007387 */ /* 0x0001e80000100800 */
[----:B------:R1:W-:Y:S04]  /*16240*/  STL [R4+0x8], R9 ;  /* 0x0000080904007387 */ /* 0x0003e80000100800 */
[----:B------:R-:W2:Y:S04]  /*16250*/  LDL R2, [R6] ;  /* 0x0000000006027983 */ /* 0x000ea80000100800 */
[----:B------:R-:W2:Y:S02]  /*16260*/  LDL R3, [R6+0x8] ;  /* 0x0000080006037983 */ /* 0x000ea40000100800 */
[----:B--2---:R-:W-:-:S02]  /*16270*/  IMAD.IADD R8, R2, 0x1, -R3 ;  /* 0x0000000102087824 */ /* 0x004fc400078e0a03 */
[----:B------:R-:W-:-:S03]  /*16280*/  IMAD.IADD R7, R2, 0x1, R3 ;  /* 0x0000000102077824 */ /* 0x000fc600078e0203 */
[----:B------:R-:W-:Y:S02]  /*16290*/  ISETP.GE.AND P2, PT, R8, RZ, PT ;  /* 0x000000ff0800720c */ /* 0x000fe40003f46270 */
[----:B------:R-:W-:-:S11]  /*162a0*/  ISETP.GT.AND P1, PT, R7, 0x7fe000, PT ;  /* 0x007fe0000700780c */ /* 0x000fd60003f24270 */
[----:B------:R-:W-:Y:S02]  /*162b0*/  @!P2 IADD3 R8, PT, PT, R8, 0x7fe001, RZ ;  /* 0x007fe0010808a810 */ /* 0x000fe40007ffe0ff */
[----:B------:R-:W-:-:S03]  /*162c0*/  @P1 VIADD R7, R7, 0xff801fff ;  /* 0xff801fff07071836 */ /* 0x000fc60000000000 */
[----:B------:R-:W-:Y:S02]  /*162d0*/  IMAD.WIDE R2, R8, UR9, RZ ;  /* 0x0000000908027c25 */ /* 0x000fe4000f8e02ff */
[----:B------:R-:W-:Y:S02]  /*162e0*/  ISETP.GE.AND P1, PT, R7, RZ, PT ;  /* 0x000000ff0700720c */ /* 0x000fe40003f26270 */
[----:B0-----:R-:W-:-:S04]  /*162f0*/  IMAD R5, R2, 0x3802001, RZ ;  /* 0x0380200102057824 */ /* 0x001fc800078e02ff */
[----:B------:R-:W-:Y:S01]  /*16300*/  IMAD.HI.U32 R8, R5, -0x7fe001, R2 ;  /* 0xff801fff05087827 */ /* 0x000fe200078e0002 */
[----:B-1----:R-:W-:-:S03]  /*16310*/  SHF.R.S32.HI R4, RZ, 0x1f, R5 ;  /* 0x0000001fff047819 */ /* 0x002fc60000011405 */
[----:B------:R-:W-:Y:S02]  /*16320*/  VIADD R2, R0, 0x2 ;  /* 0x0000000200027836 */ /* 0x000fe40000000000 */
[----:B------:R-:W-:Y:S01]  /*16330*/  IMAD R4, R4, -0x7fe001, RZ ;  /* 0xff801fff04047824 */ /* 0x000fe200078e02ff */
[----:B------:R-:W-:-:S04]  /*16340*/  @!P1 IADD3 R7, PT, PT, R7, 0x7fe001, RZ ;  /* 0x007fe00107079810 */ /* 0x000fc80007ffe0ff */
[----:B------:R-:W-:Y:S01]  /*16350*/  IADD3 R9, PT, PT, R8, -R5, R4 ;  /* 0x8000000508097210 */ /* 0x000fe20007ffe004 */
[----:B------:R-:W-:Y:S01]  /*16360*/  IMAD R4, R2, 0x4, R35 ;  /* 0x0000000402047824 */ /* 0x000fe200078e0223 */
[----:B------:R0:W-:Y:S04]  /*16370*/  STL [R6], R7 ;  /* 0x0000000706007387 */ /* 0x0001e80000100800 */
[----:B------:R1:W-:Y:S04]  /*16380*/  STL [R6+0x8], R9 ;  /* 0x0000080906007387 */ /* 0x0003e80000100800 */
[----:B------:R-:W2:Y:S04]  /*16390*/  LDL R2, [R4] ;  /* 0x0000000004027983 */ /* 0x000ea80000100800 */
[----:B------:R-:W2:Y:S02]  /*163a0*/  LDL R3, [R4+0x8] ;  /* 0x0000080004037983 */ /* 0x000ea40000100800 */
[C---:B--2---:R-:W-:Y:S01]  /*163b0*/  IMAD.IADD R8, R2.reuse, 0x1, -R3 ;  /* 0x0000000102087824 */ /* 0x044fe200078e0a03 */
[----:B------:R-:W-:-:S04]  /*163c0*/  IADD3 R5, PT, PT, R2, R3, RZ ;  /* 0x0000000302057210 */ /* 0x000fc80007ffe0ff */
[----:B------:R-:W-:Y:S02]  /*163d0*/  ISETP.GE.AND P2, PT, R8, RZ, PT ;  /* 0x000000ff0800720c */ /* 0x000fe40003f46270 */
[----:B------:R-:W-:-:S11]  /*163e0*/  ISETP.GT.AND P1, PT, R5, 0x7fe000, PT ;  /* 0x007fe0000500780c */ /* 0x000fd60003f24270 */
[----:B------:R-:W-:Y:S02]  /*163f0*/  @!P2 VIADD R8, R8, 0x7fe001 ;  /* 0x007fe0010808a836 */ /* 0x000fe40000000000 */
[----:B------:R-:W-:Y:S02]  /*16400*/  @P1 VIADD R5, R5, 0xff801fff ;  /* 0xff801fff05051836 */ /* 0x000fe40000000000 */
[----:B------:R-:W-:-:S03]  /*16410*/  IMAD.WIDE R2, R8, UR9, RZ ;  /* 0x0000000908027c25 */ /* 0x000fc6000f8e02ff */
[----:B------:R-:W-:Y:S01]  /*16420*/  ISETP.GE.AND P1, PT, R5, RZ, PT ;  /* 0x000000ff0500720c */ /* 0x000fe20003f26270 */
[----:B0-----:R-:W-:-:S04]  /*16430*/  IMAD R7, R2, 0x3802001, RZ ;  /* 0x0380200102077824 */ /* 0x001fc800078e02ff */
[----:B------:R-:W-:Y:S01]  /*16440*/  IMAD.HI.U32 R8, R7, -0x7fe001, R2 ;  /* 0xff801fff07087827 */ /* 0x000fe200078e0002 */
[----:B-1----:R-:W-:Y:S02]  /*16450*/  SHF.R.S32.HI R6, RZ, 0x1f, R7 ;  /* 0x0000001fff067819 */ /* 0x002fe40000011407 */
[----:B------:R-:W-:-:S03]  /*16460*/  IADD3 R2, PT, PT, R0, 0x3, RZ ;  /* 0x0000000300027810 */ /* 0x000fc60007ffe0ff */
[----:B------:R-:W-:Y:S02]  /*16470*/  IMAD R6, R6, -0x7fe001, RZ ;  /* 0xff801fff06067824 */ /* 0x000fe400078e02ff */
[----:B------:R-:W-:-:S03]  /*16480*/  @!P1 VIADD R5, R5, 0x7fe001 ;  /* 0x007fe00105059836 */ /* 0x000fc60000000000 */
[----:B------:R-:W-:Y:S01]  /*16490*/  IADD3 R9, PT, PT, R8, -R7, R6 ;  /* 0x8000000708097210 */ /* 0x000fe20007ffe006 */
[----:B------:R-:W-:Y:S01]  /*164a0*/  IMAD R6, R2, 0x4, R35 ;  /* 0x0000000402067824 */ /* 0x000fe200078e0223 */
[----:B------:R0:W-:Y:S04]  /*164b0*/  STL [R4], R5 ;  /* 0x0000000504007387 */ /* 0x0001e80000100800 */
[----:B------:R1:W-:Y:S04]  /*164c0*/  STL [R4+0x8], R9 ;  /* 0x0000080904007387 */ /* 0x0003e80000100800 */
[----:B------:R-:W2:Y:S04]  /*164d0*/  LDL R2, [R6] ;  /* 0x0000000006027983 */ /* 0x000ea80000100800 */
[----:B------:R-:W2:Y:S01]  /*164e0*/  LDL R3, [R6+0x8] ;  /* 0x0000080006037983 */ /* 0x000ea20000100800 */
[----:B------:R-:W-:Y:S01]  /*164f0*/  VIADD R0, R0, 0x4 ;  /* 0x0000000400007836 */ /* 0x000fe20000000000 */
[C---:B--2---:R-:W-:Y:S01]  /*16500*/  IADD3 R8, PT, PT, R2.reuse, -R3, RZ ;  /* 0x8000000302087210 */ /* 0x044fe20007ffe0ff */
[----:B------:R-:W-:-:S03]  /*16510*/  IMAD.IADD R7, R2, 0x1, R3 ;  /* 0x0000000102077824 */ /* 0x000fc600078e0203 */
[----:B------:R-:W-:Y:S02]  /*16520*/  ISETP.GE.AND P2, PT, R8, RZ, PT ;  /* 0x000000ff0800720c */ /* 0x000fe40003f46270 */
[----:B------:R-:W-:-:S11]  /*16530*/  ISETP.GT.AND P1, PT, R7, 0x7fe000, PT ;  /* 0x007fe0000700780c */ /* 0x000fd60003f24270 */
[----:B------:R-:W-:Y:S02]  /*16540*/  @!P2 VIADD R8, R8, 0x7fe001 ;  /* 0x007fe0010808a836 */ /* 0x000fe40000000000 */
[----:B------:R-:W-:Y:S02]  /*16550*/  @P1 IADD3 R7, PT, PT, R7, -0x7fe001, RZ ;  /* 0xff801fff07071810 */ /* 0x000fe40007ffe0ff */
[----:B------:R-:W-:Y:S02]  /*16560*/  IMAD.WIDE R2, R8, UR9, RZ ;  /* 0x0000000908027c25 */ /* 0x000fe4000f8e02ff */
[----:B------:R-:W-:Y:S02]  /*16570*/  ISETP.GE.AND P1, PT, R7, RZ, PT ;  /* 0x000000ff0700720c */ /* 0x000fe40003f26270 */
[----:B0-----:R-:W-:-:S04]  /*16580*/  IMAD R5, R2, 0x3802001, RZ ;  /* 0x0380200102057824 */ /* 0x001fc800078e02ff */
[----:B------:R-:W-:Y:S01]  /*16590*/  IMAD.HI.U32 R2, R5, -0x7fe001, R2 ;  /* 0xff801fff05027827 */ /* 0x000fe200078e0002 */
[----:B-1----:R-:W-:-:S05]  /*165a0*/  SHF.R.S32.HI R4, RZ, 0x1f, R5 ;  /* 0x0000001fff047819 */ /* 0x002fca0000011405 */
[----:B------:R-:W-:Y:S02]  /*165b0*/  IMAD R3, R4, -0x7fe001, RZ ;  /* 0xff801fff04037824 */ /* 0x000fe400078e02ff */
[----:B------:R-:W-:Y:S01]  /*165c0*/  @!P1 VIADD R7, R7, 0x7fe001 ;  /* 0x007fe00107079836 */ /* 0x000fe20000000000 */
[----:B------:R-:W-:Y:S02]  /*165d0*/  ISETP.GE.U32.AND P1, PT, R0, UR12, PT ;  /* 0x0000000c00007c0c */ /* 0x000fe4000bf26070 */
[----:B------:R-:W-:Y:S02]  /*165e0*/  IADD3 R3, PT, PT, R2, -R5, R3 ;  /* 0x8000000502037210 */ /* 0x000fe40007ffe003 */
[----:B------:R3:W-:Y:S04]  /*165f0*/  STL [R6], R7 ;  /* 0x0000000706007387 */ /* 0x0007e80000100800 */
[----:B------:R3:W-:Y:S05]  /*16600*/  STL [R6+0x8], R3 ;  /* 0x0000080306007387 */ /* 0x0007ea0000100800 */
[----:B------:R-:W-:Y:S05]  /*16610*/  @!P1 BRA `(.L_x_162) ;  /* 0xfffffff800b89947 */ /* 0x000fea000383ffff */
.L_x_161:
[C---:B------:R-:W-:Y:S01]  /*16620*/  ISETP.LT.U32.AND P1, PT, R0.reuse, UR8, PT ;  /* 0x0000000800007c0c */ /* 0x040fe2000bf21070 */
[----:B------:R-:W-:Y:S01]  /*16630*/  UIADD3 UR4, UPT, UPT, UR4, 0x4, URZ ;  /* 0x0000000404047890 */ /* 0x000fe2000fffe0ff */
[----:B------:R-:W-:-:S04]  /*16640*/  IADD3 R2, PT, PT, -R0, UR8, RZ ;  /* 0x0000000800027c10 */ /* 0x000fc8000fffe1ff */
[----:B------:R-:W-:-:S13]  /*16650*/  ISETP.LE.U32.OR P1, PT, R2, 0x1, !P1 ;  /* 0x000000010200780c */ /* 0x000fda0004f23470 */
[----:B------:R-:W-:Y:S05]  /*16660*/  @P1 BRA `(.L_x_163) ;  /* 0x0000000000a41947 */ /* 0x000fea0003800000 */
[----:B------:R-:W-:-:S05]  /*16670*/  LEA R9, R0, R35, 0x2 ;  /* 0x0000002300097211 */ /* 0x000fca00078e10ff */
[----:B------:R-:W4:Y:S04]  /*16680*/  LDL R2, [R9] ;  /* 0x0000000009027983 */ /* 0x000f280000100800 */
[----:B--23--:R-:W4:Y:S02]  /*16690*/  LDL R3, [R9+0x8] ;  /* 0x0000080009037983 */ /* 0x00cf240000100800 */
[C-C-:B----4-:R-:W-:Y:S02]  /*166a0*/  IMAD.IADD R5, R2.reuse, 0x1, -R3.reuse ;  /* 0x0000000102057824 */ /* 0x150fe400078e0a03 */
[----:B-1----:R-:W-:-:S03]  /*166b0*/  IMAD.IADD R4, R2, 0x1, R3 ;  /* 0x0000000102047824 */ /* 0x002fc600078e0203 */
        /* <DEDUP_REMOVED lines=17> */
[----:B------:R-:W2:Y:S01]  /*167d0*/  LDL R3, [R5+0x8] ;  /* 0x0000080005037983 */ /* 0x000ea20000100800 */
[----:B------:R-:W-:-:S02]  /*167e0*/  VIADD R0, R0, 0x2 ;  /* 0x0000000200007836 */ /* 0x000fc40000000000 */
        /* <DEDUP_REMOVED lines=8> */
[----:B------:R-:W-:-:S04]  /*16870*/  IMAD R7, R2, 0x3802001, RZ ;  /* 0x0380200102077824 */ /* 0x000fc800078e02ff */
[----:B------:R-:W-:Y:S01]  /*16880*/  IMAD.HI.U32 R2, R7, -0x7fe001, R2 ;  /* 0xff801fff07027827 */ /* 0x000fe200078e0002 */
[----:B0-----:R-:W-:-:S05]  /*16890*/  SHF.R.S32.HI R4, RZ, 0x1f, R7 ;  /* 0x0000001fff047819 */ /* 0x001fca0000011407 */
[----:B------:R-:W-:Y:S02]  /*168a0*/  IMAD R4, R4, -0x7fe001, RZ ;  /* 0xff801fff04047824 */ /* 0x000fe400078e02ff */
[----:B------:R-:W-:Y:S02]  /*168b0*/  @!P0 IADD3 R6, PT, PT, R6, 0x7fe001, RZ ;  /* 0x007fe00106068810 */ /* 0x000fe40007ffe0ff */
[----:B------:R-:W-:Y:S02]  /*168c0*/  PLOP3.LUT P0, PT, PT, PT, PT, 0x8, 0x80 ;  /* 0x000000000080781c */ /* 0x000fe40003f0e170 */
[----:B------:R-:W-:Y:S01]  /*168d0*/  IADD3 R2, PT, PT, R2, -R7, R4 ;  /* 0x8000000702027210 */ /* 0x000fe20007ffe004 */
[----:B------:R4:W-:Y:S04]  /*168e0*/  STL [R5], R6 ;  /* 0x0000000605007387 */ /* 0x0009e80000100800 */
[----:B------:R4:W-:Y:S06]  /*168f0*/  STL [R5+0x8], R2 ;  /* 0x0000080205007387 */ /* 0x0009ec0000100800 */
.L_x_163:
[----:B------:R-:W-:Y:S01]  /*16900*/  ISETP.LT.U32.OR P0, PT, R0, UR8, P0 ;  /* 0x0000000800007c0c */ /* 0x000fe20008701470 */
[----:B------:R-:W-:-:S12]  /*16910*/  UISETP.GE.U32.AND UP0, UPT, UR4, 0x100, UPT ;  /* 0x000001000400788c */ /* 0x000fd8000bf06070 */
[----:B------:R-:W-:Y:S05]  /*16920*/  @!P0 BRA `(.L_x_164) ;  /* 0x00000000004c8947 */ /* 0x000fea0003800000 */
[----:B------:R-:W-:-:S05]  /*16930*/  IMAD R0, R0, 0x4, R35 ;  /* 0x0000000400007824 */ /* 0x000fca00078e0223 */
[----:B----4-:R-:W1:Y:S04]  /*16940*/  LDL R2, [R0] ;  /* 0x0000000000027983 */ /* 0x010e680000100800 */
[----:B--23--:R-:W1:Y:S02]  /*16950*/  LDL R3, [R0+0x8] ;  /* 0x0000080000037983 */ /* 0x00ce640000100800 */
[C---:B-1----:R-:W-:Y:S01]  /*16960*/  IADD3 R4, PT, PT, R2.reuse, -R3, RZ ;  /* 0x8000000302047210 */ /* 0x042fe20007ffe0ff */
        /* <DEDUP_REMOVED lines=11> */
[----:B------:R-:W-:-:S03]  /*16a20*/  @!P0 VIADD R5, R5, 0x7fe001 ;  /* 0x007fe00105058836 */ /* 0x000fc60000000000 */
[----:B------:R-:W-:Y:S02]  /*16a30*/  IADD3 R3, PT, PT, R2, -R7, R3 ;  /* 0x8000000702037210 */ /* 0x000fe40007ffe003 */
[----:B------:R0:W-:Y:S04]  /*16a40*/  STL [R0], R5 ;  /* 0x0000000500007387 */ /* 0x0001e80000100800 */
[----:B------:R0:W-:Y:S02]  /*16a50*/  STL [R0+0x8], R3 ;  /* 0x0000080300007387 */ /* 0x0001e40000100800 */
.L_x_164:
[----:B------:R-:W-:Y:S01]  /*16a60*/  UIADD3 UR5, UPT, UPT, UR5, -0x1, URZ ;  /* 0xffffffff05057890 */ /* 0x000fe2000fffe0ff */
[----:B------:R-:W-:Y:S11]  /*16a70*/  BRA.U !UP0, `(.L_x_165) ;  /* 0xfffffff508147547 */ /* 0x000ff6000b83ffff */
[----:B------:R-:W5:Y:S04]  /*16a80*/  LDL R21, [R1+0x4c00] ;  /* 0x004c000001157983 */ /* 0x000f680000100800 */
[----:B----4-:R-:W5:Y:S04]  /*16a90*/  LDL R2, [R1+0x4c10] ;  /* 0x004c100001027983 */ /* 0x010f680000100800 */
[----:B------:R-:W4:Y:S04]  /*16aa0*/  LDL R23, [R1+0x4c04] ;  /* 0x004c040001177983 */ /* 0x000f280000100800 */
[----:B------:R-:W4:Y:S04]  /*16ab0*/  LDL R36, [R1+0x4c14] ;  /* 0x004c140001247983 */ /* 0x000f280000100800 */
[----:B------:R-:W4:Y:S04]  /*16ac0*/  LDL R27, [R1+0x4c08] ;  /* 0x004c0800011b7983 */ /* 0x000f280000100800 */
[----:B------:R-:W4:Y:S04]  /*16ad0*/  LDL R38, [R1+0x4c18] ;  /* 0x004c180001267983 */ /* 0x000f280000100800 */
[----:B0-----:R-:W4:Y:S04]  /*16ae0*/  LDL R0, [R1+0x4c0c] ;  /* 0x004c0c0001007983 */ /* 0x001f280000100800 */
[----:B------:R-:W4:Y:S04]  /*16af0*/  LDL R41, [R1+0x4c1c] ;  /* 0x004c1c0001297983 */ /* 0x000f280000100800 */
[----:B--23--:R-:W2:Y:S04]  /*16b00*/  LDL R3, [R1+0x4c20] ;  /* 0x004c200001037983 */ /* 0x00cea80000100800 */
[----:B-1----:R-:W2:Y:S04]  /*16b10*/  LDL R8, [R1+0x4c30] ;  /* 0x004c300001087983 */ /* 0x002ea80000100800 */
[----:B------:R-:W3:Y:S04]  /*16b20*/  LDL R9, [R1+0x4c24] ;  /* 0x004c240001097983 */ /* 0x000ee80000100800 */
        /* <DEDUP_REMOVED lines=24> */
[----:B------:R-:W3:Y:S01]  /*16cb0*/  LDL R54, [R1+0x4c94] ;  /* 0x004c940001367983 */ /* 0x000ee20000100800 */
[----:B------:R-:W0:Y:S03]  /*16cc0*/  LDCU UR4, c[0x3][UR6+-0x8] ;  /* 0x00ffff00060477ac */ /* 0x000e260008000800 */
[----:B------:R-:W3:Y:S04]  /*16cd0*/  LDL R62, [R1+0x4c88] ;  /* 0x004c8800013e7983 */ /* 0x000ee80000100800 */
[----:B------:R-:W3:Y:S04]  /*16ce0*/  LDL R51, [R1+0x4c98] ;  /* 0x004c980001337983 */ /* 0x000ee80000100800 */
[----:B------:R-:W3:Y:S04]  /*16cf0*/  LDL R60, [R1+0x4c8c] ;  /* 0x004c8c00013c7983 */ /* 0x000ee80000100800 */
[----:B------:R-:W3:Y:S01]  /*16d00*/  LDL R53, [R1+0x4c9c] ;  /* 0x004c9c0001357983 */ /* 0x000ee20000100800 */
[----:B------:R-:W1:Y:S03]  /*16d10*/  LDCU UR5, c[0x3][UR6+-0xc] ;  /* 0x00fffe80060577ac */ /* 0x000e660008000800 */
        /* <DEDUP_REMOVED lines=8> */
[----:B-----5:R-:W-:-:S05]  /*16da0*/  IMAD.IADD R10, R21, 0x1, -R2 ;  /* 0x00000001150a7824 */ /* 0x020fca00078e0a02 */
[----:B------:R-:W-:Y:S01]  /*16db0*/  ISETP.GE.AND P1, PT, R10, RZ, PT ;  /* 0x000000ff0a00720c */ /* 0x000fe20003f26270 */
[C---:B----4-:R-:W-:Y:S01]  /*16dc0*/  IMAD.IADD R24, R23.reuse, 0x1, R36 ;  /* 0x0000000117187824 */ /* 0x050fe200078e0224 */
[----:B------:R-:W-:Y:S02]  /*16dd0*/  IADD3 R23, PT, PT, R23, -R36, RZ ;  /* 0x8000002417177210 */ /* 0x000fe40007ffe0ff */
[----:B------:R-:W-:Y:S02]  /*16de0*/  IADD3 R16, PT, PT, R21, R2, RZ ;  /* 0x0000000215107210 */ /* 0x000fe40007ffe0ff */
[----:B------:R-:W-:Y:S02]  /*16df0*/  ISETP.GE.AND P2, PT, R23, RZ, PT ;  /* 0x000000ff1700720c */ /* 0x000fe40003f46270 */
[----:B------:R-:W-:-:S05]  /*16e00*/  ISETP.GT.AND P0, PT, R16, 0x7fe000, PT ;  /* 0x007fe0001000780c */ /* 0x000fca0003f04270 */
[----:B------:R-:W-:-:S04]  /*16e10*/  @!P1 VIADD R10, R10, 0x7fe001 ;  /* 0x007fe0010a0a9836 */ /* 0x000fc80000000000 */
[----:B0-----:R-:W-:-:S04]  /*16e20*/  IMAD.WIDE R20, R10, UR4, RZ ;  /* 0x000000040a147c25 */ /* 0x001fc8000f8e02ff */
[----:B------:R-:W-:Y:S02]  /*16e30*/  @!P2 VIADD R23, R23, 0x7fe001 ;  /* 0x007fe0011717a836 */ /* 0x000fe40000000000 */
[----:B------:R-:W-:Y:S01]  /*16e40*/  @P0 VIADD R16, R16, 0xff801fff ;  /* 0xff801fff10100836 */ /* 0x000fe20000000000 */
[----:B------:R-:W-:Y:S01]  /*16e50*/  ISETP.GT.AND P1, PT, R24, 0x7fe000, PT ;  /* 0x007fe0001800780c */ /* 0x000fe20003f24270 */
[----:B------:R-:W-:Y:S01]  /*16e60*/  IMAD R39, R20, 0x3802001, RZ ;  /* 0x0380200114277824 */ /* 0x000fe200078e02ff */
[----:B------:R-:W4:Y:S03]  /*16e70*/  LDL R10, [R1+0x4ca0] ;  /* 0x004ca000010a7983 */ /* 0x000f260000100800 */
[----:B------:R-:W-:Y:S01]  /*16e80*/  IMAD.HI.U32 R40, R39, -0x7fe001, R20 ;  /* 0xff801fff27287827 */ /* 0x000fe200078e0014 */
[----:B------:R-:W-:-:S03]  /*16e90*/  ISETP.GE.AND P0, PT, R16, RZ, PT ;  /* 0x000000ff1000720c */ /* 0x000fc60003f06270 */
[----:B------:R-:W-:Y:S01]  /*16ea0*/  IMAD.WIDE R20, R23, UR4, RZ ;  /* 0x0000000417147c25 */ /* 0x000fe2000f8e02ff */
[----:B------:R-:W-:-:S03]  /*16eb0*/  SHF.R.S32.HI R2, RZ, 0x1f, R39 ;  /* 0x0000001fff027819 */ /* 0x000fc60000011427 */
[----:B------:R-:W-:-:S04]  /*16ec0*/  IMAD R23, R20, 0x3802001, RZ ;  /* 0x0380200114177824 */ /* 0x000fc800078e02ff */
[----:B------:R-:W-:Y:S02]  /*16ed0*/  IMAD.HI.U32 R42, R23, -0x7fe001, R20 ;  /* 0xff801fff172a7827 */ /* 0x000fe400078e0014 */
[----:B------:R-:W4:Y:S02]  /*16ee0*/  LDL R21, [R1+0x4cb0] ;  /* 0x004cb00001157983 */ /* 0x000f240000100800 */
[----:B------:R-:W-:Y:S02]  /*16ef0*/  IMAD R2, R2, -0x7fe001, RZ ;  /* 0xff801fff02027824 */ /* 0x000fe400078e02ff */
[----:B------:R-:W-:Y:S01]  /*16f00*/  IMAD.IADD R36, R27, 0x1, R38 ;  /* 0x000000011b247824 */ /* 0x000fe200078e0226 */
[----:B------:R-:W-:Y:S02]  /*16f10*/  @!P0 IADD3 R16, PT, PT, R16, 0x7fe001, RZ ;  /* 0x007fe00110108810 */ /* 0x000fe40007ffe0ff */
[----:B------:R-:W-:Y:S01]  /*16f20*/  IADD3 R40, PT, PT, R40, -R39, R2 ;  /* 0x8000002728287210 */ /* 0x000fe20007ffe002 */
[----:B------:R-:W-:Y:S01]  /*16f30*/  IMAD.IADD R2, R0, 0x1, -R41 ;  /* 0x0000000100027824 */ /* 0x000fe200078e0a29 */
[----:B------:R-:W-:-:S02]  /*16f40*/  @P1 IADD3 R24, PT, PT, R24, -0x7fe001, RZ ;  /* 0xff801fff18181810 */ /* 0x000fc40007ffe0ff */
[----:B------:R-:W-:Y:S01]  /*16f50*/  ISETP.GT.AND P0, PT, R36, 0x7fe000, PT ;  /* 0x007fe0002400780c */ /* 0x000fe20003f04270 */
[----:B------:R-:W-:Y:S01]  /*16f60*/  IMAD.IADD R37, R27, 0x1, -R38 ;  /* 0x000000011b257824 */ /* 0x000fe200078e0a26 */
[----:B------:R-:W-:Y:S02]  /*16f70*/  SHF.R.S32.HI R20, RZ, 0x1f, R23 ;  /* 0x0000001fff147819 */ /* 0x000fe40000011417 */
[----:B------:R-:W-:Y:S02]  /*16f80*/  ISETP.GE.AND P1, PT, R24, RZ, PT ;  /* 0x000000ff1800720c */ /* 0x000fe40003f26270 */
[----:B------:R-:W-:Y:S01]  /*16f90*/  ISETP.GE.AND P2, PT, R2, RZ, PT ;  /* 0x000000ff0200720c */ /* 0x000fe20003f46270 */
[----:B------:R-:W-:Y:S01]  /*16fa0*/  IMAD R20, R20, -0x7fe001, RZ ;  /* 0xff801fff14147824 */ /* 0x000fe200078e02ff */
[----:B------:R-:W-:Y:S01]  /*16fb0*/  ISETP.GE.AND P3, PT, R37, RZ, PT ;  /* 0x000000ff2500720c */ /* 0x000fe20003f66270 */
[----:B------:R0:W-:Y:S04]  /*16fc0*/  STL [R1+0x4c10], R40 ;  /* 0x004c102801007387 */ /* 0x0001e80000100800 */
[----:B------:R-:W-:Y:S01]  /*16fd0*/  @P0 VIADD R36, R36, 0xff801fff ;  /* 0xff801fff24240836 */ /* 0x000fe20000000000 */
[----:B0-----:R-:W-:-:S02]  /*16fe0*/  IADD3 R40, PT, PT, R42, -R23, R20 ;  /* 0x800000172a287210 */ /* 0x001fc40007ffe014 */
[C---:B--2---:R-:W-:Y:S01]  /*16ff0*/  IADD3 R20, PT, PT, R3.reuse, R8, RZ ;  /* 0x0000000803147210 */ /* 0x044fe20007ffe0ff */
[----:B------:R-:W-:Y:S01]  /*17000*/  IMAD.IADD R8, R3, 0x1, -R8 ;  /* 0x0000000103087824 */ /* 0x000fe200078e0a08 */
[----:B------:R-:W-:Y:S01]  /*17010*/  @!P1 IADD3 R24, PT, PT, R24, 0x7fe001, RZ ;  /* 0x007fe00118189810 */ /* 0x000fe20007ffe0ff */
[----:B------:R0:W-:Y:S01]  /*17020*/  STL [R1+0x4c00], R16 ;  /* 0x004c001001007387 */ /* 0x0001e20000100800 */
[----:B------:R-:W-:Y:S01]  /*17030*/  ISETP.GE.AND P1, PT, R36, RZ, PT ;  /* 0x000000ff2400720c */ /* 0x000fe20003f26270 */
[----:B------:R-:W-:Y:S01]  /*17040*/  @!P2 VIADD R2, R2, 0x7fe001 ;  /* 0x007fe0010202a836 */ /* 0x000fe20000000000 */
[----:B------:R-:W-:Y:S01]  /*17050*/  ISETP.GE.AND P2, PT, R8, RZ, PT ;  /* 0x000000ff0800720c */ /* 0x000fe20003f46270 */
[----:B------:R-:W-:Y:S02]  /*17060*/  IMAD.IADD R0, R0, 0x1, R41 ;  /* 0x0000000100007824 */ /* 0x000fe400078e0229 */
[----:B------:R-:W-:Y:S01]  /*17070*/  @!P3 VIADD R37, R37, 0x7fe001 ;  /* 0x007fe0012525b836 */ /* 0x000fe20000000000 */
[----:B0-----:R-:W2:Y:S02]  /*17080*/  LDL R16, [R1+0x4ca4] ;  /* 0x004ca40001107983 */ /* 0x001ea40000100800 */
[----:B------:R-:W-:Y:S01]  /*17090*/  ISETP.GT.AND P0, PT, R0, 0x7fe000, PT ;  /* 0x007fe0000000780c */ /* 0x000fe20003f04270 */
[----:B------:R-:W-:-:S04]  /*170a0*/  IMAD.WIDE R38, R37, UR4, RZ ;  /* 0x0000000425267c25 */ /* 0x000fc8000f8e02ff */
[----:B------:R-:W-:Y:S01]  /*170b0*/  IMAD.WIDE R2, R2, UR4, RZ ;  /* 0x0000000402027c25 */ /* 0x000fe2000f8e02ff */
[----:B------:R3:W-:Y:S01]  /*170c0*/  STL [R1+0x4c04], R24 ;  /* 0x004c041801007387 */ /* 0x0007e20000100800 */
[----:B------:R-:W-:Y:S02]  /*170d0*/  @!P1 IADD3 R36, PT, PT, R36, 0x7fe001, RZ ;  /* 0x007fe00124249810 */ /* 0x000fe40007ffe0ff */
[----:B------:R-:W-:Y:S02]  /*170e0*/  IMAD R27, R38, 0x3802001, RZ ;  /* 0x03802001261b7824 */ /* 0x000fe400078e02ff */
[----:B------:R-:W-:Y:S01]  /*170f0*/  IMAD R37, R2, 0x3802001, RZ ;  /* 0x0380200102257824 */ /* 0x000fe200078e02ff */
[----:B------:R-:W-:Y:S02]  /*17100*/  ISETP.GT.AND P1, PT, R20, 0x7fe000, PT ;  /* 0x007fe0001400780c */ /* 0x000fe40003f24270 */
[----:B------:R-:W-:Y:S01]  /*17110*/  @!P2 IADD3 R8, PT, PT, R8, 0x7fe001, RZ ;  /* 0x007fe0010808a810 */ /* 0x000fe20007ffe0ff */
[----:B---3--:R-:W-:Y:S01]  /*17120*/  IMAD.IADD R24, R9, 0x1, R44 ;  /* 0x0000000109187824 */ /* 0x008fe200078e022c */
[----:B------:R-:W-:Y:S01]  /*17130*/  SHF.R.S32.HI R23, RZ, 0x1f, R27 ;  /* 0x0000001fff177819 */ /* 0x000fe2000001141b */
[----:B------:R-:W-:-:S03]  /*17140*/  IMAD.HI.U32 R42, R37, -0x7fe001, R2 ;  /* 0xff801fff252a7827 */ /* 0x000fc600078e0002 */
[----:B------:R-:W-:Y:S01]  /*17150*/  ISETP.GT.AND P2, PT, R24, 0x7fe000, PT ;  /* 0x007fe0001800780c */ /* 0x000fe20003f44270 */
[----:B------:R-:W-:Y:S02]  /*17160*/  IMAD.IADD R2, R9, 0x1, -R44 ;  /* 0x0000000109027824 */ /* 0x000fe400078e0a2c */
[----:B------:R-:W-:Y:S02]  /*17170*/  @P0 VIADD R0, R0, 0xff801fff ;  /* 0xff801fff00000836 */ /* 0x000fe40000000000 */
[----:B-1----:R-:W-:Y:S01]  /*17180*/  IMAD.WIDE R8, R8, UR5, RZ ;  /* 0x0000000508087c25 */ /* 0x002fe2000f8e02ff */
[----:B------:R-:W-:-:S03]  /*17190*/  ISETP.GE.AND P3, PT, R2, RZ, PT ;  /* 0x000000ff0200720c */ /* 0x000fc60003f66270 */
[----:B------:R-:W-:Y:S01]  /*171a0*/  IMAD.HI.U32 R38, R27, -0x7fe001, R38 ;  /* 0xff801fff1b267827 */ /* 0x000fe200078e0026 */
[----:B------:R-:W-:-:S03]  /*171b0*/  ISETP.GE.AND P0, PT, R0, RZ, PT ;  /* 0x000000ff0000720c */ /* 0x000fc60003f06270 */
[----:B------:R-:W-:Y:S02]  /*171c0*/  IMAD R23, R23, -0x7fe001, RZ ;  /* 0xff801fff17177824 */ /* 0x000fe400078e02ff */
[----:B------:R-:W-:Y:S01]  /*171d0*/  IMAD R41, R8, 0x3802001, RZ ;  /* 0x0380200108297824 */ /* 0x000fe200078e02ff */
[----:B------:R-:W-:Y:S01]  /*171e0*/  SHF.R.S32.HI R3, RZ, 0x1f, R37 ;  /* 0x0000001fff037819 */ /* 0x000fe20000011425 */
[----:B------:R-:W-:Y:S01]  /*171f0*/  @P1 VIADD R20, R20, 0xff801fff ;  /* 0xff801fff14141836 */ /* 0x000fe20000000000 */
[----:B------:R-:W-:Y:S01]  /*17200*/  IADD3 R38, PT, PT, R38, -R27, R23 ;  /* 0x8000001b26267210 */ /* 0x000fe20007ffe017 */
[----:B------:R-:W-:Y:S01]  /*17210*/  IMAD.HI.U32 R27, R41, -0x7fe001, R8 ;  /* 0xff801fff291b7827 */ /* 0x000fe200078e0008 */
[----:B------:R-:W-:Y:S01]  /*17220*/  IADD3 R9, PT, PT, R26, -R43, RZ ;  /* 0x8000002b1a097210 */ /* 0x000fe20007ffe0ff */
[----:B------:R-:W3:Y:S01]  /*17230*/  LDL R23, [R1+0x4ca8] ;  /* 0x004ca80001177983 */ /* 0x000ee20000100800 */
[----:B------:R-:W-:Y:S01]  /*17240*/  ISETP.GE.AND P1, PT, R20, RZ, PT ;  /* 0x000000ff1400720c */ /* 0x000fe20003f26270 */
[----:B------:R-:W-:Y:S01]  /*17250*/  @P2 VIADD R24, R24, 0xff801fff ;  /* 0xff801fff18182836 */ /* 0x000fe20000000000 */
[----:B------:R-:W-:Y:S01]  /*17260*/  ISETP.GE.AND P2, PT, R9, RZ, PT ;  /* 0x000000ff0900720c */ /* 0x000fe20003f46270 */
[----:B------:R-:W-:Y:S01]  /*17270*/  IMAD R3, R3, -0x7fe001, RZ ;  /* 0xff801fff03037824 */ /* 0x000fe200078e02ff */
[----:B------:R-:W-:Y:S01]  /*17280*/  SHF.R.S32.HI R8, RZ, 0x1f, R41 ;  /* 0x0000001fff087819 */ /* 0x000fe20000011429 */
[----:B------:R-:W-:Y:S01]  /*17290*/  @!P3 VIADD R2, R2, 0x7fe001 ;  /* 0x007fe0010202b836 */ /* 0x000fe20000000000 */
[----:B------:R0:W-:Y:S01]  /*172a0*/  STL [R1+0x4c14], R40 ;  /* 0x004c142801007387 */ /* 0x0001e20000100800 */
[----:B------:R-:W-:-:S02]  /*172b0*/  @!P0 IADD3 R0, PT, PT, R0, 0x7fe001, RZ ;  /* 0x007fe00100008810 */ /* 0x000fc40007ffe0ff */
[----:B------:R-:W-:Y:S01]  /*172c0*/  ISETP.GE.AND P0, PT, R24, RZ, PT ;  /* 0x000000ff1800720c */ /* 0x000fe20003f06270 */
[----:B------:R-:W-:Y:S01]  /*172d0*/  IMAD R8, R8, -0x7fe001, RZ ;  /* 0xff801fff08087824 */ /* 0x000fe200078e02ff */
[----:B------:R1:W-:Y:S01]  /*172e0*/  STL [R1+0x4c18], R38 ;  /* 0x004c182601007387 */ /* 0x0003e20000100800 */
[----:B0-----:R-:W-:Y:S01]  /*172f0*/  IADD3 R40, PT, PT, R42, -R37, R3 ;  /* 0x800000252a287210 */ /* 0x001fe20007ffe003 */
[----:B------:R-:W-:-:S04]  /*17300*/  IMAD.WIDE R2, R2, UR5, RZ ;  /* 0x0000000502027c25 */ /* 0x000fc8000f8e02ff */
[----:B------:R-:W-:Y:S01]  /*17310*/  IMAD R39, R2, 0x3802001, RZ ;  /* 0x0380200102277824 */ /* 0x000fe200078e02ff */
[----:B-1----:R-:W-:Y:S01]  /*17320*/  IADD3 R38, PT, PT, R27, -R41, R8 ;  /* 0x800000291b267210 */ /* 0x002fe20007ffe008 */
[----:B------:R-:W-:Y:S01]  /*17330*/  @!P1 VIADD R20, R20, 0x7fe001 ;  /* 0x007fe00114149836 */ /* 0x000fe20000000000 */
[----:B------:R-:W5:Y:S01]  /*17340*/  LDL R8, [R1+0x4cac] ;  /* 0x004cac0001087983 */ /* 0x000f620000100800 */
[----:B------:R-:W-:Y:S02]  /*17350*/  @!P2 VIADD R9, R9, 0x7fe001 ;  /* 0x007fe0010909a836 */ /* 0x000fe40000000000 */
[----:B------:R-:W-:Y:S01]  /*17360*/  IMAD.HI.U32 R42, R39, -0x7fe001, R2 ;  /* 0xff801fff272a7827 */ /* 0x000fe200078e0002 */
[----:B------:R-:W-:Y:S01]  /*17370*/  IADD3 R2, PT, PT, R4, -R45, RZ ;  /* 0x8000002d04027210 */ /* 0x000fe20007ffe0ff */
[----:B------:R0:W-:Y:S02]  /*17380*/  STL [R1+0x4c08], R36 ;  /* 0x004c082401007387 */ /* 0x0001e40000100800 */
[----:B------:R-:W-:-:S02]  /*17390*/  @!P0 VIADD R24, R24, 0x7fe001 ;  /* 0x007fe00118188836 */ /* 0x000fc40000000000 */
[----:B------:R1:W-:Y:S01]  /*173a0*/  STL [R1+0x4c20], R20 ;  /* 0x004c201401007387 */ /* 0x0003e20000100800 */
[----:B------:R-:W-:Y:S01]  /*173b0*/  ISETP.GE.AND P0, PT, R2, RZ, PT ;  /* 0x000000ff0200720c */ /* 0x000fe20003f06270 */
[----:B0-----:R-:W-:Y:S02]  /*173c0*/  IMAD.WIDE R36, R9, UR5, RZ ;  /* 0x0000000509247c25 */ /* 0x001fe4000f8e02ff */
[----:B------:R-:W5:Y:S04]  /*173d0*/  LDL R9, [R1+0x4cc0] ;  /* 0x004cc00001097983 */ /* 0x000f680000100800 */
[----:B-1----:R-:W5:Y:S01]  /*173e0*/  LDL R20, [R1+0x4cd0] ;  /* 0x004cd00001147983 */ /* 0x002f620000100800 */
[----:B------:R-:W-:Y:S02]  /*173f0*/  IMAD R27, R36, 0x3802001, RZ ;  /* 0x03802001241b7824 */ /* 0x000fe400078e02ff */
[----:B------:R-:W-:Y:S01]  /*17400*/  IMAD.IADD R26, R26, 0x1, R43 ;  /* 0x000000011a1a7824 */ /* 0x000fe200078e022b */
[----:B------:R0:W-:Y:S01]  /*17410*/  STL [R1+0x4c0c], R0 ;  /* 0x004c0c0001007387 */ /* 0x0001e20000100800 */
[----:B------:R-:W-:Y:S01]  /*17420*/  IADD3 R4, PT, PT, R4, R45, RZ ;  /* 0x0000002d04047210 */ /* 0x000fe20007ffe0ff */
[----:B------:R-:W-:-:S02]  /*17430*/  IMAD.HI.U32 R36, R27, -0x7fe001, R36 ;  /* 0xff801fff1b247827 */ /* 0x000fc400078e0024 */
[----:B------:R-:W-:Y:S01]  /*17440*/  ISETP.GT.AND P1, PT, R26, 0x7fe000, PT ;  /* 0x007fe0001a00780c */ /* 0x000fe20003f24270 */
[----:B------:R1:W-:Y:S01]  /*17450*/  STL [R1+0x4c30], R38 ;  /* 0x004c302601007387 */ /* 0x0003e20000100800 */
[----:B------:R-:W-:Y:S01]  /*17460*/  @!P0 VIADD R2, R2, 0x7fe001 ;  /* 0x007fe00102028836 */ /* 0x000fe20000000000 */
[----:B------:R-:W-:Y:S01]  /*17470*/  SHF.R.S32.HI R3, RZ, 0x1f, R39 ;  /* 0x0000001fff037819 */ /* 0x000fe20000011427 */
[----:B------:R-:W1:Y:S01]  /*17480*/  LDCU UR4, c[0x3][UR6+-0x10] ;  /* 0x00fffe00060477ac */ /* 0x000e620008000800 */
[----:B------:R-:W-:Y:S01]  /*17490*/  STL [R1+0x4c1c], R40 ;  /* 0x004c1c2801007387 */ /* 0x000fe20000100800 */
[----:B0-----:R-:W-:Y:S02]  /*174a0*/  SHF.R.S32.HI R0, RZ, 0x1f, R27 ;  /* 0x0000001fff007819 */ /* 0x001fe4000001141b */
[----:B------:R-:W-:Y:S01]  /*174b0*/  ISETP.GT.AND P0, PT, R4, 0x7fe000, PT ;  /* 0x007fe0000400780c */ /* 0x000fe20003f04270 */
[----:B------:R0:W-:Y:S02]  /*174c0*/  STL [R1+0x4c24], R24 ;  /* 0x004c241801007387 */ /* 0x0001e40000100800 */
[----:B------:R-:W-:-:S02]  /*174d0*/  IMAD R0, R0, -0x7fe001, RZ ;  /* 0xff801fff00007824 */ /* 0x000fc400078e02ff */
[----:B------:R-:W5:Y:S03]  /*174e0*/  LDL R37, [R1+0x4cc8] ;  /* 0x004cc80001257983 */ /* 0x000f660000100800 */
[----:B-1----:R-:W-:Y:S01]  /*174f0*/  IADD3 R38, PT, PT, R36, -R27, R0 ;  /* 0x8000001b24267210 */ /* 0x002fe20007ffe000 */
[C---:B------:R-:W-:Y:S01]  /*17500*/  IMAD.IADD R0, R11.reuse, 0x1, -R12 ;  /* 0x000000010b007824 */ /* 0x040fe200078e0a0c */
[----:B------:R-:W-:Y:S01]  /*17510*/  IADD3 R12, PT, PT, R11, R12, RZ ;  /* 0x0000000c0b0c7210 */ /* 0x000fe20007ffe0ff */
[----:B------:R-:W5:Y:S04]  /*17520*/  LDL R43, [R1+0x4cdc] ;  /* 0x004cdc00012b7983 */ /* 0x000f680000100800 */
[----:B------:R-:W5:Y:S01]  /*17530*/  LDL R11, [R1+0x4cc4] ;  /* 0x004cc400010b7983 */ /* 0x000f620000100800 */
[----:B------:R-:W-:Y:S01]  /*17540*/  ISETP.GE.AND P4, PT, R0, RZ, PT ;  /* 0x000000ff0000720c */ /* 0x000fe20003f86270 */
[----:B------:R-:W-:Y:S01]  /*17550*/  @P1 VIADD R26, R26, 0xff801fff ;  /* 0xff801fff1a1a1836 */ /* 0x000fe20000000000 */
[----:B------:R-:W-:Y:S01]  /*17560*/  ISETP.GT.AND P1, PT, R12, 0x7fe000, PT ;  /* 0x007fe0000c00780c */ /* 0x000fe20003f24270 */
[----:B------:R-:W-:Y:S01]  /*17570*/  IMAD R3, R3, -0x7fe001, RZ ;  /* 0xff801fff03037824 */ /* 0x000fe200078e02ff */
[----:B------:R-:W5:Y:S01]  /*17580*/  LDL R45, [R1+0x4cf4] ;  /* 0x004cf400012d7983 */ /* 0x000f620000100800 */
[----:B------:R-:W-:Y:S01]  /*17590*/  @P0 VIADD R4, R4, 0xff801fff ;  /* 0xff801fff04040836 */ /* 0x000fe20000000000 */
[----:B0-----:R-:W-:-:S02]  /*175a0*/  IADD3 R24, PT, PT, R13, R46, RZ ;  /* 0x0000002e0d187210 */ /* 0x001fc40007ffe0ff */
[----:B------:R-:W-:Y:S01]  /*175b0*/  IADD3 R40, PT, PT, R42, -R39, R3 ;  /* 0x800000272a287210 */ /* 0x000fe20007ffe003 */
[----:B------:R-:W-:Y:S01]  /*175c0*/  IMAD.WIDE R2, R2, UR5, RZ ;  /* 0x0000000502027c25 */ /* 0x000fe2000f8e02ff */
[----:B------:R-:W-:-:S03]  /*175d0*/  ISETP.GE.AND P3, PT, R4, RZ, PT ;  /* 0x000000ff0400720c */ /* 0x000fc60003f66270 */
[----:B------:R-:W-:Y:S01]  /*175e0*/  IMAD.IADD R13, R13, 0x1, -R46 ;  /* 0x000000010d0d7824 */ /* 0x000fe200078e0a2e */
[----:B------:R-:W-:Y:S01]  /*175f0*/  ISETP.GE.AND P2, PT, R26, RZ, PT ;  /* 0x000000ff1a00720c */ /* 0x000fe20003f46270 */
[----:B------:R-:W-:Y:S01]  /*17600*/  IMAD R39, R2, 0x3802001, RZ ;  /* 0x0380200102277824 */ /* 0x000fe200078e02ff */
[----:B------:R-:W5:Y:S01]  /*17610*/  LDL R46, [R1+0x4cd8] ;  /* 0x004cd800012e7983 */ /* 0x000f620000100800 */
[----:B------:R-:W-:Y:S01]  /*17620*/  @!P4 VIADD R0, R0, 0x7fe001 ;  /* 0x007fe0010000c836 */ /* 0x000fe20000000000 */
[----:B------:R-:W-:Y:S01]  /*17630*/  @P1 IADD3 R12, PT, PT, R12, -0x7fe001, RZ ;  /* 0xff801fff0c0c1810 */ /* 0x000fe20007ffe0ff */
[----:B------:R-:W-:Y:S01]  /*17640*/  IMAD.HI.U32 R42, R39, -0x7fe001, R2 ;  /* 0xff801fff272a7827 */ /* 0x000fe200078e0002 */
[----:B------:R-:W-:Y:S02]  /*17650*/  ISETP.GE.AND P4, PT, R13, RZ, PT ;  /* 0x000000ff0d00720c */ /* 0x000fe40003f86270 */
[----:B------:R-:W-:Y:S01]  /*17660*/  ISETP.GE.AND P1, PT, R12, RZ, PT ;  /* 0x000000ff0c00720c */ /* 0x000fe20003f26270 */
[----:B------:R-:W-:Y:S01]  /*17670*/  IMAD.WIDE R2, R0, UR4, RZ ;  /* 0x0000000400027c25 */ /* 0x000fe2000f8e02ff */
[----:B------:R-:W-:-:S03]  /*17680*/  SHF.R.S32.HI R27, RZ, 0x1f, R39 ;  /* 0x0000001fff1b7819 */ /* 0x000fc60000011427 */
[----:B------:R-:W-:Y:S02]  /*17690*/  @!P3 VIADD R4, R4, 0x7fe001 ;  /* 0x007fe0010404b836 */ /* 0x000fe40000000000 */
[----:B------:R-:W-:Y:S01]  /*176a0*/  IMAD R41, R2, 0x3802001, RZ ;  /* 0x0380200102297824 */ /* 0x000fe200078e02ff */
[----:B------:R0:W-:Y:S01]  /*176b0*/  STL [R1+0x4c34], R40 ;  /* 0x004c342801007387 */ /* 0x0001e20000100800 */
[----:B------:R-:W-:Y:S02]  /*176c0*/  IMAD R27, R27, -0x7fe001, RZ ;  /* 0xff801fff1b1b7824 */ /* 0x000fe400078e02ff */
[----:B------:R-:W-:Y:S01]  /*176d0*/  @!P2 VIADD R26, R26, 0x7fe001 ;  /* 0x007fe0011a1aa836 */ /* 0x000fe20000000000 */
[----:B------:R1:W-:Y:S01]  /*176e0*/  STL [R1+0x4c2c], R4 ;  /* 0x004c2c0401007387 */ /* 0x0003e20000100800 */
[----:B------:R-:W-:Y:S02]  /*176f0*/  @!P4 VIADD R13, R13, 0x7fe001 ;  /* 0x007fe0010d0dc836 */ /* 0x000fe40000000000 */
[----:B0-----:R-:W-:Y:S01]  /*17700*/  IMAD.HI.U32 R40, R41, -0x7fe001, R2 ;  /* 0xff801fff29287827 */ /* 0x001fe200078e0002 */
[----:B-1----:R-:W5:Y:S03]  /*17710*/  LDL R4, [R1+0x4ccc] ;  /* 0x004ccc0001047983 */ /* 0x002f660000100800 */
[----:B------:R-:W-:Y:S01]  /*17720*/  IMAD.IADD R3, R18, 0x1, -R47 ;  /* 0x0000000112037824 */ /* 0x000fe200078e0a2f */
[----:B------:R-:W-:-:S02]  /*17730*/  SHF.R.S32.HI R0, RZ, 0x1f, R41 ;  /* 0x0000001fff007819 */ /* 0x000fc40000011429 */
[----:B------:R-:W-:Y:S01]  /*17740*/  IADD3 R42, PT, PT, R42, -R39, R27 ;  /* 0x800000272a2a7210 */ /* 0x000fe20007ffe01b */
[----:B------:R0:W-:Y:S01]  /*17750*/  STL [R1+0x4c28], R26 ;  /* 0x004c281a01007387 */ /* 0x0001e20000100800 */
[----:B------:R-:W-:Y:S02]  /*17760*/  @!P1 IADD3 R12, PT, PT, R12, 0x7fe001, RZ ;  /* 0x007fe0010c0c9810 */ /* 0x000fe40007ffe0ff */
[----:B------:R-:W-:Y:S01]  /*17770*/  ISETP.GE.AND P2, PT, R3, RZ, PT ;  /* 0x000000ff0300720c */ /* 0x000fe20003f46270 */
[----:B------:R-:W-:Y:S01]  /*17780*/  IMAD R0, R0, -0x7fe001, RZ ;  /* 0xff801fff00007824 */ /* 0x000fe200078e02ff */
[----:B------:R-:W-:Y:S01]  /*17790*/  ISETP.GT.AND P0, PT, R24, 0x7fe000, PT ;  /* 0x007fe0001800780c */ /* 0x000fe20003f04270 */
[----:B------:R1:W-:Y:S01]  /*177a0*/  STL [R1+0x4c40], R12 ;  /* 0x004c400c01007387 */ /* 0x0003e20000100800 */
[----:B0-----:R-:W-:-:S03]  /*177b0*/  IMAD.WIDE R26, R13, UR4, RZ ;  /* 0x000000040d1a7c25 */ /* 0x001fc6000f8e02ff */
[----:B------:R-:W5:Y:S01]  /*177c0*/  LDL R13, [R1+0x4cf0] ;  /* 0x004cf000010d7983 */ /* 0x000f620000100800 */
[----:B------:R-:W-:-:S03]  /*177d0*/  IMAD R39, R26, 0x3802001, RZ ;  /* 0x038020011a277824 */ /* 0x000fc600078e02ff */
[----:B-1----:R-:W5:Y:S01]  /*177e0*/  LDL R12, [R1+0x4ce0] ;  /* 0x004ce000010c7983 */ /* 0x002f620000100800 */
[----:B------:R-:W-:Y:S02]  /*177f0*/  IADD3 R40, PT, PT, R40, -R41, R0 ;  /* 0x8000002928287210 */ /* 0x000fe40007ffe000 */
[----:B------:R-:W-:Y:S01]  /*17800*/  SHF.R.S32.HI R0, RZ, 0x1f, R39 ;  /* 0x0000001fff007819 */ /* 0x000fe20000011427 */
[----:B------:R-:W-:Y:S01]  /*17810*/  IMAD.IADD R2, R5, 0x1, -R48 ;  /* 0x0000000105027824 */ /* 0x000fe200078e0a30 */
[----:B------:R0:W-:Y:S01]  /*17820*/  STL [R1+0x4c38], R38 ;  /* 0x004c382601007387 */ /* 0x0001e20000100800 */
[----:B------:R-:W-:Y:S01]  /*17830*/  @!P2 VIADD R3, R3, 0x7fe001 ;  /* 0x007fe0010303a836 */ /* 0x000fe20000000000 */
[----:B------:R-:W-:Y:S01]  /*17840*/  IADD3 R36, PT, PT, R18, R47, RZ ;  /* 0x0000002f12247210 */ /* 0x000fe20007ffe0ff */
[----:B------:R-:W-:Y:S01]  /*17850*/  IMAD R0, R0, -0x7fe001, RZ ;  /* 0xff801fff00007824 */ /* 0x000fe200078e02ff */
[----:B------:R-:W-:Y:S01]  /*17860*/  ISETP.GE.AND P3, PT, R2, RZ, PT ;  /* 0x000000ff0200720c */ /* 0x000fe20003f66270 */
[----:B------:R-:W-:Y:S01]  /*17870*/  @P0 VIADD R24, R24, 0xff801fff ;  /* 0xff801fff18180836 */ /* 0x000fe20000000000 */
[----:B------:R-:W-:Y:S01]  /*17880*/  ISETP.GT.AND P0, PT, R36, 0x7fe000, PT ;  /* 0x007fe0002400780c */ /* 0x000fe20003f04270 */
[----:B------:R-:W1:Y:S01]  /*17890*/  LDCU UR5, c[0x3][UR6+-0x14] ;  /* 0x00fffd80060577ac */ /* 0x000e620008000800 */
[----:B0-----:R-:W-:Y:S01]  /*178a0*/  IMAD.HI.U32 R38, R39, -0x7fe001, R26 ;  /* 0xff801fff27267827 */ /* 0x001fe200078e001a */
[----:B------:R-:W-:Y:S01]  /*178b0*/  IADD3 R18, PT, PT, R14, R17, RZ ;  /* 0x000000110e127210 */ /* 0x000fe20007ffe0ff */
[----:B------:R0:W-:Y:S02]  /*178c0*/  STL [R1+0x4c3c], R42 ;  /* 0x004c3c2a01007387 */ /* 0x0001e40000100800 */
[----:B------:R-:W-:Y:S01]  /*178d0*/  IMAD.WIDE R26, R3, UR4, RZ ;  /* 0x00000004031a7c25 */ /* 0x000fe2000f8e02ff */
[----:B------:R-:W-:Y:S01]  /*178e0*/  IADD3 R38, PT, PT, R38, -R39, R0 ;  /* 0x8000002726267210 */ /* 0x000fe20007ffe000 */
[----:B------:R-:W5:Y:S02]  /*178f0*/  LDL R47, [R1+0x4cf8] ;  /* 0x004cf800012f7983 */ /* 0x000f640000100800 */
[----:B------:R-:W-:Y:S01]  /*17900*/  IMAD R39, R26, 0x3802001, RZ ;  /* 0x038020011a277824 */ /* 0x000fe200078e02ff */
[----:B------:R-:W-:Y:S01]  /*17910*/  ISETP.GE.AND P1, PT, R24, RZ, PT ;  /* 0x000000ff1800720c */ /* 0x000fe20003f26270 */
[----:B------:R-:W-:-:S02]  /*17920*/  IMAD.IADD R14, R14, 0x1, -R17 ;  /* 0x000000010e0e7824 */ /* 0x000fc400078e0a11 */
[----:B------:R-:W-:Y:S02]  /*17930*/  IMAD.HI.U32 R27, R39, -0x7fe001, R26 ;  /* 0xff801fff271b7827 */ /* 0x000fe400078e001a */
[----:B------:R-:W5:Y:S01]  /*17940*/  LDL R26, [R1+0x4ce4] ;  /* 0x004ce400011a7983 */ /* 0x000f620000100800 */
[----:B------:R-:W-:Y:S01]  /*17950*/  ISETP.GE.AND P2, PT, R14, RZ, PT ;  /* 0x000000ff0e00720c */ /* 0x000fe20003f46270 */
[----:B------:R-:W-:Y:S01]  /*17960*/  IMAD.IADD R0, R5, 0x1, R48 ;  /* 0x0000000105007824 */ /* 0x000fe200078e0230 */
[----:B------:R-:W-:Y:S02]  /*17970*/  @!P3 IADD3 R2, PT, PT, R2, 0x7fe001, RZ ;  /* 0x007fe0010202b810 */ /* 0x000fe40007ffe0ff */
[----:B------:R-:W-:Y:S01]  /*17980*/  @P0 IADD3 R36, PT, PT, R36, -0x7fe001, RZ ;  /* 0xff801fff24240810 */ /* 0x000fe20007ffe0ff */
[----:B------:R1:W-:Y:S01]  /*17990*/  STL [R1+0x4c54], R38 ;  /* 0x004c542601007387 */ /* 0x0003e20000100800 */
[----:B------:R-:W-:Y:S01]  /*179a0*/  ISETP.GT.AND P0, PT, R0, 0x7fe000, PT ;  /* 0x007fe0000000780c */ /* 0x000fe20003f04270 */
[----:B------:R-:W-:-:S04]  /*179b0*/  IMAD.WIDE R2, R2, UR4, RZ ;  /* 0x0000000402027c25 */ /* 0x000fc8000f8e02ff */
[----:B------:R-:W-:Y:S01]  /*179c0*/  @!P1 VIADD R24, R24, 0x7fe001 ;  /* 0x007fe00118189836 */ /* 0x000fe20000000000 */
[----:B------:R-:W-:Y:S01]  /*179d0*/  ISETP.GE.AND P1, PT, R36, RZ, PT ;  /* 0x000000ff2400720c */ /* 0x000fe20003f26270 */
[----:B------:R-:W-:Y:S02]  /*179e0*/  IMAD R41, R2, 0x3802001, RZ ;  /* 0x0380200102297824 */ /* 0x000fe400078e02ff */
[----:B------:R-:W-:Y:S01]  /*179f0*/  @!P2 VIADD R14, R14, 0x7fe001 ;  /* 0x007fe0010e0ea836 */ /* 0x000fe20000000000 */
[----:B------:R-:W-:Y:S01]  /*17a00*/  SHF.R.S32.HI R5, RZ, 0x1f, R39 ;  /* 0x0000001fff057819 */ /* 0x000fe20000011427 */
[----:B0-----:R-:W-:Y:S01]  /*17a10*/  IMAD.HI.U32 R42, R41, -0x7fe001, R2 ;  /* 0xff801fff292a7827 */ /* 0x001fe200078e0002 */
[----:B------:R0:W-:Y:S01]  /*17a20*/  STL [R1+0x4c50], R40 ;  /* 0x004c502801007387 */ /* 0x0001e20000100800 */
[----:B------:R-:W-:Y:S02]  /*17a30*/  @P0 IADD3 R0, PT, PT, R0, -0x7fe001, RZ ;  /* 0xff801fff00000810 */ /* 0x000fe40007ffe0ff */
[----:B-1----:R-:W-:Y:S01]  /*17a40*/  IMAD.WIDE R2, R14, UR5, RZ ;  /* 0x000000050e027c25 */ /* 0x002fe2000f8e02ff */
[----:B------:R-:W5:Y:S03]  /*17a50*/  LDL R48, [R1+0x4cfc] ;  /* 0x004cfc0001307983 */ /* 0x000f660000100800 */
[----:B------:R-:W-:-:S02]  /*17a60*/  IMAD R38, R5, -0x7fe001, RZ ;  /* 0xff801fff05267824 */ /* 0x000fc400078e02ff */
[----:B------:R-:W-:Y:S01]  /*17a70*/  IMAD R5, R2, 0x3802001, RZ ;  /* 0x0380200102057824 */ /* 0x000fe200078e02ff */
[----:B------:R-:W-:Y:S01]  /*17a80*/  ISETP.GE.AND P0, PT, R0, RZ, PT ;  /* 0x000000ff0000720c */ /* 0x000fe20003f06270 */
[----:B------:R-:W-:Y:S01]  /*17a90*/  @!P1 VIADD R36, R36, 0x7fe001 ;  /* 0x007fe00124249836 */ /* 0x000fe20000000000 */
[----:B------:R-:W-:Y:S01]  /*17aa0*/  ISETP.GT.AND P1, PT, R18, 0x7fe000, PT ;  /* 0x007fe0001200780c */ /* 0x000fe20003f24270 */
[----:B0-----:R-:W-:Y:S01]  /*17ab0*/  IMAD.HI.U32 R40, R5, -0x7fe001, R2 ;  /* 0xff801fff05287827 */ /* 0x001fe200078e0002 */
[----:B------:R-:W-:Y:S01]  /*17ac0*/  SHF.R.S32.HI R2, RZ, 0x1f, R5 ;  /* 0x0000001fff027819 */ /* 0x000fe20000011405 */
[----:B------:R0:W-:Y:S02]  /*17ad0*/  STL [R1+0x4c44], R24 ;  /* 0x004c441801007387 */ /* 0x0001e40000100800 */
[----:B------:R-:W-:Y:S02]  /*17ae0*/  IMAD.IADD R14, R25, 0x1, -R52 ;  /* 0x00000001190e7824 */ /* 0x000fe400078e0a34 */
[----:B------:R-:W-:-:S02]  /*17af0*/  IMAD R2, R2, -0x7fe001, RZ ;  /* 0xff801fff02027824 */ /* 0x000fc400078e02ff */
[C---:B0-----:R-:W-:Y:S01]  /*17b00*/  IMAD.IADD R24, R19.reuse, 0x1, R50 ;  /* 0x0000000113187824 */ /* 0x041fe200078e0232 */
[----:B------:R-:W-:Y:S01]  /*17b10*/  IADD3 R19, PT, PT, R19, -R50, RZ ;  /* 0x8000003213137210 */ /* 0x000fe20007ffe0ff */
[----:B------:R-:W-:Y:S01]  /*17b20*/  @!P0 VIADD R0, R0, 0x7fe001 ;  /* 0x007fe00100008836 */ /* 0x000fe20000000000 */
[----:B------:R-:W-:Y:S01]  /*17b30*/  ISETP.GE.AND P3, PT, R14, RZ, PT ;  /* 0x000000ff0e00720c */ /* 0x000fe20003f66270 */
[----:B------:R-:W-:Y:S01]  /*17b40*/  @P1 VIADD R18, R18, 0xff801fff ;  /* 0xff801fff12121836 */ /* 0x000fe20000000000 */
[----:B------:R-:W-:Y:S02]  /*17b50*/  IADD3 R40, PT, PT, R40, -R5, R2 ;  /* 0x8000000528287210 */ /* 0x000fe40007ffe002 */
[----:B------:R-:W-:Y:S01]  /*17b60*/  SHF.R.S32.HI R17, RZ, 0x1f, R41 ;  /* 0x0000001fff117819 */ /* 0x000fe20000011429 */
[----:B------:R-:W5:Y:S01]  /*17b70*/  LDL R5, [R1+0x4cec] ;  /* 0x004cec0001057983 */ /* 0x000f620000100800 */
[----:B------:R-:W-:Y:S02]  /*17b80*/  ISETP.GE.AND P2, PT, R19, RZ, PT ;  /* 0x000000ff1300720c */ /* 0x000fe40003f46270 */
[----:B------:R-:W-:-:S02]  /*17b90*/  ISETP.GT.AND P0, PT, R24, 0x7fe000, PT ;  /* 0x007fe0001800780c */ /* 0x000fc40003f04270 */
[----:B------:R-:W-:Y:S01]  /*17ba0*/  IADD3 R38, PT, PT, R27, -R39, R38 ;  /* 0x800000271b267210 */ /* 0x000fe20007ffe026 */
[----:B------:R0:W-:Y:S01]  /*17bb0*/  STL [R1+0x4c48], R36 ;  /* 0x004c482401007387 */ /* 0x0001e20000100800 */
[----:B------:R-:W-:Y:S01]  /*17bc0*/  ISETP.GE.AND P1, PT, R18, RZ, PT ;  /* 0x000000ff1200720c */ /* 0x000fe20003f26270 */
[----:B------:R-:W-:Y:S01]  /*17bd0*/  IMAD R17, R17, -0x7fe001, RZ ;  /* 0xff801fff11117824 */ /* 0x000fe200078e02ff */
[----:B------:R-:W-:Y:S01]  /*17be0*/  @!P3 IADD3 R14, PT, PT, R14, 0x7fe001, RZ ;  /* 0x007fe0010e0eb810 */ /* 0x000fe20007ffe0ff */
[----:B------:R1:W-:Y:S04]  /*17bf0*/  STL [R1+0x4c58], R38 ;  /* 0x004c582601007387 */ /* 0x0003e80000100800 */
[----:B------:R-:W-:Y:S01]  /*17c00*/  @!P2 VIADD R19, R19, 0x7fe001 ;  /* 0x007fe0011313a836 */ /* 0x000fe20000000000 */
[----:B------:R-:W4:Y:S01]  /*17c10*/  LDCU UR4, c[0x3][UR6+-0x18] ;  /* 0x00fffd00060477ac */ /* 0x000f220008000800 */
[----:B------:R-:W-:Y:S01]  /*17c20*/  @P0 VIADD R24, R24, 0xff801fff ;  /* 0xff801fff18180836 */ /* 0x000fe20000000000 */
[----:B------:R-:W5:Y:S01]  /*17c30*/  LDL R50, [R1+0x4d18] ;  /* 0x004d180001327983 */ /* 0x000f620000100800 */
[----:B0-----:R-:W-:Y:S01]  /*17c40*/  IMAD.IADD R36, R25, 0x1, R52 ;  /* 0x0000000119247824 */ /* 0x001fe200078e0234 */
[----:B------:R-:W-:Y:S01]  /*17c50*/  IADD3 R42, PT, PT, R42, -R41, R17 ;  /* 0x800000292a2a7210 */ /* 0x000fe20007ffe011 */
[----:B------:R-:W-:Y:S01]  /*17c60*/  IMAD.WIDE R2, R19, UR5, RZ ;  /* 0x0000000513027c25 */ /* 0x000fe2000f8e02ff */
[----:B------:R0:W-:Y:S01]  /*17c70*/  STL [R1+0x4c4c], R0 ;  /* 0x004c4c0001007387 */ /* 0x0001e20000100800 */
[----:B------:R-:W-:-:S02]  /*17c80*/  @!P1 IADD3 R18, PT, PT, R18, 0x7fe001, RZ ;  /* 0x007fe00112129810 */ /* 0x000fc40007ffe0ff */
[----:B-1----:R-:W-:Y:S01]  /*17c90*/  IMAD.WIDE R38, R14, UR5, RZ ;  /* 0x000000050e267c25 */ /* 0x002fe2000f8e02ff */
[----:B------:R-:W-:Y:S01]  /*17ca0*/  ISETP.GE.AND P2, PT, R24, RZ, PT ;  /* 0x000000ff1800720c */ /* 0x000fe20003f46270 */
[----:B------:R-:W5:Y:S01]  /*17cb0*/  LDL R14, [R1+0x4d00] ;  /* 0x004d0000010e7983 */ /* 0x000f620000100800 */
[----:B------:R-:W-:-:S03]  /*17cc0*/  ISETP.GT.AND P1, PT, R36, 0x7fe000, PT ;  /* 0x007fe0002400780c */ /* 0x000fc60003f24270 */
[----:B------:R-:W5:Y:S01]  /*17cd0*/  LDL R17, [R1+0x4d10] ;  /* 0x004d100001117983 */ /* 0x000f620000100800 */
[----:B0-----:R-:W-:Y:S02]  /*17ce0*/  IMAD.IADD R0, R6, 0x1, R49 ;  /* 0x0000000106007824 */ /* 0x001fe400078e0231 */
[----:B------:R-:W-:Y:S01]  /*17cf0*/  IMAD R19, R2, 0x3802001, RZ ;  /* 0x0380200102137824 */ /* 0x000fe200078e02ff */
[----:B------:R0:W-:Y:S02]  /*17d00*/  STL [R1+0x4c60], R18 ;  /* 0x004c601201007387 */ /* 0x0001e40000100800 */
[----:B------:R-:W-:Y:S01]  /*17d10*/  ISETP.GT.AND P0, PT, R0, 0x7fe000, PT ;  /* 0x007fe0000000780c */ /* 0x000fe20003f04270 */
[----:B------:R-:W-:Y:S01]  /*17d20*/  IMAD R25, R38, 0x3802001, RZ ;  /* 0x0380200126197824 */ /* 0x000fe200078e02ff */
[----:B------:R-:W-:Y:S01]  /*17d30*/  IADD3 R6, PT, PT, R6, -R49, RZ ;  /* 0x8000003106067210 */ /* 0x000fe20007ffe0ff */
[----:B------:R-:W-:Y:S01]  /*17d40*/  @!P2 VIADD R24, R24, 0x7fe001 ;  /* 0x007fe0011818a836 */ /* 0x000fe20000000000 */
[----:B------:R1:W-:Y:S01]  /*17d50*/  STL [R1+0x4c70], R40 ;  /* 0x004c702801007387 */ /* 0x0003e20000100800 */
[----:B0-----:R-:W-:Y:S01]  /*17d60*/  IMAD.HI.U32 R18, R19, -0x7fe001, R2 ;  /* 0xff801fff13127827 */ /* 0x001fe200078e0002 */
[----:B------:R-:W-:-:S02]  /*17d70*/  SHF.R.S32.HI R3, RZ, 0x1f, R19 ;  /* 0x0000001fff037819 */ /* 0x000fc40000011413 */
[----:B------:R-:W5:Y:S01]  /*17d80*/  LDL R49, [R1+0x4d14] ;  /* 0x004d140001317983 */ /* 0x000f620000100800 */
[----:B------:R-:W-:Y:S01]  /*17d90*/  SHF.R.S32.HI R2, RZ, 0x1f, R25 ;  /* 0x0000001fff027819 */ /* 0x000fe20000011419 */
[----:B------:R-:W-:Y:S01]  /*17da0*/  @P1 VIADD R36, R36, 0xff801fff ;  /* 0xff801fff24241836 */ /* 0x000fe20000000000 */
[----:B------:R-:W-:Y:S01]  /*17db0*/  ISETP.GE.AND P2, PT, R6, RZ, PT ;  /* 0x000000ff0600720c */ /* 0x000fe20003f46270 */
[----:B------:R-:W-:Y:S01]  /*17dc0*/  IMAD R3, R3, -0x7fe001, RZ ;  /* 0xff801fff03037824 */ /* 0x000fe200078e02ff */
[----:B------:R-:W-:Y:S01]  /*17dd0*/  @P0 IADD3 R0, PT, PT, R0, -0x7fe001, RZ ;  /* 0xff801fff00000810 */ /* 0x000fe20007ffe0ff */
[----:B------:R-:W-:Y:S01]  /*17de0*/  IMAD.HI.U32 R38, R25, -0x7fe001, R38 ;  /* 0xff801fff19267827 */ /* 0x000fe200078e0026 */
[----:B------:R-:W-:Y:S01]  /*17df0*/  ISETP.GE.AND P0, PT, R36, RZ, PT ;  /* 0x000000ff2400720c */ /* 0x000fe20003f06270 */
[----:B------:R-:W5:Y:S01]  /*17e00*/  LDL R52, [R1+0x4d38] ;  /* 0x004d380001347983 */ /* 0x000f620000100800 */
[----:B-1----:R-:W-:Y:S01]  /*17e10*/  IADD3 R40, PT, PT, R18, -R19, R3 ;  /* 0x8000001312287210 */ /* 0x002fe20007ffe003 */
[----:B------:R-:W-:-:S02]  /*17e20*/  IMAD R2, R2, -0x7fe001, RZ ;  /* 0xff801fff02027824 */ /* 0x000fc400078e02ff */
[----:B------:R-:W5:Y:S03]  /*17e30*/  LDL R18, [R1+0x4d04] ;  /* 0x004d040001127983 */ /* 0x000f660000100800 */
[----:B------:R-:W-:Y:S01]  /*17e40*/  IADD3 R38, PT, PT, R38, -R25, R2 ;  /* 0x8000001926267210 */ /* 0x000fe20007ffe002 */
[----:B------:R-:W-:Y:S01]  /*17e50*/  IMAD.IADD R2, R7, 0x1, -R22 ;  /* 0x0000000107027824 */ /* 0x000fe200078e0a16 */
[----:B------:R0:W-:Y:S01]  /*17e60*/  STL [R1+0x4c64], R24 ;  /* 0x004c641801007387 */ /* 0x0001e20000100800 */
[----:B------:R-:W-:Y:S01]  /*17e70*/  IMAD.IADD R25, R15, 0x1, -R54 ;  /* 0x000000010f197824 */ /* 0x000fe200078e0a36 */
[----:B------:R-:W-:Y:S02]  /*17e80*/  @!P2 IADD3 R6, PT, PT, R6, 0x7fe001, RZ ;  /* 0x007fe0010606a810 */ /* 0x000fe40007ffe0ff */
[----:B------:R-:W-:Y:S01]  /*17e90*/  ISETP.GE.AND P2, PT, R2, RZ, PT ;  /* 0x000000ff0200720c */ /* 0x000fe20003f46270 */
[----:B------:R-:W-:Y:S01]  /*17ea0*/  @!P0 VIADD R36, R36, 0x7fe001 ;  /* 0x007fe00124248836 */ /* 0x000fe20000000000 */
[----:B------:R-:W-:Y:S01]  /*17eb0*/  ISETP.GE.AND P3, PT, R25, RZ, PT ;  /* 0x000000ff1900720c */ /* 0x000fe20003f66270 */
[----:B------:R-:W5:Y:S01]  /*17ec0*/  LDL R19, [R1+0x4d08] ;  /* 0x004d080001137983 */ /* 0x000f620000100800 */
[----:B0-----:R-:W-:-:S02]  /*17ed0*/  IMAD.IADD R24, R7, 0x1, R22 ;  /* 0x0000000107187824 */ /* 0x001fc400078e0216 */
[----:B------:R-:W-:-:S03]  /*17ee0*/  IMAD.WIDE R6, R6, UR5, RZ ;  /* 0x0000000506067c25 */ /* 0x000fc6000f8e02ff */
[----:B------:R-:W-:Y:S01]  /*17ef0*/  ISETP.GT.AND P0, PT, R24, 0x7fe000, PT ;  /* 0x007fe0001800780c */ /* 0x000fe20003f04270 */
[----:B------:R-:W-:Y:S01]  /*17f00*/  IMAD R27, R6, 0x3802001, RZ ;  /* 0x03802001061b7824 */ /* 0x000fe200078e02ff */
[----:B------:R-:W-:Y:S02]  /*17f10*/  ISETP.GE.AND P1, PT, R0, RZ, PT ;  /* 0x000000ff0000720c */ /* 0x000fe40003f26270 */
[----:B------:R-:W-:Y:S02]  /*17f20*/  @!P2 VIADD R2, R2, 0x7fe001 ;  /* 0x007fe0010202a836 */ /* 0x000fe40000000000 */
[----:B------:R-:W-:Y:S01]  /*17f30*/  @!P3 IADD3 R25, PT, PT, R25, 0x7fe001, RZ ;  /* 0x007fe0011919b810 */ /* 0x000fe20007ffe0ff */
[----:B------:R-:W-:Y:S01]  /*17f40*/  IMAD.HI.U32 R22, R27, -0x7fe001, R6 ;  /* 0xff801fff1b167827 */ /* 0x000fe200078e0006 */
[----:B------:R0:W-:Y:S03]  /*17f50*/  STL [R1+0x4c78], R38 ;  /* 0x004c782601007387 */ /* 0x0001e60000100800 */
[----:B------:R-:W-:-:S02]  /*17f60*/  IMAD.IADD R6, R15, 0x1, R54 ;  /* 0x000000010f067824 */ /* 0x000fc400078e0236 */
[----:B----4-:R-:W-:-:S04]  /*17f70*/  IMAD.WIDE R2, R2, UR4, RZ ;  /* 0x0000000402027c25 */ /* 0x010fc8000f8e02ff */
[----:B------:R-:W-:Y:S01]  /*17f80*/  @P0 VIADD R24, R24, 0xff801fff ;  /* 0xff801fff18180836 */ /* 0x000fe20000000000 */
[----:B------:R-:W-:Y:S01]  /*17f90*/  ISETP.GT.AND P0, PT, R6, 0x7fe000, PT ;  /* 0x007fe0000600780c */ /* 0x000fe20003f04270 */
[----:B0-----:R-:W-:Y:S01]  /*17fa0*/  IMAD.WIDE R38, R25, UR4, RZ ;  /* 0x0000000419267c25 */ /* 0x001fe2000f8e02ff */
[----:B------:R0:W-:Y:S03]  /*17fb0*/  STL [R1+0x4c5c], R42 ;  /* 0x004c5c2a01007387 */ /* 0x0001e60000100800 */
[----:B------:R-:W-:Y:S01]  /*17fc0*/  IMAD R15, R2, 0x3802001, RZ ;  /* 0x03802001020f7824 */ /* 0x000fe200078e02ff */
[----:B------:R-:W-:Y:S01]  /*17fd0*/  ISETP.GE.AND P2, PT, R24, RZ, PT ;  /* 0x000000ff1800720c */ /* 0x000fe20003f46270 */
[----:B------:R-:W-:Y:S01]  /*17fe0*/  IMAD R25, R38, 0x3802001, RZ ;  /* 0x0380200126197824 */ /* 0x000fe200078e02ff */
[----:B------:R1:W-:Y:S01]  /*17ff0*/  STL [R1+0x4c68], R36 ;  /* 0x004c682401007387 */ /* 0x0003e20000100800 */
[----:B------:R-:W-:-:S02]  /*18000*/  @!P1 IADD3 R0, PT, PT, R0, 0x7fe001, RZ ;  /* 0x007fe00100009810 */ /* 0x000fc40007ffe0ff */
[----:B------:R-:W-:Y:S01]  /*18010*/  SHF.R.S32.HI R7, RZ, 0x1f, R27 ;  /* 0x0000001fff077819 */ /* 0x000fe2000001141b */
[----:B0-----:R-:W-:Y:S01]  /*18020*/  IMAD.HI.U32 R42, R15, -0x7fe001, R2 ;  /* 0xff801fff0f2a7827 */ /* 0x001fe200078e0002 */
[----:B------:R-:W-:Y:S01]  /*18030*/  SHF.R.S32.HI R2, RZ, 0x1f, R15 ;  /* 0x0000001fff027819 */ /* 0x000fe2000001140f */
[----:B------:R0:W-:Y:S02]  /*18040*/  STL [R1+0x4c74], R40 ;  /* 0x004c742801007387 */ /* 0x0001e40000100800 */
[C---:B------:R-:W-:Y:S02]  /*18050*/  IMAD.IADD R3, R62.reuse, 0x1, -R51 ;  /* 0x000000013e037824 */ /* 0x040fe400078e0a33 */
[----:B-1----:R-:W-:Y:S01]  /*18060*/  IMAD.HI.U32 R36, R25, -0x7fe001, R38 ;  /* 0xff801fff19247827 */ /* 0x002fe200078e0026 */
[----:B------:R-:W-:Y:S01]  /*18070*/  IADD3 R38, PT, PT, R62, R51, RZ ;  /* 0x000000333e267210 */ /* 0x000fe20007ffe0ff */
[----:B------:R-:W1:Y:S01]  /*18080*/  LDCU UR5, c[0x3][UR6+-0x1c] ;  /* 0x00fffc80060577ac */ /* 0x000e620008000800 */
[----:B------:R-:W4:Y:S01]  /*18090*/  LDL R62, [R1+0x4d0c] ;  /* 0x004d0c00013e7983 */ /* 0x000f220000100800 */
[----:B------:R-:W-:-:S03]  /*180a0*/  IMAD R7, R7, -0x7fe001, RZ ;  /* 0xff801fff07077824 */ /* 0x000fc600078e02ff */
[----:B------:R-:W4:Y:S01]  /*180b0*/  LDL R51, [R1+0x4d1c] ;  /* 0x004d1c0001337983 */ /* 0x000f220000100800 */
[----:B------:R-:W-:Y:S01]  /*180c0*/  ISETP.GE.AND P3, PT, R3, RZ, PT ;  /* 0x000000ff0300720c */ /* 0x000fe20003f66270 */
[----:B------:R-:W-:Y:S02]  /*180d0*/  IMAD R2, R2, -0x7fe001, RZ ;  /* 0xff801fff02027824 */ /* 0x000fe400078e02ff */
[----:B------:R2:W-:Y:S01]  /*180e0*/  STL [R1+0x4c6c], R0 ;  /* 0x004c6c0001007387 */ /* 0x0005e20000100800 */
[----:B------:R-:W-:Y:S01]  /*180f0*/  @P0 VIADD R6, R6, 0xff801fff ;  /* 0xff801fff06060836 */ /* 0x000fe20000000000 */
[----:B0-----:R-:W-:Y:S01]  /*18100*/  IADD3 R40, PT, PT, R22, -R27, R7 ;  /* 0x8000001b16287210 */ /* 0x001fe20007ffe007 */
[----:B------:R-:W-:Y:S01]  /*18110*/  @!P2 VIADD R24, R24, 0x7fe001 ;  /* 0x007fe0011818a836 */ /* 0x000fe20000000000 */
[----:B------:R-:W-:Y:S01]  /*18120*/  IADD3 R42, PT, PT, R42, -R15, R2 ;  /* 0x8000000f2a2a7210 */ /* 0x000fe20007ffe002 */
[----:B------:R-:W4:Y:S04]  /*18130*/  LDL R22, [R1+0x4d30] ;  /* 0x004d300001167983 */ /* 0x000f280000100800 */
[----:B------:R-:W4:Y:S01]  /*18140*/  LDL R54, [R1+0x4d54] ;  /* 0x004d540001367983 */ /* 0x000f220000100800 */
[----:B--2---:R-:W-:-:S02]  /*18150*/  SHF.R.S32.HI R0, RZ, 0x1f, R25 ;  /* 0x0000001fff007819 */ /* 0x004fc40000011419 */
[----:B------:R-:W-:Y:S01]  /*18160*/  ISETP.GE.AND P2, PT, R6, RZ, PT ;  /* 0x000000ff0600720c */ /* 0x000fe20003f46270 */
[----:B------:R-:W2:Y:S02]  /*18170*/  LDL R15, [R1+0x4d20] ;  /* 0x004d2000010f7983 */ /* 0x000ea40000100800 */
[----:B------:R-:W-:Y:S01]  /*18180*/  IMAD R0, R0, -0x7fe001, RZ ;  /* 0xff801fff00007824 */ /* 0x000fe200078e02ff */
[----:B------:R-:W-:Y:S01]  /*18190*/  ISETP.GT.AND P1, PT, R38, 0x7fe000, PT ;  /* 0x007fe0002600780c */ /* 0x000fe20003f24270 */
[----:B------:R0:W-:Y:S01]  /*181a0*/  STL [R1+0x4c80], R24 ;  /* 0x004c801801007387 */ /* 0x0001e20000100800 */
[----:B------:R-:W-:Y:S02]  /*181b0*/  IMAD.IADD R2, R60, 0x1, -R53 ;  /* 0x000000013c027824 */ /* 0x000fe400078e0a35 */
[----:B------:R-:W-:Y:S01]  /*181c0*/  IADD3 R36, PT, PT, R36, -R25, R0 ;  /* 0x8000001924247210 */ /* 0x000fe20007ffe000 */
[----:B------:R-:W-:Y:S01]  /*181d0*/  @!P3 VIADD R3, R3, 0x7fe001 ;  /* 0x007fe0010303b836 */ /* 0x000fe20000000000 */
[----:B------:R-:W-:Y:S01]  /*181e0*/  IADD3 R0, PT, PT, R60, R53, RZ ;  /* 0x000000353c007210 */ /* 0x000fe20007ffe0ff */
[----:B------:R-:W2:Y:S04]  /*181f0*/  LDL R27, [R1+0x4d28] ;  /* 0x004d2800011b7983 */ /* 0x000ea80000100800 */
[----:B0-----:R-:W2:Y:S04]  /*18200*/  LDL R24, [R1+0x4d24] ;  /* 0x004d240001187983 */ /* 0x001ea80000100800 */
[----:B------:R-:W2:Y:S01]  /*18210*/  LDL R53, [R1+0x4d34] ;  /* 0x004d340001357983 */ /* 0x000ea20000100800 */
[----:B------:R-:W-:-:S03]  /*18220*/  @!P2 VIADD R6, R6, 0x7fe001 ;  /* 0x007fe0010606a836 */ /* 0x000fc60000000000 */
[----:B------:R0:W-:Y:S01]  /*18230*/  STL [R1+0x4c7c], R40 ;  /* 0x004c7c2801007387 */ /* 0x0001e20000100800 */
[----:B------:R-:W-:Y:S01]  /*18240*/  ISETP.GE.AND P2, PT, R2, RZ, PT ;  /* 0x000000ff0200720c */ /* 0x000fe20003f46270 */
[----:B------:R-:W-:Y:S01]  /*18250*/  IMAD.IADD R7, R10, 0x1, -R21 ;  /* 0x000000010a077824 */ /* 0x000fe200078e0a15 */
[----:B------:R-:W-:Y:S01]  /*18260*/  @P1 IADD3 R38, PT, PT, R38, -0x7fe001, RZ ;  /* 0xff801fff26261810 */ /* 0x000fe20007ffe0ff */
[----:B------:R-:W-:Y:S04]  /*18270*/  STL [R1+0x4c90], R42 ;  /* 0x004c902a01007387 */ /* 0x000fe80000100800 */
[----:B------:R3:W-:Y:S01]  /*18280*/  STL [R1+0x4c94], R36 ;  /* 0x004c942401007387 */ /* 0x0007e20000100800 */
[----:B0-----:R-:W-:-:S03]  /*18290*/  IMAD.WIDE R40, R3, UR4, RZ ;  /* 0x0000000403287c25 */ /* 0x001fc6000f8e02ff */
[----:B------:R-:W2:Y:S01]  /*182a0*/  LDL R60, [R1+0x4db8] ;  /* 0x004db800013c7983 */ /* 0x000ea20000100800 */
[----:B------:R-:W-:Y:S01]  /*182b0*/  IMAD R25, R40, 0x3802001, RZ ;  /* 0x0380200128197824 */ /* 0x000fe200078e02ff */
[----:B------:R-:W-:-:S04]  /*182c0*/  ISETP.GE.AND P1, PT, R38, RZ, PT ;  /* 0x000000ff2600720c */ /* 0x000fc80003f26270 */
[----:B------:R-:W-:Y:S01]  /*182d0*/  SHF.R.S32.HI R3, RZ, 0x1f, R25 ;  /* 0x0000001fff037819 */ /* 0x000fe20000011419 */
[----:B------:R-:W-:Y:S01]  /*182e0*/  IMAD.HI.U32 R40, R25, -0x7fe001, R40 ;  /* 0xff801fff19287827 */ /* 0x000fe200078e0028 */
[----:B------:R-:W-:-:S03]  /*182f0*/  ISETP.GE.AND P3, PT, R7, RZ, PT ;  /* 0x000000ff0700720c */ /* 0x000fc60003f66270 */
[----:B------:R-:W-:Y:S02]  /*18300*/  IMAD R3, R3, -0x7fe001, RZ ;  /* 0xff801fff03037824 */ /* 0x000fe400078e02ff */
[----:B------:R-:W-:-:S03]  /*18310*/  @!P2 VIADD R2, R2, 0x7fe001 ;  /* 0x007fe0010202a836 */ /* 0x000fc60000000000 */
[----:B------:R-:W-:Y:S01]  /*18320*/  IADD3 R40, PT, PT, R40, -R25, R3 ;  /* 0x8000001928287210 */ /* 0x000fe20007ffe003 */
[----:B------:R-:W-:Y:S01]  /*18330*/  IMAD.WIDE R2, R2, UR4, RZ ;  /* 0x0000000402027c25 */ /* 0x000fe2000f8e02ff */
[----:B------:R0:W-:Y:S01]  /*18340*/  STL [R1+0x4c84], R6 ;  /* 0x004c840601007387 */ /* 0x0001e20000100800 */
[----:B------:R-:W-:Y:S02]  /*18350*/  ISETP.GT.AND P0, PT, R0, 0x7fe000, PT ;  /* 0x007fe0000000780c */ /* 0x000fe40003f04270 */
[----:B------:R-:W-:Y:S01]  /*18360*/  @!P1 VIADD R38, R38, 0x7fe001 ;  /* 0x007fe00126269836 */ /* 0x000fe20000000000 */
[----:B------:R-:W-:Y:S01]  /*18370*/  @!P3 IADD3 R7, PT, PT, R7, 0x7fe001, RZ ;  /* 0x007fe0010707b810 */ /* 0x000fe20007ffe0ff */
[----:B---3--:R-:W-:Y:S01]  /*18380*/  IMAD.IADD R36, R16, 0x1, R55 ;  /* 0x0000000110247824 */ /* 0x008fe200078e0237 */
[----:B------:R-:W3:Y:S01]  /*18390*/  LDL R25, [R1+0x4d44] ;  /* 0x004d440001197983 */ /* 0x000ee20000100800 */
[----:B0-----:R-:W-:Y:S01]  /*183a0*/  IADD3 R6, PT, PT, R10, R21, RZ ;  /* 0x000000150a067210 */ /* 0x001fe20007ffe0ff */
[----:B------:R-:W-:-:S02]  /*183b0*/  IMAD R21, R2, 0x3802001, RZ ;  /* 0x0380200102157824 */ /* 0x000fc400078e02ff */
[----:B------:R1:W-:Y:S03]  /*183c0*/  STL [R1+0x4c88], R38 ;  /* 0x004c882601007387 */ /* 0x0003e60000100800 */
[----:B------:R-:W-:Y:S01]  /*183d0*/  SHF.R.S32.HI R10, RZ, 0x1f, R21 ;  /* 0x0000001fff0a7819 */ /* 0x000fe20000011415 */
[----:B------:R-:W-:-:S04]  /*183e0*/  IMAD.HI.U32 R42, R21, -0x7fe001, R2 ;  /* 0xff801fff152a7827 */ /* 0x000fc800078e0002 */
[----:B-1----:R-:W-:-:S04]  /*183f0*/  IMAD.WIDE R38, R7, UR5, RZ ;  /* 0x0000000507267c25 */ /* 0x002fc8000f8e02ff */
[----:B------:R-:W-:Y:S02]  /*18400*/  IMAD R2, R10, -0x7fe001, RZ ;  /* 0xff801fff0a027824 */ /* 0x000fe400078e02ff */
[----:B------:R-:W-:Y:S02]  /*18410*/  IMAD R7, R38, 0x3802001, RZ ;  /* 0x0380200126077824 */ /* 0x000fe400078e02ff */
[----:B------:R-:W-:Y:S01]  /*18420*/  IMAD.IADD R16, R16, 0x1, -R55 ;  /* 0x0000000110107824 */ /* 0x000fe200078e0a37 */
[----:B------:R-:W-:Y:S02]  /*18430*/  IADD3 R42, PT, PT, R42, -R21, R2 ;  /* 0x800000152a2a7210 */ /* 0x000fe40007ffe002 */
[----:B------:R-:W-:Y:S01]  /*18440*/  @P0 IADD3 R0, PT, PT, R0, -0x7fe001, RZ ;  /* 0xff801fff00000810 */ /* 0x000fe20007ffe0ff */
[----:B------:R-:W-:Y:S01]  /*18450*/  IMAD.HI.U32 R44, R7, -0x7fe001, R38 ;  /* 0xff801fff072c7827 */ /* 0x000fe200078e0026 */
[----:B------:R-:W-:Y:S01]  /*18460*/  SHF.R.S32.HI R2, RZ, 0x1f, R7 ;  /* 0x0000001fff027819 */ /* 0x000fe20000011407 */
[----:B------:R-:W3:Y:S01]  /*18470*/  LDL R55, [R1+0x4d3c] ;  /* 0x004d3c0001377983 */ /* 0x000ee20000100800 */
[----:B------:R-:W-:-:S02]  /*18480*/  ISETP.GE.AND P3, PT, R16, RZ, PT ;  /* 0x000000ff1000720c */ /* 0x000fc40003f66270 */
[----:B------:R-:W-:Y:S01]  /*18490*/  ISETP.GE.AND P2, PT, R0, RZ, PT ;  /* 0x000000ff0000720c */ /* 0x000fe20003f46270 */
[----:B------:R-:W-:Y:S01]  /*184a0*/  IMAD R10, R2, -0x7fe001, RZ ;  /* 0xff801fff020a7824 */ /* 0x000fe200078e02ff */
[----:B------:R-:W-:-:S04]  /*184b0*/  ISETP.GT.AND P0, PT, R6, 0x7fe000, PT ;  /* 0x007fe0000600780c */ /* 0x000fc80003f04270 */
[----:B------:R-:W-:Y:S02]  /*184c0*/  IADD3 R44, PT, PT, R44, -R7, R10 ;  /* 0x800000072c2c7210 */ /* 0x000fe40007ffe00a */
[----:B------:R-:W3:Y:S03]  /*184d0*/  LDL R10, [R1+0x4d2c] ;  /* 0x004d2c00010a7983 */ /* 0x000ee60000100800 */
[----:B------:R-:W-:Y:S02]  /*184e0*/  @!P3 VIADD R16, R16, 0x7fe001 ;  /* 0x007fe0011010b836 */ /* 0x000fe40000000000 */
[----:B------:R-:W-:Y:S02]  /*184f0*/  @!P2 VIADD R0, R0, 0x7fe001 ;  /* 0x007fe0010000a836 */ /* 0x000fe40000000000 */
[----:B------:R-:W-:Y:S01]  /*18500*/  IMAD.WIDE R2, R16, UR5, RZ ;  /* 0x0000000510027c25 */ /* 0x000fe2000f8e02ff */
[----:B------:R-:W-:Y:S01]  /*18510*/  IADD3 R38, PT, PT, R23, R56, RZ ;  /* 0x0000003817267210 */ /* 0x000fe20007ffe0ff */
[----:B------:R-:W3:Y:S02]  /*18520*/  LDL R16, [R1+0x4d40] ;  /* 0x004d400001107983 */ /* 0x000ee40000100800 */
[----:B------:R-:W-:-:S02]  /*18530*/  @P0 VIADD R6, R6, 0xff801fff ;  /* 0xff801fff06060836 */ /* 0x000fc40000000000 */
[----:B------:R0:W-:Y:S01]  /*18540*/  STL [R1+0x4c8c], R0 ;  /* 0x004c8c0001007387 */ /* 0x0001e20000100800 */
[----:B------:R-:W-:Y:S01]  /*18550*/  IMAD R21, R2, 0x3802001, RZ ;  /* 0x0380200102157824 */ /* 0x000fe200078e02ff */
[----:B------:R-:W-:Y:S02]  /*18560*/  ISETP.GT.AND P1, PT, R36, 0x7fe000, PT ;  /* 0x007fe0002400780c */ /* 0x000fe40003f24270 */
[----:B------:R-:W-:Y:S02]  /*18570*/  ISETP.GE.AND P0, PT, R6, RZ, PT ;  /* 0x000000ff0600720c */ /* 0x000fe40003f06270 */
[----:B------:R-:W-:Y:S01]  /*18580*/  SHF.R.S32.HI R7, RZ, 0x1f, R21 ;  /* 0x0000001fff077819 */ /* 0x000fe20000011415 */
[----:B0-----:R-:W-:Y:S02]  /*18590*/  IMAD.IADD R0, R23, 0x1, -R56 ;  /* 0x0000000117007824 */ /* 0x001fe400078e0a38 */
[----:B------:R-:W3:Y:S03]  /*185a0*/  LDL R23, [R1+0x4d50] ;  /* 0x004d500001177983 */ /* 0x000ee60000100800 */
[----:B------:R-:W-:Y:S01]  /*185b0*/  ISETP.GE.AND P2, PT, R0, RZ, PT ;  /* 0x000000ff0000720c */ /* 0x000fe20003f46270 */
[----:B------:R-:W-:Y:S01]  /*185c0*/  IMAD.HI.U32 R2, R21, -0x7fe001, R2 ;  /* 0xff801fff15027827 */ /* 0x000fe200078e0002 */
[----:B------:R0:W-:Y:S03]  /*185d0*/  STL [R1+0x4c9c], R42 ;  /* 0x004c9c2a01007387 */ /* 0x0001e60000100800 */
[----:B------:R-:W-:Y:S01]  /*185e0*/  IMAD R7, R7, -0x7fe001, RZ ;  /* 0xff801fff07077824 */ /* 0x000fe200078e02ff */
[----:B------:R-:W-:Y:S01]  /*185f0*/  @P1 IADD3 R36, PT, PT, R36, -0x7fe001, RZ ;  /* 0xff801fff24241810 */ /* 0x000fe20007ffe0ff */
[----:B------:R-:W-:Y:S01]  /*18600*/  @!P0 VIADD R6, R6, 0x7fe001 ;  /* 0x007fe00106068836 */ /* 0x000fe20000000000 */
[----:B------:R-:W-:Y:S01]  /*18610*/  ISETP.GT.AND P0, PT, R38, 0x7fe000, PT ;  /* 0x007fe0002600780c */ /* 0x000fe20003f04270 */
[----:B------:R1:W-:Y:S01]  /*18620*/  STL [R1+0x4c98], R40 ;  /* 0x004c982801007387 */ /* 0x0003e20000100800 */
[----:B0-----:R-:W-:Y:S01]  /*18630*/  IADD3 R42, PT, PT, R2, -R21, R7 ;  /* 0x80000015022a7210 */ /* 0x001fe20007ffe007 */
[----:B-----5:R-:W-:-:S02]  /*18640*/  IMAD.IADD R2, R8, 0x1, R57 ;  /* 0x0000000108027824 */ /* 0x020fc400078e0239 */
[----:B------:R-:W-:Y:S01]  /*18650*/  @!P2 IADD3 R0, PT, PT, R0, 0x7fe001, RZ ;  /* 0x007fe0010000a810 */ /* 0x000fe20007ffe0ff */
[----:B------:R-:W-:Y:S01]  /*18660*/  IMAD.IADD R8, R8, 0x1, -R57 ;  /* 0x0000000108087824 */ /* 0x000fe200078e0a39 */
[----:B------:R-:W-:Y:S01]  /*18670*/  ISETP.GE.AND P1, PT, R36, RZ, PT ;  /* 0x000000ff2400720c */ /* 0x000fe20003f26270 */
[----:B------:R0:W-:Y:S03]  /*18680*/  STL [R1+0x4ca0], R6 ;  /* 0x004ca00601007387 */ /* 0x0001e60000100800 */
[----:B------:R-:W-:Y:S01]  /*18690*/  ISETP.GE.AND P2, PT, R8, RZ, PT ;  /* 0x000000ff0800720c */ /* 0x000fe20003f46270 */
[----:B-1----:R-:W-:Y:S01]  /*186a0*/  IMAD.WIDE R40, R0, UR5, RZ ;  /* 0x0000000500287c25 */ /* 0x002fe2000f8e02ff */
[----:B------:R-:W1:Y:S01]  /*186b0*/  LDCU UR4, c[0x3][UR6+-0x20] ;  /* 0x00fffc00060477ac */ /* 0x000e620008000800 */
[----:B------:R-:W-:Y:S01]  /*186c0*/  @P0 IADD3 R38, PT, PT, R38, -0x7fe001, RZ ;  /* 0xff801fff26260810 */ /* 0x000fe20007ffe0ff */
[----:B------:R-:W-:Y:S01]  /*186d0*/  STL [R1+0x4cb4], R42 ;  /* 0x004cb42a01007387 */ /* 0x000fe20000100800 */
[----:B0-----:R-:W-:-:S03]  /*186e0*/  IMAD.IADD R6, R9, 0x1, R20 ;  /* 0x0000000109067824 */ /* 0x001fc600078e0214 */
[----:B------:R-:W5:Y:S01]  /*186f0*/  LDL R0, [R1+0x4d48] ;  /* 0x004d480001007983 */ /* 0x000f620000100800 */
[----:B------:R-:W-:Y:S02]  /*18700*/  IMAD.IADD R20, R9, 0x1, -R20 ;  /* 0x0000000109147824 */ /* 0x000fe400078e0a14 */
[----:B------:R-:W-:Y:S01]  /*18710*/  IMAD R21, R40, 0x3802001, RZ ;  /* 0x0380200128157824 */ /* 0x000fe200078e02ff */
[----:B------:R-:W5:Y:S02]  /*18720*/  LDL R3, [R1+0x4d58] ;  /* 0x004d580001037983 */ /* 0x000f640000100800 */
[----:B------:R-:W-:Y:S01]  /*18730*/  ISETP.GE.AND P3, PT, R20, RZ, PT ;  /* 0x000000ff1400720c */ /* 0x000fe20003f66270 */
[----:B------:R-:W-:Y:S01]  /*18740*/  @!P1 VIADD R36, R36, 0x7fe001 ;  /* 0x007fe00124249836 */ /* 0x000fe20000000000 */
[----:B------:R-:W-:Y:S01]  /*18750*/  SHF.R.S32.HI R7, RZ, 0x1f, R21 ;  /* 0x0000001fff077819 */ /* 0x000fe20000011415 */
[----:B------:R-:W5:Y:S01]  /*18760*/  LDL R56, [R1+0x4d5c] ;  /* 0x004d5c0001387983 */ /* 0x000f620000100800 */
[----:B------:R-:W-:-:S02]  /*18770*/  ISETP.GT.AND P0, PT, R2, 0x7fe000, PT ;  /* 0x007fe0000200780c */ /* 0x000fc40003f04270 */
[----:B------:R-:W-:Y:S01]  /*18780*/  ISETP.GE.AND P1, PT, R38, RZ, PT ;  /* 0x000000ff2600720c */ /* 0x000fe20003f26270 */
[----:B------:R-:W5:Y:S01]  /*18790*/  LDL R57, [R1+0x4d74] ;  /* 0x004d740001397983 */ /* 0x000f620000100800 */
[----:B------:R-:W-:Y:S01]  /*187a0*/  @!P2 IADD3 R8, PT, PT, R8, 0x7fe001, RZ ;  /* 0x007fe0010808a810 */ /* 0x000fe20007ffe0ff */
[----:B------:R-:W-:-:S04]  /*187b0*/  IMAD.HI.U32 R40, R21, -0x7fe001, R40 ;  /* 0xff801fff15287827 */ /* 0x000fc800078e0028 */
[----:B------:R-:W-:Y:S02]  /*187c0*/  IMAD R7, R7, -0x7fe001, RZ ;  /* 0xff801fff07077824 */ /* 0x000fe400078e02ff */
[----:B------:R-:W-:Y:S01]  /*187d0*/  IMAD.WIDE R8, R8, UR5, RZ ;  /* 0x0000000508087c25 */ /* 0x000fe2000f8e02ff */
[----:B------:R0:W-:Y:S02]  /*187e0*/  STL [R1+0x4ca4], R36 ;  /* 0x004ca42401007387 */ /* 0x0001e40000100800 */
[----:B------:R-:W-:Y:S01]  /*187f0*/  IADD3 R40, PT, PT, R40, -R21, R7 ;  /* 0x8000001528287210 */ /* 0x000fe20007ffe007 */
[----:B------:R-:W-:Y:S02]  /*18800*/  @!P3 VIADD R20, R20, 0x7fe001 ;  /* 0x007fe0011414b836 */ /* 0x000fe40000000000 */
[----:B------:R-:W-:Y:S02]  /*18810*/  IMAD R39, R8, 0x3802001, RZ ;  /* 0x0380200108277824 */ /* 0x000fe400078e02ff */
[----:B------:R-:W-:-:S02]  /*18820*/  IMAD.IADD R7, R11, 0x1, -R58 ;  /* 0x000000010b077824 */ /* 0x000fc400078e0a3a */
[----:B-1----:R-:W-:Y:S01]  /*18830*/  IMAD.WIDE R20, R20, UR4, RZ ;  /* 0x0000000414147c25 */ /* 0x002fe2000f8e02ff */
[----:B0-----:R-:W-:-:S03]  /*18840*/  IADD3 R36, PT, PT, R11, R58, RZ ;  /* 0x0000003a0b247210 */ /* 0x001fc60007ffe0ff */
[----:B------:R-:W-:Y:S01]  /*18850*/  @P0 VIADD R2, R2, 0xff801fff ;  /* 0xff801fff02020836 */ /* 0x000fe20000000000 */
[----:B------:R-:W-:Y:S01]  /*18860*/  ISETP.GT.AND P0, PT, R6, 0x7fe000, PT ;  /* 0x007fe0000600780c */ /* 0x000fe20003f04270 */
[----:B------:R-:W-:Y:S01]  /*18870*/  @!P1 VIADD R38, R38, 0x7fe001 ;  /* 0x007fe00126269836 */ /* 0x000fe20000000000 */
[----:B------:R-:W-:Y:S01]  /*18880*/  ISETP.GT.AND P1, PT, R36, 0x7fe000, PT ;  /* 0x007fe0002400780c */ /* 0x000fe20003f24270 */
[----:B------:R-:W-:Y:S01]  /*18890*/  IMAD.HI.U32 R42, R39, -0x7fe001, R8 ;  /* 0xff801fff272a7827 */ /* 0x000fe200078e0008 */
[----:B------:R-:W-:Y:S01]  /*188a0*/  SHF.R.S32.HI R8, RZ, 0x1f, R39 ;  /* 0x0000001fff087819 */ /* 0x000fe20000011427 */
[----:B------:R0:W-:Y:S01]  /*188b0*/  STL [R1+0x4cb8], R40 ;  /* 0x004cb82801007387 */ /* 0x0001e20000100800 */
[----:B------:R-:W-:Y:S01]  /*188c0*/  ISETP.GE.AND P3, PT, R7, RZ, PT ;  /* 0x000000ff0700720c */ /* 0x000fe20003f66270 */
[----:B------:R-:W-:Y:S01]  /*188d0*/  IMAD R41, R20, 0x3802001, RZ ;  /* 0x0380200114297824 */ /* 0x000fe200078e02ff */
[----:B------:R-:W-:Y:S01]  /*188e0*/  ISETP.GE.AND P2, PT, R2, RZ, PT ;  /* 0x000000ff0200720c */ /* 0x000fe20003f46270 */
[----:B------:R-:W-:Y:S01]  /*188f0*/  IMAD R9, R8, -0x7fe001, RZ ;  /* 0xff801fff08097824 */ /* 0x000fe200078e02ff */
[----:B------:R-:W5:Y:S02]  /*18900*/  LDL R11, [R1+0x4d4c] ;  /* 0x004d4c00010b7983 */ /* 0x000f640000100800 */
[----:B------:R-:W-:Y:S01]  /*18910*/  SHF.R.S32.HI R8, RZ, 0x1f, R41 ;  /* 0x0000001fff087819 */ /* 0x000fe20000011429 */
[----:B------:R-:W-:Y:S01]  /*18920*/  IMAD.HI.U32 R20, R41, -0x7fe001, R20 ;  /* 0xff801fff29147827 */ /* 0x000fe200078e0014 */
[----:B------:R-:W-:Y:S01]  /*18930*/  IADD3 R42, PT, PT, R42, -R39, R9 ;  /* 0x800000272a2a7210 */ /* 0x000fe20007ffe009 */
[----:B------:R-:W1:Y:S01]  /*18940*/  LDCU UR5, c[0x3][UR6+-0x24] ;  /* 0x00fffb80060577ac */ /* 0x000e620008000800 */
[----:B------:R-:W-:Y:S01]  /*18950*/  @P0 IADD3 R6, PT, PT, R6, -0x7fe001, RZ ;  /* 0xff801fff06060810 */ /* 0x000fe20007ffe0ff */
[----:B------:R-:W-:Y:S01]  /*18960*/  IMAD R9, R8, -0x7fe001, RZ ;  /* 0xff801fff08097824 */ /* 0x000fe200078e02ff */
[----:B------:R-:W-:Y:S01]  /*18970*/  @P1 IADD3 R36, PT, PT, R36, -0x7fe001, RZ ;  /* 0xff801fff24241810 */ /* 0x000fe20007ffe0ff */
[----:B------:R-:W-:Y:S01]  /*18980*/  @!P3 VIADD R7, R7, 0x7fe001 ;  /* 0x007fe0010707b836 */ /* 0x000fe20000000000 */
[----:B------:R1:W-:Y:S01]  /*18990*/  STL [R1+0x4ca8], R38 ;  /* 0x004ca82601007387 */ /* 0x0003e20000100800 */
[----:B------:R-:W-:Y:S01]  /*189a0*/  IMAD.IADD R39, R37, 0x1, -R46 ;  /* 0x0000000125277824 */ /* 0x000fe200078e0a2e */
[----:B------:R-:W-:-:S02]  /*189b0*/  ISETP.GE.AND P0, PT, R6, RZ, PT ;  /* 0x000000ff0600720c */ /* 0x000fc40003f06270 */
[----:B0-----:R-:W-:Y:S01]  /*189c0*/  IADD3 R40, PT, PT, R20, -R41, R9 ;  /* 0x8000002914287210 */ /* 0x001fe20007ffe009 */
[----:B------:R-:W-:Y:S01]  /*189d0*/  IMAD.WIDE R8, R7, UR4, RZ ;  /* 0x0000000407087c25 */ /* 0x000fe2000f8e02ff */
[----:B------:R-:W-:Y:S01]  /*189e0*/  ISETP.GE.AND P1, PT, R36, RZ, PT ;  /* 0x000000ff2400720c */ /* 0x000fe20003f26270 */
[----:B------:R-:W5:Y:S02]  /*189f0*/  LDL R20, [R1+0x4d60] ;  /* 0x004d600001147983 */ /* 0x000f640000100800 */
[----:B------:R-:W-:Y:S01]  /*18a00*/  @!P2 VIADD R2, R2, 0x7fe001 ;  /* 0x007fe0010202a836 */ /* 0x000fe20000000000 */
[----:B------:R-:W-:Y:S01]  /*18a10*/  ISETP.GE.AND P2, PT, R39, RZ, PT ;  /* 0x000000ff2700720c */ /* 0x000fe20003f46270 */
[----:B------:R-:W-:Y:S01]  /*18a20*/  IMAD R41, R8, 0x3802001, RZ ;  /* 0x0380200108297824 */ /* 0x000fe200078e02ff */
[----:B-1----:R-:W-:Y:S01]  /*18a30*/  IADD3 R38, PT, PT, R37, R46, RZ ;  /* 0x0000002e25267210 */ /* 0x002fe20007ffe0ff */
[----:B------:R-:W5:Y:S03]  /*18a40*/  LDL R21, [R1+0x4d70] ;  /* 0x004d700001157983 */ /* 0x000f660000100800 */
[----:B------:R-:W-:Y:S01]  /*18a50*/  SHF.R.S32.HI R37, RZ, 0x1f, R41 ;  /* 0x0000001fff257819 */ /* 0x000fe20000011429 */
[----:B------:R0:W-:Y:S01]  /*18a60*/  STL [R1+0x4cac], R2 ;  /* 0x004cac0201007387 */ /* 0x0001e20000100800 */
[----:B------:R-:W-:Y:S01]  /*18a70*/  @!P0 VIADD R6, R6, 0x7fe001 ;  /* 0x007fe00106068836 */ /* 0x000fe20000000000 */
[----:B------:R-:W-:Y:S01]  /*18a80*/  ISETP.GT.AND P0, PT, R38, 0x7fe000, PT ;  /* 0x007fe0002600780c */ /* 0x000fe20003f04270 */
[----:B------:R-:W-:Y:S01]  /*18a90*/  IMAD.HI.U32 R8, R41, -0x7fe001, R8 ;  /* 0xff801fff29087827 */ /* 0x000fe200078e0008 */
[----:B------:R-:W-:Y:S01]  /*18aa0*/  @!P1 IADD3 R36, PT, PT, R36, 0x7fe001, RZ ;  /* 0x007fe00124249810 */ /* 0x000fe20007ffe0ff */
[----:B------:R-:W5:Y:S02]  /*18ab0*/  LDL R58, [R1+0x4d78] ;  /* 0x004d7800013a7983 */ /* 0x000f640000100800 */
[----:B0-----:R-:W-:-:S02]  /*18ac0*/  IMAD.IADD R2, R4, 0x1, -R43 ;  /* 0x0000000104027824 */ /* 0x001fc400078e0a2b */
[----:B------:R-:W-:Y:S02]  /*18ad0*/  IMAD R37, R37, -0x7fe001, RZ ;  /* 0xff801fff25257824 */ /* 0x000fe400078e02ff */
[----:B------:R-:W-:Y:S01]  /*18ae0*/  @!P2 VIADD R39, R39, 0x7fe001 ;  /* 0x007fe0012727a836 */ /* 0x000fe20000000000 */
[----:B------:R-:W-:Y:S01]  /*18af0*/  ISETP.GE.AND P1, PT, R2, RZ, PT ;  /* 0x000000ff0200720c */ /* 0x000fe20003f26270 */
[----:B------:R0:W-:Y:S04]  /*18b00*/  STL [R1+0x4cc0], R6 ;  /* 0x004cc00601007387 */ /* 0x0001e80000100800 */
[----:B------:R1:W-:Y:S01]  /*18b10*/  STL [R1+0x4cd0], R40 ;  /* 0x004cd02801007387 */ /* 0x0003e20000100800 */
[----:B------:R-:W-:Y:S02]  /*18b20*/  IMAD.IADD R4, R4, 0x1, R43 ;  /* 0x0000000104047824 */ /* 0x000fe400078e022b */
[----:B0-----:R-:W-:Y:S01]  /*18b30*/  IMAD.WIDE R6, R39, UR4, RZ ;  /* 0x0000000427067c25 */ /* 0x001fe2000f8e02ff */
[----:B-1----:R-:W-:-:S02]  /*18b40*/  IADD3 R40, PT, PT, R8, -R41, R37 ;  /* 0x8000002908287210 */ /* 0x002fc40007ffe025 */
[C---:B------:R-:W-:Y:S01]  /*18b50*/  IADD3 R8, PT, PT, R12.reuse, R13, RZ ;  /* 0x0000000d0c087210 */ /* 0x040fe20007ffe0ff */
[----:B------:R-:W-:Y:S02]  /*18b60*/  IMAD.IADD R12, R12, 0x1, -R13 ;  /* 0x000000010c0c7824 */ /* 0x000fe400078e0a0d */
[----:B------:R-:W-:Y:S02]  /*18b70*/  @P0 VIADD R38, R38, 0xff801fff ;  /* 0xff801fff26260836 */ /* 0x000fe40000000000 */
[----:B------:R-:W-:Y:S01]  /*18b80*/  IMAD R39, R6, 0x3802001, RZ ;  /* 0x0380200106277824 */ /* 0x000fe200078e02ff */
[----:B------:R-:W-:Y:S01]  /*18b90*/  ISETP.GE.AND P3, PT, R12, RZ, PT ;  /* 0x000000ff0c00720c */ /* 0x000fe20003f66270 */
[----:B------:R-:W-:Y:S01]  /*18ba0*/  @!P1 VIADD R2, R2, 0x7fe001 ;  /* 0x007fe00102029836 */ /* 0x000fe20000000000 */
[----:B------:R-:W-:Y:S01]  /*18bb0*/  ISETP.GT.AND P0, PT, R4, 0x7fe000, PT ;  /* 0x007fe0000400780c */ /* 0x000fe20003f04270 */
[----:B------:R0:W-:Y:S01]  /*18bc0*/  STL [R1+0x4cbc], R42 ;  /* 0x004cbc2a01007387 */ /* 0x0001e20000100800 */
[----:B------:R-:W-:-:S02]  /*18bd0*/  SHF.R.S32.HI R9, RZ, 0x1f, R39 ;  /* 0x0000001fff097819 */ /* 0x000fc40000011427 */
[----:B------:R-:W-:Y:S01]  /*18be0*/  ISETP.GE.AND P2, PT, R38, RZ, PT ;  /* 0x000000ff2600720c */ /* 0x000fe20003f46270 */
[----:B------:R1:W-:Y:S02]  /*18bf0*/  STL [R1+0x4cc4], R36 ;  /* 0x004cc42401007387 */ /* 0x0003e40000100800 */
[----:B------:R-:W-:Y:S02]  /*18c00*/  IMAD R9, R9, -0x7fe001, RZ ;  /* 0xff801fff09097824 */ /* 0x000fe400078e02ff */
[----:B------:R-:W5:Y:S01]  /*18c10*/  LDL R37, [R1+0x4d68] ;  /* 0x004d680001257983 */ /* 0x000f620000100800 */
[----:B0-----:R-:W-:-:S04]  /*18c20*/  IMAD.HI.U32 R42, R39, -0x7fe001, R6 ;  /* 0xff801fff272a7827 */ /* 0x001fc800078e0006 */
[----:B------:R-:W-:Y:S01]  /*18c30*/  IMAD.WIDE R6, R2, UR4, RZ ;  /* 0x0000000402067c25 */ /* 0x000fe2000f8e02ff */
[----:B-1----:R-:W-:-:S03]  /*18c40*/  IADD3 R36, PT, PT, R42, -R39, R9 ;  /* 0x800000272a247210 */ /* 0x002fc60007ffe009 */
[----:B------:R-:W-:Y:S02]  /*18c50*/  IMAD R41, R6, 0x3802001, RZ ;  /* 0x0380200106297824 */ /* 0x000fe400078e02ff */
[----:B------:R-:W-:Y:S02]  /*18c60*/  @!P3 VIADD R12, R12, 0x7fe001 ;  /* 0x007fe0010c0cb836 */ /* 0x000fe40000000000 */
[----:B------:R-:W-:Y:S01]  /*18c70*/  IMAD.HI.U32 R42, R41, -0x7fe001, R6 ;  /* 0xff801fff292a7827 */ /* 0x000fe200078e0006 */
[----:B------:R-:W-:-:S03]  /*18c80*/  ISETP.GT.AND P1, PT, R8, 0x7fe000, PT ;  /* 0x007fe0000800780c */ /* 0x000fc60003f24270 */
[----:B------:R-:W-:Y:S02]  /*18c90*/  IMAD.IADD R6, R26, 0x1, -R45 ;  /* 0x000000011a067824 */ /* 0x000fe400078e0a2d */
[----:B------:R-:W-:Y:S01]  /*18ca0*/  @P0 VIADD R4, R4, 0xff801fff ;  /* 0xff801fff04040836 */ /* 0x000fe20000000000 */
[----:B------:R-:W-:Y:S01]  /*18cb0*/  @!P2 IADD3 R38, PT, PT, R38, 0x7fe001, RZ ;  /* 0x007fe0012626a810 */ /* 0x000fe20007ffe0ff */
[----:B------:R-:W-:Y:S01]  /*18cc0*/  IMAD.WIDE R12, R12, UR5, RZ ;  /* 0x000000050c0c7c25 */ /* 0x000fe2000f8e02ff */
[----:B------:R-:W-:Y:S02]  /*18cd0*/  ISETP.GE.AND P2, PT, R6, RZ, PT ;  /* 0x000000ff0600720c */ /* 0x000fe40003f46270 */
[----:B------:R-:W-:Y:S01]  /*18ce0*/  ISETP.GE.AND P0, PT, R4, RZ, PT ;  /* 0x000000ff0400720c */ /* 0x000fe20003f06270 */
[----:B------:R-:W-:Y:S01]  /*18cf0*/  IMAD R39, R12, 0x3802001, RZ ;  /* 0x038020010c277824 */ /* 0x000fe200078e02ff */
[----:B------:R-:W-:Y:S01]  /*18d00*/  SHF.R.S32.HI R7, RZ, 0x1f, R41 ;  /* 0x0000001fff077819 */ /* 0x000fe20000011429 */
[----:B------:R0:W-:Y:S01]  /*18d10*/  STL [R1+0x4cc8], R38 ;  /* 0x004cc82601007387 */ /* 0x0001e20000100800 */
[----:B------:R-:W-:Y:S01]  /*18d20*/  @P1 IADD3 R8, PT, PT, R8, -0x7fe001, RZ ;  /* 0xff801fff08081810 */ /* 0x000fe20007ffe0ff */
[----:B------:R-:W-:-:S02]  /*18d30*/  IMAD.IADD R2, R26, 0x1, R45 ;  /* 0x000000011a027824 */ /* 0x000fc400078e022d */
[----:B------:R-:W-:Y:S02]  /*18d40*/  IMAD.IADD R9, R66, 0x1, -R47 ;  /* 0x0000000142097824 */ /* 0x000fe400078e0a2f */
[----:B0-----:R-:W-:Y:S01]  /*18d50*/  IMAD R38, R7, -0x7fe001, RZ ;  /* 0xff801fff07267824 */ /* 0x001fe200078e02ff */
[----:B------:R-:W-:Y:S01]  /*18d60*/  SHF.R.S32.HI R7, RZ, 0x1f, R39 ;  /* 0x0000001fff077819 */ /* 0x000fe20000011427 */
[----:B------:R-:W-:Y:S01]  /*18d70*/  IMAD.HI.U32 R26, R39, -0x7fe001, R12 ;  /* 0xff801fff271a7827 */ /* 0x000fe200078e000c */
[----:B------:R-:W-:Y:S01]  /*18d80*/  @!P2 IADD3 R6, PT, PT, R6, 0x7fe001, RZ ;  /* 0x007fe0010606a810 */ /* 0x000fe20007ffe0ff */
[----:B------:R0:W-:Y:S02]  /*18d90*/  STL [R1+0x4cd4], R40 ;  /* 0x004cd42801007387 */ /* 0x0001e40000100800 */
[----:B------:R-:W-:Y:S01]  /*18da0*/  IMAD R7, R7, -0x7fe001, RZ ;  /* 0xff801fff07077824 */ /* 0x000fe200078e02ff */
[----:B------:R-:W-:Y:S01]  /*18db0*/  ISETP.GE.AND P1, PT, R8, RZ, PT ;  /* 0x000000ff0800720c */ /* 0x000fe20003f26270 */
[----:B------:R-:W5:Y:S01]  /*18dc0*/  LDL R12, [R1+0x4d6c] ;  /* 0x004d6c00010c7983 */ /* 0x000f620000100800 */
[----:B------:R-:W-:-:S02]  /*18dd0*/  @!P0 IADD3 R4, PT, PT, R4, 0x7fe001, RZ ;  /* 0x007fe00104048810 */ /* 0x000fc40007ffe0ff */
[----:B------:R-:W-:Y:S01]  /*18de0*/  ISETP.GT.AND P0, PT, R2, 0x7fe000, PT ;  /* 0x007fe0000200780c */ /* 0x000fe20003f04270 */
[----:B------:R-:W5:Y:S01]  /*18df0*/  LDL R13, [R1+0x4d80] ;  /* 0x004d8000010d7983 */ /* 0x000f620000100800 */
[----:B------:R-:W-:Y:S02]  /*18e00*/  ISETP.GE.AND P2, PT, R9, RZ, PT ;  /* 0x000000ff0900720c */ /* 0x000fe40003f46270 */
[----:B------:R-:W-:Y:S01]  /*18e10*/  IADD3 R26, PT, PT, R26, -R39, R7 ;  /* 0x800000271a1a7210 */ /* 0x000fe20007ffe007 */
[----:B------:R-:W-:Y:S01]  /*18e20*/  IMAD.WIDE R6, R6, UR5, RZ ;  /* 0x0000000506067c25 */ /* 0x000fe2000f8e02ff */
[----:B------:R-:W-:Y:S01]  /*18e30*/  IADD3 R38, PT, PT, R42, -R41, R38 ;  /* 0x800000292a267210 */ /* 0x000fe20007ffe026 */
[----:B0-----:R-:W5:Y:S02]  /*18e40*/  LDL R40, [R1+0x4d90] ;  /* 0x004d900001287983 */ /* 0x001f640000100800 */
[----:B------:R-:W-:Y:S02]  /*18e50*/  IMAD R39, R6, 0x3802001, RZ ;  /* 0x0380200106277824 */ /* 0x000fe400078e02ff */
[----:B------:R0:W-:Y:S01]  /*18e60*/  STL [R1+0x4ccc], R4 ;  /* 0x004ccc0401007387 */ /* 0x0001e20000100800 */
[----:B------:R-:W-:-:S02]  /*18e70*/  @!P1 VIADD R8, R8, 0x7fe001 ;  /* 0x007fe00108089836 */ /* 0x000fc40000000000 */
[----:B------:R-:W-:Y:S01]  /*18e80*/  @P0 VIADD R2, R2, 0xff801fff ;  /* 0xff801fff02020836 */ /* 0x000fe20000000000 */
[----:B------:R-:W-:Y:S01]  /*18e90*/  @!P2 IADD3 R9, PT, PT, R9, 0x7fe001, RZ ;  /* 0x007fe0010909a810 */ /* 0x000fe20007ffe0ff */
[----:B------:R1:W-:Y:S01]  /*18ea0*/  STL [R1+0x4cdc], R38 ;  /* 0x004cdc2601007387 */ /* 0x0003e20000100800 */
[----:B0-----:R-:W-:-:S03]  /*18eb0*/  SHF.R.S32.HI R4, RZ, 0x1f, R39 ;  /* 0x0000001fff047819 */ /* 0x001fc60000011427 */
[----:B------:R0:W-:Y:S01]  /*18ec0*/  STL [R1+0x4ce0], R8 ;  /* 0x004ce00801007387 */ /* 0x0001e20000100800 */
[----:B------:R-:W-:Y:S01]  /*18ed0*/  ISETP.GE.AND P0, PT, R2, RZ, PT ;  /* 0x000000ff0200720c */ /* 0x000fe20003f06270 */
[----:B-1----:R-:W-:-:S04]  /*18ee0*/  IMAD.HI.U32 R38, R39, -0x7fe001, R6 ;  /* 0xff801fff27267827 */ /* 0x002fc800078e0006 */
[----:B------:R-:W-:Y:S02]  /*18ef0*/  IMAD R7, R4, -0x7fe001, RZ ;  /* 0xff801fff04077824 */ /* 0x000fe400078e02ff */
[C-C-:B------:R-:W-:Y:S02]  /*18f00*/  IMAD.IADD R6, R5.reuse, 0x1, R48.reuse ;  /* 0x0000000105067824 */ /* 0x140fe400078e0230 */
[----:B0-----:R-:W-:Y:S02]  /*18f10*/  IMAD.IADD R8, R5, 0x1, -R48 ;  /* 0x0000000105087824 */ /* 0x001fe400078e0a30 */
[----:B------:R-:W-:Y:S01]  /*18f20*/  IMAD.WIDE R4, R9, UR5, RZ ;  /* 0x0000000509047c25 */ /* 0x000fe2000f8e02ff */
[----:B------:R-:W-:Y:S02]  /*18f30*/  IADD3 R38, PT, PT, R38, -R39, R7 ;  /* 0x8000002726267210 */ /* 0x000fe40007ffe007 */
[----:B------:R-:W-:Y:S01]  /*18f40*/  ISETP.GE.AND P2, PT, R8, RZ, PT ;  /* 0x000000ff0800720c */ /* 0x000fe20003f46270 */
[----:B------:R-:W-:Y:S01]  /*18f50*/  IMAD R39, R4, 0x3802001, RZ ;  /* 0x0380200104277824 */ /* 0x000fe200078e02ff */
[----:B------:R0:W-:Y:S03]  /*18f60*/  STL [R1+0x4cd8], R36 ;  /* 0x004cd82401007387 */ /* 0x0001e60000100800 */
[----:B------:R-:W-:Y:S01]  /*18f70*/  IMAD.HI.U32 R42, R39, -0x7fe001, R4 ;  /* 0xff801fff272a7827 */ /* 0x000fe200078e0004 */
[----:B------:R-:W5:Y:S01]  /*18f80*/  LDL R7, [R1+0x4d84] ;  /* 0x004d840001077983 */ /* 0x000f620000100800 */
[----:B------:R-:W-:-:S03]  /*18f90*/  @!P0 IADD3 R2, PT, PT, R2, 0x7fe001, RZ ;  /* 0x007fe00102028810 */ /* 0x000fc60007ffe0ff */
[----:B------:R-:W5:Y:S01]  /*18fa0*/  LDL R4, [R1+0x4d94] ;  /* 0x004d940001047983 */ /* 0x000f620000100800 */
[----:B0-----:R-:W-:Y:S01]  /*18fb0*/  IMAD.IADD R36, R66, 0x1, R47 ;  /* 0x0000000142247824 */ /* 0x001fe200078e022f */
[----:B------:R-:W-:Y:S02]  /*18fc0*/  ISETP.GT.AND P0, PT, R6, 0x7fe000, PT ;  /* 0x007fe0000600780c */ /* 0x000fe40003f04270 */
[----:B------:R0:W-:Y:S02]  /*18fd0*/  STL [R1+0x4cf0], R26 ;  /* 0x004cf01a01007387 */ /* 0x0001e40000100800 */
[----:B------:R-:W-:Y:S01]  /*18fe0*/  ISETP.GT.AND P1, PT, R36, 0x7fe000, PT ;  /* 0x007fe0002400780c */ /* 0x000fe20003f24270 */
[----:B------:R-:W-:Y:S01]  /*18ff0*/  @!P2 VIADD R8, R8, 0x7fe001 ;  /* 0x007fe0010808a836 */ /* 0x000fe20000000000 */
[----:B------:R1:W-:Y:S01]  /*19000*/  STL [R1+0x4cf4], R38 ;  /* 0x004cf42601007387 */ /* 0x0003e20000100800 */
[----:B------:R-:W4:Y:S03]  /*19010*/  LDCU UR4, c[0x3][UR6+-0x28] ;  /* 0x00fffb00060477ac */ /* 0x000f260008000800 */
[----:B------:R-:W5:Y:S01]  /*19020*/  LDL R5, [R1+0x4d88] ;  /* 0x004d880001057983 */ /* 0x000f620000100800 */
[C---:B0-----:R-:W-:Y:S01]  /*19030*/  IMAD.IADD R26, R14.reuse, 0x1, R17 ;  /* 0x000000010e1a7824 */ /* 0x041fe200078e0211 */
[----:B------:R-:W-:-:S02]  /*19040*/  IADD3 R14, PT, PT, R14, -R17, RZ ;  /* 0x800000110e0e7210 */ /* 0x000fc40007ffe0ff */
[----:B------:R-:W-:Y:S01]  /*19050*/  SHF.R.S32.HI R17, RZ, 0x1f, R39 ;  /* 0x0000001fff117819 */ /* 0x000fe20000011427 */
[----:B------:R-:W-:Y:S01]  /*19060*/  IMAD.WIDE R8, R8, UR5, RZ ;  /* 0x0000000508087c25 */ /* 0x000fe2000f8e02ff */
[----:B------:R0:W-:Y:S03]  /*19070*/  STL [R1+0x4ce4], R2 ;  /* 0x004ce40201007387 */ /* 0x0001e60000100800 */
[----:B-1----:R-:W-:Y:S02]  /*19080*/  IMAD R38, R17, -0x7fe001, RZ ;  /* 0xff801fff11267824 */ /* 0x002fe400078e02ff */
[----:B------:R-:W-:Y:S01]  /*19090*/  IMAD R41, R8, 0x3802001, RZ ;  /* 0x0380200108297824 */ /* 0x000fe200078e02ff */
[----:B------:R-:W-:Y:S01]  /*190a0*/  ISETP.GE.AND P3, PT, R14, RZ, PT ;  /* 0x000000ff0e00720c */ /* 0x000fe20003f66270 */
[----:B------:R-:W-:Y:S01]  /*190b0*/  @P1 VIADD R36, R36, 0xff801fff ;  /* 0xff801fff24241836 */ /* 0x000fe20000000000 */
[----:B0-----:R-:W5:Y:S01]  /*190c0*/  LDL R2, [R1+0x4d98] ;  /* 0x004d980001027983 */ /* 0x001f620000100800 */
[----:B------:R-:W-:Y:S01]  /*190d0*/  @P0 VIADD R6, R6, 0xff801fff ;  /* 0xff801fff06060836 */ /* 0x000fe20000000000 */
[----:B------:R-:W-:-:S02]  /*190e0*/  ISETP.GT.AND P0, PT, R26, 0x7fe000, PT ;  /* 0x007fe0001a00780c */ /* 0x000fc40003f04270 */
[----:B------:R-:W-:Y:S02]  /*190f0*/  IADD3 R42, PT, PT, R42, -R39, R38 ;  /* 0x800000272a2a7210 */ /* 0x000fe40007ffe026 */
[----:B------:R-:W-:Y:S02]  /*19100*/  SHF.R.S32.HI R38, RZ, 0x1f, R41 ;  /* 0x0000001fff267819 */ /* 0x000fe40000011429 */
[----:B------:R-:W-:Y:S01]  /*19110*/  ISETP.GE.AND P1, PT, R36, RZ, PT ;  /* 0x000000ff2400720c */ /* 0x000fe20003f26270 */
[--C-:B------:R-:W-:Y:S02]  /*19120*/  IMAD.IADD R17, R18, 0x1, -R49.reuse ;  /* 0x0000000112117824 */ /* 0x100fe400078e0a31 */
[----:B------:R-:W-:Y:S02]  /*19130*/  IMAD R39, R38, -0x7fe001, RZ ;  /* 0xff801fff26277824 */ /* 0x000fe400078e02ff */
[----:B------:R-:W-:Y:S01]  /*19140*/  IMAD.IADD R38, R18, 0x1, R49 ;  /* 0x0000000112267824 */ /* 0x000fe200078e0231 */
[----:B------:R-:W-:Y:S01]  /*19150*/  @!P3 IADD3 R14, PT, PT, R14, 0x7fe001, RZ ;  /* 0x007fe0010e0eb810 */ /* 0x000fe20007ffe0ff */
[----:B------:R-:W-:Y:S01]  /*19160*/  @P0 VIADD R26, R26, 0xff801fff ;  /* 0xff801fff1a1a0836 */ /* 0x000fe20000000000 */
[----:B------:R-:W-:Y:S01]  /*19170*/  ISETP.GE.AND P4, PT, R17, RZ, PT ;  /* 0x000000ff1100720c */ /* 0x000fe20003f86270 */
[----:B------:R0:W-:Y:S01]  /*19180*/  STL [R1+0x4cb0], R44 ;  /* 0x004cb02c01007387 */ /* 0x0001e20000100800 */
[----:B------:R-:W-:-:S02]  /*19190*/  ISETP.GT.AND P0, PT, R38, 0x7fe000, PT ;  /* 0x007fe0002600780c */ /* 0x000fc40003f04270 */
[----:B------:R-:W-:Y:S01]  /*191a0*/  ISETP.GE.AND P2, PT, R6, RZ, PT ;  /* 0x000000ff0600720c */ /* 0x000fe20003f46270 */
[----:B------:R-:W5:Y:S01]  /*191b0*/  LDL R49, [R1+0x4d9c] ;  /* 0x004d9c0001317983 */ /* 0x000f620000100800 */
[----:B------:R-:W-:Y:S02]  /*191c0*/  @!P1 IADD3 R36, PT, PT, R36, 0x7fe001, RZ ;  /* 0x007fe00124249810 */ /* 0x000fe40007ffe0ff */
[----:B------:R-:W-:Y:S01]  /*191d0*/  ISETP.GE.AND P1, PT, R26, RZ, PT ;  /* 0x000000ff1a00720c */ /* 0x000fe20003f26270 */
[----:B0-----:R-:W-:-:S04]  /*191e0*/  IMAD.HI.U32 R44, R41, -0x7fe001, R8 ;  /* 0xff801fff292c7827 */ /* 0x001fc800078e0008 */
[----:B----4-:R-:W-:Y:S02]  /*191f0*/  IMAD.WIDE R8, R14, UR4, RZ ;  /* 0x000000040e087c25 */ /* 0x010fe4000f8e02ff */
[----:B------:R-:W4:Y:S01]  /*19200*/  LDL R14, [R1+0x4d8c] ;  /* 0x004d8c00010e7983 */ /* 0x000f220000100800 */
[----:B------:R-:W-:-:S03]  /*19210*/  IADD3 R18, PT, PT, R44, -R41, R39 ;  /* 0x800000292c127210 */ /* 0x000fc60007ffe027 */
[----:B------:R0:W-:Y:S01]  /*19220*/  STL [R1+0x4cf8], R42 ;  /* 0x004cf82a01007387 */ /* 0x0001e20000100800 */
[----:B------:R-:W-:Y:S01]  /*19230*/  IMAD R39, R8, 0x3802001, RZ ;  /* 0x0380200108277824 */ /* 0x000fe200078e02ff */
[----:B------:R-:W-:Y:S02]  /*19240*/  @!P4 IADD3 R17, PT, PT, R17, 0x7fe001, RZ ;  /* 0x007fe0011111c810 */ /* 0x000fe40007ffe0ff */
[----:B------:R1:W-:Y:S01]  /*19250*/  STL [R1+0x4ce8], R36 ;  /* 0x004ce82401007387 */ /* 0x0003e20000100800 */
[----:B------:R-:W-:Y:S01]  /*19260*/  @P0 IADD3 R38, PT, PT, R38, -0x7fe001, RZ ;  /* 0xff801fff26260810 */ /* 0x000fe20007ffe0ff */
[C-C-:B0-----:R-:W-:Y:S02]  /*19270*/  IMAD.IADD R42, R19.reuse, 0x1, R50.reuse ;  /* 0x00000001132a7824 */ /* 0x141fe400078e0232 */
[----:B------:R0:W-:Y:S01]  /*19280*/  STL [R1+0x4cfc], R18 ;  /* 0x004cfc1201007387 */ /* 0x0001e20000100800 */
[----:B-1----:R-:W-:Y:S02]  /*19290*/  IMAD.IADD R36, R19, 0x1, -R50 ;  /* 0x0000000113247824 */ /* 0x002fe400078e0a32 */
[----:B------:R-:W-:Y:S01]  /*192a0*/  ISETP.GT.AND P0, PT, R42, 0x7fe000, PT ;  /* 0x007fe0002a00780c */ /* 0x000fe20003f04270 */
[----:B------:R-:W4:Y:S01]  /*192b0*/  LDL R19, [R1+0x4db0] ;  /* 0x004db00001137983 */ /* 0x000f220000100800 */
[----:B------:R-:W-:-:S03]  /*192c0*/  @!P2 VIADD R6, R6, 0x7fe001 ;  /* 0x007fe0010606a836 */ /* 0x000fc60000000000 */
[----:B0-----:R-:W4:Y:S01]  /*192d0*/  LDL R18, [R1+0x4da0] ;  /* 0x004da00001127983 */ /* 0x001f220000100800 */
[----:B------:R-:W-:Y:S01]  /*192e0*/  IMAD.HI.U32 R48, R39, -0x7fe001, R8 ;  /* 0xff801fff27307827 */ /* 0x000fe200078e0008 */
[----:B------:R-:W-:-:S03]  /*192f0*/  ISETP.GE.AND P2, PT, R36, RZ, PT ;  /* 0x000000ff2400720c */ /* 0x000fc60003f46270 */
[----:B------:R-:W-:Y:S01]  /*19300*/  @!P1 VIADD R26, R26, 0x7fe001 ;  /* 0x007fe0011a1a9836 */ /* 0x000fe20000000000 */
[----:B------:R-:W-:Y:S01]  /*19310*/  ISETP.GE.AND P1, PT, R38, RZ, PT ;  /* 0x000000ff2600720c */ /* 0x000fe20003f26270 */
[----:B------:R-:W-:-:S04]  /*19320*/  IMAD.WIDE R8, R17, UR4, RZ ;  /* 0x0000000411087c25 */ /* 0x000fc8000f8e02ff */
[----:B------:R-:W-:Y:S01]  /*19330*/  IMAD R41, R8, 0x3802001, RZ ;  /* 0x0380200108297824 */ /* 0x000fe200078e02ff */
[----:B------:R0:W-:Y:S01]  /*19340*/  STL [R1+0x4cec], R6 ;  /* 0x004cec0601007387 */ /* 0x0001e20000100800 */
[----:B------:R-:W-:Y:S01]  /*19350*/  SHF.R.S32.HI R17, RZ, 0x1f, R39 ;  /* 0x0000001fff117819 */ /* 0x000fe20000011427 */
[----:B------:R-:W-:Y:S02]  /*19360*/  @P0 VIADD R42, R42, 0xff801fff ;  /* 0xff801fff2a2a0836 */ /* 0x000fe40000000000 */
[----:B------:R-:W-:Y:S02]  /*19370*/  @!P2 VIADD R36, R36, 0x7fe001 ;  /* 0x007fe0012424a836 */ /* 0x000fe40000000000 */
[----:B------:R-:W-:Y:S01]  /*19380*/  IMAD.HI.U32 R46, R41, -0x7fe001, R8 ;  /* 0xff801fff292e7827 */ /* 0x000fe200078e0008 */
[----:B0-----:R-:W-:-:S03]  /*19390*/  SHF.R.S32.HI R6, RZ, 0x1f, R41 ;  /* 0x0000001fff067819 */ /* 0x001fc60000011429 */
[----:B------:R-:W-:Y:S01]  /*193a0*/  IMAD R17, R17, -0x7fe001, RZ ;  /* 0xff801fff11117824 */ /* 0x000fe200078e02ff */
[----:B------:R-:W-:Y:S01]  /*193b0*/  @!P1 IADD3 R38, PT, PT, R38, 0x7fe001, RZ ;  /* 0x007fe00126269810 */ /* 0x000fe20007ffe0ff */
[----:B------:R-:W-:Y:S01]  /*193c0*/  IMAD.IADD R8, R62, 0x1, -R51 ;  /* 0x000000013e087824 */ /* 0x000fe200078e0a33 */
[----:B------:R-:W-:Y:S01]  /*193d0*/  ISETP.GE.AND P1, PT, R42, RZ, PT ;  /* 0x000000ff2a00720c */ /* 0x000fe20003f26270 */
[----:B------:R-:W-:Y:S02]  /*193e0*/  IMAD R6, R6, -0x7fe001, RZ ;  /* 0xff801fff06067824 */ /* 0x000fe400078e02ff */
[----:B------:R-:W-:Y:S01]  /*193f0*/  IMAD.WIDE R44, R36, UR4, RZ ;  /* 0x00000004242c7c25 */ /* 0x000fe2000f8e02ff */
[----:B------:R-:W-:Y:S01]  /*19400*/  IADD3 R48, PT, PT, R48, -R39, R17 ;  /* 0x8000002730307210 */ /* 0x000fe20007ffe011 */
[----:B------:R-:W0:Y:S01]  /*19410*/  LDCU UR5, c[0x3][UR6+-0x2c] ;  /* 0x00fffa80060577ac */ /* 0x000e220008000800 */
[----:B------:R-:W-:Y:S01]  /*19420*/  IADD3 R46, PT, PT, R46, -R41, R6 ;  /* 0x800000292e2e7210 */ /* 0x000fe20007ffe006 */
[----:B------:R-:W-:Y:S01]  /*19430*/  IMAD R39, R44, 0x3802001, RZ ;  /* 0x038020012c277824 */ /* 0x000fe200078e02ff */
[----:B------:R-:W-:Y:S01]  /*19440*/  ISETP.GE.AND P2, PT, R8, RZ, PT ;  /* 0x000000ff0800720c */ /* 0x000fe20003f46270 */
[----:B------:R1:W-:Y:S01]  /*19450*/  STL [R1+0x4d00], R26 ;  /* 0x004d001a01007387 */ /* 0x0003e20000100800 */
[----:B------:R-:W-:Y:S01]  /*19460*/  IADD3 R6, PT, PT, R62, R51, RZ ;  /* 0x000000333e067210 */ /* 0x000fe20007ffe0ff */
[----:B--2---:R-:W-:Y:S01]  /*19470*/  IMAD.IADD R17, R15, 0x1, -R22 ;  /* 0x000000010f117824 */ /* 0x004fe200078e0a16 */
[----:B------:R-:W-:-:S02]  /*19480*/  SHF.R.S32.HI R9, RZ, 0x1f, R39 ;  /* 0x0000001fff097819 */ /* 0x000fc40000011427 */
[----:B------:R-:W-:Y:S01]  /*19490*/  @!P1 IADD3 R42, PT, PT, R42, 0x7fe001, RZ ;  /* 0x007fe0012a2a9810 */ /* 0x000fe20007ffe0ff */
[----:B------:R-:W-:Y:S01]  /*194a0*/  IMAD.HI.U32 R44, R39, -0x7fe001, R44 ;  /* 0xff801fff272c7827 */ /* 0x000fe200078e002c */
[----:B------:R-:W-:Y:S01]  /*194b0*/  ISETP.GT.AND P0, PT, R6, 0x7fe000, PT ;  /* 0x007fe0000600780c */ /* 0x000fe20003f04270 */
[----:B------:R-:W2:Y:S01]  /*194c0*/  LDL R36, [R1+0x4da4] ;  /* 0x004da40001247983 */ /* 0x000ea20000100800 */
[----:B------:R-:W-:Y:S01]  /*194d0*/  ISETP.GE.AND P1, PT, R17, RZ, PT ;  /* 0x000000ff1100720c */ /* 0x000fe20003f26270 */
[----:B------:R-:W-:Y:S01]  /*194e0*/  IMAD R9, R9, -0x7fe001, RZ ;  /* 0xff801fff09097824 */ /* 0x000fe200078e02ff */
[C---:B-1----:R-:W-:Y:S01]  /*194f0*/  IADD3 R26, PT, PT, R24.reuse, R53, RZ ;  /* 0x00000035181a7210 */ /* 0x042fe20007ffe0ff */
[----:B------:R-:W-:Y:S01]  /*19500*/  IMAD.IADD R24, R24, 0x1, -R53 ;  /* 0x0000000118187824 */ /* 0x000fe200078e0a35 */
[----:B------:R-:W2:Y:S01]  /*19510*/  LDL R51, [R1+0x4db4] ;  /* 0x004db40001337983 */ /* 0x000ea20000100800 */
[----:B------:R-:W-:-:S03]  /*19520*/  @!P2 VIADD R8, R8, 0x7fe001 ;  /* 0x007fe0010808a836 */ /* 0x000fc60000000000 */
[----:B------:R1:W-:Y:S01]  /*19530*/  STL [R1+0x4d04], R38 ;  /* 0x004d042601007387 */ /* 0x0003e20000100800 */
[----:B------:R-:W-:Y:S02]  /*19540*/  ISETP.GE.AND P3, PT, R24, RZ, PT ;  /* 0x000000ff1800720c */ /* 0x000fe40003f66270 */
[----:B------:R-:W-:Y:S01]  /*19550*/  @P0 VIADD R6, R6, 0xff801fff ;  /* 0xff801fff06060836 */ /* 0x000fe20000000000 */
[----:B------:R3:W-:Y:S01]  /*19560*/  STL [R1+0x4d14], R46 ;  /* 0x004d142e01007387 */ /* 0x0007e20000100800 */
[----:B------:R-:W-:Y:S02]  /*19570*/  @!P1 VIADD R17, R17, 0x7fe001 ;  /* 0x007fe00111119836 */ /* 0x000fe40000000000 */
[----:B------:R-:W-:Y:S01]  /*19580*/  IMAD.IADD R22, R15, 0x1, R22 ;  /* 0x000000010f167824 */ /* 0x000fe200078e0216 */
[----:B------:R-:W2:Y:S01]  /*19590*/  LDL R62, [R1+0x4dbc] ;  /* 0x004dbc00013e7983 */ /* 0x000ea20000100800 */
[----:B-1----:R-:W-:Y:S01]  /*195a0*/  IADD3 R38, PT, PT, R44, -R39, R9 ;  /* 0x800000272c267210 */ /* 0x002fe20007ffe009 */
[----:B------:R-:W-:Y:S01]  /*195b0*/  IMAD.WIDE R8, R8, UR4, RZ ;  /* 0x0000000408087c25 */ /* 0x000fe2000f8e02ff */
[----:B------:R-:W-:Y:S01]  /*195c0*/  ISETP.GE.AND P2, PT, R6, RZ, PT ;  /* 0x000000ff0600720c */ /* 0x000fe20003f46270 */
[----:B------:R-:W2:Y:S02]  /*195d0*/  LDL R39, [R1+0x4da8] ;  /* 0x004da80001277983 */ /* 0x000ea40000100800 */
[----:B------:R-:W-:-:S02]  /*195e0*/  IMAD R41, R8, 0x3802001, RZ ;  /* 0x0380200108297824 */ /* 0x000fc400078e02ff */
[----:B------:R-:W-:Y:S02]  /*195f0*/  STL [R1+0x4d08], R42 ;  /* 0x004d082a01007387 */ /* 0x000fe40000100800 */
[----:B---3--:R-:W-:Y:S01]  /*19600*/  IMAD.HI.U32 R46, R41, -0x7fe001, R8 ;  /* 0xff801fff292e7827 */ /* 0x008fe200078e0008 */
[----:B------:R-:W-:Y:S01]  /*19610*/  SHF.R.S32.HI R15, RZ, 0x1f, R41 ;  /* 0x0000001fff0f7819 */ /* 0x000fe20000011429 */
[----:B------:R-:W3:Y:S02]  /*19620*/  LDL R53, [R1+0x4dd8] ;  /* 0x004dd80001357983 */ /* 0x000ee40000100800 */
[----:B0-----:R-:W-:Y:S01]  /*19630*/  IMAD.WIDE R8, R17, UR5, RZ ;  /* 0x0000000511087c25 */ /* 0x001fe2000f8e02ff */
[----:B------:R-:W-:-:S03]  /*19640*/  @!P3 IADD3 R24, PT, PT, R24, 0x7fe001, RZ ;  /* 0x007fe0011818b810 */ /* 0x000fc60007ffe0ff */
[----:B------:R-:W-:Y:S02]  /*19650*/  IMAD R43, R8, 0x3802001, RZ ;  /* 0x03802001082b7824 */ /* 0x000fe400078e02ff */
[----:B------:R-:W-:Y:S02]  /*19660*/  IMAD.IADD R17, R27, 0x1, -R52 ;  /* 0x000000011b117824 */ /* 0x000fe400078e0a34 */
[----:B------:R-:W-:Y:S02]  /*19670*/  IMAD R15, R15, -0x7fe001, RZ ;  /* 0xff801fff0f0f7824 */ /* 0x000fe400078e02ff */
[----:B------:R-:W-:Y:S01]  /*19680*/  IMAD.HI.U32 R44, R43, -0x7fe001, R8 ;  /* 0xff801fff2b2c7827 */ /* 0x000fe200078e0008 */
[----:B------:R0:W-:Y:S01]  /*19690*/  STL [R1+0x4d18], R38 ;  /* 0x004d182601007387 */ /* 0x0001e20000100800 */
[----:B------:R-:W-:Y:S02]  /*196a0*/  @!P2 IADD3 R6, PT, PT, R6, 0x7fe001, RZ ;  /* 0x007fe0010606a810 */ /* 0x000fe40007ffe0ff */
[----:B------:R-:W-:Y:S01]  /*196b0*/  IMAD.WIDE R8, R24, UR5, RZ ;  /* 0x0000000518087c25 */ /* 0x000fe2000f8e02ff */
[----:B------:R-:W-:Y:S01]  /*196c0*/  ISETP.GE.AND P2, PT, R17, RZ, PT ;  /* 0x000000ff1100720c */ /* 0x000fe20003f46270 */
[----:B------:R-:W3:Y:S01]  /*196d0*/  LDL R24, [R1+0x4dd0] ;  /* 0x004dd00001187983 */ /* 0x000ee20000100800 */
[----:B------:R-:W-:Y:S01]  /*196e0*/  IADD3 R46, PT, PT, R46, -R41, R15 ;  /* 0x800000292e2e7210 */ /* 0x000fe20007ffe00f */
[----:B------:R-:W-:-:S02]  /*196f0*/  IMAD R41, R8, 0x3802001, RZ ;  /* 0x0380200108297824 */ /* 0x000fc400078e02ff */
[----:B------:R-:W3:Y:S01]  /*19700*/  LDL R15, [R1+0x4dac] ;  /* 0x004dac00010f7983 */ /* 0x000ee20000100800 */
[----:B0-----:R-:W-:Y:S02]  /*19710*/  SHF.R.S32.HI R38, RZ, 0x1f, R43 ;  /* 0x0000001fff267819 */ /* 0x001fe4000001142b */
[----:B------:R-:W-:Y:S01]  /*19720*/  ISETP.GT.AND P0, PT, R22, 0x7fe000, PT ;  /* 0x007fe0001600780c */ /* 0x000fe20003f04270 */
[----:B------:R0:W-:Y:S02]  /*19730*/  STL [R1+0x4d0c], R6 ;  /* 0x004d0c0601007387 */ /* 0x0001e40000100800 */
[----:B------:R-:W-:Y:S02]  /*19740*/  IMAD R38, R38, -0x7fe001, RZ ;  /* 0xff801fff26267824 */ /* 0x000fe400078e02ff */
[----:B------:R-:W-:-:S03]  /*19750*/  @!P2 IADD3 R17, PT, PT, R17, 0x7fe001, RZ ;  /* 0x007fe0011111a810 */ /* 0x000fc60007ffe0ff */
[----:B------:R-:W-:Y:S02]  /*19760*/  IADD3 R44, PT, PT, R44, -R43, R38 ;  /* 0x8000002b2c2c7210 */ /* 0x000fe40007ffe026 */
[----:B0-----:R-:W-:Y:S01]  /*19770*/  SHF.R.S32.HI R6, RZ, 0x1f, R41 ;  /* 0x0000001fff067819 */ /* 0x001fe20000011429 */
[----:B------:R-:W-:-:S04]  /*19780*/  IMAD.HI.U32 R38, R41, -0x7fe001, R8 ;  /* 0xff801fff29267827 */ /* 0x000fc800078e0008 */
[----:B------:R-:W-:Y:S01]  /*19790*/  IMAD R8, R6, -0x7fe001, RZ ;  /* 0xff801fff06087824 */ /* 0x000fe200078e02ff */
[----:B------:R-:W-:Y:S01]  /*197a0*/  ISETP.GT.AND P1, PT, R26, 0x7fe000, PT ;  /* 0x007fe0001a00780c */ /* 0x000fe20003f24270 */
[----:B------:R-:W-:-:S03]  /*197b0*/  @P0 VIADD R22, R22, 0xff801fff ;  /* 0xff801fff16160836 */ /* 0x000fc60000000000 */
[----:B------:R-:W-:Y:S01]  /*197c0*/  IADD3 R38, PT, PT, R38, -R41, R8 ;  /* 0x8000002926267210 */ /* 0x000fe20007ffe008 */
[----:B------:R-:W-:Y:S02]  /*197d0*/  IMAD.WIDE R8, R17, UR5, RZ ;  /* 0x0000000511087c25 */ /* 0x000fe4000f8e02ff */
[----:B------:R-:W3:Y:S01]  /*197e0*/  LDL R17, [R1+0x4dc0] ;  /* 0x004dc00001117983 */ /* 0x000ee20000100800 */
[----:B------:R-:W-:Y:S01]  /*197f0*/  ISETP.GE.AND P0, PT, R22, RZ, PT ;  /* 0x000000ff1600720c */ /* 0x000fe20003f06270 */
[----:B------:R-:W-:Y:S02]  /*19800*/  IMAD.IADD R6, R10, 0x1, -R55 ;  /* 0x000000010a067824 */ /* 0x000fe400078e0a37 */
[----:B------:R-:W-:Y:S02]  /*19810*/  IMAD.IADD R42, R27, 0x1, R52 ;  /* 0x000000011b2a7824 */ /* 0x000fe400078e0234 */
[----:B------:R-:W-:Y:S01]  /*19820*/  @P1 VIADD R26, R26, 0xff801fff ;  /* 0xff801fff1a1a1836 */ /* 0x000fe20000000000 */
[----:B------:R-:W-:Y:S01]  /*19830*/  ISETP.GE.AND P2, PT, R6, RZ, PT ;  /* 0x000000ff0600720c */ /* 0x000fe20003f46270 */
[----:B------:R-:W3:Y:S04]  /*19840*/  LDL R27, [R1+0x4dc4] ;  /* 0x004dc400011b7983 */ /* 0x000ee80000100800 */
[----:B------:R-:W3:Y:S01]  /*19850*/  LDL R52, [R1+0x4dd4] ;  /* 0x004dd40001347983 */ /* 0x000ee20000100800 */
[----:B------:R-:W-:-:S02]  /*19860*/  ISETP.GE.AND P1, PT, R26, RZ, PT ;  /* 0x000000ff1a00720c */ /* 0x000fc40003f26270 */
[----:B------:R-:W-:Y:S01]  /*19870*/  @!P0 IADD3 R22, PT, PT, R22, 0x7fe001, RZ ;  /* 0x007fe00116168810 */ /* 0x000fe20007ffe0ff */
[----:B------:R0:W-:Y:S04]  /*19880*/  STL [R1+0x4d34], R38 ;  /* 0x004d342601007387 */ /* 0x0001e80000100800 */
[----:B------:R1:W-:Y:S01]  /*19890*/  STL [R1+0x4d20], R22 ;  /* 0x004d201601007387 */ /* 0x0003e20000100800 */
[----:B------:R-:W-:-:S03]  /*198a0*/  @!P2 VIADD R6, R6, 0x7fe001 ;  /* 0x007fe0010606a836 */ /* 0x000fc60000000000 */
[----:B0-----:R-:W3:Y:S01]  /*198b0*/  LDL R38, [R1+0x4dc8] ;  /* 0x004dc80001267983 */ /* 0x001ee20000100800 */
[C---:B-1----:R-:W-:Y:S01]  /*198c0*/  IADD3 R22, PT, PT, R16.reuse, R23, RZ ;  /* 0x0000001710167210 */ /* 0x042fe20007ffe0ff */
[----:B------:R-:W-:Y:S01]  /*198d0*/  IMAD.IADD R16, R16, 0x1, -R23 ;  /* 0x0000000110107824 */ /* 0x000fe200078e0a17 */
[----:B------:R-:W0:Y:S01]  /*198e0*/  LDCU UR4, c[0x3][UR6+-0x30] ;  /* 0x00fffa00060477ac */ /* 0x000e220008000800 */
[----:B------:R-:W-:-:S03]  /*198f0*/  @!P1 VIADD R26, R26, 0x7fe001 ;  /* 0x007fe0011a1a9836 */ /* 0x000fc60000000000 */
[----:B------:R-:W-:Y:S01]  /*19900*/  ISETP.GE.AND P2, PT, R16, RZ, PT ;  /* 0x000000ff1000720c */ /* 0x000fe20003f46270 */
[----:B------:R-:W-:Y:S01]  /*19910*/  IMAD R41, R8, 0x3802001, RZ ;  /* 0x0380200108297824 */ /* 0x000fe200078e02ff */
[----:B------:R1:W-:Y:S01]  /*19920*/  STL [R1+0x4d24], R26 ;  /* 0x004d241a01007387 */ /* 0x0003e20000100800 */
[----:B------:R-:W-:Y:S02]  /*19930*/  ISETP.GT.AND P0, PT, R42, 0x7fe000, PT ;  /* 0x007fe0002a00780c */ /* 0x000fe40003f04270 */
[----:B-1----:R-:W-:-:S04]  /*19940*/  IMAD.HI.U32 R26, R41, -0x7fe001, R8 ;  /* 0xff801fff291a7827 */ /* 0x002fc800078e0008 */
[----:B------:R-:W-:Y:S01]  /*19950*/  IMAD.WIDE R8, R6, UR5, RZ ;  /* 0x0000000506087c25 */ /* 0x000fe2000f8e02ff */
[----:B------:R1:W-:Y:S03]  /*19960*/  STL [R1+0x4d30], R44 ;  /* 0x004d302c01007387 */ /* 0x0003e60000100800 */
[----:B------:R-:W-:Y:S02]  /*19970*/  IMAD R43, R8, 0x3802001, RZ ;  /* 0x03802001082b7824 */ /* 0x000fe400078e02ff */
[----:B------:R-:W-:Y:S02]  /*19980*/  @!P2 VIADD R16, R16, 0x7fe001 ;  /* 0x007fe0011010a836 */ /* 0x000fe40000000000 */
[----:B------:R-:W-:Y:S02]  /*19990*/  IMAD.IADD R10, R10, 0x1, R55 ;  /* 0x000000010a0a7824 */ /* 0x000fe400078e0237 */
[----:B------:R-:W3:Y:S01]  /*199a0*/  LDL R55, [R1+0x4ddc] ;  /* 0x004ddc0001377983 */ /* 0x000ee20000100800 */
[----:B-1----:R-:W-:-:S04]  /*199b0*/  IMAD.HI.U32 R44, R43, -0x7fe001, R8 ;  /* 0xff801fff2b2c7827 */ /* 0x002fc800078e0008 */
[----:B0-----:R-:W-:Y:S02]  /*199c0*/  IMAD.WIDE R8, R16, UR4, RZ ;  /* 0x0000000410087c25 */ /* 0x001fe4000f8e02ff */
[----:B------:R-:W3:Y:S02]  /*199d0*/  LDL R16, [R1+0x4dcc] ;  /* 0x004dcc0001107983 */ /* 0x000ee40000100800 */
[----:B------:R-:W-:Y:S01]  /*199e0*/  @P0 VIADD R42, R42, 0xff801fff ;  /* 0xff801fff2a2a0836 */ /* 0x000fe20000000000 */
[----:B------:R-:W-:Y:S02]  /*199f0*/  ISETP.GT.AND P0, PT, R10, 0x7fe000, PT ;  /* 0x007fe0000a00780c */ /* 0x000fe40003f04270 */
[----:B------:R-:W-:Y:S02]  /*19a00*/  SHF.R.S32.HI R23, RZ, 0x1f, R41 ;  /* 0x0000001fff177819 */ /* 0x000fe40000011429 */
[----:B------:R-:W-:Y:S01]  /*19a10*/  ISETP.GE.AND P1, PT, R42, RZ, PT ;  /* 0x000000ff2a00720c */ /* 0x000fe20003f26270 */
[----:B------:R-:W-:-:S02]  /*19a20*/  IMAD.IADD R6, R25, 0x1, -R54 ;  /* 0x0000000119067824 */ /* 0x000fc400078e0a36 */
[----:B------:R-:W-:-:S03]  /*19a30*/  IMAD R23, R23, -0x7fe001, RZ ;  /* 0xff801fff17177824 */ /* 0x000fc600078e02ff */
[----:B------:R-:W-:Y:S02]  /*19a40*/  ISETP.GE.AND P2, PT, R6, RZ, PT ;  /* 0x000000ff0600720c */ /* 0x000fe40003f46270 */
[----:B------:R-:W-:Y:S01]  /*19a50*/  IADD3 R26, PT, PT, R26, -R41, R23 ;  /* 0x800000291a1a7210 */ /* 0x000fe20007ffe017 */
[----:B------:R-:W-:Y:S01]  /*19a60*/  @P0 VIADD R10, R10, 0xff801fff ;  /* 0xff801fff0a0a0836 */ /* 0x000fe20000000000 */
[----:B------:R-:W-:Y:S02]  /*19a70*/  SHF.R.S32.HI R41, RZ, 0x1f, R43 ;  /* 0x0000001fff297819 */ /* 0x000fe4000001142b */
[----:B------:R-:W-:Y:S02]  /*19a80*/  ISETP.GT.AND P0, PT, R22, 0x7fe000, PT ;  /* 0x007fe0001600780c */ /* 0x000fe40003f04270 */
[----:B------:R-:W-:Y:S01]  /*19a90*/  @!P1 IADD3 R42, PT, PT, R42, 0x7fe001, RZ ;  /* 0x007fe0012a2a9810 */ /* 0x000fe20007ffe0ff */
[----:B------:R-:W-:Y:S01]  /*19aa0*/  IMAD R41, R41, -0x7fe001, RZ ;  /* 0xff801fff29297824 */ /* 0x000fe200078e02ff */
[----:B------:R-:W-:Y:S01]  /*19ab0*/  ISETP.GE.AND P1, PT, R10, RZ, PT ;  /* 0x000000ff0a00720c */ /* 0x000fe20003f26270 */
[----:B------:R-:W-:Y:S01]  /*19ac0*/  IMAD R45, R8, 0x3802001, RZ ;  /* 0x03802001082d7824 */ /* 0x000fe200078e02ff */
[----:B-----5:R-:W-:-:S02]  /*19ad0*/  IADD3 R23, PT, PT, R0, -R3, RZ ;  /* 0x8000000300177210 */ /* 0x020fc40007ffe0ff */
[----:B------:R-:W-:Y:S01]  /*19ae0*/  IADD3 R44, PT, PT, R44, -R43, R41 ;  /* 0x8000002b2c2c7210 */ /* 0x000fe20007ffe029 */
[----:B------:R-:W-:Y:S01]  /*19af0*/  IMAD.HI.U32 R41, R45, -0x7fe001, R8 ;  /* 0xff801fff2d297827 */ /* 0x000fe200078e0008 */
[----:B------:R-:W-:Y:S02]  /*19b00*/  ISETP.GE.AND P3, PT, R23, RZ, PT ;  /* 0x000000ff1700720c */ /* 0x000fe40003f66270 */
[----:B------:R-:W-:Y:S01]  /*19b10*/  SHF.R.S32.HI R8, RZ, 0x1f, R45 ;  /* 0x0000001fff087819 */ /* 0x000fe2000001142d */
[----:B------:R0:W-:Y:S01]  /*19b20*/  STL [R1+0x4d28], R42 ;  /* 0x004d282a01007387 */ /* 0x0001e20000100800 */
[----:B------:R-:W-:Y:S02]  /*19b30*/  @!P2 VIADD R6, R6, 0x7fe001 ;  /* 0x007fe0010606a836 */ /* 0x000fe40000000000 */
[----:B------:R-:W-:Y:S01]  /*19b40*/  @P0 VIADD R22, R22, 0xff801fff ;  /* 0xff801fff16160836 */ /* 0x000fe20000000000 */
[----:B------:R1:W-:Y:S01]  /*19b50*/  STL [R1+0x4d1c], R46 ;  /* 0x004d1c2e01007387 */ /* 0x0003e20000100800 */
[----:B------:R-:W-:Y:S01]  /*19b60*/  @!P1 IADD3 R10, PT, PT, R10, 0x7fe001, RZ ;  /* 0x007fe0010a0a9810 */ /* 0x000fe20007ffe0ff */
[----:B0-----:R-:W-:-:S02]  /*19b70*/  IMAD.IADD R42, R25, 0x1, R54 ;  /* 0x00000001192a7824 */ /* 0x001fc400078e0236 */
[----:B------:R-:W-:Y:S02]  /*19b80*/  ISETP.GE.AND P1, PT, R22, RZ, PT ;  /* 0x000000ff1600720c */ /* 0x000fe40003f26270 */
[----:B------:R-:W-:Y:S01]  /*19b90*/  @!P3 VIADD R23, R23, 0x7fe001 ;  /* 0x007fe0011717b836 */ /* 0x000fe20000000000 */
[----:B------:R0:W-:Y:S01]  /*19ba0*/  STL [R1+0x4d3c], R44 ;  /* 0x004d3c2c01007387 */ /* 0x0001e20000100800 */
[----:B-1----:R-:W-:Y:S02]  /*19bb0*/  IMAD R46, R8, -0x7fe001, RZ ;  /* 0xff801fff082e7824 */ /* 0x002fe400078e02ff */
[----:B------:R-:W-:Y:S01]  /*19bc0*/  IMAD.WIDE R8, R6, UR4, RZ ;  /* 0x0000000406087c25 */ /* 0x000fe2000f8e02ff */
[----:B------:R-:W-:Y:S01]  /*19bd0*/  ISETP.GT.AND P0, PT, R42, 0x7fe000, PT ;  /* 0x007fe0002a00780c */ /* 0x000fe20003f04270 */
[----:B------:R-:W5:Y:S02]  /*19be0*/  LDL R25, [R1+0x4de4] ;  /* 0x004de40001197983 */ /* 0x000f640000100800 */
[----:B------:R-:W-:-:S02]  /*19bf0*/  IMAD.IADD R6, R11, 0x1, -R56 ;  /* 0x000000010b067824 */ /* 0x000fc400078e0a38 */
[----:B------:R-:W5:Y:S03]  /*19c00*/  LDL R54, [R1+0x4df4] ;  /* 0x004df40001367983 */ /* 0x000f660000100800 */
[----:B------:R-:W-:Y:S01]  /*19c10*/  ISETP.GE.AND P3, PT, R6, RZ, PT ;  /* 0x000000ff0600720c */ /* 0x000fe20003f66270 */
[----:B0-----:R-:W-:Y:S02]  /*19c20*/  IMAD.IADD R44, R0, 0x1, R3 ;  /* 0x00000001002c7824 */ /* 0x001fe400078e0203 */
[----:B------:R-:W-:Y:S01]  /*19c30*/  IMAD.IADD R0, R11, 0x1, R56 ;  /* 0x000000010b007824 */ /* 0x000fe200078e0238 */
[----:B------:R0:W-:Y:S01]  /*19c40*/  STL [R1+0x4d2c], R10 ;  /* 0x004d2c0a01007387 */ /* 0x0001e20000100800 */
[----:B------:R-:W-:Y:S02]  /*19c50*/  @!P1 IADD3 R22, PT, PT, R22, 0x7fe001, RZ ;  /* 0x007fe00116169810 */ /* 0x000fe40007ffe0ff */
[----:B------:R-:W-:-:S02]  /*19c60*/  @P0 IADD3 R42, PT, PT, R42, -0x7fe001, RZ ;  /* 0xff801fff2a2a0810 */ /* 0x000fc40007ffe0ff */
[----:B------:R-:W-:Y:S02]  /*19c70*/  ISETP.GT.AND P1, PT, R44, 0x7fe000, PT ;  /* 0x007fe0002c00780c */ /* 0x000fe40003f24270 */
[----:B------:R-:W-:Y:S02]  /*19c80*/  IADD3 R3, PT, PT, R20, -R21, RZ ;  /* 0x8000001514037210 */ /* 0x000fe40007ffe0ff */
[----:B0-----:R-:W-:Y:S01]  /*19c90*/  IADD3 R10, PT, PT, R41, -R45, R46 ;  /* 0x8000002d290a7210 */ /* 0x001fe20007ffe02e */
[----:B------:R-:W-:Y:S01]  /*19ca0*/  IMAD.WIDE R46, R23, UR4, RZ ;  /* 0x00000004172e7c25 */ /* 0x000fe2000f8e02ff */
[----:B------:R-:W-:Y:S01]  /*19cb0*/  ISETP.GT.AND P0, PT, R0, 0x7fe000, PT ;  /* 0x007fe0000000780c */ /* 0x000fe20003f04270 */
[----:B------:R-:W0:Y:S01]  /*19cc0*/  LDCU UR5, c[0x3][UR6+-0x34] ;  /* 0x00fff980060577ac */ /* 0x000e220008000800 */
[----:B------:R-:W-:Y:S01]  /*19cd0*/  ISETP.GE.AND P2, PT, R42, RZ, PT ;  /* 0x000000ff2a00720c */ /* 0x000fe20003f46270 */
[----:B------:R-:W-:Y:S01]  /*19ce0*/  @!P3 VIADD R6, R6, 0x7fe001 ;  /* 0x007fe0010606b836 */ /* 0x000fe20000000000 */
[----:B------:R-:W-:Y:S01]  /*19cf0*/  ISETP.GE.AND P3, PT, R3, RZ, PT ;  /* 0x000000ff0300720c */ /* 0x000fe20003f66270 */
[----:B------:R-:W-:Y:S01]  /*19d00*/  IMAD R41, R8, 0x3802001, RZ ;  /* 0x0380200108297824 */ /* 0x000fe200078e02ff */
[----:B------:R1:W-:Y:S01]  /*19d10*/  STL [R1+0x4d40], R22 ;  /* 0x004d401601007387 */ /* 0x0003e20000100800 */
[----:B------:R-:W-:-:S03]  /*19d20*/  IMAD R43, R46, 0x3802001, RZ ;  /* 0x038020012e2b7824 */ /* 0x000fc600078e02ff */
[----:B------:R0:W-:Y:S04]  /*19d30*/  STL [R1+0x4d10], R48 ;  /* 0x004d103001007387 */ /* 0x0001e80000100800 */
[----:B------:R-:W5:Y:S04]  /*19d40*/  LDL R23, [R1+0x4df0] ;  /* 0x004df00001177983 */ /* 0x000f680000100800 */
[----:B-1----:R-:W5:Y:S01]  /*19d50*/  LDL R22, [R1+0x4de0] ;  /* 0x004de00001167983 */ /* 0x002f620000100800 */
[----:B0-----:R-:W-:-:S03]  /*19d60*/  IMAD.HI.U32 R48, R41, -0x7fe001, R8 ;  /* 0xff801fff29307827 */ /* 0x001fc600078e0008 */
[----:B------:R0:W-:Y:S01]  /*19d70*/  STL [R1+0x4d50], R10 ;  /* 0x004d500a01007387 */ /* 0x0001e20000100800 */
[----:B------:R-:W-:Y:S01]  /*19d80*/  IMAD.WIDE R8, R6, UR4, RZ ;  /* 0x0000000406087c25 */ /* 0x000fe2000f8e02ff */
[----:B------:R-:W-:-:S03]  /*19d90*/  SHF.R.S32.HI R11, RZ, 0x1f, R41 ;  /* 0x0000001fff0b7819 */ /* 0x000fc60000011429 */
[----:B------:R-:W-:Y:S01]  /*19da0*/  IMAD.IADD R6, R64, 0x1, -R57 ;  /* 0x0000000140067824 */ /* 0x000fe200078e0a39 */
[----:B0-----:R-:W-:Y:S01]  /*19db0*/  SHF.R.S32.HI R10, RZ, 0x1f, R43 ;  /* 0x0000001fff0a7819 */ /* 0x001fe2000001142b */
[----:B------:R-:W-:Y:S01]  /*19dc0*/  IMAD.HI.U32 R46, R43, -0x7fe001, R46 ;  /* 0xff801fff2b2e7827 */ /* 0x000fe200078e002e */
[----:B------:R-:W-:Y:S01]  /*19dd0*/  @P1 IADD3 R44, PT, PT, R44, -0x7fe001, RZ ;  /* 0xff801fff2c2c1810 */ /* 0x000fe20007ffe0ff */
[----:B------:R0:W-:Y:S02]  /*19de0*/  STL [R1+0x4d38], R26 ;  /* 0x004d381a01007387 */ /* 0x0001e40000100800 */
[----:B------:R-:W-:Y:S02]  /*19df0*/  IMAD R10, R10, -0x7fe001, RZ ;  /* 0xff801fff0a0a7824 */ /* 0x000fe400078e02ff */
[----:B------:R-:W-:Y:S01]  /*19e00*/  @P0 VIADD R0, R0, 0xff801fff ;  /* 0xff801fff00000836 */ /* 0x000fe20000000000 */
[----:B------:R-:W-:Y:S01]  /*19e10*/  ISETP.GE.AND P0, PT, R6, RZ, PT ;  /* 0x000000ff0600720c */ /* 0x000fe20003f06270 */
[----:B------:R-:W-:Y:S01]  /*19e20*/  IMAD R45, R8, 0x3802001, RZ ;  /* 0x03802001082d7824 */ /* 0x000fe200078e02ff */
[----:B------:R-:W-:Y:S01]  /*19e30*/  @!P3 IADD3 R3, PT, PT, R3, 0x7fe001, RZ ;  /* 0x007fe0010303b810 */ /* 0x000fe20007ffe0ff */
[----:B------:R-:W-:Y:S01]  /*19e40*/  @!P2 VIADD R42, R42, 0x7fe001 ;  /* 0x007fe0012a2aa836 */ /* 0x000fe20000000000 */
[----:B------:R-:W-:Y:S01]  /*19e50*/  ISETP.GE.AND P2, PT, R44, RZ, PT ;  /* 0x000000ff2c00720c */ /* 0x000fe20003f46270 */
[----:B------:R-:W-:Y:S01]  /*19e60*/  IMAD R11, R11, -0x7fe001, RZ ;  /* 0xff801fff0b0b7824 */ /* 0x000fe200078e02ff */
[----:B------:R-:W-:Y:S01]  /*19e70*/  IADD3 R46, PT, PT, R46, -R43, R10 ;  /* 0x8000002b2e2e7210 */ /* 0x000fe20007ffe00a */
[----:B------:R-:W-:Y:S01]  /*19e80*/  IMAD.HI.U32 R50, R45, -0x7fe001, R8 ;  /* 0xff801fff2d327827 */ /* 0x000fe200078e0008 */
[----:B0-----:R-:W5:Y:S01]  /*19e90*/  LDL R26, [R1+0x4de8] ;  /* 0x004de800011a7983 */ /* 0x001f620000100800 */
[----:B------:R-:W-:-:S02]  /*19ea0*/  SHF.R.S32.HI R9, RZ, 0x1f, R45 ;  /* 0x0000001fff097819 */ /* 0x000fc4000001142d */
[----:B------:R-:W-:Y:S01]  /*19eb0*/  IADD3 R48, PT, PT, R48, -R41, R11 ;  /* 0x8000002930307210 */ /* 0x000fe20007ffe00b */
[----:B------:R-:W5:Y:S01]  /*19ec0*/  LDL R43, [R1+0x4df8] ;  /* 0x004df800012b7983 */ /* 0x000f620000100800 */
[----:B------:R-:W-:Y:S02]  /*19ed0*/  IMAD.IADD R8, R20, 0x1, R21 ;  /* 0x0000000114087824 */ /* 0x000fe400078e0215 */
[----:B------:R-:W-:Y:S01]  /*19ee0*/  IMAD.WIDE R10, R3, UR5, RZ ;  /* 0x00000005030a7c25 */ /* 0x000fe2000f8e02ff */
[----:B------:R-:W-:Y:S01]  /*19ef0*/  @!P0 IADD3 R6, PT, PT, R6, 0x7fe001, RZ ;  /* 0x007fe00106068810 */ /* 0x000fe20007ffe0ff */
[----:B------:R-:W5:Y:S02]  /*19f00*/  LDL R47, [R1+0x4dfc] ;  /* 0x004dfc00012f7983 */ /* 0x000f640000100800 */
[----:B------:R-:W-:Y:S01]  /*19f10*/  IMAD R9, R9, -0x7fe001, RZ ;  /* 0xff801fff09097824 */ /* 0x000fe200078e02ff */
[----:B------:R-:W-:Y:S01]  /*19f20*/  ISETP.GT.AND P1, PT, R8, 0x7fe000, PT ;  /* 0x007fe0000800780c */ /* 0x000fe20003f24270 */
[----:B------:R-:W-:-:S02]  /*19f30*/  IMAD R21, R10, 0x3802001, RZ ;  /* 0x038020010a157824 */ /* 0x000fc400078e02ff */
[----:B------:R-:W-:Y:S01]  /*19f40*/  @!P2 VIADD R44, R44, 0x7fe001 ;  /* 0x007fe0012c2ca836 */ /* 0x000fe20000000000 */
[----:B------:R-:W-:Y:S01]  /*19f50*/  IADD3 R20, PT, PT, R50, -R45, R9 ;  /* 0x8000002d32147210 */ /* 0x000fe20007ffe009 */
[----:B------:R-:W-:Y:S01]  /*19f60*/  IMAD.HI.U32 R50, R21, -0x7fe001, R10 ;  /* 0xff801fff15327827 */ /* 0x000fe200078e000a */
[----:B------:R-:W-:Y:S02]  /*19f70*/  ISETP.GE.AND P2, PT, R0, RZ, PT ;  /* 0x000000ff0000720c */ /* 0x000fe40003f46270 */
[----:B------:R-:W-:Y:S02]  /*19f80*/  SHF.R.S32.HI R3, RZ, 0x1f, R21 ;  /* 0x0000001fff037819 */ /* 0x000fe40000011415 */
[----:B------:R-:W-:Y:S01]  /*19f90*/  IADD3 R10, PT, PT, R64, R57, RZ ;  /* 0x00000039400a7210 */ /* 0x000fe20007ffe0ff */
[----:B------:R-:W-:Y:S01]  /*19fa0*/  IMAD.WIDE R56, R6, UR5, RZ ;  /* 0x0000000506387c25 */ /* 0x000fe2000f8e02ff */
[----:B------:R0:W-:Y:S03]  /*19fb0*/  STL [R1+0x4d58], R46 ;  /* 0x004d582e01007387 */ /* 0x0001e60000100800 */
[----:B------:R-:W-:Y:S01]  /*19fc0*/  IMAD R3, R3, -0x7fe001, RZ ;  /* 0xff801fff03037824 */ /* 0x000fe200078e02ff */
[----:B------:R1:W-:Y:S01]  /*19fd0*/  STL [R1+0x4d44], R42 ;  /* 0x004d442a01007387 */ /* 0x0003e20000100800 */
[----:B------:R-:W-:Y:S01]  /*19fe0*/  ISETP.GT.AND P0, PT, R10, 0x7fe000, PT ;  /* 0x007fe0000a00780c */ /* 0x000fe20003f04270 */
[----:B------:R-:W-:-:S02]  /*19ff0*/  @P1 VIADD R8, R8, 0xff801fff ;  /* 0xff801fff08081836 */ /* 0x000fc40000000000 */
[----:B------:R-:W5:Y:S01]  /*1a000*/  LDL R6, [R1+0x4dec] ;  /* 0x004dec0001067983 */ /* 0x000f620000100800 */
[----:B0-----:R-:W-:-:S03]  /*1a010*/  IMAD R46, R56, 0x3802001, RZ ;  /* 0x03802001382e7824 */ /* 0x001fc600078e02ff */
[----:B------:R0:W-:Y:S01]  /*1a020*/  STL [R1+0x4d48], R44 ;  /* 0x004d482c01007387 */ /* 0x0001e20000100800 */
[C-C-:B-1----:R-:W-:Y:S02]  /*1a030*/  IMAD.IADD R42, R37.reuse, 0x1, R58.reuse ;  /* 0x00000001252a7824 */ /* 0x142fe400078e023a */
[----:B------:R-:W-:Y:S01]  /*1a040*/  IMAD.IADD R37, R37, 0x1, -R58 ;  /* 0x0000000125257824 */ /* 0x000fe200078e0a3a */
[----:B------:R1:W-:Y:S01]  /*1a050*/  STL [R1+0x4d5c], R20 ;  /* 0x004d5c1401007387 */ /* 0x0003e20000100800 */
[----:B------:R-:W-:Y:S01]  /*1a060*/  @!P2 VIADD R0, R0, 0x7fe001 ;  /* 0x007fe0010000a836 */ /* 0x000fe20000000000 */
[----:B------:R-:W-:Y:S01]  /*1a070*/  ISETP.GT.AND P1, PT, R42, 0x7fe000, PT ;  /* 0x007fe0002a00780c */ /* 0x000fe20003f24270 */
[----:B------:R-:W4:Y:S01]  /*1a080*/  LDCU UR4, c[0x3][UR6+-0x38] ;  /* 0x00fff900060477ac */ /* 0x000f220008000800 */
[----:B------:R-:W5:Y:S01]  /*1a090*/  LDL R64, [R1+0x4e08] ;  /* 0x004e080001407983 */ /* 0x000f620000100800 */
[----:B0-----:R-:W-:Y:S02]  /*1a0a0*/  IADD3 R44, PT, PT, R50, -R21, R3 ;  /* 0x80000015322c7210 */ /* 0x001fe40007ffe003 */
[----:B------:R-:W-:Y:S01]  /*1a0b0*/  SHF.R.S32.HI R3, RZ, 0x1f, R46 ;  /* 0x0000001fff037819 */ /* 0x000fe2000001142e */
[----:B------:R-:W-:Y:S01]  /*1a0c0*/  IMAD.HI.U32 R9, R46, -0x7fe001, R56 ;  /* 0xff801fff2e097827 */ /* 0x000fe200078e0038 */
[----:B------:R-:W-:Y:S01]  /*1a0d0*/  ISETP.GE.AND P3, PT, R37, RZ, PT ;  /* 0x000000ff2500720c */ /* 0x000fe20003f66270 */
[----:B-1----:R-:W5:Y:S01]  /*1a0e0*/  LDL R20, [R1+0x4e10] ;  /* 0x004e100001147983 */ /* 0x002f620000100800 */
[----:B------:R-:W-:Y:S01]  /*1a0f0*/  ISETP.GE.AND P2, PT, R8, RZ, PT ;  /* 0x000000ff0800720c */ /* 0x000fe20003f46270 */
[----:B------:R-:W-:-:S02]  /*1a100*/  IMAD R3, R3, -0x7fe001, RZ ;  /* 0xff801fff03037824 */ /* 0x000fc400078e02ff */
[----:B------:R0:W-:Y:S01]  /*1a110*/  STL [R1+0x4d4c], R0 ;  /* 0x004d4c0001007387 */ /* 0x0001e20000100800 */
[----:B------:R-:W-:Y:S02]  /*1a120*/  @P0 VIADD R10, R10, 0xff801fff ;  /* 0xff801fff0a0a0836 */ /* 0x000fe40000000000 */
[----:B------:R-:W-:Y:S01]  /*1a130*/  IADD3 R46, PT, PT, R9, -R46, R3 ;  /* 0x8000002e092e7210 */ /* 0x000fe20007ffe003 */
[----:B------:R-:W-:Y:S01]  /*1a140*/  @P1 VIADD R42, R42, 0xff801fff ;  /* 0xff801fff2a2a1836 */ /* 0x000fe20000000000 */
[----:B------:R-:W5:Y:S01]  /*1a150*/  LDL R9, [R1+0x4e00] ;  /* 0x004e000001097983 */ /* 0x000f620000100800 */
[----:B------:R-:W-:-:S03]  /*1a160*/  IADD3 R3, PT, PT, R13, -R40, RZ ;  /* 0x800000280d037210 */ /* 0x000fc60007ffe0ff */
[----:B------:R1:W-:Y:S01]  /*1a170*/  STL [R1+0x4d70], R44 ;  /* 0x004d702c01007387 */ /* 0x0003e20000100800 */
[C---:B0-----:R-:W-:Y:S01]  /*1a180*/  IADD3 R0, PT, PT, R12.reuse, R59, RZ ;  /* 0x0000003b0c007210 */ /* 0x041fe20007ffe0ff */
[----:B------:R-:W-:Y:S01]  /*1a190*/  IMAD.IADD R12, R12, 0x1, -R59 ;  /* 0x000000010c0c7824 */ /* 0x000fe200078e0a3b */
[----:B------:R-:W-:Y:S01]  /*1a1a0*/  ISETP.GE.AND P0, PT, R10, RZ, PT ;  /* 0x000000ff0a00720c */ /* 0x000fe20003f06270 */
[----:B------:R-:W-:Y:S01]  /*1a1b0*/  @!P3 VIADD R37, R37, 0x7fe001 ;  /* 0x007fe0012525b836 */ /* 0x000fe20000000000 */
[----:B------:R-:W-:Y:S01]  /*1a1c0*/  @!P2 IADD3 R8, PT, PT, R8, 0x7fe001, RZ ;  /* 0x007fe0010808a810 */ /* 0x000fe20007ffe0ff */
[----:B------:R-:W5:Y:S01]  /*1a1d0*/  LDL R21, [R1+0x4e04] ;  /* 0x004e040001157983 */ /* 0x000f620000100800 */
[----:B------:R-:W-:Y:S02]  /*1a1e0*/  ISETP.GE.AND P3, PT, R3, RZ, PT ;  /* 0x000000ff0300720c */ /* 0x000fe40003f66270 */
[----:B------:R-:W-:Y:S01]  /*1a1f0*/  ISETP.GE.AND P2, PT, R12, RZ, PT ;  /* 0x000000ff0c00720c */ /* 0x000fe20003f46270 */
[----:B-1----:R-:W-:Y:S01]  /*1a200*/  IMAD.WIDE R44, R37, UR5, RZ ;  /* 0x00000005252c7c25 */ /* 0x002fe2000f8e02ff */
[----:B------:R-:W-:Y:S01]  /*1a210*/  ISETP.GE.AND P1, PT, R42, RZ, PT ;  /* 0x000000ff2a00720c */ /* 0x000fe20003f26270 */
[----:B------:R-:W5:Y:S02]  /*1a220*/  LDL R56, [R1+0x4e14] ;  /* 0x004e140001387983 */ /* 0x000f640000100800 */
[----:B------:R-:W-:-:S02]  /*1a230*/  IMAD R41, R44, 0x3802001, RZ ;  /* 0x038020012c297824 */ /* 0x000fc400078e02ff */
[----:B------:R-:W-:Y:S01]  /*1a240*/  @!P0 VIADD R10, R10, 0x7fe001 ;  /* 0x007fe0010a0a8836 */ /* 0x000fe20000000000 */
[----:B------:R0:W-:Y:S02]  /*1a250*/  STL [R1+0x4d60], R8 ;  /* 0x004d600801007387 */ /* 0x0001e40000100800 */
[----:B------:R-:W-:Y:S02]  /*1a260*/  SHF.R.S32.HI R37, RZ, 0x1f, R41 ;  /* 0x0000001fff257819 */ /* 0x000fe40000011429 */
[----:B------:R-:W-:Y:S01]  /*1a270*/  @!P3 IADD3 R3, PT, PT, R3, 0x7fe001, RZ ;  /* 0x007fe0010303b810 */ /* 0x000fe20007ffe0ff */
[----:B------:R-:W-:Y:S01]  /*1a280*/  @!P2 VIADD R12, R12, 0x7fe001 ;  /* 0x007fe0010c0ca836 */ /* 0x000fe20000000000 */
[----:B------:R-:W-:Y:S01]  /*1a290*/  ISETP.GT.AND P0, PT, R0, 0x7fe000, PT ;  /* 0x007fe0000000780c */ /* 0x000fe20003f04270 */
[----:B------:R-:W-:Y:S01]  /*1a2a0*/  @!P1 VIADD R42, R42, 0x7fe001 ;  /* 0x007fe0012a2a9836 */ /* 0x000fe20000000000 */
[----:B------:R-:W-:Y:S01]  /*1a2b0*/  IADD3 R40, PT, PT, R13, R40, RZ ;  /* 0x000000280d287210 */ /* 0x000fe20007ffe0ff */
[----:B------:R-:W-:Y:S01]  /*1a2c0*/  STL [R1+0x4d74], R46 ;  /* 0x004d742e01007387 */ /* 0x000fe20000100800 */
[----:B0-----:R-:W-:-:S02]  /*1a2d0*/  IMAD.IADD R8, R7, 0x1, -R4 ;  /* 0x0000000107087824 */ /* 0x001fc400078e0a04 */
[----:B------:R-:W-:Y:S01]  /*1a2e0*/  IMAD.HI.U32 R44, R41, -0x7fe001, R44 ;  /* 0xff801fff292c7827 */ /* 0x000fe200078e002c */
[----:B------:R4:W-:Y:S03]  /*1a2f0*/  STL [R1+0x4d64], R10 ;  /* 0x004d640a01007387 */ /* 0x0009e60000100800 */
[----:B------:R-:W-:Y:S01]  /*1a300*/  IMAD R37, R37, -0x7fe001, RZ ;  /* 0xff801fff25257824 */ /* 0x000fe200078e02ff */
[----:B------:R-:W-:Y:S01]  /*1a310*/  ISETP.GE.AND P2, PT, R8, RZ, PT ;  /* 0x000000ff0800720c */ /* 0x000fe20003f46270 */
[----:B------:R-:W-:Y:S01]  /*1a320*/  IMAD.WIDE R12, R12, UR5, RZ ;  /* 0x000000050c0c7c25 */ /* 0x000fe2000f8e02ff */
[----:B------:R0:W-:Y:S03]  /*1a330*/  STL [R1+0x4d68], R42 ;  /* 0x004d682a01007387 */ /* 0x0001e60000100800 */
[----:B----4-:R-:W-:Y:S01]  /*1a340*/  IMAD.WIDE R10, R3, UR4, RZ ;  /* 0x00000004030a7c25 */ /* 0x010fe2000f8e02ff */
[----:B------:R-:W-:Y:S01]  /*1a350*/  ISETP.GT.AND P1, PT, R40, 0x7fe000, PT ;  /* 0x007fe0002800780c */ /* 0x000fe20003f24270 */
[----:B------:R1:W-:Y:S02]  /*1a360*/  STL [R1+0x4d54], R48 ;  /* 0x004d543001007387 */ /* 0x0003e40000100800 */
[----:B------:R-:W-:-:S02]  /*1a370*/  IMAD R45, R12, 0x3802001, RZ ;  /* 0x038020010c2d7824 */ /* 0x000fc400078e02ff */
[----:B------:R-:W-:Y:S01]  /*1a380*/  IMAD R57, R10, 0x3802001, RZ ;  /* 0x038020010a397824 */ /* 0x000fe200078e02ff */
[----:B0-----:R-:W-:Y:S01]  /*1a390*/  IADD3 R42, PT, PT, R44, -R41, R37 ;  /* 0x800000292c2a7210 */ /* 0x001fe20007ffe025 */
[----:B------:R-:W4:Y:S04]  /*1a3a0*/  LDL R58, [R1+0x4e54] ;  /* 0x004e5400013a7983 */ /* 0x000f280000100800 */
[----:B------:R-:W4:Y:S01]  /*1a3b0*/  LDL R41, [R1+0x4e18] ;  /* 0x004e180001297983 */ /* 0x000f220000100800 */
[----:B------:R-:W-:Y:S01]  /*1a3c0*/  IMAD.HI.U32 R46, R57, -0x7fe001, R10 ;  /* 0xff801fff392e7827 */ /* 0x000fe200078e000a */
[----:B------:R-:W-:Y:S02]  /*1a3d0*/  SHF.R.S32.HI R10, RZ, 0x1f, R45 ;  /* 0x0000001fff0a7819 */ /* 0x000fe4000001142d */
[----:B------:R-:W4:Y:S01]  /*1a3e0*/  LDL R59, [R1+0x4ed4] ;  /* 0x004ed400013b7983 */ /* 0x000f220000100800 */
[----:B------:R-:W-:-:S02]  /*1a3f0*/  @P0 VIADD R0, R0, 0xff801fff ;  /* 0xff801fff00000836 */ /* 0x000fc40000000000 */
[----:B------:R-:W-:Y:S02]  /*1a400*/  IMAD.IADD R3, R5, 0x1, -R2 ;  /* 0x0000000105037824 */ /* 0x000fe400078e0a02 */
[----:B------:R-:W-:Y:S01]  /*1a410*/  @!P2 VIADD R8, R8, 0x7fe001 ;  /* 0x007fe0010808a836 */ /* 0x000fe20000000000 */
[----:B------:R-:W-:Y:S01]  /*1a420*/  ISETP.GE.AND P0, PT, R0, RZ, PT ;  /* 0x000000ff0000720c */ /* 0x000fe20003f06270 */
[----:B------:R-:W-:Y:S01]  /*1a430*/  IMAD.HI.U32 R13, R45, -0x7fe001, R12 ;  /* 0xff801fff2d0d7827 */ /* 0x000fe200078e000c */
[----:B------:R-:W-:Y:S01]  /*1a440*/  ISETP.GE.AND P3, PT, R3, RZ, PT ;  /* 0x000000ff0300720c */ /* 0x000fe20003f66270 */
[----:B------:R-:W0:Y:S01]  /*1a450*/  LDCU UR5, c[0x3][UR6+-0x3c] ;  /* 0x00fff880060577ac */ /* 0x000e220008000800 */
[----:B------:R-:W-:Y:S01]  /*1a460*/  @P1 IADD3 R40, PT, PT, R40, -0x7fe001, RZ ;  /* 0xff801fff28281810 */ /* 0x000fe20007ffe0ff */
[----:B-1----:R-:W-:Y:S01]  /*1a470*/  IMAD R48, R10, -0x7fe001, RZ ;  /* 0xff801fff0a307824 */ /* 0x002fe200078e02ff */
[----:B------:R-:W-:Y:S01]  /*1a480*/  SHF.R.S32.HI R12, RZ, 0x1f, R57 ;  /* 0x0000001fff0c7819 */ /* 0x000fe20000011439 */
[----:B------:R-:W-:Y:S01]  /*1a490*/  IMAD.WIDE R10, R8, UR4, RZ ;  /* 0x00000004080a7c25 */ /* 0x000fe2000f8e02ff */
[----:B------:R-:W4:Y:S02]  /*1a4a0*/  LDL R37, [R1+0x4e28] ;  /* 0x004e280001257983 */ /* 0x000f240000100800 */
[----:B------:R-:W-:-:S02]  /*1a4b0*/  IADD3 R48, PT, PT, R13, -R45, R48 ;  /* 0x8000002d0d307210 */ /* 0x000fc40007ffe030 */
[----:B------:R-:W4:Y:S01]  /*1a4c0*/  LDL R8, [R1+0x4e0c] ;  /* 0x004e0c0001087983 */ /* 0x000f220000100800 */
[----:B------:R-:W-:-:S03]  /*1a4d0*/  ISETP.GE.AND P1, PT, R40, RZ, PT ;  /* 0x000000ff2800720c */ /* 0x000fc60003f26270 */
[----:B------:R-:W4:Y:S01]  /*1a4e0*/  LDL R45, [R1+0x4e1c] ;  /* 0x004e1c00012d7983 */ /* 0x000f220000100800 */
[----:B------:R-:W-:Y:S02]  /*1a4f0*/  IMAD R12, R12, -0x7fe001, RZ ;  /* 0xff801fff0c0c7824 */ /* 0x000fe400078e02ff */
[----:B------:R-:W-:Y:S02]  /*1a500*/  IMAD R13, R10, 0x3802001, RZ ;  /* 0x038020010a0d7824 */ /* 0x000fe400078e02ff */
[----:B------:R-:W-:Y:S01]  /*1a510*/  @!P0 VIADD R0, R0, 0x7fe001 ;  /* 0x007fe00100008836 */ /* 0x000fe20000000000 */
[----:B------:R-:W-:Y:S01]  /*1a520*/  IADD3 R46, PT, PT, R46, -R57, R12 ;  /* 0x800000392e2e7210 */ /* 0x000fe20007ffe00c */
[----:B------:R-:W-:Y:S01]  /*1a530*/  @!P3 VIADD R3, R3, 0x7fe001 ;  /* 0x007fe0010303b836 */ /* 0x000fe20000000000 */
[----:B------:R-:W-:Y:S01]  /*1a540*/  IADD3 R12, PT, PT, R7, R4, RZ ;  /* 0x00000004070c7210 */ /* 0x000fe20007ffe0ff */
[----:B------:R-:W-:Y:S01]  /*1a550*/  IMAD.HI.U32 R44, R13, -0x7fe001, R10 ;  /* 0xff801fff0d2c7827 */ /* 0x000fe200078e000a */
[----:B------:R-:W-:Y:S01]  /*1a560*/  SHF.R.S32.HI R4, RZ, 0x1f, R13 ;  /* 0x0000001fff047819 */ /* 0x000fe2000001140d */
[----:B------:R1:W-:Y:S02]  /*1a570*/  STL [R1+0x4d6c], R0 ;  /* 0x004d6c0001007387 */ /* 0x0003e40000100800 */
[----:B------:R-:W-:Y:S01]  /*1a580*/  IMAD.WIDE R10, R3, UR4, RZ ;  /* 0x00000004030a7c25 */ /* 0x000fe2000f8e02ff */
[----:B------:R-:W-:Y:S01]  /*1a590*/  ISETP.GT.AND P0, PT, R12, 0x7fe000, PT ;  /* 0x007fe0000c00780c */ /* 0x000fe20003f04270 */
[----:B------:R-:W4:Y:S02]  /*1a5a0*/  LDL R57, [R1+0x4e20] ;  /* 0x004e200001397983 */ /* 0x000f240000100800 */
[----:B------:R-:W-:Y:S01]  /*1a5b0*/  @!P1 VIADD R40, R40, 0x7fe001 ;  /* 0x007fe00128289836 */ /* 0x000fe20000000000 */
[----:B-1----:R-:W-:Y:S01]  /*1a5c0*/  IADD3 R0, PT, PT, R14, -R49, RZ ;  /* 0x800000310e007210 */ /* 0x002fe20007ffe0ff */
[----:B------:R-:W-:-:S02]  /*1a5d0*/  IMAD R4, R4, -0x7fe001, RZ ;  /* 0xff801fff04047824 */ /* 0x000fc400078e02ff */
[----:B------:R-:W-:Y:S01]  /*1a5e0*/  IMAD R7, R10, 0x3802001, RZ ;  /* 0x038020010a077824 */ /* 0x000fe200078e02ff */
[----:B------:R-:W-:Y:S02]  /*1a5f0*/  ISETP.GE.AND P1, PT, R0, RZ, PT ;  /* 0x000000ff0000720c */ /* 0x000fe40003f26270 */
[----:B------:R-:W-:Y:S01]  /*1a600*/  IADD3 R44, PT, PT, R44, -R13, R4 ;  /* 0x8000000d2c2c7210 */ /* 0x000fe20007ffe004 */
[----:B------:R-:W-:Y:S02]  /*1a610*/  IMAD.HI.U32 R50, R7, -0x7fe001, R10 ;  /* 0xff801fff07327827 */ /* 0x000fe400078e000a */
[----:B------:R-:W-:Y:S01]  /*1a620*/  @P0 IADD3 R12, PT, PT, R12, -0x7fe001, RZ ;  /* 0xff801fff0c0c0810 */ /* 0x000fe20007ffe0ff */
[----:B------:R1:W-:Y:S01]  /*1a630*/  STL [R1+0x4d78], R42 ;  /* 0x004d782a01007387 */ /* 0x0003e20000100800 */
[C-C-:B------:R-:W-:Y:S02]  /*1a640*/  IMAD.IADD R10, R18.reuse, 0x1, R19.reuse ;  /* 0x00000001120a7824 */ /* 0x140fe400078e0213 */
[----:B------:R-:W-:Y:S01]  /*1a650*/  IMAD.IADD R4, R18, 0x1, -R19 ;  /* 0x0000000112047824 */ /* 0x000fe200078e0a13 */
[----:B------:R2:W-:Y:S04]  /*1a660*/  STL [R1+0x4d7c], R48 ;  /* 0x004d7c3001007387 */ /* 0x0005e80000100800 */
[----:B------:R-:W4:Y:S01]  /*1a670*/  LDL R18, [R1+0x4e30] ;  /* 0x004e300001127983 */ /* 0x000f220000100800 */
[----:B------:R-:W-:Y:S01]  /*1a680*/  @!P1 IADD3 R0, PT, PT, R0, 0x7fe001, RZ ;  /* 0x007fe00100009810 */ /* 0x000fe20007ffe0ff */
[----:B-1----:R-:W-:Y:S01]  /*1a690*/  IMAD.IADD R42, R5, 0x1, R2 ;  /* 0x00000001052a7824 */ /* 0x002fe200078e0202 */
[----:B------:R-:W-:Y:S01]  /*1a6a0*/  ISETP.GE.AND P4, PT, R12, RZ, PT ;  /* 0x000000ff0c00720c */ /* 0x000fe20003f86270 */
[----:B------:R-:W4:Y:S02]  /*1a6b0*/  LDL R19, [R1+0x4e24] ;  /* 0x004e240001137983 */ /* 0x000f240000100800 */
[----:B------:R-:W-:-:S02]  /*1a6c0*/  IMAD.WIDE R2, R0, UR4, RZ ;  /* 0x0000000400027c25 */ /* 0x000fc4000f8e02ff */
[----:B--2---:R-:W2:Y:S01]  /*1a6d0*/  LDL R48, [R1+0x4e34] ;  /* 0x004e340001307983 */ /* 0x004ea20000100800 */
[----:B------:R-:W-:Y:S01]  /*1a6e0*/  ISETP.GE.AND P0, PT, R4, RZ, PT ;  /* 0x000000ff0400720c */ /* 0x000fe20003f06270 */
[----:B------:R-:W-:Y:S01]  /*1a6f0*/  IMAD R11, R2, 0x3802001, RZ ;  /* 0x03802001020b7824 */ /* 0x000fe200078e02ff */
[----:B------:R-:W-:Y:S01]  /*1a700*/  SHF.R.S32.HI R0, RZ, 0x1f, R7 ;  /* 0x0000001fff007819 */ /* 0x000fe20000011407 */
[----:B------:R1:W-:Y:S01]  /*1a710*/  STL [R1+0x4d80], R40 ;  /* 0x004d802801007387 */ /* 0x0003e20000100800 */
[----:B------:R-:W-:Y:S01]  /*1a720*/  IMAD.IADD R14, R14, 0x1, R49 ;  /* 0x000000010e0e7824 */ /* 0x000fe200078e0231 */
[----:B------:R-:W-:Y:S02]  /*1a730*/  ISETP.GT.AND P1, PT, R10, 0x7fe000, PT ;  /* 0x007fe0000a00780c */ /* 0x000fe40003f24270 */
[----:B------:R-:W-:Y:S01]  /*1a740*/  SHF.R.S32.HI R5, RZ, 0x1f, R11 ;  /* 0x0000001fff057819 */ /* 0x000fe2000001140b */
[----:B------:R-:W-:Y:S01]  /*1a750*/  IMAD.HI.U32 R2, R11, -0x7fe001, R2 ;  /* 0xff801fff0b027827 */ /* 0x000fe200078e0002 */
[----:B------:R-:W-:Y:S01]  /*1a760*/  ISETP.GT.AND P2, PT, R14, 0x7fe000, PT ;  /* 0x007fe0000e00780c */ /* 0x000fe20003f44270 */
[----:B------:R-:W-:Y:S02]  /*1a770*/  STL [R1+0x4d94], R44 ;  /* 0x004d942c01007387 */ /* 0x000fe40000100800 */
[----:B-1----:R-:W-:Y:S01]  /*1a780*/  IMAD R40, R0, -0x7fe001, RZ ;  /* 0xff801fff00287824 */ /* 0x002fe200078e02ff */
[----:B------:R-:W-:Y:S01]  /*1a790*/  @!P4 IADD3 R12, PT, PT, R12, 0x7fe001, RZ ;  /* 0x007fe0010c0cc810 */ /* 0x000fe20007ffe0ff */
[----:B------:R-:W-:Y:S01]  /*1a7a0*/  IMAD R5, R5, -0x7fe001, RZ ;  /* 0xff801fff05057824 */ /* 0x000fe200078e02ff */
[----:B------:R-:W-:Y:S01]  /*1a7b0*/  @!P0 IADD3 R4, PT, PT, R4, 0x7fe001, RZ ;  /* 0x007fe00104048810 */ /* 0x000fe20007ffe0ff */
[----:B------:R-:W2:Y:S01]  /*1a7c0*/  LDL R49, [R1+0x4e3c] ;  /* 0x004e3c0001317983 */ /* 0x000ea20000100800 */
[----:B------:R-:W-:-:S03]  /*1a7d0*/  IADD3 R40, PT, PT, R50, -R7, R40 ;  /* 0x8000000732287210 */ /* 0x000fc60007ffe028 */
[----:B------:R-:W2:Y:S01]  /*1a7e0*/  LDL R50, [R1+0x4e38] ;  /* 0x004e380001327983 */ /* 0x000ea20000100800 */
[----:B------:R-:W-:-:S03]  /*1a7f0*/  ISETP.GT.AND P3, PT, R42, 0x7fe000, PT ;  /* 0x007fe0002a00780c */ /* 0x000fc60003f64270 */
[----:B------:R1:W-:Y:S01]  /*1a800*/  STL [R1+0x4d84], R12 ;  /* 0x004d840c01007387 */ /* 0x0003e20000100800 */
[----:B------:R-:W-:Y:S02]  /*1a810*/  @P1 VIADD R10, R10, 0xff801fff ;  /* 0xff801fff0a0a1836 */ /* 0x000fe40000000000 */
[----:B------:R-:W-:Y:S01]  /*1a820*/  IMAD.IADD R0, R36, 0x1, -R51 ;  /* 0x0000000124007824 */ /* 0x000fe200078e0a33 */
[----:B------:R-:W2:Y:S01]  /*1a830*/  LDL R13, [R1+0x4e44] ;  /* 0x004e4400010d7983 */ /* 0x000ea20000100800 */
[----:B-1----:R-:W-:Y:S01]  /*1a840*/  IADD3 R12, PT, PT, R2, -R11, R5 ;  /* 0x8000000b020c7210 */ /* 0x002fe20007ffe005 */
[----:B0-----:R-:W-:Y:S01]  /*1a850*/  IMAD.WIDE R2, R4, UR5, RZ ;  /* 0x0000000504027c25 */ /* 0x001fe2000f8e02ff */
[----:B------:R-:W-:-:S03]  /*1a860*/  ISETP.GE.AND P0, PT, R10, RZ, PT ;  /* 0x000000ff0a00720c */ /* 0x000fc60003f06270 */
[----:B------:R-:W-:Y:S02]  /*1a870*/  IMAD R5, R2, 0x3802001, RZ ;  /* 0x0380200102057824 */ /* 0x000fe400078e02ff */
[----:B------:R-:W-:Y:S01]  /*1a880*/  @P2 VIADD R14, R14, 0xff801fff ;  /* 0xff801fff0e0e2836 */ /* 0x000fe20000000000 */
[----:B------:R-:W-:Y:S01]  /*1a890*/  ISETP.GE.AND P4, PT, R0, RZ, PT ;  /* 0x000000ff0000720c */ /* 0x000fe20003f86270 */
[----:B------:R-:W-:Y:S01]  /*1a8a0*/  @P3 VIADD R42, R42, 0xff801fff ;  /* 0xff801fff2a2a3836 */ /* 0x000fe20000000000 */
[----:B------:R-:W-:Y:S02]  /*1a8b0*/  SHF.R.S32.HI R4, RZ, 0x1f, R5 ;  /* 0x0000001fff047819 */ /* 0x000fe40000011405 */
[----:B------:R-:W-:Y:S01]  /*1a8c0*/  ISETP.GE.AND P3, PT, R14, RZ, PT ;  /* 0x000000ff0e00720c */ /* 0x000fe20003f66270 */
[----:B------:R-:W-:Y:S01]  /*1a8d0*/  IMAD.HI.U32 R44, R5, -0x7fe001, R2 ;  /* 0xff801fff052c7827 */ /* 0x000fe200078e0002 */
[----:B------:R-:W-:Y:S01]  /*1a8e0*/  IADD3 R36, PT, PT, R36, R51, RZ ;  /* 0x0000003324247210 */ /* 0x000fe20007ffe0ff */
[----:B------:R0:W-:Y:S02]  /*1a8f0*/  STL [R1+0x4d98], R40 ;  /* 0x004d982801007387 */ /* 0x0001e40000100800 */
[----:B------:R-:W-:-:S02]  /*1a900*/  IMAD R4, R4, -0x7fe001, RZ ;  /* 0xff801fff04047824 */ /* 0x000fc400078e02ff */
[----:B------:R-:W-:Y:S01]  /*1a910*/  IMAD.IADD R7, R39, 0x1, -R60 ;  /* 0x0000000127077824 */ /* 0x000fe200078e0a3c */
[----:B------:R-:W-:Y:S01]  /*1a920*/  ISETP.GE.AND P2, PT, R42, RZ, PT ;  /* 0x000000ff2a00720c */ /* 0x000fe20003f46270 */
[----:B------:R-:W-:Y:S01]  /*1a930*/  @!P0 VIADD R10, R10, 0x7fe001 ;  /* 0x007fe0010a0a8836 */ /* 0x000fe20000000000 */
[----:B------:R-:W-:Y:S01]  /*1a940*/  ISETP.GT.AND P1, PT, R36, 0x7fe000, PT ;  /* 0x007fe0002400780c */ /* 0x000fe20003f24270 */
[----:B------:R1:W-:Y:S01]  /*1a950*/  STL [R1+0x4d9c], R12 ;  /* 0x004d9c0c01007387 */ /* 0x0003e20000100800 */
[----:B0-----:R-:W-:-:S03]  /*1a960*/  IADD3 R40, PT, PT, R44, -R5, R4 ;  /* 0x800000052c287210 */ /* 0x001fc60007ffe004 */
[----:B------:R-:W2:Y:S01]  /*1a970*/  LDL R4, [R1+0x4e2c] ;  /* 0x004e2c0001047983 */ /* 0x000ea20000100800 */
[----:B------:R-:W-:Y:S02]  /*1a980*/  @!P4 IADD3 R0, PT, PT, R0, 0x7fe001, RZ ;  /* 0x007fe0010000c810 */ /* 0x000fe40007ffe0ff */
[----:B------:R-:W-:Y:S01]  /*1a990*/  ISETP.GE.AND P0, PT, R7, RZ, PT ;  /* 0x000000ff0700720c */ /* 0x000fe20003f06270 */
[----:B------:R-:W-:Y:S01]  /*1a9a0*/  @!P3 VIADD R14, R14, 0x7fe001 ;  /* 0x007fe0010e0eb836 */ /* 0x000fe20000000000 */
[----:B------:R-:W2:Y:S01]  /*1a9b0*/  LDL R5, [R1+0x4e40] ;  /* 0x004e400001057983 */ /* 0x000ea20000100800 */
[----:B------:R-:W-:-:S03]  /*1a9c0*/  IMAD.WIDE R2, R0, UR5, RZ ;  /* 0x0000000500027c25 */ /* 0x000fc6000f8e02ff */
[----:B-1----:R-:W2:Y:S01]  /*1a9d0*/  LDL R12, [R1+0x4e50] ;  /* 0x004e5000010c7983 */ /* 0x002ea20000100800 */
[----:B------:R-:W-:Y:S02]  /*1a9e0*/  IMAD R11, R2, 0x3802001, RZ ;  /* 0x03802001020b7824 */ /* 0x000fe400078e02ff */
[C---:B---3--:R-:W-:Y:S01]  /*1a9f0*/  IMAD.IADD R0, R15.reuse, 0x1, R62 ;  /* 0x000000010f007824 */ /* 0x048fe200078e023e */
[----:B------:R0:W-:Y:S01]  /*1aa00*/  STL [R1+0x4d8c], R14 ;  /* 0x004d8c0e01007387 */ /* 0x0001e20000100800 */
[----:B------:R-:W-:Y:S01]  /*1aa10*/  @!P2 VIADD R42, R42, 0x7fe001 ;  /* 0x007fe0012a2aa836 */ /* 0x000fe20000000000 */
[----:B------:R-:W-:Y:S01]  /*1aa20*/  IADD3 R15, PT, PT, R15, -R62, RZ ;  /* 0x8000003e0f0f7210 */ /* 0x000fe20007ffe0ff */
[----:B------:R-:W-:Y:S01]  /*1aa30*/  @P1 VIADD R36, R36, 0xff801fff ;  /* 0xff801fff24241836 */ /* 0x000fe20000000000 */
[----:B------:R1:W-:Y:S01]  /*1aa40*/  STL [R1+0x4da0], R10 ;  /* 0x004da00a01007387 */ /* 0x0003e20000100800 */
[----:B------:R-:W-:Y:S01]  /*1aa50*/  @!P0 VIADD R7, R7, 0x7fe001 ;  /* 0x007fe00107078836 */ /* 0x000fe20000000000 */
[----:B------:R-:W3:Y:S02]  /*1aa60*/  LDCU UR4, c[0x3][UR6+-0x40] ;  /* 0x00fff800060477ac */ /* 0x000ee40008000800 */
[----:B------:R-:W2:Y:S01]  /*1aa70*/  LDL R51, [R1+0x4e5c] ;  /* 0x004e5c0001337983 */ /* 0x000ea20000100800 */
[----:B0-----:R-:W-:Y:S01]  /*1aa80*/  IMAD.IADD R14, R39, 0x1, R60 ;  /* 0x00000001270e7824 */ /* 0x001fe200078e023c */
[----:B------:R-:W-:-:S02]  /*1aa90*/  ISETP.GE.AND P3, PT, R15, RZ, PT ;  /* 0x000000ff0f00720c */ /* 0x000fc40003f66270 */
[----:B------:R0:W-:Y:S01]  /*1aaa0*/  STL [R1+0x4d88], R42 ;  /* 0x004d882a01007387 */ /* 0x0001e20000100800 */
[----:B------:R-:W-:Y:S02]  /*1aab0*/  ISETP.GT.AND P0, PT, R0, 0x7fe000, PT ;  /* 0x007fe0000000780c */ /* 0x000fe40003f04270 */
[----:B------:R-:W-:Y:S01]  /*1aac0*/  ISETP.GT.AND P2, PT, R14, 0x7fe000, PT ;  /* 0x007fe0000e00780c */ /* 0x000fe20003f44270 */
[----:B------:R3:W-:Y:S01]  /*1aad0*/  STL [R1+0x4db0], R40 ;  /* 0x004db02801007387 */ /* 0x0007e20000100800 */
[----:B-1----:R-:W-:Y:S02]  /*1aae0*/  SHF.R.S32.HI R10, RZ, 0x1f, R11 ;  /* 0x0000001fff0a7819 */ /* 0x002fe4000001140b */
[----:B------:R-:W-:Y:S01]  /*1aaf0*/  ISETP.GE.AND P1, PT, R36, RZ, PT ;  /* 0x000000ff2400720c */ /* 0x000fe20003f26270 */
[----:B------:R-:W2:Y:S01]  /*1ab00*/  LDL R62, [R1+0x4e4c] ;  /* 0x004e4c00013e7983 */ /* 0x000ea20000100800 */
[----:B0-----:R-:W-:-:S03]  /*1ab10*/  IMAD.HI.U32 R42, R11, -0x7fe001, R2 ;  /* 0xff801fff0b2a7827 */ /* 0x001fc600078e0002 */
[----:B------:R-:W-:Y:S01]  /*1ab20*/  STL [R1+0x4d90], R46 ;  /* 0x004d902e01007387 */ /* 0x000fe20000100800 */
[----:B------:R-:W-:-:S03]  /*1ab30*/  IMAD.WIDE R2, R7, UR5, RZ ;  /* 0x0000000507027c25 */ /* 0x000fc6000f8e02ff */
[----:B------:R-:W2:Y:S01]  /*1ab40*/  LDL R60, [R1+0x4eb4] ;  /* 0x004eb400013c7983 */ /* 0x000ea20000100800 */
[----:B------:R-:W-:Y:S02]  /*1ab50*/  IMAD R10, R10, -0x7fe001, RZ ;  /* 0xff801fff0a0a7824 */ /* 0x000fe400078e02ff */
[----:B------:R-:W-:Y:S02]  /*1ab60*/  IMAD R39, R2, 0x3802001, RZ ;  /* 0x0380200102277824 */ /* 0x000fe400078e02ff */
[----:B------:R-:W-:Y:S01]  /*1ab70*/  IMAD.IADD R7, R17, 0x1, -R24 ;  /* 0x0000000111077824 */ /* 0x000fe200078e0a18 */
[----:B------:R-:W-:Y:S01]  /*1ab80*/  IADD3 R42, PT, PT, R42, -R11, R10 ;  /* 0x8000000b2a2a7210 */ /* 0x000fe20007ffe00a */
[----:B------:R-:W-:Y:S01]  /*1ab90*/  IMAD.HI.U32 R10, R39, -0x7fe001, R2 ;  /* 0xff801fff270a7827 */ /* 0x000fe200078e0002 */
[----:B------:R-:W-:Y:S02]  /*1aba0*/  SHF.R.S32.HI R2, RZ, 0x1f, R39 ;  /* 0x0000001fff027819 */ /* 0x000fe40000011427 */
[----:B------:R-:W-:Y:S01]  /*1abb0*/  @P2 IADD3 R14, PT, PT, R14, -0x7fe001, RZ ;  /* 0xff801fff0e0e2810 */ /* 0x000fe20007ffe0ff */
[----:B------:R-:W-:Y:S01]  /*1abc0*/  @P0 VIADD R0, R0, 0xff801fff ;  /* 0xff801fff00000836 */ /* 0x000fe20000000000 */
[----:B------:R-:W-:Y:S01]  /*1abd0*/  @!P3 IADD3 R15, PT, PT, R15, 0x7fe001, RZ ;  /* 0x007fe0010f0fb810 */ /* 0x000fe20007ffe0ff */
[----:B------:R-:W-:Y:S01]  /*1abe0*/  @!P1 VIADD R36, R36, 0x7fe001 ;  /* 0x007fe00124249836 */ /* 0x000fe20000000000 */
[----:B------:R-:W-:Y:S01]  /*1abf0*/  ISETP.GE.AND P1, PT, R7, RZ, PT ;  /* 0x000000ff0700720c */ /* 0x000fe20003f26270 */
[----:B---3--:R-:W-:Y:S01]  /*1ac00*/  IMAD R40, R2, -0x7fe001, RZ ;  /* 0xff801fff02287824 */ /* 0x008fe200078e02ff */
[----:B------:R-:W-:Y:S01]  /*1ac10*/  ISETP.GE.AND P2, PT, R14, RZ, PT ;  /* 0x000000ff0e00720c */ /* 0x000fe20003f46270 */
[----:B------:R-:W-:Y:S01]  /*1ac20*/  IMAD.WIDE R2, R15, UR5, RZ ;  /* 0x000000050f027c25 */ /* 0x000fe2000f8e02ff */
[----:B------:R-:W-:-:S03]  /*1ac30*/  ISETP.GE.AND P0, PT, R0, RZ, PT ;  /* 0x000000ff0000720c */ /* 0x000fc60003f06270 */
[----:B------:R-:W-:Y:S01]  /*1ac40*/  IMAD R15, R2, 0x3802001, RZ ;  /* 0x03802001020f7824 */ /* 0x000fe200078e02ff */
[----:B------:R-:W-:Y:S02]  /*1ac50*/  IADD3 R40, PT, PT, R10, -R39, R40 ;  /* 0x800000270a287210 */ /* 0x000fe40007ffe028 */
[----:B------:R-:W-:Y:S02]  /*1ac60*/  IADD3 R10, PT, PT, R27, -R52, RZ ;  /* 0x800000341b0a7210 */ /* 0x000fe40007ffe0ff */
[----:B------:R-:W-:Y:S02]  /*1ac70*/  IADD3 R24, PT, PT, R17, R24, RZ ;  /* 0x0000001811187210 */ /* 0x000fe40007ffe0ff */
[----:B------:R-:W-:Y:S01]  /*1ac80*/  SHF.R.S32.HI R11, RZ, 0x1f, R15 ;  /* 0x0000001fff0b7819 */ /* 0x000fe2000001140f */
[----:B------:R-:W-:Y:S01]  /*1ac90*/  @!P1 VIADD R7, R7, 0x7fe001 ;  /* 0x007fe00107079836 */ /* 0x000fe20000000000 */
[----:B------:R0:W-:Y:S01]  /*1aca0*/  STL [R1+0x4da4], R36 ;  /* 0x004da42401007387 */ /* 0x0001e20000100800 */
[----:B------:R-:W-:Y:S01]  /*1acb0*/  @!P2 VIADD R14, R14, 0x7fe001 ;  /* 0x007fe0010e0ea836 */ /* 0x000fe20000000000 */
[----:B------:R-:W-:Y:S01]  /*1acc0*/  ISETP.GE.AND P2, PT, R10, RZ, PT ;  /* 0x000000ff0a00720c */ /* 0x000fe20003f46270 */
[----:B------:R-:W-:Y:S01]  /*1acd0*/  @!P0 VIADD R0, R0, 0x7fe001 ;  /* 0x007fe00100008836 */ /* 0x000fe20000000000 */
[----:B------:R-:W-:Y:S01]  /*1ace0*/  ISETP.GT.AND P0, PT, R24, 0x7fe000, PT ;  /* 0x007fe0001800780c */ /* 0x000fe20003f04270 */
[----:B------:R-:W-:Y:S01]  /*1acf0*/  IMAD R11, R11, -0x7fe001, RZ ;  /* 0xff801fff0b0b7824 */ /* 0x000fe200078e02ff */
[----:B------:R1:W-:Y:S01]  /*1ad00*/  STL [R1+0x4db8], R40 ;  /* 0x004db82801007387 */ /* 0x0003e20000100800 */
[----:B0-----:R-:W-:-:S03]  /*1ad10*/  IMAD.HI.U32 R36, R15, -0x7fe001, R2 ;  /* 0xff801fff0f247827 */ /* 0x001fc600078e0002 */
[----:B------:R-:W3:Y:S01]  /*1ad20*/  LDL R39, [R1+0x4e58] ;  /* 0x004e580001277983 */ /* 0x000ee20000100800 */
[----:B------:R-:W-:-:S04]  /*1ad30*/  IMAD.WIDE R2, R7, UR4, RZ ;  /* 0x0000000407027c25 */ /* 0x000fc8000f8e02ff */
[----:B------:R-:W-:Y:S01]  /*1ad40*/  IMAD.IADD R7, R38, 0x1, -R53 ;  /* 0x0000000126077824 */ /* 0x000fe200078e0a35 */
[----:B-1----:R-:W-:Y:S02]  /*1ad50*/  IADD3 R40, PT, PT, R36, -R15, R11 ;  /* 0x8000000f24287210 */ /* 0x002fe40007ffe00b */
[----:B------:R-:W3:Y:S02]  /*1ad60*/  LDL R36, [R1+0x4e48] ;  /* 0x004e480001247983 */ /* 0x000ee40000100800 */
[----:B------:R-:W-:Y:S01]  /*1ad70*/  ISETP.GE.AND P4, PT, R7, RZ, PT ;  /* 0x000000ff0700720c */ /* 0x000fe20003f86270 */
[----:B------:R-:W-:Y:S01]  /*1ad80*/  IMAD R15, R2, 0x3802001, RZ ;  /* 0x03802001020f7824 */ /* 0x000fe200078e02ff */
[----:B------:R0:W-:Y:S01]  /*1ad90*/  STL [R1+0x4da8], R14 ;  /* 0x004da80e01007387 */ /* 0x0001e20000100800 */
[----:B------:R-:W-:Y:S01]  /*1ada0*/  @!P2 IADD3 R10, PT, PT, R10, 0x7fe001, RZ ;  /* 0x007fe0010a0aa810 */ /* 0x000fe20007ffe0ff */
[----:B------:R-:W-:Y:S02]  /*1adb0*/  @P0 VIADD R24, R24, 0xff801fff ;  /* 0xff801fff18180836 */ /* 0x000fe40000000000 */
[----:B------:R1:W-:Y:S01]  /*1adc0*/  STL [R1+0x4dac], R0 ;  /* 0x004dac0001007387 */ /* 0x0003e20000100800 */
[----:B0-----:R-:W-:-:S02]  /*1add0*/  IMAD.IADD R14, R27, 0x1, R52 ;  /* 0x000000011b0e7824 */ /* 0x001fc400078e0234 */
[----:B------:R-:W-:Y:S01]  /*1ade0*/  IMAD.WIDE R10, R10, UR4, RZ ;  /* 0x000000040a0a7c25 */ /* 0x000fe2000f8e02ff */
[----:B------:R-:W-:Y:S01]  /*1adf0*/  ISETP.GE.AND P2, PT, R24, RZ, PT ;  /* 0x000000ff1800720c */ /* 0x000fe20003f46270 */
[----:B------:R0:W-:Y:S01]  /*1ae00*/  STL [R1+0x4db4], R42 ;  /* 0x004db42a01007387 */ /* 0x0001e20000100800 */
[----:B------:R-:W-:Y:S02]  /*1ae10*/  ISETP.GT.AND P1, PT, R14, 0x7fe000, PT ;  /* 0x007fe0000e00780c */ /* 0x000fe40003f24270 */
[----:B-1----:R-:W-:Y:S01]  /*1ae20*/  SHF.R.S32.HI R0, RZ, 0x1f, R15 ;  /* 0x0000001fff007819 */ /* 0x002fe2000001140f */
[----:B------:R-:W-:Y:S01]  /*1ae30*/  IMAD R17, R10, 0x3802001, RZ ;  /* 0x038020010a117824 */ /* 0x000fe200078e02ff */
[----:B------:R-:W-:Y:S01]  /*1ae40*/  @!P4 IADD3 R7, PT, PT, R7, 0x7fe001, RZ ;  /* 0x007fe0010707c810 */ /* 0x000fe20007ffe0ff */
[----:B------:R1:W-:Y:S02]  /*1ae50*/  STL [R1+0x4dbc], R40 ;  /* 0x004dbc2801007387 */ /* 0x0003e40000100800 */
[----:B------:R-:W-:-:S02]  /*1ae60*/  IMAD R0, R0, -0x7fe001, RZ ;  /* 0xff801fff00007824 */ /* 0x000fc400078e02ff */
[----:B0-----:R-:W-:Y:S01]  /*1ae70*/  IMAD.HI.U32 R42, R15, -0x7fe001, R2 ;  /* 0xff801fff0f2a7827 */ /* 0x001fe200078e0002 */
[----:B------:R-:W-:Y:S01]  /*1ae80*/  IADD3 R38, PT, PT, R38, R53, RZ ;  /* 0x0000003526267210 */ /* 0x000fe20007ffe0ff */
[----:B------:R-:W3:Y:S02]  /*1ae90*/  LDL R52, [R1+0x4e7c] ;  /* 0x004e7c0001347983 */ /* 0x000ee40000100800 */
[----:B------:R-:W-:Y:S01]  /*1aea0*/  IMAD.WIDE R2, R7, UR4, RZ ;  /* 0x0000000407027c25 */ /* 0x000fe2000f8e02ff */
[----:B------:R-:W-:Y:S01]  /*1aeb0*/  IADD3 R42, PT, PT, R42, -R15, R0 ;  /* 0x8000000f2a2a7210 */ /* 0x000fe20007ffe000 */
[----:B------:R-:W3:Y:S01]  /*1aec0*/  LDL R53, [R1+0x4e74] ;  /* 0x004e740001357983 */ /* 0x000ee20000100800 */
[----:B------:R-:W-:Y:S01]  /*1aed0*/  SHF.R.S32.HI R7, RZ, 0x1f, R17 ;  /* 0x0000001fff077819 */ /* 0x000fe20000011411 */
[C-C-:B------:R-:W-:Y:S02]  /*1aee0*/  IMAD.IADD R0, R16.reuse, 0x1, R55.reuse ;  /* 0x0000000110007824 */ /* 0x140fe400078e0237 */
[----:B------:R-:W-:-:S02]  /*1aef0*/  IMAD.IADD R16, R16, 0x1, -R55 ;  /* 0x0000000110107824 */ /* 0x000fc400078e0a37 */
[----:B------:R-:W-:Y:S02]  /*1af00*/  @P1 VIADD R14, R14, 0xff801fff ;  /* 0xff801fff0e0e1836 */ /* 0x000fe40000000000 */
[----:B------:R-:W-:-:S04]  /*1af10*/  IMAD.HI.U32 R10, R17, -0x7fe001, R10 ;  /* 0xff801fff110a7827 */ /* 0x000fc800078e000a */
[----:B-1----:R-:W-:Y:S02]  /*1af20*/  IMAD R40, R7, -0x7fe001, RZ ;  /* 0xff801fff07287824 */ /* 0x002fe400078e02ff */
[----:B------:R-:W-:Y:S01]  /*1af30*/  @!P2 VIADD R24, R24, 0x7fe001 ;  /* 0x007fe0011818a836 */ /* 0x000fe20000000000 */
[----:B------:R-:W-:Y:S01]  /*1af40*/  ISETP.GE.AND P2, PT, R16, RZ, PT ;  /* 0x000000ff1000720c */ /* 0x000fe20003f46270 */
[----:B------:R-:W3:Y:S01]  /*1af50*/  LDL R11, [R1+0x4e70] ;  /* 0x004e7000010b7983 */ /* 0x000ee20000100800 */
[----:B------:R-:W-:Y:S02]  /*1af60*/  ISETP.GE.AND P3, PT, R14, RZ, PT ;  /* 0x000000ff0e00720c */ /* 0x000fe40003f66270 */
[----:B------:R-:W-:Y:S01]  /*1af70*/  IADD3 R40, PT, PT, R10, -R17, R40 ;  /* 0x800000110a287210 */ /* 0x000fe20007ffe028 */
[----:B------:R-:W-:Y:S01]  /*1af80*/  IMAD R15, R2, 0x3802001, RZ ;  /* 0x03802001020f7824 */ /* 0x000fe200078e02ff */
[----:B------:R-:W3:Y:S04]  /*1af90*/  LDL R10, [R1+0x4e60] ;  /* 0x004e6000010a7983 */ /* 0x000ee80000100800 */
[----:B------:R-:W-:Y:S01]  /*1afa0*/  SHF.R.S32.HI R7, RZ, 0x1f, R15 ;  /* 0x0000001fff077819 */ /* 0x000fe2000001140f */
[----:B------:R-:W-:Y:S01]  /*1afb0*/  IMAD.HI.U32 R2, R15, -0x7fe001, R2 ;  /* 0xff801fff0f027827 */ /* 0x000fe200078e0002 */
[----:B------:R-:W-:Y:S03]  /*1afc0*/  STL [R1+0x4dd0], R42 ;  /* 0x004dd02a01007387 */ /* 0x000fe60000100800 */
[----:B------:R-:W-:Y:S01]  /*1afd0*/  @!P2 VIADD R16, R16, 0x7fe001 ;  /* 0x007fe0011010a836 */ /* 0x000fe20000000000 */
[----:B------:R-:W-:Y:S01]  /*1afe0*/  ISETP.GT.AND P0, PT, R0, 0x7fe000, PT ;  /* 0x007fe0000000780c */ /* 0x000fe20003f04270 */
[----:B------:R-:W-:Y:S01]  /*1aff0*/  @!P3 VIADD R14, R14, 0x7fe001 ;  /* 0x007fe0010e0eb836 */ /* 0x000fe20000000000 */
[----:B------:R-:W3:Y:S01]  /*1b000*/  LDL R55, [R1+0x4e78] ;  /* 0x004e780001377983 */ /* 0x000ee20000100800 */
[----:B------:R-:W-:-:S02]  /*1b010*/  IMAD R7, R7, -0x7fe001, RZ ;  /* 0xff801fff07077824 */ /* 0x000fc400078e02ff */
[----:B------:R-:W-:Y:S01]  /*1b020*/  IMAD.WIDE R16, R16, UR4, RZ ;  /* 0x0000000410107c25 */ /* 0x000fe2000f8e02ff */
[----:B------:R0:W-:Y:S02]  /*1b030*/  STL [R1+0x4dc4], R14 ;  /* 0x004dc40e01007387 */ /* 0x0001e40000100800 */
[----:B0-----:R-:W-:Y:S01]  /*1b040*/  IADD3 R14, PT, PT, R2, -R15, R7 ;  /* 0x8000000f020e7210 */ /* 0x001fe20007ffe007 */
[----:B------:R-:W-:-:S05]  /*1b050*/  IMAD R15, R16, 0x3802001, RZ ;  /* 0x03802001100f7824 */ /* 0x000fca00078e02ff */
[----:B------:R-:W-:Y:S01]  /*1b060*/  SHF.R.S32.HI R7, RZ, 0x1f, R15 ;  /* 0x0000001fff077819 */ /* 0x000fe2000001140f */
[----:B------:R-:W-:Y:S01]  /*1b070*/  IMAD.HI.U32 R42, R15, -0x7fe001, R16 ;  /* 0xff801fff0f2a7827 */ /* 0x000fe200078e0010 */
[----:B------:R-:W-:-:S03]  /*1b080*/  ISETP.GT.AND P1, PT, R38, 0x7fe000, PT ;  /* 0x007fe0002600780c */ /* 0x000fc60003f24270 */
[----:B------:R-:W-:-:S05]  /*1b090*/  IMAD R7, R7, -0x7fe001, RZ ;  /* 0xff801fff07077824 */ /* 0x000fca00078e02ff */
[----:B------:R-:W-:Y:S02]  /*1b0a0*/  IADD3 R42, PT, PT, R42, -R15, R7 ;  /* 0x8000000f2a2a7210 */ /* 0x000fe40007ffe007 */
[----:B------:R-:W3:Y:S01]  /*1b0b0*/  LDL R7, [R1+0x4e6c] ;  /* 0x004e6c0001077983 */ /* 0x000ee20000100800 */
[----:B-----5:R-:W-:Y:S02]  /*1b0c0*/  IMAD.IADD R3, R25, 0x1, -R54 ;  /* 0x0000000119037824 */ /* 0x020fe400078e0a36 */
[----:B------:R-:W-:Y:S01]  /*1b0d0*/  @P1 IADD3 R38, PT, PT, R38, -0x7fe001, RZ ;  /* 0xff801fff26261810 */ /* 0x000fe20007ffe0ff */
[----:B------:R-:W-:Y:S01]  /*1b0e0*/  @P0 VIADD R0, R0, 0xff801fff ;  /* 0xff801fff00000836 */ /* 0x000fe20000000000 */
[----:B------:R-:W0:Y:S02]  /*1b0f0*/  LDCU UR4, c[0x3][UR6+-0x44] ;  /* 0x00fff780060477ac */ /* 0x000e240008000800 */
[----:B------:R-:W-:Y:S02]  /*1b100*/  ISETP.GE.AND P0, PT, R38, RZ, PT ;  /* 0x000000ff2600720c */ /* 0x000fe40003f06270 */
[----:B------:R-:W-:-:S02]  /*1b110*/  ISETP.GE.AND P3, PT, R3, RZ, PT ;  /* 0x000000ff0300720c */ /* 0x000fc40003f66270 */
[C---:B------:R-:W-:Y:S01]  /*1b120*/  IADD3 R2, PT, PT, R22.reuse, R23, RZ ;  /* 0x0000001716027210 */ /* 0x040fe20007ffe0ff */
[----:B------:R-:W-:Y:S01]  /*1b130*/  IMAD.IADD R22, R22, 0x1, -R23 ;  /* 0x0000000116167824 */ /* 0x000fe200078e0a17 */
[----:B------:R1:W-:Y:S01]  /*1b140*/  STL [R1+0x4dc0], R24 ;  /* 0x004dc01801007387 */ /* 0x0003e20000100800 */
[----:B------:R-:W-:-:S03]  /*1b150*/  ISETP.GE.AND P1, PT, R0, RZ, PT ;  /* 0x000000ff0000720c */ /* 0x000fc60003f26270 */
[----:B------:R-:W-:-:S03]  /*1b160*/  ISETP.GE.AND P2, PT, R22, RZ, PT ;  /* 0x000000ff1600720c */ /* 0x000fc60003f46270 */
[----:B------:R-:W-:Y:S01]  /*1b170*/  @!P0 IADD3 R38, PT, PT, R38, 0x7fe001, RZ ;  /* 0x007fe00126268810 */ /* 0x000fe20007ffe0ff */
[----:B-1----:R-:W5:Y:S01]  /*1b180*/  LDL R24, [R1+0x4e64] ;  /* 0x004e640001187983 */ /* 0x002f620000100800 */
[----:B------:R-:W-:Y:S01]  /*1b190*/  ISETP.GT.AND P0, PT, R2, 0x7fe000, PT ;  /* 0x007fe0000200780c */ /* 0x000fe20003f04270 */
[----:B------:R-:W-:Y:S02]  /*1b1a0*/  @!P3 VIADD R3, R3, 0x7fe001 ;  /* 0x007fe0010303b836 */ /* 0x000fe40000000000 */
[----:B------:R1:W-:Y:S01]  /*1b1b0*/  STL [R1+0x4dd4], R40 ;  /* 0x004dd42801007387 */ /* 0x0003e20000100800 */
[----:B------:R-:W-:-:S03]  /*1b1c0*/  IADD3 R17, PT, PT, R26, -R43, RZ ;  /* 0x8000002b1a117210 */ /* 0x000fc60007ffe0ff */
[----:B------:R0:W-:Y:S01]  /*1b1d0*/  STL [R1+0x4dd8], R14 ;  /* 0x004dd80e01007387 */ /* 0x0001e20000100800 */
[----:B------:R-:W-:-:S03]  /*1b1e0*/  @!P1 VIADD R0, R0, 0x7fe001 ;  /* 0x007fe00100009836 */ /* 0x000fc60000000000 */
[----:B-1----:R-:W5:Y:S01]  /*1b1f0*/  LDL R40, [R1+0x4e68] ;  /* 0x004e680001287983 */ /* 0x002f620000100800 */
[----:B0-----:R-:W-:Y:S01]  /*1b200*/  IMAD.WIDE R14, R3, UR4, RZ ;  /* 0x00000004030e7c25 */ /* 0x001fe2000f8e02ff */
[----:B------:R-:W-:-:S03]  /*1b210*/  ISETP.GE.AND P3, PT, R17, RZ, PT ;  /* 0x000000ff1100720c */ /* 0x000fc60003f66270 */
[----:B------:R-:W-:Y:S02]  /*1b220*/  IMAD.IADD R16, R25, 0x1, R54 ;  /* 0x0000000119107824 */ /* 0x000fe400078e0236 */
[----:B------:R-:W-:Y:S01]  /*1b230*/  IMAD R27, R14, 0x3802001, RZ ;  /* 0x038020010e1b7824 */ /* 0x000fe200078e02ff */
[----:B------:R-:W-:Y:S01]  /*1b240*/  @P0 IADD3 R2, PT, PT, R2, -0x7fe001, RZ ;  /* 0xff801fff02020810 */ /* 0x000fe20007ffe0ff */
[----:B------:R-:W-:Y:S01]  /*1b250*/  @!P2 VIADD R22, R22, 0x7fe001 ;  /* 0x007fe0011616a836 */ /* 0x000fe20000000000 */
[----:B------:R0:W-:Y:S01]  /*1b260*/  STL [R1+0x4dcc], R0 ;  /* 0x004dcc0001007387 */ /* 0x0001e20000100800 */
[----:B------:R-:W-:Y:S02]  /*1b270*/  ISETP.GT.AND P0, PT, R16, 0x7fe000, PT ;  /* 0x007fe0001000780c */ /* 0x000fe40003f04270 */
[----:B------:R-:W-:Y:S01]  /*1b280*/  IMAD.WIDE R22, R22, UR4, RZ ;  /* 0x0000000416167c25 */ /* 0x000fe2000f8e02ff */
[----:B------:R-:W-:Y:S01]  /*1b290*/  ISETP.GE.AND P2, PT, R2, RZ, PT ;  /* 0x000000ff0200720c */ /* 0x000fe20003f46270 */
[----:B------:R1:W-:Y:S02]  /*1b2a0*/  STL [R1+0x4dc8], R38 ;  /* 0x004dc82601007387 */ /* 0x0003e40000100800 */
[----:B------:R-:W-:-:S02]  /*1b2b0*/  @!P3 VIADD R17, R17, 0x7fe001 ;  /* 0x007fe0011111b836 */ /* 0x000fc40000000000 */
[----:B------:R4:W-:Y:S01]  /*1b2c0*/  STL [R1+0x4ddc], R42 ;  /* 0x004ddc2a01007387 */ /* 0x0009e20000100800 */
[----:B0-----:R-:W-:Y:S01]  /*1b2d0*/  SHF.R.S32.HI R0, RZ, 0x1f, R27 ;  /* 0x0000001fff007819 */ /* 0x001fe2000001141b */
[----:B------:R-:W-:Y:S01]  /*1b2e0*/  IMAD.HI.U32 R44, R27, -0x7fe001, R14 ;  /* 0xff801fff1b2c7827 */ /* 0x000fe200078e000e */
[----:B------:R-:W0:Y:S01]  /*1b2f0*/  LDCU UR5, c[0x3][UR6+-0x48] ;  /* 0x00fff700060577ac */ /* 0x000e220008000800 */
[----:B------:R-:W5:Y:S02]  /*1b300*/  LDL R54, [R1+0x4e98] ;  /* 0x004e980001367983 */ /* 0x000f640000100800 */
[----:B------:R-:W-:Y:S02]  /*1b310*/  IMAD R0, R0, -0x7fe001, RZ ;  /* 0xff801fff00007824 */ /* 0x000fe400078e02ff */
[----:B------:R-:W-:-:S03]  /*1b320*/  IMAD R25, R22, 0x3802001, RZ ;  /* 0x0380200116197824 */ /* 0x000fc600078e02ff */
[----:B------:R-:W-:Y:S01]  /*1b330*/  IADD3 R44, PT, PT, R44, -R27, R0 ;  /* 0x8000001b2c2c7210 */ /* 0x000fe20007ffe000 */
[----:B------:R-:W-:Y:S01]  /*1b340*/  IMAD.IADD R0, R6, 0x1, -R47 ;  /* 0x0000000106007824 */ /* 0x000fe200078e0a2f */
[----:B------:R-:W-:Y:S01]  /*1b350*/  SHF.R.S32.HI R3, RZ, 0x1f, R25 ;  /* 0x0000001fff037819 */ /* 0x000fe20000011419 */
[----:B------:R-:W-:Y:S01]  /*1b360*/  IMAD.WIDE R14, R17, UR4, RZ ;  /* 0x00000004110e7c25 */ /* 0x000fe2000f8e02ff */
[----:B------:R-:W-:Y:S01]  /*1b370*/  @P0 IADD3 R16, PT, PT, R16, -0x7fe001, RZ ;  /* 0xff801fff10100810 */ /* 0x000fe20007ffe0ff */
[----:B------:R-:W5:Y:S02]  /*1b380*/  LDL R27, [R1+0x4e88] ;  /* 0x004e8800011b7983 */ /* 0x000f640000100800 */
[----:B-1----:R-:W-:Y:S02]  /*1b390*/  IMAD.IADD R38, R26, 0x1, R43 ;  /* 0x000000011a267824 */ /* 0x002fe400078e022b */
[----:B------:R-:W-:Y:S01]  /*1b3a0*/  @!P2 VIADD R2, R2, 0x7fe001 ;  /* 0x007fe0010202a836 */ /* 0x000fe20000000000 */
[----:B------:R-:W-:Y:S01]  /*1b3b0*/  ISETP.GE.AND P2, PT, R0, RZ, PT ;  /* 0x000000ff0000720c */ /* 0x000fe20003f46270 */
[----:B------:R-:W-:Y:S01]  /*1b3c0*/  IMAD.HI.U32 R46, R25, -0x7fe001, R22 ;  /* 0xff801fff192e7827 */ /* 0x000fe200078e0016 */
[----:B------:R-:W-:Y:S01]  /*1b3d0*/  ISETP.GE.AND P0, PT, R16, RZ, PT ;  /* 0x000000ff1000720c */ /* 0x000fe20003f06270 */
[----:B------:R-:W5:Y:S02]  /*1b3e0*/  LDL R22, [R1+0x4e80] ;  /* 0x004e800001167983 */ /* 0x000f640000100800 */
[----:B------:R-:W-:-:S02]  /*1b3f0*/  IMAD R3, R3, -0x7fe001, RZ ;  /* 0xff801fff03037824 */ /* 0x000fc400078e02ff */
[----:B------:R-:W-:Y:S01]  /*1b400*/  IMAD R17, R14, 0x3802001, RZ ;  /* 0x038020010e117824 */ /* 0x000fe200078e02ff */
[----:B------:R-:W-:Y:S02]  /*1b410*/  ISETP.GT.AND P1, PT, R38, 0x7fe000, PT ;  /* 0x007fe0002600780c */ /* 0x000fe40003f24270 */
[----:B------:R-:W-:Y:S01]  /*1b420*/  IADD3 R6, PT, PT, R6, R47, RZ ;  /* 0x0000002f06067210 */ /* 0x000fe20007ffe0ff */
[----:B------:R1:W-:Y:S01]  /*1b430*/  STL [R1+0x4de0], R2 ;  /* 0x004de00201007387 */ /* 0x0003e20000100800 */
[----:B------:R-:W-:Y:S02]  /*1b440*/  IADD3 R46, PT, PT, R46, -R25, R3 ;  /* 0x800000192e2e7210 */ /* 0x000fe40007ffe003 */
[----:B------:R-:W-:Y:S01]  /*1b450*/  SHF.R.S32.HI R3, RZ, 0x1f, R17 ;  /* 0x0000001fff037819 */ /* 0x000fe20000011411 */
[----:B----4-:R-:W-:Y:S01]  /*1b460*/  IMAD.HI.U32 R42, R17, -0x7fe001, R14 ;  /* 0xff801fff112a7827 */ /* 0x010fe200078e000e */
[C---:B------:R-:W-:Y:S01]  /*1b470*/  IADD3 R14, PT, PT, R9.reuse, R20, RZ ;  /* 0x00000014090e7210 */ /* 0x040fe20007ffe0ff */
[----:B------:R-:W4:Y:S02]  /*1b480*/  LDL R25, [R1+0x4e90] ;  /* 0x004e900001197983 */ /* 0x000f240000100800 */
[----:B------:R-:W-:-:S02]  /*1b490*/  IMAD.IADD R9, R9, 0x1, -R20 ;  /* 0x0000000109097824 */ /* 0x000fc400078e0a14 */
[----:B------:R-:W-:Y:S01]  /*1b4a0*/  IMAD R3, R3, -0x7fe001, RZ ;  /* 0xff801fff03037824 */ /* 0x000fe200078e02ff */
[----:B------:R-:W4:Y:S01]  /*1b4b0*/  LDL R26, [R1+0x4e84] ;  /* 0x004e8400011a7983 */ /* 0x000f220000100800 */
[----:B------:R-:W-:Y:S01]  /*1b4c0*/  @!P2 VIADD R0, R0, 0x7fe001 ;  /* 0x007fe0010000a836 */ /* 0x000fe20000000000 */
[C---:B------:R-:W-:Y:S01]  /*1b4d0*/  ISETP.GE.AND P2, PT, R9.reuse, RZ, PT ;  /* 0x000000ff0900720c */ /* 0x040fe20003f46270 */
[----:B------:R-:W-:Y:S01]  /*1b4e0*/  @!P0 VIADD R16, R16, 0x7fe001 ;  /* 0x007fe00110108836 */ /* 0x000fe20000000000 */
[----:B------:R-:W-:Y:S01]  /*1b4f0*/  ISETP.GT.AND P0, PT, R6, 0x7fe000, PT ;  /* 0x007fe0000600780c */ /* 0x000fe20003f04270 */
[----:B------:R-:W-:Y:S01]  /*1b500*/  @P1 VIADD R38, R38, 0xff801fff ;  /* 0xff801fff26261836 */ /* 0x000fe20000000000 */
[----:B------:R-:W-:Y:S01]  /*1b510*/  IADD3 R42, PT, PT, R42, -R17, R3 ;  /* 0x800000112a2a7210 */ /* 0x000fe20007ffe003 */
[----:B-1----:R-:W-:Y:S01]  /*1b520*/  IMAD.WIDE R2, R0, UR4, RZ ;  /* 0x0000000400027c25 */ /* 0x002fe2000f8e02ff */
[----:B------:R-:W4:Y:S02]  /*1b530*/  LDL R47, [R1+0x4e94] ;  /* 0x004e9400012f7983 */ /* 0x000f240000100800 */
[----:B------:R-:W-:Y:S01]  /*1b540*/  ISETP.GE.AND P1, PT, R38, RZ, PT ;  /* 0x000000ff2600720c */ /* 0x000fe20003f26270 */
[----:B------:R-:W-:Y:S01]  /*1b550*/  IMAD R15, R2, 0x3802001, RZ ;  /* 0x03802001020f7824 */ /* 0x000fe200078e02ff */
[----:B------:R1:W-:Y:S04]  /*1b560*/  STL [R1+0x4de4], R16 ;  /* 0x004de41001007387 */ /* 0x0003e80000100800 */
[----:B------:R-:W-:Y:S01]  /*1b570*/  SHF.R.S32.HI R0, RZ, 0x1f, R15 ;  /* 0x0000001fff007819 */ /* 0x000fe2000001140f */
[----:B------:R-:W-:Y:S01]  /*1b580*/  @!P2 VIADD R9, R9, 0x7fe001 ;  /* 0x007fe0010909a836 */ /* 0x000fe20000000000 */
[----:B------:R-:W-:Y:S01]  /*1b590*/  @P0 IADD3 R6, PT, PT, R6, -0x7fe001, RZ ;  /* 0xff801fff06060810 */ /* 0x000fe20007ffe0ff */
[----:B------:R-:W-:Y:S01]  /*1b5a0*/  STL [R1+0x4df4], R44 ;  /* 0x004df42c01007387 */ /* 0x000fe20000100800 */
[----:B------:R-:W-:Y:S01]  /*1b5b0*/  ISETP.GT.AND P0, PT, R14, 0x7fe000, PT ;  /* 0x007fe0000e00780c */ /* 0x000fe20003f04270 */
[C---:B-1----:R-:W-:Y:S01]  /*1b5c0*/  IMAD.IADD R16, R21.reuse, 0x1, R56 ;  /* 0x0000000115107824 */ /* 0x042fe200078e0238 */
[----:B------:R-:W-:Y:S01]  /*1b5d0*/  IADD3 R21, PT, PT, R21, -R56, RZ ;  /* 0x8000003815157210 */ /* 0x000fe20007ffe0ff */
[----:B------:R-:W-:Y:S01]  /*1b5e0*/  IMAD.HI.U32 R20, R15, -0x7fe001, R2 ;  /* 0xff801fff0f147827 */ /* 0x000fe200078e0002 */
[----:B------:R-:W4:Y:S03]  /*1b5f0*/  LDL R56, [R1+0x4e9c] ;  /* 0x004e9c0001387983 */ /* 0x000f260000100800 */
[----:B------:R-:W-:Y:S01]  /*1b600*/  IMAD R0, R0, -0x7fe001, RZ ;  /* 0xff801fff00007824 */ /* 0x000fe200078e02ff */
[----:B------:R-:W4:Y:S01]  /*1b610*/  LDL R23, [R1+0x4ea4] ;  /* 0x004ea40001177983 */ /* 0x000f220000100800 */
[----:B0-----:R-:W-:Y:S01]  /*1b620*/  IMAD.WIDE R2, R9, UR5, RZ ;  /* 0x0000000509027c25 */ /* 0x001fe2000f8e02ff */
[----:B------:R-:W-:-:S03]  /*1b630*/  ISETP.GE.AND P2, PT, R21, RZ, PT ;  /* 0x000000ff1500720c */ /* 0x000fc60003f46270 */
[----:B------:R-:W-:Y:S01]  /*1b640*/  @!P1 VIADD R38, R38, 0x7fe001 ;  /* 0x007fe00126269836 */ /* 0x000fe20000000000 */
[----:B------:R-:W-:Y:S01]  /*1b650*/  ISETP.GE.AND P1, PT, R6, RZ, PT ;  /* 0x000000ff0600720c */ /* 0x000fe20003f26270 */
[----:B------:R-:W-:Y:S01]  /*1b660*/  IMAD R17, R2, 0x3802001, RZ ;  /* 0x0380200102117824 */ /* 0x000fe200078e02ff */
[----:B------:R-:W-:Y:S01]  /*1b670*/  IADD3 R20, PT, PT, R20, -R15, R0 ;  /* 0x8000000f14147210 */ /* 0x000fe20007ffe000 */
[----:B------:R-:W-:Y:S01]  /*1b680*/  IMAD.IADD R15, R64, 0x1, -R41 ;  /* 0x00000001400f7824 */ /* 0x000fe200078e0a29 */
[----:B------:R-:W4:Y:S01]  /*1b690*/  LDL R9, [R1+0x4e8c] ;  /* 0x004e8c0001097983 */ /* 0x000f220000100800 */
[----:B------:R-:W-:Y:S01]  /*1b6a0*/  @P0 VIADD R14, R14, 0xff801fff ;  /* 0xff801fff0e0e0836 */ /* 0x000fe20000000000 */
[----:B------:R-:W-:Y:S02]  /*1b6b0*/  SHF.R.S32.HI R0, RZ, 0x1f, R17 ;  /* 0x0000001fff007819 */ /* 0x000fe40000011411 */
[----:B------:R-:W-:Y:S02]  /*1b6c0*/  ISETP.GE.AND P3, PT, R15, RZ, PT ;  /* 0x000000ff0f00720c */ /* 0x000fe40003f66270 */
[----:B------:R-:W-:Y:S01]  /*1b6d0*/  ISETP.GT.AND P0, PT, R16, 0x7fe000, PT ;  /* 0x007fe0001000780c */ /* 0x000fe20003f04270 */
[----:B------:R0:W-:Y:S01]  /*1b6e0*/  STL [R1+0x4df8], R42 ;  /* 0x004df82a01007387 */ /* 0x0001e20000100800 */
[----:B------:R-:W-:Y:S01]  /*1b6f0*/  IMAD R0, R0, -0x7fe001, RZ ;  /* 0xff801fff00007824 */ /* 0x000fe200078e02ff */
[----:B------:R-:W-:Y:S01]  /*1b700*/  @!P1 IADD3 R6, PT, PT, R6, 0x7fe001, RZ ;  /* 0x007fe00106069810 */ /* 0x000fe20007ffe0ff */
[----:B------:R-:W-:Y:S01]  /*1b710*/  @!P2 VIADD R21, R21, 0x7fe001 ;  /* 0x007fe0011515a836 */ /* 0x000fe20000000000 */
[----:B------:R-:W-:Y:S01]  /*1b720*/  ISETP.GE.AND P1, PT, R14, RZ, PT ;  /* 0x000000ff0e00720c */ /* 0x000fe20003f26270 */
[----:B0-----:R-:W-:Y:S01]  /*1b730*/  IMAD.HI.U32 R42, R17, -0x7fe001, R2 ;  /* 0xff801fff112a7827 */ /* 0x001fe200078e0002 */
[----:B------:R0:W-:Y:S03]  /*1b740*/  STL [R1+0x4dfc], R20 ;  /* 0x004dfc1401007387 */ /* 0x0001e60000100800 */
[----:B------:R-:W-:Y:S01]  /*1b750*/  IMAD.WIDE R2, R21, UR5, RZ ;  /* 0x0000000515027c25 */ /* 0x000fe2000f8e02ff */
[----:B------:R-:W-:Y:S01]  /*1b760*/  IADD3 R42, PT, PT, R42, -R17, R0 ;  /* 0x800000112a2a7210 */ /* 0x000fe20007ffe000 */
[----:B------:R-:W4:Y:S02]  /*1b770*/  LDL R21, [R1+0x4eb0] ;  /* 0x004eb00001157983 */ /* 0x000f240000100800 */
[----:B------:R-:W-:Y:S01]  /*1b780*/  IMAD.IADD R0, R8, 0x1, -R45 ;  /* 0x0000000108007824 */ /* 0x000fe200078e0a2d */
[----:B------:R-:W-:Y:S01]  /*1b790*/  @!P3 IADD3 R15, PT, PT, R15, 0x7fe001, RZ ;  /* 0x007fe0010f0fb810 */ /* 0x000fe20007ffe0ff */
[----:B0-----:R-:W4:Y:S01]  /*1b7a0*/  LDL R20, [R1+0x4ea0] ;  /* 0x004ea00001147983 */ /* 0x001f220000100800 */
[----:B------:R-:W-:Y:S01]  /*1b7b0*/  IMAD R17, R2, 0x3802001, RZ ;  /* 0x0380200102117824 */ /* 0x000fe200078e02ff */
[----:B------:R-:W-:-:S02]  /*1b7c0*/  @P0 IADD3 R16, PT, PT, R16, -0x7fe001, RZ ;  /* 0xff801fff10100810 */ /* 0x000fc40007ffe0ff */
[----:B------:R-:W-:Y:S01]  /*1b7d0*/  ISETP.GE.AND P2, PT, R0, RZ, PT ;  /* 0x000000ff0000720c */ /* 0x000fe20003f46270 */
[----:B------:R0:W-:Y:S01]  /*1b7e0*/  STL [R1+0x4de8], R38 ;  /* 0x004de82601007387 */ /* 0x0001e20000100800 */
[----:B------:R-:W-:Y:S01]  /*1b7f0*/  IMAD.HI.U32 R44, R17, -0x7fe001, R2 ;  /* 0xff801fff112c7827 */ /* 0x000fe200078e0002 */
[----:B------:R-:W-:-:S03]  /*1b800*/  ISETP.GE.AND P0, PT, R16, RZ, PT ;  /* 0x000000ff1000720c */ /* 0x000fc60003f06270 */
[----:B------:R-:W-:Y:S01]  /*1b810*/  IMAD.WIDE R2, R15, UR5, RZ ;  /* 0x000000050f027c25 */ /* 0x000fe2000f8e02ff */
[----:B------:R1:W-:Y:S03]  /*1b820*/  STL [R1+0x4dec], R6 ;  /* 0x004dec0601007387 */ /* 0x0003e60000100800 */
[----:B0-----:R-:W-:Y:S02]  /*1b830*/  IMAD.IADD R38, R64, 0x1, R41 ;  /* 0x0000000140267824 */ /* 0x001fe400078e0229 */
[----:B------:R-:W-:Y:S01]  /*1b840*/  @!P1 VIADD R14, R14, 0x7fe001 ;  /* 0x007fe0010e0e9836 */ /* 0x000fe20000000000 */
[----:B------:R0:W-:Y:S01]  /*1b850*/  STL [R1+0x4e10], R42 ;  /* 0x004e102a01007387 */ /* 0x0001e20000100800 */
[----:B------:R-:W-:Y:S01]  /*1b860*/  IMAD R15, R2, 0x3802001, RZ ;  /* 0x03802001020f7824 */ /* 0x000fe200078e02ff */
[----:B-1----:R-:W-:Y:S01]  /*1b870*/  SHF.R.S32.HI R6, RZ, 0x1f, R17 ;  /* 0x0000001fff067819 */ /* 0x002fe20000011411 */
[----:B------:R-:W-:Y:S01]  /*1b880*/  @!P2 VIADD R0, R0, 0x7fe001 ;  /* 0x007fe0010000a836 */ /* 0x000fe20000000000 */
[----:B------:R-:W-:Y:S01]  /*1b890*/  ISETP.GT.AND P1, PT, R38, 0x7fe000, PT ;  /* 0x007fe0002600780c */ /* 0x000fe20003f24270 */
[----:B------:R1:W-:Y:S01]  /*1b8a0*/  STL [R1+0x4e00], R14 ;  /* 0x004e000e01007387 */ /* 0x0003e20000100800 */
[----:B------:R-:W-:Y:S01]  /*1b8b0*/  IADD3 R8, PT, PT, R8, R45, RZ ;  /* 0x0000002d08087210 */ /* 0x000fe20007ffe0ff */
[----:B------:R-:W-:-:S02]  /*1b8c0*/  @!P0 VIADD R16, R16, 0x7fe001 ;  /* 0x007fe00110108836 */ /* 0x000fc40000000000 */
[----:B0-----:R-:W-:Y:S01]  /*1b8d0*/  IMAD.HI.U32 R42, R15, -0x7fe001, R2 ;  /* 0xff801fff0f2a7827 */ /* 0x001fe200078e0002 */
[----:B------:R-:W0:Y:S01]  /*1b8e0*/  LDCU UR4, c[0x3][UR6+-0x4c] ;  /* 0x00fff680060477ac */ /* 0x000e220008000800 */
[----:B------:R-:W4:Y:S02]  /*1b8f0*/  LDL R64, [R1+0x4ea8] ;  /* 0x004ea80001407983 */ /* 0x000f240000100800 */
[----:B-1----:R-:W-:Y:S01]  /*1b900*/  IMAD R14, R6, -0x7fe001, RZ ;  /* 0xff801fff060e7824 */ /* 0x002fe200078e02ff */
[----:B------:R-:W-:Y:S01]  /*1b910*/  SHF.R.S32.HI R6, RZ, 0x1f, R15 ;  /* 0x0000001fff067819 */ /* 0x000fe2000001140f */
[----:B------:R-:W-:Y:S01]  /*1b920*/  IMAD.WIDE R2, R0, UR5, RZ ;  /* 0x0000000500027c25 */ /* 0x000fe2000f8e02ff */
[----:B------:R-:W-:Y:S01]  /*1b930*/  IADD3 R0, PT, PT, R57, -R18, RZ ;  /* 0x8000001239007210 */ /* 0x000fe20007ffe0ff */
[----:B------:R-:W4:Y:S02]  /*1b940*/  LDL R45, [R1+0x4eb8] ;  /* 0x004eb800012d7983 */ /* 0x000f240000100800 */
[----:B------:R-:W-:Y:S01]  /*1b950*/  IMAD R6, R6, -0x7fe001, RZ ;  /* 0xff801fff06067824 */ /* 0x000fe200078e02ff */
[----:B------:R-:W-:Y:S01]  /*1b960*/  ISETP.GT.AND P0, PT, R8, 0x7fe000, PT ;  /* 0x007fe0000800780c */ /* 0x000fe20003f04270 */
[----:B------:R1:W-:Y:S01]  /*1b970*/  STL [R1+0x4e04], R16 ;  /* 0x004e041001007387 */ /* 0x0003e20000100800 */
[----:B------:R-:W-:Y:S01]  /*1b980*/  @P1 VIADD R38, R38, 0xff801fff ;  /* 0xff801fff26261836 */ /* 0x000fe20000000000 */
[----:B------:R-:W-:-:S02]  /*1b990*/  ISETP.GE.AND P3, PT, R0, RZ, PT ;  /* 0x000000ff0000720c */ /* 0x000fc40003f66270 */
[----:B------:R-:W-:Y:S02]  /*1b9a0*/  IADD3 R14, PT, PT, R44, -R17, R14 ;  /* 0x800000112c0e7210 */ /* 0x000fe40007ffe00e */
[----:B------:R-:W-:Y:S02]  /*1b9b0*/  ISETP.GE.AND P1, PT, R38, RZ, PT ;  /* 0x000000ff2600720c */ /* 0x000fe40003f26270 */
[----:B-1----:R-:W-:Y:S01]  /*1b9c0*/  IADD3 R16, PT, PT, R42, -R15, R6 ;  /* 0x8000000f2a107210 */ /* 0x002fe20007ffe006 */
[----:B------:R-:W-:Y:S01]  /*1b9d0*/  IMAD R15, R2, 0x3802001, RZ ;  /* 0x03802001020f7824 */ /* 0x000fe200078e02ff */
[----:B------:R2:W-:Y:S01]  /*1b9e0*/  STL [R1+0x4e14], R14 ;  /* 0x004e140e01007387 */ /* 0x0005e20000100800 */
[----:B------:R-:W-:-:S03]  /*1b9f0*/  IMAD.IADD R18, R57, 0x1, R18 ;  /* 0x0000000139127824 */ /* 0x000fc600078e0212 */
[----:B------:R-:W-:Y:S01]  /*1ba00*/  SHF.R.S32.HI R6, RZ, 0x1f, R15 ;  /* 0x0000001fff067819 */ /* 0x000fe2000001140f */
[----:B------:R-:W-:Y:S01]  /*1ba10*/  @P0 VIADD R8, R8, 0xff801fff ;  /* 0xff801fff08080836 */ /* 0x000fe20000000000 */
[----:B------:R-:W-:Y:S01]  /*1ba20*/  ISETP.GT.AND P0, PT, R18, 0x7fe000, PT ;  /* 0x007fe0001200780c */ /* 0x000fe20003f04270 */
[----:B------:R-:W-:Y:S01]  /*1ba30*/  IMAD.HI.U32 R42, R15, -0x7fe001, R2 ;  /* 0xff801fff0f2a7827 */ /* 0x000fe200078e0002 */
[----:B------:R-:W-:Y:S01]  /*1ba40*/  @!P3 IADD3 R0, PT, PT, R0, 0x7fe001, RZ ;  /* 0x007fe0010000b810 */ /* 0x000fe20007ffe0ff */
[----:B------:R-:W4:Y:S01]  /*1ba50*/  LDL R57, [R1+0x4ebc] ;  /* 0x004ebc0001397983 */ /* 0x000f220000100800 */
[C---:B--2---:R-:W-:Y:S01]  /*1ba60*/  IADD3 R14, PT, PT, R19.reuse, R48, RZ ;  /* 0x00000030130e7210 */ /* 0x044fe20007ffe0ff */
[----:B------:R-:W-:Y:S02]  /*1ba70*/  IMAD.IADD R19, R19, 0x1, -R48 ;  /* 0x0000000113137824 */ /* 0x000fe400078e0a30 */
[----:B------:R-:W-:Y:S01]  /*1ba80*/  IMAD R6, R6, -0x7fe001, RZ ;  /* 0xff801fff06067824 */ /* 0x000fe200078e02ff */
[----:B------:R-:W-:Y:S01]  /*1ba90*/  ISETP.GE.AND P2, PT, R8, RZ, PT ;  /* 0x000000ff0800720c */ /* 0x000fe20003f46270 */
[----:B------:R-:W-:Y:S01]  /*1baa0*/  @!P1 VIADD R38, R38, 0x7fe001 ;  /* 0x007fe00126269836 */ /* 0x000fe20000000000 */
[----:B------:R-:W-:Y:S01]  /*1bab0*/  ISETP.GE.AND P3, PT, R19, RZ, PT ;  /* 0x000000ff1300720c */ /* 0x000fe20003f66270 */
[----:B0-----:R-:W-:Y:S01]  /*1bac0*/  IMAD.WIDE R2, R0, UR4, RZ ;  /* 0x0000000400027c25 */ /* 0x001fe2000f8e02ff */
[----:B------:R-:W-:Y:S01]  /*1bad0*/  IADD3 R42, PT, PT, R42, -R15, R6 ;  /* 0x8000000f2a2a7210 */ /* 0x000fe20007ffe006 */
[----:B------:R0:W-:Y:S04]  /*1bae0*/  STL [R1+0x4e18], R16 ;  /* 0x004e181001007387 */ /* 0x0001e80000100800 */
[----:B------:R-:W2:Y:S01]  /*1baf0*/  LDL R6, [R1+0x4eac] ;  /* 0x004eac0001067983 */ /* 0x000ea20000100800 */
[----:B------:R-:W-:-:S03]  /*1bb00*/  @P0 VIADD R18, R18, 0xff801fff ;  /* 0xff801fff12120836 */ /* 0x000fc60000000000 */
[----:B------:R1:W-:Y:S01]  /*1bb10*/  STL [R1+0x4e08], R38 ;  /* 0x004e082601007387 */ /* 0x0003e20000100800 */
[----:B------:R-:W-:Y:S02]  /*1bb20*/  IMAD R15, R2, 0x3802001, RZ ;  /* 0x03802001020f7824 */ /* 0x000fe400078e02ff */
[----:B------:R-:W-:Y:S01]  /*1bb30*/  @!P3 VIADD R19, R19, 0x7fe001 ;  /* 0x007fe0011313b836 */ /* 0x000fe20000000000 */
[----:B0-----:R-:W2:Y:S01]  /*1bb40*/  LDL R16, [R1+0x4ed0] ;  /* 0x004ed00001107983 */ /* 0x001ea20000100800 */
[----:B------:R-:W-:Y:S01]  /*1bb50*/  @!P2 VIADD R8, R8, 0x7fe001 ;  /* 0x007fe0010808a836 */ /* 0x000fe20000000000 */
[----:B------:R-:W0:Y:S02]  /*1bb60*/  LDCU UR5, c[0x3][UR6+-0x50] ;  /* 0x00fff600060577ac */ /* 0x000e240008000800 */
[----:B------:R-:W2:Y:S01]  /*1bb70*/  LDL R48, [R1+0x4ed8] ;  /* 0x004ed80001307983 */ /* 0x000ea20000100800 */
[C---:B-1----:R-:W-:Y:S01]  /*1bb80*/  IMAD.IADD R38, R37.reuse, 0x1, R50 ;  /* 0x0000000125267824 */ /* 0x042fe200078e0232 */
[----:B------:R-:W-:-:S02]  /*1bb90*/  IADD3 R37, PT, PT, R37, -R50, RZ ;  /* 0x8000003225257210 */ /* 0x000fc40007ffe0ff */
[----:B------:R-:W-:Y:S02]  /*1bba0*/  ISETP.GE.AND P2, PT, R18, RZ, PT ;  /* 0x000000ff1200720c */ /* 0x000fe40003f46270 */
[----:B------:R-:W-:Y:S01]  /*1bbb0*/  SHF.R.S32.HI R0, RZ, 0x1f, R15 ;  /* 0x0000001fff007819 */ /* 0x000fe2000001140f */
[----:B------:R-:W-:Y:S01]  /*1bbc0*/  IMAD.HI.U32 R44, R15, -0x7fe001, R2 ;  /* 0xff801fff0f2c7827 */ /* 0x000fe200078e0002 */
[----:B------:R-:W-:Y:S01]  /*1bbd0*/  ISETP.GE.AND P3, PT, R37, RZ, PT ;  /* 0x000000ff2500720c */ /* 0x000fe20003f66270 */
[----:B------:R1:W-:Y:S02]  /*1bbe0*/  STL [R1+0x4e1c], R42 ;  /* 0x004e1c2a01007387 */ /* 0x0003e40000100800 */
[----:B------:R-:W-:Y:S01]  /*1bbf0*/  IMAD.WIDE R2, R19, UR4, RZ ;  /* 0x0000000413027c25 */ /* 0x000fe2000f8e02ff */
[----:B------:R-:W-:Y:S01]  /*1bc00*/  ISETP.GT.AND P1, PT, R14, 0x7fe000, PT ;  /* 0x007fe0000e00780c */ /* 0x000fe20003f24270 */
[----:B------:R0:W-:Y:S02]  /*1bc10*/  STL [R1+0x4e0c], R8 ;  /* 0x004e0c0801007387 */ /* 0x0001e40000100800 */
[----:B------:R-:W-:-:S02]  /*1bc20*/  IMAD R0, R0, -0x7fe001, RZ ;  /* 0xff801fff00007824 */ /* 0x000fc400078e02ff */
[----:B------:R-:W-:Y:S01]  /*1bc30*/  IMAD R17, R2, 0x3802001, RZ ;  /* 0x0380200102117824 */ /* 0x000fe200078e02ff */
[----:B------:R-:W-:Y:S01]  /*1bc40*/  ISETP.GT.AND P0, PT, R38, 0x7fe000, PT ;  /* 0x007fe0002600780c */ /* 0x000fe20003f04270 */
[----:B------:R-:W-:Y:S01]  /*1bc50*/  @!P2 VIADD R18, R18, 0x7fe001 ;  /* 0x007fe0011212a836 */ /* 0x000fe20000000000 */
[----:B-1----:R-:W-:Y:S01]  /*1bc60*/  IADD3 R42, PT, PT, R44, -R15, R0 ;  /* 0x8000000f2c2a7210 */ /* 0x002fe20007ffe000 */
[----:B------:R-:W-:Y:S01]  /*1bc70*/  @!P3 VIADD R37, R37, 0x7fe001 ;  /* 0x007fe0012525b836 */ /* 0x000fe20000000000 */
[----:B------:R-:W-:Y:S01]  /*1bc80*/  SHF.R.S32.HI R0, RZ, 0x1f, R17 ;  /* 0x0000001fff007819 */ /* 0x000fe20000011411 */
[----:B0-----:R-:W-:Y:S01]  /*1bc90*/  IMAD.HI.U32 R8, R17, -0x7fe001, R2 ;  /* 0xff801fff11087827 */ /* 0x001fe200078e0002 */
[----:B------:R-:W2:Y:S04]  /*1bca0*/  LDL R19, [R1+0x4ec8] ;  /* 0x004ec80001137983 */ /* 0x000ea80000100800 */
[----:B------:R0:W-:Y:S01]  /*1bcb0*/  STL [R1+0x4e30], R42 ;  /* 0x004e302a01007387 */ /* 0x0001e20000100800 */
[----:B------:R-:W-:Y:S01]  /*1bcc0*/  IMAD R3, R0, -0x7fe001, RZ ;  /* 0xff801fff00037824 */ /* 0x000fe200078e02ff */
[----:B------:R-:W-:-:S02]  /*1bcd0*/  IADD3 R0, PT, PT, R4, R49, RZ ;  /* 0x0000003104007210 */ /* 0x000fc40007ffe0ff */
[----:B------:R1:W-:Y:S01]  /*1bce0*/  STL [R1+0x4e20], R18 ;  /* 0x004e201201007387 */ /* 0x0003e20000100800 */
[----:B------:R-:W-:-:S03]  /*1bcf0*/  IADD3 R4, PT, PT, R4, -R49, RZ ;  /* 0x8000003104047210 */ /* 0x000fc60007ffe0ff */
[----:B------:R3:W-:Y:S01]  /*1bd00*/  STL [R1+0x4df0], R46 ;  /* 0x004df02e01007387 */ /* 0x0007e20000100800 */
[----:B0-----:R-:W-:Y:S01]  /*1bd10*/  IMAD.WIDE R42, R37, UR4, RZ ;  /* 0x00000004252a7c25 */ /* 0x001fe2000f8e02ff */
[----:B------:R-:W-:Y:S02]  /*1bd20*/  @P1 IADD3 R14, PT, PT, R14, -0x7fe001, RZ ;  /* 0xff801fff0e0e1810 */ /* 0x000fe40007ffe0ff */
[----:B------:R-:W2:Y:S01]  /*1bd30*/  LDL R49, [R1+0x4edc] ;  /* 0x004edc0001317983 */ /* 0x000ea20000100800 */
[----:B------:R-:W-:-:S03]  /*1bd40*/  IMAD R15, R42, 0x3802001, RZ ;  /* 0x038020012a0f7824 */ /* 0x000fc600078e02ff */
[----:B-1----:R-:W2:Y:S01]  /*1bd50*/  LDL R18, [R1+0x4ec4] ;  /* 0x004ec40001127983 */ /* 0x002ea20000100800 */
[----:B------:R-:W-:Y:S02]  /*1bd60*/  IADD3 R8, PT, PT, R8, -R17, R3 ;  /* 0x8000001108087210 */ /* 0x000fe40007ffe003 */
[----:B------:R-:W-:Y:S01]  /*1bd70*/  ISETP.GE.AND P2, PT, R4, RZ, PT ;  /* 0x000000ff0400720c */ /* 0x000fe20003f46270 */
[----:B------:R-:W2:Y:S01]  /*1bd80*/  LDL R50, [R1+0x4ef4] ;  /* 0x004ef40001327983 */ /* 0x000ea20000100800 */
[----:B------:R-:W-:Y:S02]  /*1bd90*/  ISETP.GE.AND P1, PT, R14, RZ, PT ;  /* 0x000000ff0e00720c */ /* 0x000fe40003f26270 */
[----:B------:R-:W-:Y:S01]  /*1bda0*/  SHF.R.S32.HI R3, RZ, 0x1f, R15 ;  /* 0x0000001fff037819 */ /* 0x000fe2000001140f */
[----:B------:R-:W-:Y:S02]  /*1bdb0*/  IMAD.IADD R2, R5, 0x1, -R12 ;  /* 0x0000000105027824 */ /* 0x000fe400078e0a0c */
[----:B------:R-:W-:-:S04]  /*1bdc0*/  IMAD.HI.U32 R42, R15, -0x7fe001, R42 ;  /* 0xff801fff0f2a7827 */ /* 0x000fc800078e002a */
[----:B------:R-:W-:Y:S01]  /*1bdd0*/  IMAD R3, R3, -0x7fe001, RZ ;  /* 0xff801fff03037824 */ /* 0x000fe200078e02ff */
[----:B------:R-:W-:Y:S01]  /*1bde0*/  ISETP.GE.AND P3, PT, R2, RZ, PT ;  /* 0x000000ff0200720c */ /* 0x000fe20003f66270 */
[----:B------:R-:W-:Y:S01]  /*1bdf0*/  @P0 VIADD R38, R38, 0xff801fff ;  /* 0xff801fff26260836 */ /* 0x000fe20000000000 */
[----:B------:R-:W-:Y:S02]  /*1be00*/  ISETP.GT.AND P0, PT, R0, 0x7fe000, PT ;  /* 0x007fe0000000780c */ /* 0x000fe40003f04270 */
[----:B------:R-:W-:Y:S01]  /*1be10*/  IADD3 R42, PT, PT, R42, -R15, R3 ;  /* 0x8000000f2a2a7210 */ /* 0x000fe20007ffe003 */
[----:B------:R-:W-:Y:S01]  /*1be20*/  IMAD.IADD R15, R13, 0x1, -R58 ;  /* 0x000000010d0f7824 */ /* 0x000fe200078e0a3a */
[----:B------:R-:W-:Y:S01]  /*1be30*/  @!P2 IADD3 R4, PT, PT, R4, 0x7fe001, RZ ;  /* 0x007fe0010404a810 */ /* 0x000fe20007ffe0ff */
[----:B------:R-:W-:Y:S01]  /*1be40*/  @!P1 VIADD R14, R14, 0x7fe001 ;  /* 0x007fe0010e0e9836 */ /* 0x000fe20000000000 */
[----:B------:R-:W-:Y:S01]  /*1be50*/  ISETP.GE.AND P1, PT, R38, RZ, PT ;  /* 0x000000ff2600720c */ /* 0x000fe20003f26270 */
[----:B------:R-:W-:Y:S01]  /*1be60*/  IMAD.IADD R12, R5, 0x1, R12 ;  /* 0x00000001050c7824 */ /* 0x000fe200078e020c */
[----:B------:R-:W-:Y:S01]  /*1be70*/  ISETP.GE.AND P2, PT, R15, RZ, PT ;  /* 0x000000ff0f00720c */ /* 0x000fe20003f46270 */
[----:B------:R-:W-:-:S04]  /*1be80*/  IMAD.WIDE R4, R4, UR4, RZ ;  /* 0x0000000404047c25 */ /* 0x000fc8000f8e02ff */
[----:B------:R-:W-:Y:S02]  /*1be90*/  @!P3 VIADD R2, R2, 0x7fe001 ;  /* 0x007fe0010202b836 */ /* 0x000fe40000000000 */
[----:B------:R-:W-:Y:S02]  /*1bea0*/  IMAD R37, R4, 0x3802001, RZ ;  /* 0x0380200104257824 */ /* 0x000fe400078e02ff */
[----:B------:R-:W-:Y:S02]  /*1beb0*/  @P0 VIADD R0, R0, 0xff801fff ;  /* 0xff801fff00000836 */ /* 0x000fe40000000000 */
[----:B------:R-:W-:Y:S01]  /*1bec0*/  IMAD.WIDE R2, R2, UR5, RZ ;  /* 0x0000000502027c25 */ /* 0x000fe2000f8e02ff */
[----:B------:R-:W-:-:S03]  /*1bed0*/  @!P1 IADD3 R38, PT, PT, R38, 0x7fe001, RZ ;  /* 0x007fe00126269810 */ /* 0x000fc60007ffe0ff */
[----:B---3--:R-:W-:Y:S02]  /*1bee0*/  IMAD.HI.U32 R46, R37, -0x7fe001, R4 ;  /* 0xff801fff252e7827 */ /* 0x008fe400078e0004 */
[----:B------:R-:W3:Y:S01]  /*1bef0*/  LDL R4, [R1+0x4ecc] ;  /* 0x004ecc0001047983 */ /* 0x000ee20000100800 */
[----:B------:R-:W-:Y:S01]  /*1bf00*/  ISETP.GE.AND P1, PT, R0, RZ, PT ;  /* 0x000000ff0000720c */ /* 0x000fe20003f26270 */
[----:B------:R-:W-:Y:S01]  /*1bf10*/  IMAD R41, R2, 0x3802001, RZ ;  /* 0x0380200102297824 */ /* 0x000fe200078e02ff */
[----:B------:R-:W-:Y:S01]  /*1bf20*/  ISETP.GT.AND P0, PT, R12, 0x7fe000, PT ;  /* 0x007fe0000c00780c */ /* 0x000fe20003f04270 */
[----:B------:R0:W-:Y:S01]  /*1bf30*/  STL [R1+0x4e34], R8 ;  /* 0x004e340801007387 */ /* 0x0001e20000100800 */
[----:B------:R-:W-:Y:S01]  /*1bf40*/  @!P2 VIADD R15, R15, 0x7fe001 ;  /* 0x007fe0010f0fa836 */ /* 0x000fe20000000000 */
[----:B------:R-:W-:Y:S02]  /*1bf50*/  SHF.R.S32.HI R17, RZ, 0x1f, R37 ;  /* 0x0000001fff117819 */ /* 0x000fe40000011425 */
[----:B------:R1:W-:Y:S01]  /*1bf60*/  STL [R1+0x4e24], R14 ;  /* 0x004e240e01007387 */ /* 0x0003e20000100800 */
[----:B------:R-:W-:-:S04]  /*1bf70*/  IMAD.HI.U32 R44, R41, -0x7fe001, R2 ;  /* 0xff801fff292c7827 */ /* 0x000fc800078e0002 */
[----:B0-----:R-:W-:Y:S02]  /*1bf80*/  IMAD.IADD R8, R13, 0x1, R58 ;  /* 0x000000010d087824 */ /* 0x001fe400078e023a */
[----:B------:R-:W3:Y:S01]  /*1bf90*/  LDL R13, [R1+0x4ee0] ;  /* 0x004ee000010d7983 */ /* 0x000ee20000100800 */
[----:B------:R-:W-:-:S03]  /*1bfa0*/  IMAD.WIDE R2, R15, UR5, RZ ;  /* 0x000000050f027c25 */ /* 0x000fc6000f8e02ff */
[----:B-1----:R-:W3:Y:S01]  /*1bfb0*/  LDL R14, [R1+0x4ef0] ;  /* 0x004ef000010e7983 */ /* 0x002ee20000100800 */
[----:B------:R-:W-:Y:S02]  /*1bfc0*/  IMAD R17, R17, -0x7fe001, RZ ;  /* 0xff801fff11117824 */ /* 0x000fe400078e02ff */
[----:B------:R-:W-:Y:S01]  /*1bfd0*/  IMAD R15, R2, 0x3802001, RZ ;  /* 0x03802001020f7824 */ /* 0x000fe200078e02ff */
[----:B------:R-:W-:Y:S01]  /*1bfe0*/  @!P1 IADD3 R0, PT, PT, R0, 0x7fe001, RZ ;  /* 0x007fe00100009810 */ /* 0x000fe20007ffe0ff */
[----:B------:R-:W-:Y:S01]  /*1bff0*/  @P0 VIADD R12, R12, 0xff801fff ;  /* 0xff801fff0c0c0836 */ /* 0x000fe20000000000 */
[----:B------:R-:W-:Y:S01]  /*1c000*/  IADD3 R46, PT, PT, R46, -R37, R17 ;  /* 0x800000252e2e7210 */ /* 0x000fe20007ffe011 */
[----:B------:R0:W-:Y:S01]  /*1c010*/  STL [R1+0x4e38], R42 ;  /* 0x004e382a01007387 */ /* 0x0001e20000100800 */
[----:B------:R-:W-:Y:S02]  /*1c020*/  SHF.R.S32.HI R17, RZ, 0x1f, R15 ;  /* 0x0000001fff117819 */ /* 0x000fe4000001140f */
[----:B------:R-:W-:Y:S01]  /*1c030*/  ISETP.GT.AND P1, PT, R8, 0x7fe000, PT ;  /* 0x007fe0000800780c */ /* 0x000fe20003f24270 */
[----:B------:R1:W-:Y:S01]  /*1c040*/  STL [R1+0x4e2c], R0 ;  /* 0x004e2c0001007387 */ /* 0x0003e20000100800 */
[----:B------:R-:W-:Y:S01]  /*1c050*/  ISETP.GE.AND P0, PT, R12, RZ, PT ;  /* 0x000000ff0c00720c */ /* 0x000fe20003f06270 */
[----:B------:R-:W-:Y:S01]  /*1c060*/  IMAD R17, R17, -0x7fe001, RZ ;  /* 0xff801fff11117824 */ /* 0x000fe200078e02ff */
[----:B------:R-:W-:Y:S01]  /*1c070*/  SHF.R.S32.HI R5, RZ, 0x1f, R41 ;  /* 0x0000001fff057819 */ /* 0x000fe20000011429 */
[----:B------:R-:W3:Y:S01]  /*1c080*/  LDL R58, [R1+0x4ef8] ;  /* 0x004ef800013a7983 */ /* 0x000ee20000100800 */
[----:B0-----:R-:W-:-:S04]  /*1c090*/  IMAD.HI.U32 R42, R15, -0x7fe001, R2 ;  /* 0xff801fff0f2a7827 */ /* 0x001fc800078e0002 */
[----:B-1----:R-:W-:Y:S01]  /*1c0a0*/  IMAD.IADD R0, R36, 0x1, -R39 ;  /* 0x0000000124007824 */ /* 0x002fe200078e0a27 */
[----:B------:R-:W-:Y:S02]  /*1c0b0*/  IADD3 R42, PT, PT, R42, -R15, R17 ;  /* 0x8000000f2a2a7210 */ /* 0x000fe40007ffe011 */
[----:B------:R-:W3:Y:S02]  /*1c0c0*/  LDL R15, [R1+0x4ee4] ;  /* 0x004ee400010f7983 */ /* 0x000ee40000100800 */
[----:B------:R-:W-:Y:S01]  /*1c0d0*/  ISETP.GE.AND P2, PT, R0, RZ, PT ;  /* 0x000000ff0000720c */ /* 0x000fe20003f46270 */
[----:B------:R-:W-:Y:S01]  /*1c0e0*/  IMAD.IADD R36, R36, 0x1, R39 ;  /* 0x0000000124247824 */ /* 0x000fe200078e0227 */
[----:B------:R-:W-:Y:S02]  /*1c0f0*/  @P1 IADD3 R8, PT, PT, R8, -0x7fe001, RZ ;  /* 0xff801fff08081810 */ /* 0x000fe40007ffe0ff */
[----:B------:R-:W-:Y:S01]  /*1c100*/  @!P0 IADD3 R12, PT, PT, R12, 0x7fe001, RZ ;  /* 0x007fe0010c0c8810 */ /* 0x000fe20007ffe0ff */
[----:B------:R-:W-:Y:S01]  /*1c110*/  IMAD R5, R5, -0x7fe001, RZ ;  /* 0xff801fff05057824 */ /* 0x000fe200078e02ff */
[----:B------:R-:W-:Y:S01]  /*1c120*/  ISETP.GE.AND P1, PT, R8, RZ, PT ;  /* 0x000000ff0800720c */ /* 0x000fe20003f26270 */
[----:B------:R-:W3:Y:S01]  /*1c130*/  LDL R17, [R1+0x4ee8] ;  /* 0x004ee80001117983 */ /* 0x000ee20000100800 */
[----:B------:R-:W-:-:S05]  /*1c140*/  ISETP.GT.AND P0, PT, R36, 0x7fe000, PT ;  /* 0x007fe0002400780c */ /* 0x000fca0003f04270 */
[----:B------:R-:W-:Y:S01]  /*1c150*/  @!P2 VIADD R0, R0, 0x7fe001 ;  /* 0x007fe0010000a836 */ /* 0x000fe20000000000 */
[----:B------:R0:W-:Y:S01]  /*1c160*/  STL [R1+0x4e28], R38 ;  /* 0x004e282601007387 */ /* 0x0001e20000100800 */
[----:B------:R-:W-:Y:S01]  /*1c170*/  IMAD.IADD R2, R62, 0x1, -R51 ;  /* 0x000000013e027824 */ /* 0x000fe200078e0a33 */
[----:B------:R-:W-:Y:S02]  /*1c180*/  IADD3 R44, PT, PT, R44, -R41, R5 ;  /* 0x800000292c2c7210 */ /* 0x000fe40007ffe005 */
[----:B------:R-:W3:Y:S01]  /*1c190*/  LDL R5, [R1+0x4eec] ;  /* 0x004eec0001057983 */ /* 0x000ee20000100800 */
[----:B------:R-:W-:Y:S02]  /*1c1a0*/  @!P1 VIADD R8, R8, 0x7fe001 ;  /* 0x007fe00108089836 */ /* 0x000fe40000000000 */
[----:B0-----:R-:W-:-:S04]  /*1c1b0*/  IMAD.WIDE R38, R0, UR5, RZ ;  /* 0x0000000500267c25 */ /* 0x001fc8000f8e02ff */
[----:B------:R-:W-:Y:S01]  /*1c1c0*/  IMAD.IADD R0, R62, 0x1, R51 ;  /* 0x000000013e007824 */ /* 0x000fe200078e0233 */
[----:B------:R-:W-:Y:S01]  /*1c1d0*/  @P0 IADD3 R36, PT, PT, R36, -0x7fe001, RZ ;  /* 0xff801fff24240810 */ /* 0x000fe20007ffe0ff */
[----:B------:R-:W3:Y:S01]  /*1c1e0*/  LDL R62, [R1+0x4efc] ;  /* 0x004efc00013e7983 */ /* 0x000ee20000100800 */
[----:B------:R-:W-:Y:S02]  /*1c1f0*/  ISETP.GE.AND P3, PT, R2, RZ, PT ;  /* 0x000000ff0200720c */ /* 0x000fe40003f66270 */
[----:B------:R-:W-:Y:S01]  /*1c200*/  ISETP.GT.AND P0, PT, R0, 0x7fe000, PT ;  /* 0x007fe0000000780c */ /* 0x000fe20003f04270 */
[----:B------:R0:W-:Y:S01]  /*1c210*/  STL [R1+0x4e40], R12 ;  /* 0x004e400c01007387 */ /* 0x0001e20000100800 */
[----:B------:R-:W-:-:S03]  /*1c220*/  ISETP.GE.AND P2, PT, R36, RZ, PT ;  /* 0x000000ff2400720c */ /* 0x000fc60003f46270 */
[----:B------:R1:W-:Y:S01]  /*1c230*/  STL [R1+0x4e44], R8 ;  /* 0x004e440801007387 */ /* 0x0003e20000100800 */
[----:B------:R-:W-:Y:S01]  /*1c240*/  IMAD R37, R38, 0x3802001, RZ ;  /* 0x0380200126257824 */ /* 0x000fe200078e02ff */
[----:B------:R-:W5:Y:S02]  /*1c250*/  LDCU UR4, c[0x3][UR6+-0x54] ;  /* 0x00fff580060477ac */ /* 0x000f640008000800 */
[----:B------:R5:W-:Y:S01]  /*1c260*/  STL [R1+0x4e54], R42 ;  /* 0x004e542a01007387 */ /* 0x000be20000100800 */
[----:B0-----:R-:W-:-:S03]  /*1c270*/  IMAD.IADD R12, R10, 0x1, -R11 ;  /* 0x000000010a0c7824 */ /* 0x001fc600078e0a0b */
[----:B------:R-:W-:Y:S01]  /*1c280*/  STL [R1+0x4e50], R44 ;  /* 0x004e502c01007387 */ /* 0x000fe20000100800 */
[----:B-1----:R-:W-:Y:S02]  /*1c290*/  IADD3 R8, PT, PT, R10, R11, RZ ;  /* 0x0000000b0a087210 */ /* 0x002fe40007ffe0ff */
[----:B------:R-:W-:Y:S01]  /*1c2a0*/  ISETP.GE.AND P4, PT, R12, RZ, PT ;  /* 0x000000ff0c00720c */ /* 0x000fe20003f86270 */
[----:B------:R-:W-:Y:S01]  /*1c2b0*/  @!P3 VIADD R2, R2, 0x7fe001 ;  /* 0x007fe0010202b836 */ /* 0x000fe20000000000 */
[----:B------:R-:W-:Y:S01]  /*1c2c0*/  ISETP.GT.AND P1, PT, R8, 0x7fe000, PT ;  /* 0x007fe0000800780c */ /* 0x000fe20003f24270 */
[----:B------:R-:W3:Y:S01]  /*1c2d0*/  LDL R10, [R1+0x4f00] ;  /* 0x004f0000010a7983 */ /* 0x000ee20000100800 */
[----:B------:R-:W-:Y:S02]  /*1c2e0*/  SHF.R.S32.HI R3, RZ, 0x1f, R37 ;  /* 0x0000001fff037819 */ /* 0x000fe40000011425 */
[----:B------:R-:W-:Y:S01]  /*1c2f0*/  @P0 IADD3 R0, PT, PT, R0, -0x7fe001, RZ ;  /* 0xff801fff00000810 */ /* 0x000fe20007ffe0ff */
[----:B------:R-:W3:Y:S02]  /*1c300*/  LDL R11, [R1+0x4f10] ;  /* 0x004f1000010b7983 */ /* 0x000ee40000100800 */
[----:B-----5:R-:W-:Y:S01]  /*1c310*/  IMAD R42, R3, -0x7fe001, RZ ;  /* 0xff801fff032a7824 */ /* 0x020fe200078e02ff */
[----:B------:R-:W-:Y:S01]  /*1c320*/  ISETP.GE.AND P0, PT, R0, RZ, PT ;  /* 0x000000ff0000720c */ /* 0x000fe20003f06270 */
[----:B------:R-:W-:Y:S01]  /*1c330*/  IMAD.WIDE R2, R2, UR5, RZ ;  /* 0x0000000502027c25 */ /* 0x000fe2000f8e02ff */
[----:B------:R-:W5:Y:S03]  /*1c340*/  LDL R51, [R1+0x4f1c] ;  /* 0x004f1c0001337983 */ /* 0x000f660000100800 */
[----:B------:R-:W-:Y:S01]  /*1c350*/  IMAD.HI.U32 R38, R37, -0x7fe001, R38 ;  /* 0xff801fff25267827 */ /* 0x000fe200078e0026 */
[----:B------:R-:W-:-:S03]  /*1c360*/  @P1 IADD3 R8, PT, PT, R8, -0x7fe001, RZ ;  /* 0xff801fff08081810 */ /* 0x000fc60007ffe0ff */
[----:B------:R-:W-:Y:S02]  /*1c370*/  @!P2 VIADD R36, R36, 0x7fe001 ;  /* 0x007fe0012424a836 */ /* 0x000fe40000000000 */
[----:B------:R-:W-:Y:S02]  /*1c380*/  @!P4 VIADD R12, R12, 0x7fe001 ;  /* 0x007fe0010c0cc836 */ /* 0x000fe40000000000 */
[----:B------:R-:W-:Y:S01]  /*1c390*/  IMAD R41, R2, 0x3802001, RZ ;  /* 0x0380200102297824 */ /* 0x000fe200078e02ff */
[----:B------:R0:W-:Y:S01]  /*1c3a0*/  STL [R1+0x4e48], R36 ;  /* 0x004e482401007387 */ /* 0x0001e20000100800 */
[----:B------:R-:W-:Y:S02]  /*1c3b0*/  IADD3 R42, PT, PT, R38, -R37, R42 ;  /* 0x80000025262a7210 */ /* 0x000fe40007ffe02a */
[----:B------:R-:W-:Y:S02]  /*1c3c0*/  ISETP.GE.AND P1, PT, R8, RZ, PT ;  /* 0x000000ff0800720c */ /* 0x000fe40003f26270 */
[----:B------:R-:W-:Y:S01]  /*1c3d0*/  SHF.R.S32.HI R38, RZ, 0x1f, R41 ;  /* 0x0000001fff267819 */ /* 0x000fe20000011429 */
[----:B0-----:R-:W-:-:S04]  /*1c3e0*/  IMAD.WIDE R36, R12, UR4, RZ ;  /* 0x000000040c247c25 */ /* 0x001fc8000f8e02ff */
[----:B------:R-:W-:Y:S02]  /*1c3f0*/  IMAD R43, R36, 0x3802001, RZ ;  /* 0x03802001242b7824 */ /* 0x000fe400078e02ff */
[----:B------:R-:W-:Y:S02]  /*1c400*/  @!P0 VIADD R0, R0, 0x7fe001 ;  /* 0x007fe00100008836 */ /* 0x000fe40000000000 */
[----:B------:R-:W-:Y:S01]  /*1c410*/  IMAD.HI.U32 R44, R41, -0x7fe001, R2 ;  /* 0xff801fff292c7827 */ /* 0x000fe200078e0002 */
[----:B------:R-:W-:-:S03]  /*1c420*/  SHF.R.S32.HI R12, RZ, 0x1f, R43 ;  /* 0x0000001fff0c7819 */ /* 0x000fc6000001142b */
[----:B------:R-:W-:Y:S01]  /*1c430*/  IMAD R2, R38, -0x7fe001, RZ ;  /* 0xff801fff26027824 */ /* 0x000fe200078e02ff */
[----:B------:R0:W-:Y:S01]  /*1c440*/  STL [R1+0x4e4c], R0 ;  /* 0x004e4c0001007387 */ /* 0x0001e20000100800 */
[----:B------:R-:W-:-:S03]  /*1c450*/  @!P1 VIADD R8, R8, 0x7fe001 ;  /* 0x007fe00108089836 */ /* 0x000fc60000000000 */
[----:B------:R-:W-:Y:S01]  /*1c460*/  IADD3 R44, PT, PT, R44, -R41, R2 ;  /* 0x800000292c2c7210 */ /* 0x000fe20007ffe002 */
[----:B------:R-:W-:Y:S01]  /*1c470*/  IMAD.HI.U32 R36, R43, -0x7fe001, R36 ;  /* 0xff801fff2b247827 */ /* 0x000fe200078e0024 */
[----:B------:R-:W5:Y:S01]  /*1c480*/  LDL R41, [R1+0x4f14] ;  /* 0x004f140001297983 */ /* 0x000f620000100800 */
[C---:B0-----:R-:W-:Y:S02]  /*1c490*/  IADD3 R0, PT, PT, R7.reuse, R52, RZ ;  /* 0x0000003407007210 */ /* 0x041fe40007ffe0ff */
[----:B------:R-:W-:Y:S02]  /*1c4a0*/  IMAD.IADD R7, R7, 0x1, -R52 ;  /* 0x0000000107077824 */ /* 0x000fe400078e0a34 */
[----:B------:R-:W5:Y:S01]  /*1c4b0*/  LDL R52, [R1+0x4f04] ;  /* 0x004f040001347983 */ /* 0x000f620000100800 */
[----:B------:R-:W-:-:S03]  /*1c4c0*/  IMAD R12, R12, -0x7fe001, RZ ;  /* 0xff801fff0c0c7824 */ /* 0x000fc600078e02ff */
[----:B------:R0:W-:Y:S04]  /*1c4d0*/  STL [R1+0x4e58], R42 ;  /* 0x004e582a01007387 */ /* 0x0001e80000100800 */
[----:B------:R1:W-:Y:S01]  /*1c4e0*/  STL [R1+0x4e60], R8 ;  /* 0x004e600801007387 */ /* 0x0003e20000100800 */
[----:B0-----:R-:W-:-:S03]  /*1c4f0*/  IADD3 R42, PT, PT, R36, -R43, R12 ;  /* 0x8000002b242a7210 */ /* 0x001fc60007ffe00c */
[----:B------:R-:W5:Y:S04]  /*1c500*/  LDL R12, [R1+0x4f08] ;  /* 0x004f0800010c7983 */ /* 0x000f680000100800 */
[----:B------:R-:W5:Y:S04]  /*1c510*/  LDL R43, [R1+0x4f18] ;  /* 0x004f1800012b7983 */ /* 0x000f680000100800 */
[----:B-1----:R-:W5:Y:S01]  /*1c520*/  LDL R8, [R1+0x4f0c] ;  /* 0x004f0c0001087983 */ /* 0x002f620000100800 */
[C---:B------:R-:W-:Y:S01]  /*1c530*/  IMAD.IADD R39, R24.reuse, 0x1, -R53 ;  /* 0x0000000118277824 */ /* 0x040fe200078e0a35 */
[----:B------:R-:W-:-:S02]  /*1c540*/  IADD3 R38, PT, PT, R24, R53, RZ ;  /* 0x0000003518267210 */ /* 0x000fc40007ffe0ff */
[----:B------:R-:W-:Y:S02]  /*1c550*/  IADD3 R24, PT, PT, R40, -R55, RZ ;  /* 0x8000003728187210 */ /* 0x000fe40007ffe0ff */
[----:B------:R-:W-:Y:S02]  /*1c560*/  ISETP.GE.AND P2, PT, R39, RZ, PT ;  /* 0x000000ff2700720c */ /* 0x000fe40003f46270 */
[----:B------:R-:W-:Y:S02]  /*1c570*/  ISETP.GT.AND P0, PT, R38, 0x7fe000, PT ;  /* 0x007fe0002600780c */ /* 0x000fe40003f04270 */
[----:B------:R-:W-:Y:S01]  /*1c580*/  ISETP.GE.AND P3, PT, R24, RZ, PT ;  /* 0x000000ff1800720c */ /* 0x000fe20003f66270 */
[----:B------:R-:W-:-:S08]  /*1c590*/  IMAD.IADD R40, R40, 0x1, R55 ;  /* 0x0000000128287824 */ /* 0x000fd000078e0237 */
[----:B------:R-:W-:Y:S02]  /*1c5a0*/  @!P2 VIADD R39, R39, 0x7fe001 ;  /* 0x007fe0012727a836 */ /* 0x000fe40000000000 */
[----:B------:R-:W-:Y:S01]  /*1c5b0*/  @P0 VIADD R38, R38, 0xff801fff ;  /* 0xff801fff26260836 */ /* 0x000fe20000000000 */
[----:B------:R-:W-:Y:S01]  /*1c5c0*/  ISETP.GT.AND P1, PT, R40, 0x7fe000, PT ;  /* 0x007fe0002800780c */ /* 0x000fe20003f24270 */
[----:B------:R-:W-:-:S03]  /*1c5d0*/  IMAD.WIDE R2, R39, UR4, RZ ;  /* 0x0000000427027c25 */ /* 0x000fc6000f8e02ff */
[----:B------:R-:W-:Y:S01]  /*1c5e0*/  ISETP.GE.AND P2, PT, R38, RZ, PT ;  /* 0x000000ff2600720c */ /* 0x000fe20003f46270 */
[----:B------:R-:W-:Y:S01]  /*1c5f0*/  @!P3 VIADD R24, R24, 0x7fe001 ;  /* 0x007fe0011818b836 */ /* 0x000fe20000000000 */
[----:B------:R-:W-:Y:S01]  /*1c600*/  ISETP.GE.AND P3, PT, R7, RZ, PT ;  /* 0x000000ff0700720c */ /* 0x000fe20003f66270 */
[----:B------:R-:W-:Y:S01]  /*1c610*/  IMAD R37, R2, 0x3802001, RZ ;  /* 0x0380200102257824 */ /* 0x000fe200078e02ff */
[----:B------:R0:W-:Y:S04]  /*1c620*/  STL [R1+0x4e3c], R46 ;  /* 0x004e3c2e01007387 */ /* 0x0001e80000100800 */
[----:B------:R-:W-:Y:S02]  /*1c630*/  SHF.R.S32.HI R36, RZ, 0x1f, R37 ;  /* 0x0000001fff247819 */ /* 0x000fe40000011425 */
[----:B------:R-:W-:-:S02]  /*1c640*/  ISETP.GT.AND P0, PT, R0, 0x7fe000, PT ;  /* 0x007fe0000000780c */ /* 0x000fc40003f04270 */
[----:B------:R-:W-:Y:S01]  /*1c650*/  @P1 IADD3 R40, PT, PT, R40, -0x7fe001, RZ ;  /* 0xff801fff28281810 */ /* 0x000fe20007ffe0ff */
[----:B0-----:R-:W-:-:S04]  /*1c660*/  IMAD.HI.U32 R46, R37, -0x7fe001, R2 ;  /* 0xff801fff252e7827 */ /* 0x001fc800078e0002 */
[----:B------:R-:W-:Y:S01]  /*1c670*/  IMAD.WIDE R2, R24, UR4, RZ ;  /* 0x0000000418027c25 */ /* 0x000fe2000f8e02ff */
[----:B------:R-:W-:-:S03]  /*1c680*/  @!P3 IADD3 R7, PT, PT, R7, 0x7fe001, RZ ;  /* 0x007fe0010707b810 */ /* 0x000fc60007ffe0ff */
[----:B------:R-:W-:Y:S02]  /*1c690*/  IMAD R36, R36, -0x7fe001, RZ ;  /* 0xff801fff24247824 */ /* 0x000fe400078e02ff */
[----:B------:R-:W-:Y:S01]  /*1c6a0*/  @!P2 VIADD R38, R38, 0x7fe001 ;  /* 0x007fe0012626a836 */ /* 0x000fe20000000000 */
[----:B------:R-:W-:Y:S01]  /*1c6b0*/  ISETP.GE.AND P2, PT, R40, RZ, PT ;  /* 0x000000ff2800720c */ /* 0x000fe20003f46270 */
[----:B------:R-:W-:Y:S01]  /*1c6c0*/  IMAD R39, R2, 0x3802001, RZ ;  /* 0x0380200102277824 */ /* 0x000fe200078e02ff */
[----:B------:R0:W-:Y:S01]  /*1c6d0*/  STL [R1+0x4e5c], R44 ;  /* 0x004e5c2c01007387 */ /* 0x0001e20000100800 */
[C-C-:B----4-:R-:W-:Y:S02]  /*1c6e0*/  IMAD.IADD R24, R22.reuse, 0x1, R25.reuse ;  /* 0x0000000116187824 */ /* 0x150fe400078e0219 */
[----:B------:R-:W-:Y:S01]  /*1c6f0*/  IMAD.IADD R22, R22, 0x1, -R25 ;  /* 0x0000000116167824 */ /* 0x000fe200078e0a19 */
[----:B0-----:R-:W-:Y:S01]  /*1c700*/  IADD3 R44, PT, PT, R46, -R37, R36 ;  /* 0x800000252e2c7210 */ /* 0x001fe20007ffe024 */
[----:B------:R-:W-:-:S04]  /*1c710*/  IMAD.HI.U32 R46, R39, -0x7fe001, R2 ;  /* 0xff801fff272e7827 */ /* 0x000fc800078e0002 */
[----:B------:R-:W-:Y:S01]  /*1c720*/  IMAD.WIDE R2, R7, UR4, RZ ;  /* 0x0000000407027c25 */ /* 0x000fe2000f8e02ff */
[----:B------:R-:W-:Y:S01]  /*1c730*/  SHF.R.S32.HI R7, RZ, 0x1f, R39 ;  /* 0x0000001fff077819 */ /* 0x000fe20000011427 */
[----:B------:R-:W0:Y:S02]  /*1c740*/  LDCU UR5, c[0x3][UR6+-0x58] ;  /* 0x00fff500060577ac */ /* 0x000e240008000800 */
[----:B------:R-:W-:Y:S02]  /*1c750*/  IMAD R25, R2, 0x3802001, RZ ;  /* 0x0380200102197824 */ /* 0x000fe400078e02ff */
[----:B------:R-:W-:Y:S01]  /*1c760*/  @P0 VIADD R0, R0, 0xff801fff ;  /* 0xff801fff00000836 */ /* 0x000fe20000000000 */
[----:B------:R1:W-:Y:S01]  /*1c770*/  STL [R1+0x4e70], R42 ;  /* 0x004e702a01007387 */ /* 0x0003e20000100800 */
[----:B------:R-:W-:Y:S01]  /*1c780*/  ISETP.GE.AND P3, PT, R22, RZ, PT ;  /* 0x000000ff1600720c */ /* 0x000fe20003f66270 */
[--C-:B------:R-:W-:Y:S01]  /*1c790*/  IMAD.IADD R36, R26, 0x1, R47.reuse ;  /* 0x000000011a247824 */ /* 0x100fe200078e022f */
[----:B------:R-:W-:Y:S01]  /*1c7a0*/  @!P2 IADD3 R40, PT, PT, R40, 0x7fe001, RZ ;  /* 0x007fe0012828a810 */ /* 0x000fe20007ffe0ff */
[----:B------:R-:W-:Y:S01]  /*1c7b0*/  IMAD.IADD R26, R26, 0x1, -R47 ;  /* 0x000000011a1a7824 */ /* 0x000fe200078e0a2f */
[----:B------:R-:W-:-:S02]  /*1c7c0*/  ISETP.GT.AND P1, PT, R24, 0x7fe000, PT ;  /* 0x007fe0001800780c */ /* 0x000fc40003f24270 */
[----:B------:R-:W-:Y:S01]  /*1c7d0*/  ISETP.GE.AND P2, PT, R0, RZ, PT ;  /* 0x000000ff0000720c */ /* 0x000fe20003f46270 */
[----:B-1----:R-:W-:Y:S01]  /*1c7e0*/  IMAD R42, R7, -0x7fe001, RZ ;  /* 0xff801fff072a7824 */ /* 0x002fe200078e02ff */
[----:B------:R-:W-:Y:S01]  /*1c7f0*/  SHF.R.S32.HI R7, RZ, 0x1f, R25 ;  /* 0x0000001fff077819 */ /* 0x000fe20000011419 */
[----:B------:R-:W-:Y:S01]  /*1c800*/  IMAD.HI.U32 R2, R25, -0x7fe001, R2 ;  /* 0xff801fff19027827 */ /* 0x000fe200078e0002 */
[----:B------:R-:W-:-:S03]  /*1c810*/  ISETP.GE.AND P4, PT, R26, RZ, PT ;  /* 0x000000ff1a00720c */ /* 0x000fc60003f86270 */
[----:B------:R-:W-:Y:S01]  /*1c820*/  IMAD R7, R7, -0x7fe001, RZ ;  /* 0xff801fff07077824 */ /* 0x000fe200078e02ff */
[----:B------:R1:W-:Y:S01]  /*1c830*/  STL [R1+0x4e68], R40 ;  /* 0x004e682801007387 */ /* 0x0003e20000100800 */
[----:B------:R-:W-:Y:S01]  /*1c840*/  ISETP.GT.AND P0, PT, R36, 0x7fe000, PT ;  /* 0x007fe0002400780c */ /* 0x000fe20003f04270 */
[----:B------:R-:W-:Y:S01]  /*1c850*/  @!P3 VIADD R22, R22, 0x7fe001 ;  /* 0x007fe0011616b836 */ /* 0x000fe20000000000 */
[----:B------:R-:W-:Y:S02]  /*1c860*/  @P1 IADD3 R24, PT, PT, R24, -0x7fe001, RZ ;  /* 0xff801fff18181810 */ /* 0x000fe40007ffe0ff */
[----:B------:R-:W-:Y:S01]  /*1c870*/  @!P2 VIADD R0, R0, 0x7fe001 ;  /* 0x007fe0010000a836 */ /* 0x000fe20000000000 */
[----:B-1----:R-:W-:Y:S02]  /*1c880*/  IADD3 R40, PT, PT, R2, -R25, R7 ;  /* 0x8000001902287210 */ /* 0x002fe40007ffe007 */
[----:B------:R-:W-:Y:S01]  /*1c890*/  IADD3 R7, PT, PT, R27, -R54, RZ ;  /* 0x800000361b077210 */ /* 0x000fe20007ffe0ff */
[----:B0-----:R-:W-:Y:S01]  /*1c8a0*/  IMAD.WIDE R2, R22, UR5, RZ ;  /* 0x0000000516027c25 */ /* 0x001fe2000f8e02ff */
[----:B------:R0:W-:Y:S02]  /*1c8b0*/  STL [R1+0x4e64], R38 ;  /* 0x004e642601007387 */ /* 0x0001e40000100800 */
[----:B------:R-:W-:-:S02]  /*1c8c0*/  ISETP.GE.AND P2, PT, R7, RZ, PT ;  /* 0x000000ff0700720c */ /* 0x000fc40003f46270 */
[----:B------:R-:W-:Y:S01]  /*1c8d0*/  IADD3 R42, PT, PT, R46, -R39, R42 ;  /* 0x800000272e2a7210 */ /* 0x000fe20007ffe02a */
[----:B------:R-:W-:Y:S01]  /*1c8e0*/  IMAD R25, R2, 0x3802001, RZ ;  /* 0x0380200102197824 */ /* 0x000fe200078e02ff */
[----:B------:R-:W-:Y:S02]  /*1c8f0*/  ISETP.GE.AND P1, PT, R24, RZ, PT ;  /* 0x000000ff1800720c */ /* 0x000fe40003f26270 */
[----:B------:R-:W-:Y:S01]  /*1c900*/  @!P4 IADD3 R26, PT, PT, R26, 0x7fe001, RZ ;  /* 0x007fe0011a1ac810 */ /* 0x000fe20007ffe0ff */
[----:B0-----:R-:W-:Y:S01]  /*1c910*/  IMAD.IADD R38, R27, 0x1, R54 ;  /* 0x000000011b267824 */ /* 0x001fe200078e0236 */
[----:B------:R0:W-:Y:S01]  /*1c920*/  STL [R1+0x4e78], R42 ;  /* 0x004e782a01007387 */ /* 0x0001e20000100800 */
[----:B------:R-:W-:Y:S01]  /*1c930*/  @P0 VIADD R36, R36, 0xff801fff ;  /* 0xff801fff24240836 */ /* 0x000fe20000000000 */
[----:B------:R-:W-:Y:S02]  /*1c940*/  SHF.R.S32.HI R22, RZ, 0x1f, R25 ;  /* 0x0000001fff167819 */ /* 0x000fe40000011419 */
[----:B------:R-:W-:Y:S01]  /*1c950*/  ISETP.GT.AND P0, PT, R38, 0x7fe000, PT ;  /* 0x007fe0002600780c */ /* 0x000fe20003f04270 */
[----:B------:R-:W-:-:S04]  /*1c960*/  IMAD.WIDE R26, R26, UR5, RZ ;  /* 0x000000051a1a7c25 */ /* 0x000fc8000f8e02ff */
[----:B0-----:R-:W-:-:S04]  /*1c970*/  IMAD.HI.U32 R42, R25, -0x7fe001, R2 ;  /* 0xff801fff192a7827 */ /* 0x001fc800078e0002 */
[----:B------:R-:W-:Y:S01]  /*1c980*/  IMAD.IADD R2, R9, 0x1, -R56 ;  /* 0x0000000109027824 */ /* 0x000fe200078e0a38 */
[----:B------:R-:W-:Y:S01]  /*1c990*/  @!P2 IADD3 R7, PT, PT, R7, 0x7fe001, RZ ;  /* 0x007fe0010707a810 */ /* 0x000fe20007ffe0ff */
[----:B------:R-:W-:Y:S02]  /*1c9a0*/  IMAD R22, R22, -0x7fe001, RZ ;  /* 0xff801fff16167824 */ /* 0x000fe400078e02ff */
[----:B------:R-:W-:Y:S01]  /*1c9b0*/  IMAD R3, R26, 0x3802001, RZ ;  /* 0x038020011a037824 */ /* 0x000fe200078e02ff */
[----:B------:R-:W-:Y:S01]  /*1c9c0*/  ISETP.GE.AND P2, PT, R2, RZ, PT ;  /* 0x000000ff0200720c */ /* 0x000fe20003f46270 */
[----:B------:R-:W-:Y:S01]  /*1c9d0*/  @!P1 VIADD R24, R24, 0x7fe001 ;  /* 0x007fe00118189836 */ /* 0x000fe20000000000 */
[----:B------:R-:W-:Y:S01]  /*1c9e0*/  ISETP.GE.AND P1, PT, R36, RZ, PT ;  /* 0x000000ff2400720c */ /* 0x000fe20003f26270 */
[----:B------:R0:W-:Y:S01]  /*1c9f0*/  STL [R1+0x4e6c], R0 ;  /* 0x004e6c0001007387 */ /* 0x0001e20000100800 */
[----:B------:R-:W-:Y:S01]  /*1ca00*/  IADD3 R42, PT, PT, R42, -R25, R22 ;  /* 0x800000192a2a7210 */ /* 0x000fe20007ffe016 */
[----:B------:R-:W-:-:S02]  /*1ca10*/  IMAD.IADD R22, R20, 0x1, R21 ;  /* 0x0000000114167824 */ /* 0x000fc400078e0215 */
[----:B------:R1:W-:Y:S01]  /*1ca20*/  STL [R1+0x4e7c], R40 ;  /* 0x004e7c2801007387 */ /* 0x0003e20000100800 */
[----:B------:R-:W-:Y:S02]  /*1ca30*/  @P0 VIADD R38, R38, 0xff801fff ;  /* 0xff801fff26260836 */ /* 0x000fe40000000000 */
[----:B------:R-:W-:Y:S01]  /*1ca40*/  IMAD.IADD R20, R20, 0x1, -R21 ;  /* 0x0000000114147824 */ /* 0x000fe200078e0a15 */
[----:B0-----:R-:W-:Y:S01]  /*1ca50*/  SHF.R.S32.HI R0, RZ, 0x1f, R3 ;  /* 0x0000001fff007819 */ /* 0x001fe20000011403 */
[----:B-1----:R-:W-:-:S04]  /*1ca60*/  IMAD.HI.U32 R40, R3, -0x7fe001, R26 ;  /* 0xff801fff03287827 */ /* 0x002fc800078e001a */
[----:B------:R-:W-:Y:S01]  /*1ca70*/  IMAD.WIDE R26, R7, UR5, RZ ;  /* 0x00000005071a7c25 */ /* 0x000fe2000f8e02ff */
[----:B------:R-:W0:Y:S01]  /*1ca80*/  LDCU UR4, c[0x3][UR6+-0x5c] ;  /* 0x00fff480060477ac */ /* 0x000e220008000800 */
[----:B------:R-:W-:Y:S02]  /*1ca90*/  ISETP.GE.AND P0, PT, R38, RZ, PT ;  /* 0x000000ff2600720c */ /* 0x000fe40003f06270 */
[----:B------:R-:W-:Y:S01]  /*1caa0*/  IMAD R0, R0, -0x7fe001, RZ ;  /* 0xff801fff00007824 */ /* 0x000fe200078e02ff */
[----:B------:R-:W-:Y:S01]  /*1cab0*/  ISETP.GE.AND P3, PT, R20, RZ, PT ;  /* 0x000000ff1400720c */ /* 0x000fe20003f66270 */
[----:B------:R-:W-:Y:S01]  /*1cac0*/  IMAD R7, R26, 0x3802001, RZ ;  /* 0x038020011a077824 */ /* 0x000fe200078e02ff */
[----:B------:R-:W-:Y:S01]  /*1cad0*/  @!P2 IADD3 R2, PT, PT, R2, 0x7fe001, RZ ;  /* 0x007fe0010202a810 */ /* 0x000fe20007ffe0ff */
[----:B------:R-:W-:Y:S01]  /*1cae0*/  @!P1 VIADD R36, R36, 0x7fe001 ;  /* 0x007fe00124249836 */ /* 0x000fe20000000000 */
[----:B------:R-:W-:Y:S02]  /*1caf0*/  IADD3 R40, PT, PT, R40, -R3, R0 ;  /* 0x8000000328287210 */ /* 0x000fe40007ffe000 */
[----:B------:R-:W-:Y:S01]  /*1cb00*/  SHF.R.S32.HI R3, RZ, 0x1f, R7 ;  /* 0x0000001fff037819 */ /* 0x000fe20000011407 */
[----:B------:R-:W-:Y:S01]  /*1cb10*/  IMAD.WIDE R46, R2, UR5, RZ ;  /* 0x00000005022e7c25 */ /* 0x000fe2000f8e02ff */
[----:B------:R-:W-:Y:S01]  /*1cb20*/  IADD3 R0, PT, PT, R9, R56, RZ ;  /* 0x0000003809007210 */ /* 0x000fe20007ffe0ff */
[----:B------:R1:W-:Y:S02]  /*1cb30*/  STL [R1+0x4e80], R24 ;  /* 0x004e801801007387 */ /* 0x0003e40000100800 */
[----:B------:R-:W-:Y:S01]  /*1cb40*/  IMAD.HI.U32 R26, R7, -0x7fe001, R26 ;  /* 0xff801fff071a7827 */ /* 0x000fe200078e001a */
[----:B------:R-:W-:Y:S01]  /*1cb50*/  ISETP.GT.AND P1, PT, R0, 0x7fe000, PT ;  /* 0x007fe0000000780c */ /* 0x000fe20003f24270 */
[----:B------:R4:W-:Y:S02]  /*1cb60*/  STL [R1+0x4e84], R36 ;  /* 0x004e842401007387 */ /* 0x0009e40000100800 */
[----:B------:R-:W-:-:S02]  /*1cb70*/  IMAD R3, R3, -0x7fe001, RZ ;  /* 0xff801fff03037824 */ /* 0x000fc400078e02ff */
[C---:B-1----:R-:W-:Y:S02]  /*1cb80*/  IMAD.IADD R24, R23.reuse, 0x1, R60 ;  /* 0x0000000117187824 */ /* 0x042fe400078e023c */
[----:B----4-:R-:W-:Y:S01]  /*1cb90*/  IMAD R36, R46, 0x3802001, RZ ;  /* 0x038020012e247824 */ /* 0x010fe200078e02ff */
[----:B------:R-:W-:Y:S01]  /*1cba0*/  IADD3 R2, PT, PT, R26, -R7, R3 ;  /* 0x800000071a027210 */ /* 0x000fe20007ffe003 */
[----:B------:R-:W-:Y:S01]  /*1cbb0*/  @!P0 VIADD R38, R38, 0x7fe001 ;  /* 0x007fe00126268836 */ /* 0x000fe20000000000 */
[----:B------:R-:W-:Y:S01]  /*1cbc0*/  ISETP.GT.AND P2, PT, R22, 0x7fe000, PT ;  /* 0x007fe0001600780c */ /* 0x000fe20003f44270 */
[----:B------:R-:W-:Y:S01]  /*1cbd0*/  @!P3 VIADD R20, R20, 0x7fe001 ;  /* 0x007fe0011414b836 */ /* 0x000fe20000000000 */
[----:B------:R-:W-:Y:S02]  /*1cbe0*/  ISETP.GT.AND P0, PT, R24, 0x7fe000, PT ;  /* 0x007fe0001800780c */ /* 0x000fe40003f04270 */
[----:B------:R-:W-:Y:S01]  /*1cbf0*/  SHF.R.S32.HI R3, RZ, 0x1f, R36 ;  /* 0x0000001fff037819 */ /* 0x000fe20000011424 */
[----:B0-----:R-:W-:Y:S01]  /*1cc00*/  IMAD.WIDE R20, R20, UR4, RZ ;  /* 0x0000000414147c25 */ /* 0x001fe2000f8e02ff */
[----:B------:R-:W-:Y:S01]  /*1cc10*/  IADD3 R23, PT, PT, R23, -R60, RZ ;  /* 0x8000003c17177210 */ /* 0x000fe20007ffe0ff */
[----:B------:R0:W-:Y:S02]  /*1cc20*/  STL [R1+0x4e98], R2 ;  /* 0x004e980201007387 */ /* 0x0001e40000100800 */
[----:B------:R-:W-:Y:S01]  /*1cc30*/  IMAD.HI.U32 R7, R36, -0x7fe001, R46 ;  /* 0xff801fff24077827 */ /* 0x000fe200078e002e */
[----:B------:R-:W-:-:S03]  /*1cc40*/  ISETP.GE.AND P4, PT, R23, RZ, PT ;  /* 0x000000ff1700720c */ /* 0x000fc60003f86270 */
[----:B------:R-:W-:Y:S02]  /*1cc50*/  IMAD R25, R20, 0x3802001, RZ ;  /* 0x0380200114197824 */ /* 0x000fe400078e02ff */
[----:B0-----:R-:W-:Y:S02]  /*1cc60*/  IMAD R2, R3, -0x7fe001, RZ ;  /* 0xff801fff03027824 */ /* 0x001fe400078e02ff */
[----:B------:R-:W-:Y:S02]  /*1cc70*/  @P1 VIADD R0, R0, 0xff801fff ;  /* 0xff801fff00001836 */ /* 0x000fe40000000000 */
[C-C-:B------:R-:W-:Y:S01]  /*1cc80*/  IMAD.IADD R26, R64.reuse, 0x1, R45.reuse ;  /* 0x00000001401a7824 */ /* 0x140fe200078e022d */
[----:B------:R-:W-:Y:S01]  /*1cc90*/  IADD3 R36, PT, PT, R7, -R36, R2 ;  /* 0x8000002407247210 */ /* 0x000fe20007ffe002 */
[----:B------:R-:W-:Y:S01]  /*1cca0*/  IMAD.IADD R3, R64, 0x1, -R45 ;  /* 0x0000000140037824 */ /* 0x000fe200078e0a2d */
[----:B------:R-:W-:Y:S02]  /*1ccb0*/  SHF.R.S32.HI R2, RZ, 0x1f, R25 ;  /* 0x0000001fff027819 */ /* 0x000fe40000011419 */
[----:B------:R-:W-:-:S02]  /*1ccc0*/  @P2 IADD3 R22, PT, PT, R22, -0x7fe001, RZ ;  /* 0xff801fff16162810 */ /* 0x000fc40007ffe0ff */
[----:B------:R-:W-:Y:S02]  /*1ccd0*/  @P0 IADD3 R24, PT, PT, R24, -0x7fe001, RZ ;  /* 0xff801fff18180810 */ /* 0x000fe40007ffe0ff */
[----:B------:R-:W-:Y:S02]  /*1cce0*/  ISETP.GE.AND P2, PT, R0, RZ, PT ;  /* 0x000000ff0000720c */ /* 0x000fe40003f46270 */
[----:B------:R-:W-:Y:S01]  /*1ccf0*/  ISETP.GT.AND P1, PT, R26, 0x7fe000, PT ;  /* 0x007fe0001a00780c */ /* 0x000fe20003f24270 */
[----:B------:R0:W-:Y:S01]  /*1cd00*/  STL [R1+0x4e88], R38 ;  /* 0x004e882601007387 */ /* 0x0001e20000100800 */
[----:B------:R-:W-:Y:S01]  /*1cd10*/  ISETP.GE.AND P5, PT, R3, RZ, PT ;  /* 0x000000ff0300720c */ /* 0x000fe20003fa6270 */
[----:B------:R-:W-:Y:S01]  /*1cd20*/  IMAD R2, R2, -0x7fe001, RZ ;  /* 0xff801fff02027824 */ /* 0x000fe200078e02ff */
[----:B------:R-:W-:Y:S01]  /*1cd30*/  ISETP.GE.AND P0, PT, R24, RZ, PT ;  /* 0x000000ff1800720c */ /* 0x000fe20003f06270 */
[----:B------:R-:W-:Y:S02]  /*1cd40*/  @!P4 VIADD R23, R23, 0x7fe001 ;  /* 0x007fe0011717c836 */ /* 0x000fe40000000000 */
[----:B0-----:R-:W-:-:S04]  /*1cd50*/  IMAD.HI.U32 R38, R25, -0x7fe001, R20 ;  /* 0xff801fff19267827 */ /* 0x001fc800078e0014 */
[----:B------:R-:W-:Y:S01]  /*1cd60*/  IMAD.WIDE R20, R23, UR4, RZ ;  /* 0x0000000417147c25 */ /* 0x000fe2000f8e02ff */
[----:B------:R-:W-:-:S03]  /*1cd70*/  IADD3 R38, PT, PT, R38, -R25, R2 ;  /* 0x8000001926267210 */ /* 0x000fc60007ffe002 */
[----:B--2---:R-:W-:Y:S01]  /*1cd80*/  IMAD.IADD R2, R6, 0x1, -R57 ;  /* 0x0000000106027824 */ /* 0x004fe200078e0a39 */
[----:B------:R-:W-:Y:S01]  /*1cd90*/  @P1 IADD3 R26, PT, PT, R26, -0x7fe001, RZ ;  /* 0xff801fff1a1a1810 */ /* 0x000fe20007ffe0ff */
[----:B------:R-:W-:Y:S02]  /*1cda0*/  @!P2 VIADD R0, R0, 0x7fe001 ;  /* 0x007fe0010000a836 */ /* 0x000fe40000000000 */
[----:B------:R-:W-:Y:S01]  /*1cdb0*/  IMAD R9, R20, 0x3802001, RZ ;  /* 0x0380200114097824 */ /* 0x000fe200078e02ff */
[----:B------:R-:W-:Y:S01]  /*1cdc0*/  ISETP.GE.AND P2, PT, R2, RZ, PT ;  /* 0x000000ff0200720c */ /* 0x000fe20003f46270 */
[----:B------:R-:W-:Y:S02]  /*1cdd0*/  @!P5 VIADD R3, R3, 0x7fe001 ;  /* 0x007fe0010303d836 */ /* 0x000fe40000000000 */
[----:B------:R-:W-:Y:S01]  /*1cde0*/  @!P0 VIADD R24, R24, 0x7fe001 ;  /* 0x007fe00118188836 */ /* 0x000fe20000000000 */
[----:B------:R-:W-:Y:S01]  /*1cdf0*/  ISETP.GE.AND P0, PT, R26, RZ, PT ;  /* 0x000000ff1a00720c */ /* 0x000fe20003f06270 */
[----:B------:R0:W-:Y:S01]  /*1ce00*/  STL [R1+0x4e94], R40 ;  /* 0x004e942801007387 */ /* 0x0001e20000100800 */
[----:B------:R-:W-:Y:S01]  /*1ce10*/  SHF.R.S32.HI R7, RZ, 0x1f, R9 ;  /* 0x0000001fff077819 */ /* 0x000fe20000011409 */
[----:B------:R-:W-:-:S04]  /*1ce20*/  IMAD.IADD R6, R6, 0x1, R57 ;  /* 0x0000000106067824 */ /* 0x000fc800078e0239 */
[----:B------:R-:W-:Y:S02]  /*1ce30*/  IMAD R7, R7, -0x7fe001, RZ ;  /* 0xff801fff07077824 */ /* 0x000fe400078e02ff */
[----:B0-----:R-:W-:-:S04]  /*1ce40*/  IMAD.HI.U32 R40, R9, -0x7fe001, R20 ;  /* 0xff801fff09287827 */ /* 0x001fc800078e0014 */
[----:B------:R-:W-:Y:S01]  /*1ce50*/  IMAD.WIDE R20, R3, UR4, RZ ;  /* 0x0000000403147c25 */ /* 0x000fe2000f8e02ff */
[----:B------:R0:W-:Y:S03]  /*1ce60*/  STL [R1+0x4e8c], R0 ;  /* 0x004e8c0001007387 */ /* 0x0001e60000100800 */
[----:B------:R-:W-:Y:S01]  /*1ce70*/  IMAD R23, R20, 0x3802001, RZ ;  /* 0x0380200114177824 */ /* 0x000fe200078e02ff */
[----:B------:R1:W-:Y:S01]  /*1ce80*/  STL [R1+0x4e9c], R36 ;  /* 0x004e9c2401007387 */ /* 0x0003e20000100800 */
[----:B------:R-:W-:Y:S01]  /*1ce90*/  @!P2 VIADD R2, R2, 0x7fe001 ;  /* 0x007fe0010202a836 */ /* 0x000fe20000000000 */
[----:B------:R-:W-:Y:S02]  /*1cea0*/  @!P0 IADD3 R26, PT, PT, R26, 0x7fe001, RZ ;  /* 0x007fe0011a1a8810 */ /* 0x000fe40007ffe0ff */
[C---:B0-----:R-:W-:Y:S01]  /*1ceb0*/  IADD3 R0, PT, PT, R61.reuse, -R16, RZ ;  /* 0x800000103d007210 */ /* 0x041fe20007ffe0ff */
[----:B------:R-:W-:Y:S01]  /*1cec0*/  IMAD.IADD R16, R61, 0x1, R16 ;  /* 0x000000013d107824 */ /* 0x000fe200078e0210 */
[----:B-1----:R-:W-:-:S02]  /*1ced0*/  IADD3 R36, PT, PT, R40, -R9, R7 ;  /* 0x8000000928247210 */ /* 0x002fc40007ffe007 */
[----:B------:R-:W-:Y:S01]  /*1cee0*/  SHF.R.S32.HI R7, RZ, 0x1f, R23 ;  /* 0x0000001fff077819 */ /* 0x000fe20000011417 */
[----:B------:R-:W-:Y:S01]  /*1cef0*/  IMAD.WIDE R2, R2, UR4, RZ ;  /* 0x0000000402027c25 */ /* 0x000fe2000f8e02ff */
[----:B------:R-:W-:Y:S02]  /*1cf00*/  ISETP.GE.AND P2, PT, R0, RZ, PT ;  /* 0x000000ff0000720c */ /* 0x000fe40003f46270 */
[----:B------:R-:W-:Y:S01]  /*1cf10*/  ISETP.GT.AND P0, PT, R6, 0x7fe000, PT ;  /* 0x007fe0000600780c */ /* 0x000fe20003f04270 */
[----:B------:R-:W0:Y:S01]  /*1cf20*/  LDCU UR5, c[0x3][UR6+-0x60] ;  /* 0x00fff400060577ac */ /* 0x000e220008000800 */
[----:B------:R-:W-:Y:S01]  /*1cf30*/  IMAD R9, R7, -0x7fe001, RZ ;  /* 0xff801fff07097824 */ /* 0x000fe200078e02ff */
[----:B------:R-:W-:Y:S01]  /*1cf40*/  ISETP.GT.AND P1, PT, R16, 0x7fe000, PT ;  /* 0x007fe0001000780c */ /* 0x000fe20003f24270 */
[----:B------:R-:W-:Y:S01]  /*1cf50*/  IMAD R7, R2, 0x3802001, RZ ;  /* 0x0380200102077824 */ /* 0x000fe200078e02ff */
[----:B------:R-:W-:Y:S01]  /*1cf60*/  ISETP.GE.AND P3, PT, R22, RZ, PT ;  /* 0x000000ff1600720c */ /* 0x000fe20003f66270 */
[----:B------:R1:W-:Y:S05]  /*1cf70*/  STL [R1+0x4ea4], R24 ;  /* 0x004ea41801007387 */ /* 0x0003ea0000100800 */
[----:B------:R-:W-:Y:S01]  /*1cf80*/  @!P2 IADD3 R0, PT, PT, R0, 0x7fe001, RZ ;  /* 0x007fe0010000a810 */ /* 0x000fe20007ffe0ff */
[----:B-1----:R-:W-:-:S04]  /*1cf90*/  IMAD.HI.U32 R24, R7, -0x7fe001, R2 ;  /* 0xff801fff07187827 */ /* 0x002fc800078e0002 */
[--C-:B------:R-:W-:Y:S02]  /*1cfa0*/  IMAD.IADD R2, R18, 0x1, R59.reuse ;  /* 0x0000000112027824 */ /* 0x100fe400078e023b */
[----:B------:R-:W-:Y:S02]  /*1cfb0*/  @P0 VIADD R6, R6, 0xff801fff ;  /* 0xff801fff06060836 */ /* 0x000fe40000000000 */
[----:B------:R-:W-:Y:S01]  /*1cfc0*/  IMAD.IADD R18, R18, 0x1, -R59 ;  /* 0x0000000112127824 */ /* 0x000fe200078e0a3b */
[----:B------:R-:W-:Y:S01]  /*1cfd0*/  ISETP.GT.AND P2, PT, R2, 0x7fe000, PT ;  /* 0x007fe0000200780c */ /* 0x000fe20003f44270 */
[----:B------:R-:W-:Y:S01]  /*1cfe0*/  @P1 VIADD R16, R16, 0xff801fff ;  /* 0xff801fff10101836 */ /* 0x000fe20000000000 */
[----:B------:R-:W-:Y:S02]  /*1cff0*/  @!P3 IADD3 R22, PT, PT, R22, 0x7fe001, RZ ;  /* 0x007fe0011616b810 */ /* 0x000fe40007ffe0ff */
[----:B------:R-:W-:Y:S01]  /*1d000*/  ISETP.GE.AND P1, PT, R6, RZ, PT ;  /* 0x000000ff0600720c */ /* 0x000fe20003f26270 */
[----:B------:R0:W-:Y:S01]  /*1d010*/  STL [R1+0x4ea8], R26 ;  /* 0x004ea81a01007387 */ /* 0x0001e20000100800 */
[----:B------:R-:W-:-:S02]  /*1d020*/  SHF.R.S32.HI R3, RZ, 0x1f, R7 ;  /* 0x0000001fff037819 */ /* 0x000fc40000011407 */
[----:B------:R-:W-:Y:S01]  /*1d030*/  ISETP.GE.AND P4, PT, R18, RZ, PT ;  /* 0x000000ff1200720c */ /* 0x000fe20003f86270 */
[----:B------:R1:W-:Y:S01]  /*1d040*/  STL [R1+0x4ea0], R22 ;  /* 0x004ea01601007387 */ /* 0x0003e20000100800 */
[----:B0-----:R-:W-:-:S04]  /*1d050*/  IMAD.WIDE R26, R0, UR5, RZ ;  /* 0x00000005001a7c25 */ /* 0x001fc8000f8e02ff */
[----:B-1----:R-:W-:Y:S01]  /*1d060*/  IMAD.HI.U32 R22, R23, -0x7fe001, R20 ;  /* 0xff801fff17167827 */ /* 0x002fe200078e0014 */
[----:B------:R-:W-:-:S03]  /*1d070*/  IADD3 R20, PT, PT, R19, R48, RZ ;  /* 0x0000003013147210 */ /* 0x000fc60007ffe0ff */
[----:B------:R-:W-:Y:S02]  /*1d080*/  IMAD R0, R3, -0x7fe001, RZ ;  /* 0xff801fff03007824 */ /* 0x000fe400078e02ff */
[----:B------:R-:W-:Y:S02]  /*1d090*/  IMAD R3, R26, 0x3802001, RZ ;  /* 0x038020011a037824 */ /* 0x000fe400078e02ff */
[----:B------:R-:W-:Y:S02]  /*1d0a0*/  IMAD.IADD R19, R19, 0x1, -R48 ;  /* 0x0000000113137824 */ /* 0x000fe400078e0a30 */
[----:B------:R-:W-:Y:S01]  /*1d0b0*/  @P2 VIADD R2, R2, 0xff801fff ;  /* 0xff801fff02022836 */ /* 0x000fe20000000000 */
[----:B------:R-:W-:Y:S01]  /*1d0c0*/  IADD3 R24, PT, PT, R24, -R7, R0 ;  /* 0x8000000718187210 */ /* 0x000fe20007ffe000 */
[----:B------:R-:W-:Y:S01]  /*1d0d0*/  @!P1 VIADD R6, R6, 0x7fe001 ;  /* 0x007fe00106069836 */ /* 0x000fe20000000000 */
[----:B------:R-:W-:Y:S02]  /*1d0e0*/  SHF.R.S32.HI R0, RZ, 0x1f, R3 ;  /* 0x0000001fff007819 */ /* 0x000fe40000011403 */
[----:B------:R-:W-:-:S02]  /*1d0f0*/  ISETP.GE.AND P2, PT, R19, RZ, PT ;  /* 0x000000ff1300720c */ /* 0x000fc40003f46270 */
[----:B------:R-:W-:Y:S02]  /*1d100*/  @!P4 IADD3 R18, PT, PT, R18, 0x7fe001, RZ ;  /* 0x007fe0011212c810 */ /* 0x000fe40007ffe0ff */
[----:B------:R-:W-:Y:S01]  /*1d110*/  ISETP.GE.AND P1, PT, R2, RZ, PT ;  /* 0x000000ff0200720c */ /* 0x000fe20003f26270 */
[----:B------:R-:W-:Y:S01]  /*1d120*/  IMAD.HI.U32 R26, R3, -0x7fe001, R26 ;  /* 0xff801fff031a7827 */ /* 0x000fe200078e001a */
[----:B------:R-:W-:Y:S01]  /*1d130*/  IADD3 R22, PT, PT, R22, -R23, R9 ;  /* 0x8000001716167210 */ /* 0x000fe20007ffe009 */
[----:B------:R0:W-:Y:S02]  /*1d140*/  STL [R1+0x4eb4], R36 ;  /* 0x004eb42401007387 */ /* 0x0001e40000100800 */
[----:B------:R-:W-:Y:S01]  /*1d150*/  IMAD R0, R0, -0x7fe001, RZ ;  /* 0xff801fff00007824 */ /* 0x000fe200078e02ff */
[----:B------:R-:W-:Y:S01]  /*1d160*/  ISETP.GE.AND P3, PT, R16, RZ, PT ;  /* 0x000000ff1000720c */ /* 0x000fe20003f66270 */
[----:B------:R1:W-:Y:S01]  /*1d170*/  STL [R1+0x4eb8], R22 ;  /* 0x004eb81601007387 */ /* 0x0003e20000100800 */
[----:B------:R-:W-:Y:S01]  /*1d180*/  ISETP.GT.AND P0, PT, R20, 0x7fe000, PT ;  /* 0x007fe0001400780c */ /* 0x000fe20003f04270 */
[----:B0-----:R-:W-:Y:S01]  /*1d190*/  IMAD.WIDE R36, R18, UR5, RZ ;  /* 0x0000000512247c25 */ /* 0x001fe2000f8e02ff */
[----:B-1----:R-:W-:-:S03]  /*1d1a0*/  IADD3 R22, PT, PT, R26, -R3, R0 ;  /* 0x800000031a167210 */ /* 0x002fc60007ffe000 */
[----:B------:R-:W-:Y:S02]  /*1d1b0*/  IMAD R7, R36, 0x3802001, RZ ;  /* 0x0380200124077824 */ /* 0x000fe400078e02ff */
[----:B---3--:R-:W-:Y:S01]  /*1d1c0*/  IMAD.IADD R0, R4, 0x1, -R49 ;  /* 0x0000000104007824 */ /* 0x008fe200078e0a31 */
[----:B------:R0:W-:Y:S01]  /*1d1d0*/  STL [R1+0x4eac], R6 ;  /* 0x004eac0601007387 */ /* 0x0001e20000100800 */
[----:B------:R-:W-:Y:S01]  /*1d1e0*/  @!P2 VIADD R19, R19, 0x7fe001 ;  /* 0x007fe0011313a836 */ /* 0x000fe20000000000 */
[----:B------:R-:W-:Y:S02]  /*1d1f0*/  @!P1 IADD3 R2, PT, PT, R2, 0x7fe001, RZ ;  /* 0x007fe00102029810 */ /* 0x000fe40007ffe0ff */
[----:B------:R-:W-:Y:S02]  /*1d200*/  SHF.R.S32.HI R3, RZ, 0x1f, R7 ;  /* 0x0000001fff037819 */ /* 0x000fe40000011407 */
[----:B------:R-:W-:Y:S01]  /*1d210*/  ISETP.GE.AND P1, PT, R0, RZ, PT ;  /* 0x000000ff0000720c */ /* 0x000fe20003f26270 */
[----:B------:R-:W-:-:S04]  /*1d220*/  IMAD.WIDE R18, R19, UR5, RZ ;  /* 0x0000000513127c25 */ /* 0x000fc8000f8e02ff */
[----:B0-----:R-:W-:Y:S01]  /*1d230*/  IMAD.IADD R6, R13, 0x1, -R14 ;  /* 0x000000010d067824 */ /* 0x001fe200078e0a0e */
[----:B------:R-:W0:Y:S01]  /*1d240*/  LDCU UR4, c[0x3][UR6+-0x64] ;  /* 0x00fff380060477ac */ /* 0x000e220008000800 */
[----:B------:R-:W-:Y:S02]  /*1d250*/  @!P3 VIADD R16, R16, 0x7fe001 ;  /* 0x007fe0011010b836 */ /* 0x000fe40000000000 */
[----:B------:R-:W-:Y:S01]  /*1d260*/  IMAD.IADD R4, R4, 0x1, R49 ;  /* 0x0000000104047824 */ /* 0x000fe200078e0231 */
[----:B------:R-:W-:Y:S01]  /*1d270*/  ISETP.GE.AND P3, PT, R6, RZ, PT ;  /* 0x000000ff0600720c */ /* 0x000fe20003f66270 */
[----:B------:R-:W-:Y:S01]  /*1d280*/  IMAD.HI.U32 R26, R7, -0x7fe001, R36 ;  /* 0xff801fff071a7827 */ /* 0x000fe200078e0024 */
[----:B------:R-:W-:-:S03]  /*1d290*/  @P0 IADD3 R20, PT, PT, R20, -0x7fe001, RZ ;  /* 0xff801fff14140810 */ /* 0x000fc60007ffe0ff */
[----:B------:R-:W-:Y:S02]  /*1d2a0*/  IMAD R3, R3, -0x7fe001, RZ ;  /* 0xff801fff03037824 */ /* 0x000fe400078e02ff */
[----:B------:R-:W-:Y:S01]  /*1d2b0*/  IMAD R9, R18, 0x3802001, RZ ;  /* 0x0380200112097824 */ /* 0x000fe200078e02ff */
[----:B------:R1:W-:Y:S01]  /*1d2c0*/  STL [R1+0x4ec0], R16 ;  /* 0x004ec01001007387 */ /* 0x0003e20000100800 */
[----:B------:R-:W-:Y:S01]  /*1d2d0*/  ISETP.GT.AND P0, PT, R4, 0x7fe000, PT ;  /* 0x007fe0000400780c */ /* 0x000fe20003f04270 */
[----:B------:R-:W-:Y:S01]  /*1d2e0*/  @!P1 VIADD R0, R0, 0x7fe001 ;  /* 0x007fe00100009836 */ /* 0x000fe20000000000 */
[----:B------:R-:W-:Y:S01]  /*1d2f0*/  ISETP.GE.AND P2, PT, R20, RZ, PT ;  /* 0x000000ff1400720c */ /* 0x000fe20003f46270 */
[----:B------:R2:W-:Y:S01]  /*1d300*/  STL [R1+0x4ec4], R2 ;  /* 0x004ec40201007387 */ /* 0x0005e20000100800 */
[----:B-1----:R-:W-:Y:S02]  /*1d310*/  IADD3 R16, PT, PT, R26, -R7, R3 ;  /* 0x800000071a107210 */ /* 0x002fe40007ffe003 */
[----:B------:R-:W-:Y:S01]  /*1d320*/  SHF.R.S32.HI R3, RZ, 0x1f, R9 ;  /* 0x0000001fff037819 */ /* 0x000fe20000011409 */
[----:B------:R-:W-:-:S04]  /*1d330*/  IMAD.HI.U32 R18, R9, -0x7fe001, R18 ;  /* 0xff801fff09127827 */ /* 0x000fc800078e0012 */
[----:B------:R-:W-:Y:S02]  /*1d340*/  IMAD R7, R3, -0x7fe001, RZ ;  /* 0xff801fff03077824 */ /* 0x000fe400078e02ff */
[----:B--2---:R-:W-:Y:S01]  /*1d350*/  IMAD.WIDE R2, R0, UR5, RZ ;  /* 0x0000000500027c25 */ /* 0x004fe2000f8e02ff */
[----:B------:R1:W-:Y:S03]  /*1d360*/  STL [R1+0x4ed4], R16 ;  /* 0x004ed41001007387 */ /* 0x0003e60000100800 */
[----:B------:R-:W-:Y:S02]  /*1d370*/  @!P3 VIADD R6, R6, 0x7fe001 ;  /* 0x007fe0010606b836 */ /* 0x000fe40000000000 */
[----:B------:R-:W-:Y:S01]  /*1d380*/  IMAD.IADD R14, R13, 0x1, R14 ;  /* 0x000000010d0e7824 */ /* 0x000fe200078e020e */
[----:B------:R-:W-:Y:S01]  /*1d390*/  IADD3 R0, PT, PT, R18, -R9, R7 ;  /* 0x8000000912007210 */ /* 0x000fe20007ffe007 */
[----:B------:R-:W-:Y:S01]  /*1d3a0*/  IMAD R13, R2, 0x3802001, RZ ;  /* 0x03802001020d7824 */ /* 0x000fe200078e02ff */
[----:B------:R-:W-:Y:S01]  /*1d3b0*/  @P0 IADD3 R4, PT, PT, R4, -0x7fe001, RZ ;  /* 0xff801fff04040810 */ /* 0x000fe20007ffe0ff */
[----:B0-----:R-:W-:Y:S01]  /*1d3c0*/  IMAD.WIDE R6, R6, UR4, RZ ;  /* 0x0000000406067c25 */ /* 0x001fe2000f8e02ff */
[----:B------:R-:W-:-:S03]  /*1d3d0*/  ISETP.GT.AND P0, PT, R14, 0x7fe000, PT ;  /* 0x007fe0000e00780c */ /* 0x000fc60003f04270 */
[C---:B-1----:R-:W-:Y:S01]  /*1d3e0*/  IMAD.IADD R16, R15.reuse, 0x1, R50 ;  /* 0x000000010f107824 */ /* 0x042fe200078e0232 */
[----:B------:R-:W-:Y:S01]  /*1d3f0*/  IADD3 R15, PT, PT, R15, -R50, RZ ;  /* 0x800000320f0f7210 */ /* 0x000fe20007ffe0ff */
[----:B------:R-:W-:Y:S01]  /*1d400*/  IMAD.HI.U32 R18, R13, -0x7fe001, R2 ;  /* 0xff801fff0d127827 */ /* 0x000fe200078e0002 */
[----:B------:R-:W-:Y:S02]  /*1d410*/  @!P2 IADD3 R20, PT, PT, R20, 0x7fe001, RZ ;  /* 0x007fe0011414a810 */ /* 0x000fe40007ffe0ff */
[----:B------:R-:W-:Y:S01]  /*1d420*/  ISETP.GE.AND P2, PT, R4, RZ, PT ;  /* 0x000000ff0400720c */ /* 0x000fe20003f46270 */
[----:B------:R-:W-:Y:S01]  /*1d430*/  IMAD R3, R6, 0x3802001, RZ ;  /* 0x0380200106037824 */ /* 0x000fe200078e02ff */
[----:B------:R-:W-:Y:S01]  /*1d440*/  ISETP.GE.AND P3, PT, R15, RZ, PT ;  /* 0x000000ff0f00720c */ /* 0x000fe20003f66270 */
[----:B------:R0:W-:Y:S01]  /*1d450*/  STL [R1+0x4ed8], R0 ;  /* 0x004ed80001007387 */ /* 0x0001e20000100800 */
[----:B------:R-:W-:Y:S01]  /*1d460*/  IADD3 R19, PT, PT, R17, -R58, RZ ;  /* 0x8000003a11137210 */ /* 0x000fe20007ffe0ff */
[----:B------:R-:W-:-:S02]  /*1d470*/  @P0 VIADD R14, R14, 0xff801fff ;  /* 0xff801fff0e0e0836 */ /* 0x000fc40000000000 */
[----:B------:R1:W-:Y:S01]  /*1d480*/  STL [R1+0x4ec8], R20 ;  /* 0x004ec81401007387 */ /* 0x0003e20000100800 */
[----:B0-----:R-:W-:Y:S02]  /*1d490*/  SHF.R.S32.HI R0, RZ, 0x1f, R3 ;  /* 0x0000001fff007819 */ /* 0x001fe40000011403 */
[----:B------:R-:W-:Y:S01]  /*1d4a0*/  SHF.R.S32.HI R9, RZ, 0x1f, R13 ;  /* 0x0000001fff097819 */ /* 0x000fe2000001140d */
[----:B-1----:R-:W-:-:S04]  /*1d4b0*/  IMAD.HI.U32 R20, R3, -0x7fe001, R6 ;  /* 0xff801fff03147827 */ /* 0x002fc800078e0006 */
[----:B------:R-:W-:Y:S01]  /*1d4c0*/  IMAD R0, R0, -0x7fe001, RZ ;  /* 0xff801fff00007824 */ /* 0x000fe200078e02ff */
[----:B------:R-:W-:Y:S01]  /*1d4d0*/  ISETP.GT.AND P1, PT, R16, 0x7fe000, PT ;  /* 0x007fe0001000780c */ /* 0x000fe20003f24270 */
[----:B------:R-:W-:Y:S01]  /*1d4e0*/  @!P2 VIADD R4, R4, 0x7fe001 ;  /* 0x007fe0010404a836 */ /* 0x000fe20000000000 */
[----:B------:R-:W-:Y:S01]  /*1d4f0*/  ISETP.GE.AND P2, PT, R19, RZ, PT ;  /* 0x000000ff1300720c */ /* 0x000fe20003f46270 */
[----:B------:R-:W-:Y:S01]  /*1d500*/  @!P3 VIADD R15, R15, 0x7fe001 ;  /* 0x007fe0010f0fb836 */ /* 0x000fe20000000000 */
[----:B------:R-:W-:Y:S01]  /*1d510*/  IADD3 R20, PT, PT, R20, -R3, R0 ;  /* 0x8000000314147210 */ /* 0x000fe20007ffe000 */
[----:B------:R-:W-:Y:S01]  /*1d520*/  IMAD R9, R9, -0x7fe001, RZ ;  /* 0xff801fff09097824 */ /* 0x000fe200078e02ff */
[----:B------:R-:W-:Y:S01]  /*1d530*/  ISETP.GE.AND P0, PT, R14, RZ, PT ;  /* 0x000000ff0e00720c */ /* 0x000fe20003f06270 */
[----:B------:R-:W-:Y:S02]  /*1d540*/  IMAD.IADD R0, R5, 0x1, -R62 ;  /* 0x0000000105007824 */ /* 0x000fe400078e0a3e */
[----:B------:R-:W-:Y:S01]  /*1d550*/  IMAD.WIDE R2, R15, UR4, RZ ;  /* 0x000000040f027c25 */ /* 0x000fe2000f8e02ff */
[----:B------:R-:W-:-:S02]  /*1d560*/  IADD3 R18, PT, PT, R18, -R13, R9 ;  /* 0x8000000d12127210 */ /* 0x000fc40007ffe009 */
[----:B------:R-:W-:Y:S01]  /*1d570*/  ISETP.GE.AND P3, PT, R0, RZ, PT ;  /* 0x000000ff0000720c */ /* 0x000fe20003f66270 */
[----:B------:R-:W-:Y:S01]  /*1d580*/  IMAD R13, R2, 0x3802001, RZ ;  /* 0x03802001020d7824 */ /* 0x000fe200078e02ff */
[----:B------:R-:W-:Y:S01]  /*1d590*/  IADD3 R6, PT, PT, R17, R58, RZ ;  /* 0x0000003a11067210 */ /* 0x000fe20007ffe0ff */
[----:B------:R-:W-:Y:S01]  /*1d5a0*/  @P1 VIADD R16, R16, 0xff801fff ;  /* 0xff801fff10101836 */ /* 0x000fe20000000000 */
[----:B------:R-:W-:Y:S01]  /*1d5b0*/  @!P2 IADD3 R19, PT, PT, R19, 0x7fe001, RZ ;  /* 0x007fe0011313a810 */ /* 0x000fe20007ffe0ff */
[----:B------:R-:W-:Y:S01]  /*1d5c0*/  IMAD.HI.U32 R3, R13, -0x7fe001, R2 ;  /* 0xff801fff0d037827 */ /* 0x000fe200078e0002 */
[----:B------:R-:W-:Y:S01]  /*1d5d0*/  SHF.R.S32.HI R2, RZ, 0x1f, R13 ;  /* 0x0000001fff027819 */ /* 0x000fe2000001140d */
[----:B------:R0:W-:Y:S02]  /*1d5e0*/  STL [R1+0x4edc], R18 ;  /* 0x004edc1201007387 */ /* 0x0001e40000100800 */
[----:B------:R-:W-:Y:S01]  /*1d5f0*/  @!P0 VIADD R14, R14, 0x7fe001 ;  /* 0x007fe0010e0e8836 */ /* 0x000fe20000000000 */
[----:B------:R-:W-:Y:S01]  /*1d600*/  ISETP.GT.AND P0, PT, R6, 0x7fe000, PT ;  /* 0x007fe0000600780c */ /* 0x000fe20003f04270 */
[----:B------:R1:W-:Y:S01]  /*1d610*/  STL [R1+0x4ecc], R4 ;  /* 0x004ecc0401007387 */ /* 0x0003e20000100800 */
[----:B------:R-:W-:Y:S01]  /*1d620*/  ISETP.GE.AND P1, PT, R16, RZ, PT ;  /* 0x000000ff1000720c */ /* 0x000fe20003f26270 */
[----:B------:R-:W-:-:S02]  /*1d630*/  IMAD R2, R2, -0x7fe001, RZ ;  /* 0xff801fff02027824 */ /* 0x000fc400078e02ff */
[----:B------:R-:W-:Y:S02]  /*1d640*/  @!P3 VIADD R0, R0, 0x7fe001 ;  /* 0x007fe0010000b836 */ /* 0x000fe40000000000 */
[----:B0-----:R-:W-:Y:S01]  /*1d650*/  IMAD.WIDE R18, R19, UR4, RZ ;  /* 0x0000000413127c25 */ /* 0x001fe2000f8e02ff */
[----:B------:R0:W-:Y:S03]  /*1d660*/  STL [R1+0x4ee0], R14 ;  /* 0x004ee00e01007387 */ /* 0x0001e60000100800 */
[----:B-1----:R-:W-:Y:S01]  /*1d670*/  IMAD.IADD R4, R10, 0x1, -R11 ;  /* 0x000000010a047824 */ /* 0x002fe200078e0a0b */
[----:B------:R-:W1:Y:S01]  /*1d680*/  LDCU UR5, c[0x3][UR6+-0x68] ;  /* 0x00fff300060577ac */ /* 0x000e620008000800 */
[----:B------:R-:W-:-:S03]  /*1d690*/  IMAD R9, R18, 0x3802001, RZ ;  /* 0x0380200112097824 */ /* 0x000fc600078e02ff */
[----:B------:R-:W-:Y:S02]  /*1d6a0*/  ISETP.GE.AND P4, PT, R4, RZ, PT ;  /* 0x000000ff0400720c */ /* 0x000fe40003f86270 */
[----:B0-----:R-:W-:Y:S01]  /*1d6b0*/  IADD3 R14, PT, PT, R3, -R13, R2 ;  /* 0x8000000d030e7210 */ /* 0x001fe20007ffe002 */
[----:B------:R-:W-:Y:S01]  /*1d6c0*/  IMAD.WIDE R2, R0, UR4, RZ ;  /* 0x0000000400027c25 */ /* 0x000fe2000f8e02ff */
[----:B------:R-:W-:-:S03]  /*1d6d0*/  SHF.R.S32.HI R7, RZ, 0x1f, R9 ;  /* 0x0000001fff077819 */ /* 0x000fc60000011409 */
[----:B------:R-:W-:Y:S01]  /*1d6e0*/  IMAD.IADD R0, R5, 0x1, R62 ;  /* 0x0000000105007824 */ /* 0x000fe200078e023e */
[----:B------:R-:W-:Y:S01]  /*1d6f0*/  @P0 IADD3 R6, PT, PT, R6, -0x7fe001, RZ ;  /* 0xff801fff06060810 */ /* 0x000fe20007ffe0ff */
[----:B------:R-:W-:-:S03]  /*1d700*/  @!P1 VIADD R16, R16, 0x7fe001 ;  /* 0x007fe00110109836 */ /* 0x000fc60000000000 */
[----:B------:R-:W-:Y:S01]  /*1d710*/  ISETP.GT.AND P0, PT, R0, 0x7fe000, PT ;  /* 0x007fe0000000780c */ /* 0x000fe20003f04270 */
[----:B------:R-:W-:-:S04]  /*1d720*/  IMAD.HI.U32 R18, R9, -0x7fe001, R18 ;  /* 0xff801fff09127827 */ /* 0x000fc800078e0012 */
[----:B------:R-:W-:Y:S02]  /*1d730*/  IMAD R7, R7, -0x7fe001, RZ ;  /* 0xff801fff07077824 */ /* 0x000fe400078e02ff */
[----:B------:R-:W-:Y:S01]  /*1d740*/  IMAD R5, R2, 0x3802001, RZ ;  /* 0x0380200102057824 */ /* 0x000fe200078e02ff */
[----:B------:R0:W-:Y:S01]  /*1d750*/  STL [R1+0x4ee4], R16 ;  /* 0x004ee41001007387 */ /* 0x0001e20000100800 */
[----:B------:R-:W-:Y:S01]  /*1d760*/  @!P4 VIADD R4, R4, 0x7fe001 ;  /* 0x007fe0010404c836 */ /* 0x000fe20000000000 */
[----:B------:R-:W-:Y:S02]  /*1d770*/  ISETP.GE.AND P2, PT, R6, RZ, PT ;  /* 0x000000ff0600720c */ /* 0x000fe40003f46270 */
[----:B------:R1:W-:Y:S01]  /*1d780*/  STL [R1+0x4ef0], R20 ;  /* 0x004ef01401007387 */ /* 0x0003e20000100800 */
[----:B------:R-:W-:Y:S02]  /*1d790*/  IADD3 R10, PT, PT, R10, R11, RZ ;  /* 0x0000000b0a0a7210 */ /* 0x000fe40007ffe0ff */
[----:B0-----:R-:W-:-:S02]  /*1d7a0*/  IADD3 R16, PT, PT, R18, -R9, R7 ;  /* 0x8000000912107210 */ /* 0x001fc40007ffe007 */
[----:B------:R-:W-:Y:S01]  /*1d7b0*/  SHF.R.S32.HI R7, RZ, 0x1f, R5 ;  /* 0x0000001fff077819 */ /* 0x000fe20000011405 */
[----:B------:R-:W-:Y:S01]  /*1d7c0*/  IMAD.HI.U32 R18, R5, -0x7fe001, R2 ;  /* 0xff801fff05127827 */ /* 0x000fe200078e0002 */
[----:B------:R-:W-:-:S03]  /*1d7d0*/  @P0 IADD3 R0, PT, PT, R0, -0x7fe001, RZ ;  /* 0xff801fff00000810 */ /* 0x000fc60007ffe0ff */
[----:B-1----:R-:W-:Y:S01]  /*1d7e0*/  IMAD.WIDE R20, R4, UR5, RZ ;  /* 0x0000000504147c25 */ /* 0x002fe2000f8e02ff */
[----:B------:R-:W-:-:S03]  /*1d7f0*/  ISETP.GT.AND P1, PT, R10, 0x7fe000, PT ;  /* 0x007fe0000a00780c */ /* 0x000fc60003f24270 */
[--C-:B-----5:R-:W-:Y:S02]  /*1d800*/  IMAD.IADD R4, R52, 0x1, R41.reuse ;  /* 0x0000000134047824 */ /* 0x120fe400078e0229 */
[----:B------:R-:W-:Y:S01]  /*1d810*/  IMAD R2, R7, -0x7fe001, RZ ;  /* 0xff801fff07027824 */ /* 0x000fe200078e02ff */
[----:B------:R-:W-:Y:S01]  /*1d820*/  ISETP.GE.AND P6, PT, R0, RZ, PT ;  /* 0x000000ff0000720c */ /* 0x000fe20003fc6270 */
[----:B------:R0:W-:Y:S01]  /*1d830*/  STL [R1+0x4ef4], R14 ;  /* 0x004ef40e01007387 */ /* 0x0001e20000100800 */
[----:B------:R-:W-:Y:S02]  /*1d840*/  ISETP.GT.AND P0, PT, R4, 0x7fe000, PT ;  /* 0x007fe0000400780c */ /* 0x000fe40003f04270 */
[----:B------:R-:W-:Y:S01]  /*1d850*/  IADD3 R18, PT, PT, R18, -R5, R2 ;  /* 0x8000000512127210 */ /* 0x000fe20007ffe002 */
[----:B------:R-:W-:Y:S01]  /*1d860*/  IMAD.IADD R3, R52, 0x1, -R41 ;  /* 0x0000000134037824 */ /* 0x000fe200078e0a29 */
[C---:B------:R-:W-:Y:S01]  /*1d870*/  IADD3 R2, PT, PT, R8.reuse, R51, RZ ;  /* 0x0000003308027210 */ /* 0x040fe20007ffe0ff */
[----:B------:R-:W-:-:S02]  /*1d880*/  IMAD.IADD R8, R8, 0x1, -R51 ;  /* 0x0000000108087824 */ /* 0x000fc400078e0a33 */
[C-C-:B0-----:R-:W-:Y:S02]  /*1d890*/  IMAD.IADD R14, R12.reuse, 0x1, R43.reuse ;  /* 0x000000010c0e7824 */ /* 0x141fe400078e022b */
[----:B------:R-:W-:Y:S01]  /*1d8a0*/  IMAD.IADD R12, R12, 0x1, -R43 ;  /* 0x000000010c0c7824 */ /* 0x000fe200078e0a2b */
[----:B------:R-:W-:Y:S01]  /*1d8b0*/  ISETP.GE.AND P5, PT, R8, RZ, PT ;  /* 0x000000ff0800720c */ /* 0x000fe20003fa6270 */
[----:B------:R-:W-:Y:S01]  /*1d8c0*/  @!P2 VIADD R6, R6, 0x7fe001 ;  /* 0x007fe0010606a836 */ /* 0x000fe20000000000 */
[----:B------:R-:W-:Y:S01]  /*1d8d0*/  ISETP.GE.AND P2, PT, R3, RZ, PT ;  /* 0x000000ff0300720c */ /* 0x000fe20003f46270 */
[----:B------:R-:W-:Y:S01]  /*1d8e0*/  IMAD R7, R20, 0x3802001, RZ ;  /* 0x0380200114077824 */ /* 0x000fe200078e02ff */
[----:B------:R-:W-:Y:S02]  /*1d8f0*/  ISETP.GE.AND P4, PT, R12, RZ, PT ;  /* 0x000000ff0c00720c */ /* 0x000fe40003f86270 */
[----:B------:R-:W-:Y:S01]  /*1d900*/  @P1 IADD3 R10, PT, PT, R10, -0x7fe001, RZ ;  /* 0xff801fff0a0a1810 */ /* 0x000fe20007ffe0ff */
[----:B------:R-:W-:Y:S01]  /*1d910*/  @!P6 VIADD R0, R0, 0x7fe001 ;  /* 0x007fe0010000e836 */ /* 0x000fe20000000000 */
[----:B------:R-:W-:-:S02]  /*1d920*/  @P0 IADD3 R4, PT, PT, R4, -0x7fe001, RZ ;  /* 0xff801fff04040810 */ /* 0x000fc40007ffe0ff */
[----:B------:R-:W-:Y:S02]  /*1d930*/  SHF.R.S32.HI R5, RZ, 0x1f, R7 ;  /* 0x0000001fff057819 */ /* 0x000fe40000011407 */
[----:B------:R-:W-:Y:S02]  /*1d940*/  ISETP.GT.AND P3, PT, R14, 0x7fe000, PT ;  /* 0x007fe0000e00780c */ /* 0x000fe40003f64270 */
[----:B------:R-:W-:Y:S02]  /*1d950*/  ISETP.GT.AND P6, PT, R2, 0x7fe000, PT ;  /* 0x007fe0000200780c */ /* 0x000fe40003fc4270 */
[----:B------:R-:W-:Y:S02]  /*1d960*/  ISETP.GE.AND P1, PT, R10, RZ, PT ;  /* 0x000000ff0a00720c */ /* 0x000fe40003f26270 */
[----:B------:R-:W-:Y:S01]  /*1d970*/  ISETP.GE.AND P0, PT, R4, RZ, PT ;  /* 0x000000ff0400720c */ /* 0x000fe20003f06270 */
[----:B------:R-:W-:-:S04]  /*1d980*/  IMAD.HI.U32 R20, R7, -0x7fe001, R20 ;  /* 0xff801fff07147827 */ /* 0x000fc800078e0014 */
[----:B------:R-:W-:Y:S02]  /*1d990*/  IMAD R5, R5, -0x7fe001, RZ ;  /* 0xff801fff05057824 */ /* 0x000fe400078e02ff */
[----:B------:R-:W-:Y:S02]  /*1d9a0*/  @!P2 VIADD R3, R3, 0x7fe001 ;  /* 0x007fe0010303a836 */ /* 0x000fe40000000000 */
[----:B------:R-:W-:Y:S02]  /*1d9b0*/  @!P4 VIADD R12, R12, 0x7fe001 ;  /* 0x007fe0010c0cc836 */ /* 0x000fe40000000000 */
[----:B------:R-:W-:Y:S01]  /*1d9c0*/  @!P5 VIADD R8, R8, 0x7fe001 ;  /* 0x007fe0010808d836 */ /* 0x000fe20000000000 */
[----:B------:R0:W-:Y:S01]  /*1d9d0*/  STL [R1+0x4ef8], R16 ;  /* 0x004ef81001007387 */ /* 0x0001e20000100800 */
[----:B------:R-:W-:-:S03]  /*1d9e0*/  IMAD.WIDE R12, R12, UR5, RZ ;  /* 0x000000050c0c7c25 */ /* 0x000fc6000f8e02ff */
[----:B------:R1:W-:Y:S01]  /*1d9f0*/  STL [R1+0x4ee8], R6 ;  /* 0x004ee80601007387 */ /* 0x0003e20000100800 */
[----:B------:R-:W-:Y:S01]  /*1da00*/  IMAD.WIDE R8, R8, UR5, RZ ;  /* 0x0000000508087c25 */ /* 0x000fe2000f8e02ff */
[----:B------:R-:W-:Y:S02]  /*1da10*/  @P3 IADD3 R14, PT, PT, R14, -0x7fe001, RZ ;  /* 0xff801fff0e0e3810 */ /* 0x000fe40007ffe0ff */
[----:B0-----:R-:W-:Y:S01]  /*1da20*/  IADD3 R16, PT, PT, R20, -R7, R5 ;  /* 0x8000000714107210 */ /* 0x001fe20007ffe005 */
[----:B------:R-:W-:Y:S01]  /*1da30*/  @!P1 VIADD R10, R10, 0x7fe001 ;  /* 0x007fe0010a0a9836 */ /* 0x000fe20000000000 */
[----:B------:R-:W-:Y:S01]  /*1da40*/  @P6 IADD3 R2, PT, PT, R2, -0x7fe001, RZ ;  /* 0xff801fff02026810 */ /* 0x000fe20007ffe0ff */
[----:B-1----:R-:W-:Y:S01]  /*1da50*/  IMAD.WIDE R6, R3, UR5, RZ ;  /* 0x0000000503067c25 */ /* 0x002fe2000f8e02ff */
[----:B------:R-:W-:-:S03]  /*1da60*/  ISETP.GE.AND P1, PT, R14, RZ, PT ;  /* 0x000000ff0e00720c */ /* 0x000fc60003f26270 */
[----:B------:R-:W-:Y:S02]  /*1da70*/  IMAD R5, R6, 0x3802001, RZ ;  /* 0x0380200106057824 */ /* 0x000fe400078e02ff */
[----:B------:R-:W-:Y:S02]  /*1da80*/  IMAD R15, R12, 0x3802001, RZ ;  /* 0x038020010c0f7824 */ /* 0x000fe400078e02ff */
[----:B------:R-:W-:Y:S02]  /*1da90*/  IMAD R17, R8, 0x3802001, RZ ;  /* 0x0380200108117824 */ /* 0x000fe400078e02ff */
[----:B------:R-:W-:Y:S01]  /*1daa0*/  @!P0 VIADD R4, R4, 0x7fe001 ;  /* 0x007fe00104048836 */ /* 0x000fe20000000000 */
[----:B------:R-:W-:Y:S01]  /*1dab0*/  ISETP.GE.AND P0, PT, R2, RZ, PT ;  /* 0x000000ff0200720c */ /* 0x000fe20003f06270 */
[----:B------:R0:W-:Y:S01]  /*1dac0*/  STL [R1+0x4eec], R0 ;  /* 0x004eec0001007387 */ /* 0x0001e20000100800 */
[----:B------:R-:W-:-:S03]  /*1dad0*/  SHF.R.S32.HI R3, RZ, 0x1f, R17 ;  /* 0x0000001fff037819 */ /* 0x000fc60000011411 */
[----:B------:R1:W-:Y:S01]  /*1dae0*/  STL [R1+0x4f00], R10 ;  /* 0x004f000a01007387 */ /* 0x0003e20000100800 */
[----:B------:R-:W-:Y:S01]  /*1daf0*/  IMAD.HI.U32 R6, R5, -0x7fe001, R6 ;  /* 0xff801fff05067827 */ /* 0x000fe200078e0006 */
[----:B0-----:R-:W-:Y:S02]  /*1db00*/  SHF.R.S32.HI R0, RZ, 0x1f, R15 ;  /* 0x0000001fff007819 */ /* 0x001fe4000001140f */
[----:B-1----:R-:W-:Y:S01]  /*1db10*/  SHF.R.S32.HI R10, RZ, 0x1f, R5 ;  /* 0x0000001fff0a7819 */ /* 0x002fe20000011405 */
[----:B------:R-:W-:-:S04]  /*1db20*/  IMAD.HI.U32 R12, R15, -0x7fe001, R12 ;  /* 0xff801fff0f0c7827 */ /* 0x000fc800078e000c */
[----:B------:R-:W-:Y:S02]  /*1db30*/  IMAD R7, R10, -0x7fe001, RZ ;  /* 0xff801fff0a077824 */ /* 0x000fe400078e02ff */
[----:B------:R-:W-:Y:S02]  /*1db40*/  IMAD R11, R0, -0x7fe001, RZ ;  /* 0xff801fff000b7824 */ /* 0x000fe400078e02ff */
[----:B------:R-:W-:-:S04]  /*1db50*/  IMAD.HI.U32 R8, R17, -0x7fe001, R8 ;  /* 0xff801fff11087827 */ /* 0x000fc800078e0008 */
[----:B------:R-:W-:Y:S01]  /*1db60*/  IMAD R3, R3, -0x7fe001, RZ ;  /* 0xff801fff03037824 */ /* 0x000fe200078e02ff */
[----:B------:R-:W-:Y:S01]  /*1db70*/  IADD3 R6, PT, PT, R6, -R5, R7 ;  /* 0x8000000506067210 */ /* 0x000fe20007ffe007 */
[----:B------:R-:W-:Y:S01]  /*1db80*/  @!P1 VIADD R14, R14, 0x7fe001 ;  /* 0x007fe0010e0e9836 */ /* 0x000fe20000000000 */
[----:B------:R-:W-:Y:S02]  /*1db90*/  IADD3 R0, PT, PT, R12, -R15, R11 ;  /* 0x8000000f0c007210 */ /* 0x000fe40007ffe00b */
[----:B------:R-:W-:Y:S02]  /*1dba0*/  @!P0 IADD3 R2, PT, PT, R2, 0x7fe001, RZ ;  /* 0x007fe00102028810 */ /* 0x000fe40007ffe0ff */
[----:B------:R-:W-:Y:S01]  /*1dbb0*/  IADD3 R8, PT, PT, R8, -R17, R3 ;  /* 0x8000001108087210 */ /* 0x000fe20007ffe003 */
[----:B------:R-:W-:Y:S04]  /*1dbc0*/  STL [R1+0x4e74], R44 ;  /* 0x004e742c01007387 */ /* 0x000fe80000100800 */
[----:B------:R-:W-:Y:S04]  /*1dbd0*/  STL [R1+0x4e90], R42 ;  /* 0x004e902a01007387 */ /* 0x000fe80000100800 */
[----:B------:R-:W-:Y:S04]  /*1dbe0*/  STL [R1+0x4eb0], R38 ;  /* 0x004eb02601007387 */ /* 0x000fe80000100800 */
[----:B------:R-:W-:Y:S04]  /*1dbf0*/  STL [R1+0x4ebc], R24 ;  /* 0x004ebc1801007387 */ /* 0x000fe80000100800 */
[----:B------:R-:W-:Y:S04]  /*1dc00*/  STL [R1+0x4ed0], R22 ;  /* 0x004ed01601007387 */ /* 0x000fe80000100800 */
[----:B------:R-:W-:Y:S04]  /*1dc10*/  STL [R1+0x4efc], R18 ;  /* 0x004efc1201007387 */ /* 0x000fe80000100800 */
[----:B------:R0:W-:Y:S04]  /*1dc20*/  STL [R1+0x4f10], R16 ;  /* 0x004f101001007387 */ /* 0x0001e80000100800 */
[----:B------:R1:W-:Y:S04]  /*1dc30*/  STL [R1+0x4f04], R4 ;  /* 0x004f040401007387 */ /* 0x0003e80000100800 */
[----:B------:R-:W-:Y:S04]  /*1dc40*/  STL [R1+0x4f14], R6 ;  /* 0x004f140601007387 */ /* 0x000fe80000100800 */
[----:B------:R-:W-:Y:S04]  /*1dc50*/  STL [R1+0x4f08], R14 ;  /* 0x004f080e01007387 */ /* 0x000fe80000100800 */
[----:B------:R2:W-:Y:S04]  /*1dc60*/  STL [R1+0x4f18], R0 ;  /* 0x004f180001007387 */ /* 0x0005e80000100800 */
[----:B------:R-:W-:Y:S04]  /*1dc70*/  STL [R1+0x4f0c], R2 ;  /* 0x004f0c0201007387 */ /* 0x000fe80000100800 */
[----:B------:R-:W-:Y:S04]  /*1dc80*/  STL [R1+0x4f1c], R8 ;  /* 0x004f1c0801007387 */ /* 0x000fe80000100800 */
[----:B------:R-:W1:Y:S04]  /*1dc90*/  LDL R3, [R1+0x4f20] ;  /* 0x004f200001037983 */ /* 0x000e680000100800 */
[----:B0-----:R-:W1:Y:S02]  /*1dca0*/  LDL R16, [R1+0x4f30] ;  /* 0x004f300001107983 */ /* 0x001e640000100800 */
[----:B-1----:R-:W-:-:S05]  /*1dcb0*/  IMAD.IADD R4, R3, 0x1, R16 ;  /* 0x0000000103047824 */ /* 0x002fca00078e0210 */
[----:B------:R-:W-:-:S13]  /*1dcc0*/  ISETP.GT.AND P0, PT, R4, 0x7fe000, PT ;  /* 0x007fe0000400780c */ /* 0x000fda0003f04270 */
[----:B------:R-:W-:-:S05]  /*1dcd0*/  @P0 VIADD R4, R4, 0xff801fff ;  /* 0xff801fff04040836 */ /* 0x000fca0000000000 */
[----:B------:R-:W-:-:S13]  /*1dce0*/  ISETP.GE.AND P0, PT, R4, RZ, PT ;  /* 0x000000ff0400720c */ /* 0x000fda0003f06270 */
[----:B------:R-:W-:-:S05]  /*1dcf0*/  @!P0 IADD3 R4, PT, PT, R4, 0x7fe001, RZ ;  /* 0x007fe00104048810 */ /* 0x000fca0007ffe0ff */
[----:B------:R0:W-:Y:S04]  /*1dd00*/  STL [R1+0x4f20], R4 ;  /* 0x004f200401007387 */ /* 0x0001e80000100800 */
[----:B------:R-:W3:Y:S04]  /*1dd10*/  LDL R13, [R1+0x4f24] ;  /* 0x004f2400010d7983 */ /* 0x000ee80000100800 */
[----:B------:R-:W3:Y:S04]  /*1dd20*/  LDL R24, [R1+0x4f34] ;  /* 0x004f340001187983 */ /* 0x000ee80000100800 */
[----:B------:R-:W4:Y:S04]  /*1dd30*/  LDL R23, [R1+0x4f28] ;  /* 0x004f280001177983 */ /* 0x000f280000100800 */
[----:B------:R-:W4:Y:S04]  /*1dd40*/  LDL R26, [R1+0x4f38] ;  /* 0x004f3800011a7983 */ /* 0x000f280000100800 */
[----:B--2---:R-:W2:Y:S04]  /*1dd50*/  LDL R0, [R1+0x4f2c] ;  /* 0x004f2c0001007983 */ /* 0x004ea80000100800 */
[----:B------:R-:W2:Y:S04]  /*1dd60*/  LDL R39, [R1+0x4f3c] ;  /* 0x004f3c0001277983 */ /* 0x000ea80000100800 */
[----:B------:R-:W5:Y:S04]  /*1dd70*/  LDL R11, [R1+0x4f40] ;  /* 0x004f4000010b7983 */ /* 0x000f680000100800 */
[----:B------:R-:W5:Y:S04]  /*1dd80*/  LDL R12, [R1+0x4f50] ;  /* 0x004f5000010c7983 */ /* 0x000f680000100800 */
[----:B------:R-:W5:Y:S04]  /*1dd90*/  LDL R22, [R1+0x4f44] ;  /* 0x004f440001167983 */ /* 0x000f680000100800 */
[----:B------:R-:W5:Y:S04]  /*1dda0*/  LDL R41, [R1+0x4f54] ;  /* 0x004f540001297983 */ /* 0x000f680000100800 */
[----:B------:R-:W5:Y:S04]  /*1ddb0*/  LDL R25, [R1+0x4f48] ;  /* 0x004f480001197983 */ /* 0x000f680000100800 */
[----:B------:R-:W5:Y:S04]  /*1ddc0*/  LDL R44, [R1+0x4f58] ;  /* 0x004f5800012c7983 */ /* 0x000f680000100800 */
        /* <DEDUP_REMOVED lines=22> */
[----:B------:R-:W-:Y:S01]  /*1df30*/  IMAD.IADD R3, R3, 0x1, -R16 ;  /* 0x0000000103037824 */ /* 0x000fe200078e0a10 */
[----:B------:R-:W0:Y:S02]  /*1df40*/  LDCU UR4, c[0x3][UR6+-0x6c] ;  /* 0x00fff280060477ac */ /* 0x000e240008000800 */
[----:B------:R-:W5:Y:S02]  /*1df50*/  LDL R19, [R1+0x4fa8] ;  /* 0x004fa80001137983 */ /* 0x000f640000100800 */
[----:B------:R-:W-:-:S02]  /*1df60*/  ISETP.GE.AND P0, PT, R3, RZ, PT ;  /* 0x000000ff0300720c */ /* 0x000fc40003f06270 */
[----:B------:R-:W5:Y:S04]  /*1df70*/  LDL R52, [R1+0x4fb8] ;  /* 0x004fb80001347983 */ /* 0x000f680000100800 */
[----:B------:R-:W5:Y:S04]  /*1df80*/  LDL R66, [R1+0x4fac] ;  /* 0x004fac0001427983 */ /* 0x000f680000100800 */
[----:B------:R-:W5:Y:S03]  /*1df90*/  LDL R53, [R1+0x4fbc] ;  /* 0x004fbc0001357983 */ /* 0x000f660000100800 */
[----:B------:R-:W-:Y:S01]  /*1dfa0*/  @!P0 IADD3 R3, PT, PT, R3, 0x7fe001, RZ ;  /* 0x007fe00103038810 */ /* 0x000fe20007ffe0ff */
[----:B------:R-:W5:Y:S04]  /*1dfb0*/  LDL R70, [R1+0x4fc0] ;  /* 0x004fc00001467983 */ /* 0x000f680000100800 */
[----:B0-----:R-:W-:Y:S01]  /*1dfc0*/  IMAD.WIDE R2, R3, UR4, RZ ;  /* 0x0000000403027c25 */ /* 0x001fe2000f8e02ff */
[----:B------:R-:W0:Y:S01]  /*1dfd0*/  LDCU UR5, c[0x3][UR6+-0x70] ;  /* 0x00fff200060577ac */ /* 0x000e220008000800 */
[----:B------:R-:W5:Y:S02]  /*1dfe0*/  LDL R61, [R1+0x4fc4] ;  /* 0x004fc400013d7983 */ /* 0x000f640000100800 */
[----:B------:R-:W-:-:S02]  /*1dff0*/  IMAD R37, R2, 0x3802001, RZ ;  /* 0x0380200102257824 */ /* 0x000fc400078e02ff */
[----:B------:R-:W5:Y:S02]  /*1e000*/  LDL R54, [R1+0x4fd4] ;  /* 0x004fd40001367983 */ /* 0x000f640000100800 */
[----:B------:R-:W-:Y:S02]  /*1e010*/  IMAD.HI.U32 R42, R37, -0x7fe001, R2 ;  /* 0xff801fff252a7827 */ /* 0x000fe400078e0002 */
        /* <DEDUP_REMOVED lines=9> */
[----:B---3--:R-:W-:-:S05]  /*1e0b0*/  IMAD.IADD R16, R13, 0x1, -R24 ;  /* 0x000000010d107824 */ /* 0x008fca00078e0a18 */
[----:B------:R-:W-:Y:S01]  /*1e0c0*/  ISETP.GE.AND P1, PT, R16, RZ, PT ;  /* 0x000000ff1000720c */ /* 0x000fe20003f26270 */
[----:B------:R-:W-:Y:S02]  /*1e0d0*/  IMAD.IADD R24, R13, 0x1, R24 ;  /* 0x000000010d187824 */ /* 0x000fe400078e0218 */
[C-C-:B----4-:R-:W-:Y:S02]  /*1e0e0*/  IMAD.IADD R38, R23.reuse, 0x1, R26.reuse ;  /* 0x0000000117267824 */ /* 0x150fe400078e021a */
[----:B------:R-:W-:Y:S01]  /*1e0f0*/  IMAD.IADD R23, R23, 0x1, -R26 ;  /* 0x0000000117177824 */ /* 0x000fe200078e0a1a */
[----:B------:R-:W-:-:S07]  /*1e100*/  ISETP.GT.AND P0, PT, R24, 0x7fe000, PT ;  /* 0x007fe0001800780c */ /* 0x000fce0003f04270 */
[----:B------:R-:W-:-:S05]  /*1e110*/  @!P1 IADD3 R16, PT, PT, R16, 0x7fe001, RZ ;  /* 0x007fe00110109810 */ /* 0x000fca0007ffe0ff */
[----:B------:R-:W-:Y:S01]  /*1e120*/  IMAD.WIDE R26, R16, UR4, RZ ;  /* 0x00000004101a7c25 */ /* 0x000fe2000f8e02ff */
[----:B------:R-:W-:-:S03]  /*1e130*/  ISETP.GE.AND P2, PT, R23, RZ, PT ;  /* 0x000000ff1700720c */ /* 0x000fc60003f46270 */
[----:B------:R-:W-:Y:S01]  /*1e140*/  IMAD R3, R26, 0x3802001, RZ ;  /* 0x038020011a037824 */ /* 0x000fe200078e02ff */
[----:B------:R-:W-:-:S04]  /*1e150*/  SHF.R.S32.HI R13, RZ, 0x1f, R37 ;  /* 0x0000001fff0d7819 */ /* 0x000fc80000011425 */
[----:B------:R-:W-:Y:S01]  /*1e160*/  SHF.R.S32.HI R2, RZ, 0x1f, R3 ;  /* 0x0000001fff027819 */ /* 0x000fe20000011403 */
[----:B------:R-:W-:Y:S02]  /*1e170*/  IMAD R16, R13, -0x7fe001, RZ ;  /* 0xff801fff0d107824 */ /* 0x000fe400078e02ff */
[----:B------:R-:W-:Y:S02]  /*1e180*/  @P0 VIADD R24, R24, 0xff801fff ;  /* 0xff801fff18180836 */ /* 0x000fe40000000000 */
[----:B------:R-:W-:-:S04]  /*1e190*/  IMAD.HI.U32 R40, R3, -0x7fe001, R26 ;  /* 0xff801fff03287827 */ /* 0x000fc800078e001a */
[----:B------:R-:W-:Y:S01]  /*1e1a0*/  IMAD R13, R2, -0x7fe001, RZ ;  /* 0xff801fff020d7824 */ /* 0x000fe200078e02ff */
[----:B------:R-:W-:Y:S01]  /*1e1b0*/  ISETP.GE.AND P0, PT, R24, RZ, PT ;  /* 0x000000ff1800720c */ /* 0x000fe20003f06270 */
[----:B--2---:R-:W-:Y:S01]  /*1e1c0*/  IMAD.IADD R2, R0, 0x1, -R39 ;  /* 0x0000000100027824 */ /* 0x004fe200078e0a27 */
[----:B------:R-:W-:Y:S01]  /*1e1d0*/  ISETP.GT.AND P1, PT, R38, 0x7fe000, PT ;  /* 0x007fe0002600780c */ /* 0x000fe20003f24270 */
[----:B------:R-:W-:Y:S01]  /*1e1e0*/  @!P2 VIADD R23, R23, 0x7fe001 ;  /* 0x007fe0011717a836 */ /* 0x000fe20000000000 */
[----:B------:R-:W-:Y:S02]  /*1e1f0*/  IADD3 R40, PT, PT, R40, -R3, R13 ;  /* 0x8000000328287210 */ /* 0x000fe40007ffe00d */
[----:B------:R-:W2:Y:S01]  /*1e200*/  LDL R13, [R1+0x4fd0] ;  /* 0x004fd000010d7983 */ /* 0x000ea20000100800 */
[----:B------:R-:W-:Y:S01]  /*1e210*/  IMAD.WIDE R26, R23, UR4, RZ ;  /* 0x00000004171a7c25 */ /* 0x000fe2000f8e02ff */
[----:B------:R-:W-:Y:S02]  /*1e220*/  ISETP.GE.AND P2, PT, R2, RZ, PT ;  /* 0x000000ff0200720c */ /* 0x000fe40003f46270 */
[----:B------:R-:W-:Y:S01]  /*1e230*/  IADD3 R0, PT, PT, R0, R39, RZ ;  /* 0x0000002700007210 */ /* 0x000fe20007ffe0ff */
[----:B------:R-:W-:-:S02]  /*1e240*/  IMAD R23, R26, 0x3802001, RZ ;  /* 0x038020011a177824 */ /* 0x000fc400078e02ff */
[----:B------:R-:W-:Y:S01]  /*1e250*/  @!P0 VIADD R24, R24, 0x7fe001 ;  /* 0x007fe00118188836 */ /* 0x000fe20000000000 */
[----:B------:R-:W-:Y:S02]  /*1e260*/  ISETP.GT.AND P0, PT, R0, 0x7fe000, PT ;  /* 0x007fe0000000780c */ /* 0x000fe40003f04270 */
[----:B------:R-:W-:Y:S02]  /*1e270*/  @P1 IADD3 R38, PT, PT, R38, -0x7fe001, RZ ;  /* 0xff801fff26261810 */ /* 0x000fe40007ffe0ff */
[----:B------:R-:W-:Y:S01]  /*1e280*/  SHF.R.S32.HI R3, RZ, 0x1f, R23 ;  /* 0x0000001fff037819 */ /* 0x000fe20000011417 */
[----:B------:R-:W-:Y:S01]  /*1e290*/  IMAD.HI.U32 R26, R23, -0x7fe001, R26 ;  /* 0xff801fff171a7827 */ /* 0x000fe200078e001a */
[----:B------:R-:W-:Y:S02]  /*1e2a0*/  IADD3 R42, PT, PT, R42, -R37, R16 ;  /* 0x800000252a2a7210 */ /* 0x000fe40007ffe010 */
[----:B------:R-:W-:Y:S01]  /*1e2b0*/  ISETP.GE.AND P1, PT, R38, RZ, PT ;  /* 0x000000ff2600720c */ /* 0x000fe20003f26270 */
[----:B------:R-:W-:Y:S01]  /*1e2c0*/  @!P2 VIADD R2, R2, 0x7fe001 ;  /* 0x007fe0010202a836 */ /* 0x000fe20000000000 */
[-C--:B-----5:R-:W-:Y:S01]  /*1e2d0*/  IADD3 R16, PT, PT, R11, -R12.reuse, RZ ;  /* 0x8000000c0b107210 */ /* 0x0a0fe20007ffe0ff */
[----:B------:R-:W-:Y:S01]  /*1e2e0*/  IMAD R27, R3, -0x7fe001, RZ ;  /* 0xff801fff031b7824 */ /* 0x000fe200078e02ff */
[----:B------:R-:W-:Y:S01]  /*1e2f0*/  IADD3 R12, PT, PT, R11, R12, RZ ;  /* 0x0000000c0b0c7210 */ /* 0x000fe20007ffe0ff */
[----:B------:R-:W-:Y:S01]  /*1e300*/  IMAD.WIDE R2, R2, UR4, RZ ;  /* 0x0000000402027c25 */ /* 0x000fe2000f8e02ff */
[----:B------:R-:W-:-:S02]  /*1e310*/  ISETP.GE.AND P2, PT, R16, RZ, PT ;  /* 0x000000ff1000720c */ /* 0x000fc40003f46270 */
[----:B------:R-:W-:Y:S01]  /*1e320*/  IADD3 R26, PT, PT, R26, -R23, R27 ;  /* 0x800000171a1a7210 */ /* 0x000fe20007ffe01b */
[----:B------:R-:W-:Y:S01]  /*1e330*/  @P0 VIADD R0, R0, 0xff801fff ;  /* 0xff801fff00000836 */ /* 0x000fe20000000000 */
[----:B------:R-:W3:Y:S01]  /*1e340*/  LDL R23, [R1+0x4fc8] ;  /* 0x004fc80001177983 */ /* 0x000ee20000100800 */
[----:B------:R-:W-:Y:S01]  /*1e350*/  IMAD R37, R2, 0x3802001, RZ ;  /* 0x0380200102257824 */ /* 0x000fe200078e02ff */
[----:B------:R-:W-:Y:S01]  /*1e360*/  ISETP.GT.AND P0, PT, R12, 0x7fe000, PT ;  /* 0x007fe0000c00780c */ /* 0x000fe20003f04270 */
[----:B------:R-:W-:-:S03]  /*1e370*/  @!P1 VIADD R38, R38, 0x7fe001 ;  /* 0x007fe00126269836 */ /* 0x000fc60000000000 */
[----:B------:R-:W-:Y:S01]  /*1e380*/  SHF.R.S32.HI R11, RZ, 0x1f, R37 ;  /* 0x0000001fff0b7819 */ /* 0x000fe20000011425 */
[----:B------:R1:W-:Y:S02]  /*1e390*/  STL [R1+0x4f24], R24 ;  /* 0x004f241801007387 */ /* 0x0003e40000100800 */
[----:B------:R-:W-:Y:S02]  /*1e3a0*/  @!P2 VIADD R16, R16, 0x7fe001 ;  /* 0x007fe0011010a836 */ /* 0x000fe40000000000 */
[----:B------:R4:W-:Y:S01]  /*1e3b0*/  STL [R1+0x4f28], R38 ;  /* 0x004f282601007387 */ /* 0x0009e20000100800 */
[----:B------:R-:W-:Y:S01]  /*1e3c0*/  IMAD.HI.U32 R27, R37, -0x7fe001, R2 ;  /* 0xff801fff251b7827 */ /* 0x000fe200078e0002 */
[----:B------:R-:W-:-:S03]  /*1e3d0*/  ISETP.GE.AND P1, PT, R0, RZ, PT ;  /* 0x000000ff0000720c */ /* 0x000fc60003f26270 */
[----:B0-----:R-:W-:-:S04]  /*1e3e0*/  IMAD.WIDE R2, R16, UR5, RZ ;  /* 0x0000000510027c25 */ /* 0x001fc8000f8e02ff */
[----:B-1----:R-:W-:Y:S02]  /*1e3f0*/  IMAD.IADD R24, R22, 0x1, -R41 ;  /* 0x0000000116187824 */ /* 0x002fe400078e0a29 */
[----:B----4-:R-:W-:Y:S02]  /*1e400*/  IMAD R38, R11, -0x7fe001, RZ ;  /* 0xff801fff0b267824 */ /* 0x010fe400078e02ff */
[----:B------:R-:W-:Y:S01]  /*1e410*/  @P0 VIADD R12, R12, 0xff801fff ;  /* 0xff801fff0c0c0836 */ /* 0x000fe20000000000 */
[----:B------:R-:W-:Y:S01]  /*1e420*/  ISETP.GE.AND P2, PT, R24, RZ, PT ;  /* 0x000000ff1800720c */ /* 0x000fe20003f46270 */
[----:B------:R-:W4:Y:S01]  /*1e430*/  LDL R11, [R1+0x4fcc] ;  /* 0x004fcc00010b7983 */ /* 0x000f220000100800 */
[----:B------:R-:W-:Y:S01]  /*1e440*/  IADD3 R16, PT, PT, R27, -R37, R38 ;  /* 0x800000251b107210 */ /* 0x000fe20007ffe026 */
[----:B------:R-:W-:Y:S01]  /*1e450*/  IMAD R27, R2, 0x3802001, RZ ;  /* 0x03802001021b7824 */ /* 0x000fe200078e02ff */
[----:B------:R-:W-:-:S03]  /*1e460*/  ISETP.GE.AND P0, PT, R12, RZ, PT ;  /* 0x000000ff0c00720c */ /* 0x000fc60003f06270 */
[----:B------:R-:W-:Y:S01]  /*1e470*/  IMAD.HI.U32 R38, R27, -0x7fe001, R2 ;  /* 0xff801fff1b267827 */ /* 0x000fe200078e0002 */
[----:B------:R-:W-:Y:S02]  /*1e480*/  IADD3 R3, PT, PT, R25, -R44, RZ ;  /* 0x8000002c19037210 */ /* 0x000fe40007ffe0ff */
[----:B------:R-:W-:Y:S02]  /*1e490*/  @!P1 IADD3 R0, PT, PT, R0, 0x7fe001, RZ ;  /* 0x007fe00100009810 */ /* 0x000fe40007ffe0ff */
[----:B------:R-:W-:Y:S01]  /*1e4a0*/  ISETP.GE.AND P3, PT, R3, RZ, PT ;  /* 0x000000ff0300720c */ /* 0x000fe20003f66270 */
[----:B------:R-:W-:Y:S01]  /*1e4b0*/  IMAD.IADD R2, R4, 0x1, R43 ;  /* 0x0000000104027824 */ /* 0x000fe200078e022b */
[----:B------:R0:W-:Y:S01]  /*1e4c0*/  STL [R1+0x4f38], R26 ;  /* 0x004f381a01007387 */ /* 0x0001e20000100800 */
[----:B------:R-:W-:Y:S02]  /*1e4d0*/  @!P2 IADD3 R24, PT, PT, R24, 0x7fe001, RZ ;  /* 0x007fe0011818a810 */ /* 0x000fe40007ffe0ff */
[----:B------:R-:W-:Y:S01]  /*1e4e0*/  @!P0 VIADD R12, R12, 0x7fe001 ;  /* 0x007fe0010c0c8836 */ /* 0x000fe20000000000 */
[----:B------:R1:W-:Y:S01]  /*1e4f0*/  STL [R1+0x4f2c], R0 ;  /* 0x004f2c0001007387 */ /* 0x0003e20000100800 */
[----:B------:R-:W-:Y:S01]  /*1e500*/  ISETP.GT.AND P0, PT, R2, 0x7fe000, PT ;  /* 0x007fe0000200780c */ /* 0x000fe20003f04270 */
[----:B0-----:R-:W-:Y:S01]  /*1e510*/  IMAD.IADD R26, R25, 0x1, R44 ;  /* 0x00000001191a7824 */ /* 0x001fe200078e022c */
[----:B-1----:R-:W-:Y:S01]  /*1e520*/  SHF.R.S32.HI R0, RZ, 0x1f, R27 ;  /* 0x0000001fff007819 */ /* 0x002fe2000001141b */
[----:B------:R-:W-:-:S03]  /*1e530*/  IMAD.WIDE R24, R24, UR5, RZ ;  /* 0x0000000518187c25 */ /* 0x000fc6000f8e02ff */
[----:B------:R-:W-:Y:S01]  /*1e540*/  ISETP.GT.AND P2, PT, R26, 0x7fe000, PT ;  /* 0x007fe0001a00780c */ /* 0x000fe20003f44270 */
[----:B------:R-:W-:Y:S02]  /*1e550*/  IMAD.IADD R22, R22, 0x1, R41 ;  /* 0x0000000116167824 */ /* 0x000fe400078e0229 */
[----:B------:R-:W-:Y:S01]  /*1e560*/  IMAD R0, R0, -0x7fe001, RZ ;  /* 0xff801fff00007824 */ /* 0x000fe200078e02ff */
[----:B------:R-:W-:Y:S01]  /*1e570*/  @!P3 IADD3 R3, PT, PT, R3, 0x7fe001, RZ ;  /* 0x007fe0010303b810 */ /* 0x000fe20007ffe0ff */
[----:B------:R-:W-:Y:S01]  /*1e580*/  IMAD R37, R24, 0x3802001, RZ ;  /* 0x0380200118257824 */ /* 0x000fe200078e02ff */
[----:B------:R0:W-:Y:S01]  /*1e590*/  STL [R1+0x4f3c], R16 ;  /* 0x004f3c1001007387 */ /* 0x0001e20000100800 */
[----:B------:R-:W-:Y:S01]  /*1e5a0*/  ISETP.GT.AND P1, PT, R22, 0x7fe000, PT ;  /* 0x007fe0001600780c */ /* 0x000fe20003f24270 */
[----:B------:R-:W-:Y:S02]  /*1e5b0*/  IMAD.IADD R4, R4, 0x1, -R43 ;  /* 0x0000000104047824 */ /* 0x000fe400078e0a2b */
[----:B------:R1:W-:Y:S01]  /*1e5c0*/  STL [R1+0x4f40], R12 ;  /* 0x004f400c01007387 */ /* 0x0003e20000100800 */
[----:B------:R-:W-:-:S03]  /*1e5d0*/  @P0 IADD3 R2, PT, PT, R2, -0x7fe001, RZ ;  /* 0xff801fff02020810 */ /* 0x000fc60007ffe0ff */
[----:B------:R-:W5:Y:S01]  /*1e5e0*/  LDL R43, [R1+0x4fe0] ;  /* 0x004fe000012b7983 */ /* 0x000f620000100800 */
[----:B0-----:R-:W-:Y:S01]  /*1e5f0*/  IADD3 R16, PT, PT, R38, -R27, R0 ;  /* 0x8000001b26107210 */ /* 0x001fe20007ffe000 */
[----:B------:R-:W-:Y:S02]  /*1e600*/  IMAD.HI.U32 R38, R37, -0x7fe001, R24 ;  /* 0xff801fff25267827 */ /* 0x000fe400078e0018 */
[----:B-1----:R-:W5:Y:S02]  /*1e610*/  LDL R12, [R1+0x4ff0] ;  /* 0x004ff000010c7983 */ /* 0x002f640000100800 */
[----:B------:R-:W-:Y:S01]  /*1e620*/  IMAD.WIDE R24, R3, UR5, RZ ;  /* 0x0000000503187c25 */ /* 0x000fe2000f8e02ff */
[----:B------:R-:W-:-:S03]  /*1e630*/  SHF.R.S32.HI R3, RZ, 0x1f, R37 ;  /* 0x0000001fff037819 */ /* 0x000fc60000011425 */
[----:B------:R-:W-:Y:S02]  /*1e640*/  IMAD R27, R24, 0x3802001, RZ ;  /* 0x03802001181b7824 */ /* 0x000fe400078e02ff */
[----:B------:R-:W-:Y:S01]  /*1e650*/  @P2 VIADD R26, R26, 0xff801fff ;  /* 0xff801fff1a1a2836 */ /* 0x000fe20000000000 */
[----:B------:R-:W-:Y:S01]  /*1e660*/  ISETP.GE.AND P2, PT, R2, RZ, PT ;  /* 0x000000ff0200720c */ /* 0x000fe20003f46270 */
[----:B------:R-:W-:Y:S01]  /*1e670*/  IMAD R3, R3, -0x7fe001, RZ ;  /* 0xff801fff03037824 */ /* 0x000fe200078e02ff */
[----:B------:R-:W-:Y:S01]  /*1e680*/  SHF.R.S32.HI R0, RZ, 0x1f, R27 ;  /* 0x0000001fff007819 */ /* 0x000fe2000001141b */
[----:B------:R-:W-:Y:S01]  /*1e690*/  @P1 VIADD R22, R22, 0xff801fff ;  /* 0xff801fff16161836 */ /* 0x000fe20000000000 */
[----:B------:R-:W-:Y:S01]  /*1e6a0*/  ISETP.GE.AND P3, PT, R4, RZ, PT ;  /* 0x000000ff0400720c */ /* 0x000fe20003f66270 */
[----:B------:R-:W-:Y:S01]  /*1e6b0*/  IMAD.HI.U32 R25, R27, -0x7fe001, R24 ;  /* 0xff801fff1b197827 */ /* 0x000fe200078e0018 */
[----:B------:R-:W-:Y:S01]  /*1e6c0*/  IADD3 R24, PT, PT, R38, -R37, R3 ;  /* 0x8000002526187210 */ /* 0x000fe20007ffe003 */
[----:B------:R0:W-:Y:S01]  /*1e6d0*/  STL [R1+0x4f50], R16 ;  /* 0x004f501001007387 */ /* 0x0001e20000100800 */
[----:B------:R-:W-:Y:S01]  /*1e6e0*/  ISETP.GE.AND P1, PT, R22, RZ, PT ;  /* 0x000000ff1600720c */ /* 0x000fe20003f26270 */
[----:B------:R-:W-:Y:S01]  /*1e6f0*/  IMAD R0, R0, -0x7fe001, RZ ;  /* 0xff801fff00007824 */ /* 0x000fe200078e02ff */
[----:B------:R-:W-:Y:S01]  /*1e700*/  ISETP.GE.AND P0, PT, R26, RZ, PT ;  /* 0x000000ff1a00720c */ /* 0x000fe20003f06270 */
[----:B------:R1:W-:Y:S01]  /*1e710*/  STL [R1+0x4f54], R24 ;  /* 0x004f541801007387 */ /* 0x0003e20000100800 */
[----:B------:R-:W1:Y:S01]  /*1e720*/  LDCU UR4, c[0x3][UR6+-0x74] ;  /* 0x00fff180060477ac */ /* 0x000e620008000800 */
[----:B------:R-:W-:Y:S01]  /*1e730*/  @!P2 IADD3 R2, PT, PT, R2, 0x7fe001, RZ ;  /* 0x007fe0010202a810 */ /* 0x000fe20007ffe0ff */
[C---:B0-----:R-:W-:Y:S01]  /*1e740*/  IMAD.IADD R16, R5.reuse, 0x1, R14 ;  /* 0x0000000105107824 */ /* 0x041fe200078e020e */
[----:B------:R-:W-:Y:S01]  /*1e750*/  IADD3 R14, PT, PT, R5, -R14, RZ ;  /* 0x8000000e050e7210 */ /* 0x000fe20007ffe0ff */
[----:B-1----:R-:W5:Y:S01]  /*1e760*/  LDL R24, [R1+0x4fe4] ;  /* 0x004fe40001187983 */ /* 0x002f620000100800 */
[----:B------:R-:W-:Y:S01]  /*1e770*/  IADD3 R38, PT, PT, R25, -R27, R0 ;  /* 0x8000001b19267210 */ /* 0x000fe20007ffe000 */
[----:B------:R-:W-:Y:S01]  /*1e780*/  IMAD.IADD R0, R15, 0x1, -R46 ;  /* 0x000000010f007824 */ /* 0x000fe200078e0a2e */
[----:B------:R-:W-:Y:S01]  /*1e790*/  ISETP.GE.AND P2, PT, R14, RZ, PT ;  /* 0x000000ff0e00720c */ /* 0x000fe20003f46270 */
[----:B------:R-:W-:Y:S01]  /*1e7a0*/  @!P3 VIADD R4, R4, 0x7fe001 ;  /* 0x007fe0010404b836 */ /* 0x000fe20000000000 */
[----:B------:R-:W5:Y:S02]  /*1e7b0*/  LDL R25, [R1+0x4fe8] ;  /* 0x004fe80001197983 */ /* 0x000f640000100800 */
[----:B------:R-:W-:Y:S01]  /*1e7c0*/  ISETP.GE.AND P3, PT, R0, RZ, PT ;  /* 0x000000ff0000720c */ /* 0x000fe20003f66270 */
[----:B------:R-:W-:-:S04]  /*1e7d0*/  IMAD.WIDE R4, R4, UR5, RZ ;  /* 0x0000000504047c25 */ /* 0x000fc8000f8e02ff */
[----:B------:R-:W-:Y:S02]  /*1e7e0*/  @!P1 VIADD R22, R22, 0x7fe001 ;  /* 0x007fe00116169836 */ /* 0x000fe40000000000 */
[----:B------:R-:W-:Y:S01]  /*1e7f0*/  @!P0 VIADD R26, R26, 0x7fe001 ;  /* 0x007fe0011a1a8836 */ /* 0x000fe20000000000 */
[----:B------:R-:W-:Y:S01]  /*1e800*/  ISETP.GT.AND P0, PT, R16, 0x7fe000, PT ;  /* 0x007fe0001000780c */ /* 0x000fe20003f04270 */
[----:B------:R-:W-:Y:S01]  /*1e810*/  IMAD R37, R4, 0x3802001, RZ ;  /* 0x0380200104257824 */ /* 0x000fe200078e02ff */
[----:B------:R0:W-:Y:S01]  /*1e820*/  STL [R1+0x4f58], R38 ;  /* 0x004f582601007387 */ /* 0x0001e20000100800 */
[----:B------:R-:W-:-:S03]  /*1e830*/  @!P2 VIADD R14, R14, 0x7fe001 ;  /* 0x007fe0010e0ea836 */ /* 0x000fc60000000000 */
[----:B------:R1:W-:Y:S04]  /*1e840*/  STL [R1+0x4f44], R22 ;  /* 0x004f441601007387 */ /* 0x0003e80000100800 */
[----:B------:R1:W-:Y:S01]  /*1e850*/  STL [R1+0x4f4c], R2 ;  /* 0x004f4c0201007387 */ /* 0x0003e20000100800 */
[C---:B0-----:R-:W-:Y:S01]  /*1e860*/  IADD3 R38, PT, PT, R21.reuse, R48, RZ ;  /* 0x0000003015267210 */ /* 0x041fe20007ffe0ff */
[----:B------:R-:W-:Y:S02]  /*1e870*/  IMAD.IADD R21, R21, 0x1, -R48 ;  /* 0x0000000115157824 */ /* 0x000fe400078e0a30 */
[----:B-1----:R-:W-:Y:S02]  /*1e880*/  IMAD.HI.U32 R22, R37, -0x7fe001, R4 ;  /* 0xff801fff25167827 */ /* 0x002fe400078e0004 */
[----:B------:R-:W5:Y:S02]  /*1e890*/  LDL R5, [R1+0x4ffc] ;  /* 0x004ffc0001057983 */ /* 0x000f640000100800 */
[----:B------:R-:W-:-:S02]  /*1e8a0*/  IMAD.IADD R4, R15, 0x1, R46 ;  /* 0x000000010f047824 */ /* 0x000fc400078e022e */
[----:B------:R-:W5:Y:S01]  /*1e8b0*/  LDL R2, [R1+0x4fec] ;  /* 0x004fec0001027983 */ /* 0x000f620000100800 */
[----:B------:R-:W-:Y:S01]  /*1e8c0*/  IMAD.WIDE R14, R14, UR4, RZ ;  /* 0x000000040e0e7c25 */ /* 0x000fe2000f8e02ff */
[----:B------:R-:W-:Y:S02]  /*1e8d0*/  @!P3 IADD3 R0, PT, PT, R0, 0x7fe001, RZ ;  /* 0x007fe0010000b810 */ /* 0x000fe40007ffe0ff */
[----:B------:R-:W-:Y:S01]  /*1e8e0*/  ISETP.GE.AND P3, PT, R21, RZ, PT ;  /* 0x000000ff1500720c */ /* 0x000fe20003f66270 */
[----:B------:R-:W-:Y:S02]  /*1e8f0*/  IMAD R39, R14, 0x3802001, RZ ;  /* 0x038020010e277824 */ /* 0x000fe400078e02ff */
[----:B------:R-:W-:Y:S01]  /*1e900*/  @P0 VIADD R16, R16, 0xff801fff ;  /* 0xff801fff10100836 */ /* 0x000fe20000000000 */
[----:B------:R-:W-:Y:S01]  /*1e910*/  SHF.R.S32.HI R3, RZ, 0x1f, R37 ;  /* 0x0000001fff037819 */ /* 0x000fe20000011425 */
[----:B------:R0:W-:Y:S03]  /*1e920*/  STL [R1+0x4f34], R40 ;  /* 0x004f342801007387 */ /* 0x0001e60000100800 */
[----:B------:R-:W-:Y:S01]  /*1e930*/  ISETP.GE.AND P0, PT, R16, RZ, PT ;  /* 0x000000ff1000720c */ /* 0x000fe20003f06270 */
[----:B------:R1:W-:Y:S01]  /*1e940*/  STL [R1+0x4f48], R26 ;  /* 0x004f481a01007387 */ /* 0x0003e20000100800 */
[----:B------:R-:W-:Y:S01]  /*1e950*/  IMAD.HI.U32 R14, R39, -0x7fe001, R14 ;  /* 0xff801fff270e7827 */ /* 0x000fe200078e000e */
[----:B0-----:R-:W-:-:S03]  /*1e960*/  SHF.R.S32.HI R40, RZ, 0x1f, R39 ;  /* 0x0000001fff287819 */ /* 0x001fc60000011427 */
[----:B-1----:R-:W-:Y:S01]  /*1e970*/  IMAD.WIDE R26, R0, UR4, RZ ;  /* 0x00000004001a7c25 */ /* 0x002fe2000f8e02ff */
[----:B------:R-:W-:-:S03]  /*1e980*/  @!P3 IADD3 R21, PT, PT, R21, 0x7fe001, RZ ;  /* 0x007fe0011515b810 */ /* 0x000fc60007ffe0ff */
[----:B------:R-:W-:Y:S02]  /*1e990*/  IMAD R0, R3, -0x7fe001, RZ ;  /* 0xff801fff03007824 */ /* 0x000fe400078e02ff */
[----:B------:R-:W-:Y:S02]  /*1e9a0*/  IMAD R41, R26, 0x3802001, RZ ;  /* 0x038020011a297824 */ /* 0x000fe400078e02ff */
[----:B------:R-:W-:Y:S01]  /*1e9b0*/  IMAD R40, R40, -0x7fe001, RZ ;  /* 0xff801fff28287824 */ /* 0x000fe200078e02ff */
[----:B------:R-:W-:Y:S01]  /*1e9c0*/  IADD3 R0, PT, PT, R22, -R37, R0 ;  /* 0x8000002516007210 */ /* 0x000fe20007ffe000 */
[----:B------:R-:W-:Y:S01]  /*1e9d0*/  IMAD.HI.U32 R22, R41, -0x7fe001, R26 ;  /* 0xff801fff29167827 */ /* 0x000fe200078e001a */
[----:B------:R-:W-:Y:S02]  /*1e9e0*/  ISETP.GT.AND P1, PT, R4, 0x7fe000, PT ;  /* 0x007fe0000400780c */ /* 0x000fe40003f24270 */
[----:B------:R-:W-:Y:S01]  /*1e9f0*/  IADD3 R26, PT, PT, R14, -R39, R40 ;  /* 0x800000270e1a7210 */ /* 0x000fe20007ffe028 */
[----:B------:R-:W-:-:S04]  /*1ea00*/  IMAD.WIDE R14, R21, UR4, RZ ;  /* 0x00000004150e7c25 */ /* 0x000fc8000f8e02ff */
[----:B------:R-:W-:Y:S02]  /*1ea10*/  @!P0 VIADD R16, R16, 0x7fe001 ;  /* 0x007fe00110108836 */ /* 0x000fe40000000000 */
[----:B------:R-:W-:-:S03]  /*1ea20*/  IMAD R21, R14, 0x3802001, RZ ;  /* 0x038020010e157824 */ /* 0x000fc600078e02ff */
[----:B------:R0:W-:Y:S01]  /*1ea30*/  STL [R1+0x4f60], R16 ;  /* 0x004f601001007387 */ /* 0x0001e20000100800 */
[----:B------:R-:W-:-:S03]  /*1ea40*/  IMAD.HI.U32 R40, R21, -0x7fe001, R14 ;  /* 0xff801fff15287827 */ /* 0x000fc600078e000e */
[----:B------:R-:W5:Y:S04]  /*1ea50*/  LDL R14, [R1+0x4c00] ;  /* 0x004c0000010e7983 */ /* 0x000f680000100800 */
[----:B------:R-:W5:Y:S04]  /*1ea60*/  LDL R15, [R1+0x4c20] ;  /* 0x004c2000010f7983 */ /* 0x000f680000100800 */
[----:B0-----:R-:W5:Y:S01]  /*1ea70*/  LDL R16, [R1+0x4c04] ;  /* 0x004c040001107983 */ /* 0x001f620000100800 */
[----:B------:R-:W-:Y:S01]  /*1ea80*/  @P1 VIADD R4, R4, 0xff801fff ;  /* 0xff801fff04041836 */ /* 0x000fe20000000000 */
[----:B------:R-:W-:-:S02]  /*1ea90*/  SHF.R.S32.HI R3, RZ, 0x1f, R41 ;  /* 0x0000001fff037819 */ /* 0x000fc40000011429 */
[----:B------:R-:W-:Y:S02]  /*1eaa0*/  ISETP.GT.AND P2, PT, R38, 0x7fe000, PT ;  /* 0x007fe0002600780c */ /* 0x000fe40003f44270 */
[----:B------:R-:W-:Y:S01]  /*1eab0*/  ISETP.GE.AND P1, PT, R4, RZ, PT ;  /* 0x000000ff0400720c */ /* 0x000fe20003f26270 */
[----:B------:R-:W-:Y:S01]  /*1eac0*/  IMAD R3, R3, -0x7fe001, RZ ;  /* 0xff801fff03037824 */ /* 0x000fe200078e02ff */
[----:B------:R0:W-:Y:S04]  /*1ead0*/  STL [R1+0x4f5c], R0 ;  /* 0x004f5c0001007387 */ /* 0x0001e80000100800 */
[----:B------:R-:W-:Y:S02]  /*1eae0*/  IADD3 R22, PT, PT, R22, -R41, R3 ;  /* 0x8000002916167210 */ /* 0x000fe40007ffe003 */
[----:B------:R-:W-:Y:S01]  /*1eaf0*/  SHF.R.S32.HI R3, RZ, 0x1f, R21 ;  /* 0x0000001fff037819 */ /* 0x000fe20000011415 */
[----:B0-----:R-:W-:-:S04]  /*1eb00*/  IMAD.IADD R0, R6, 0x1, -R45 ;  /* 0x0000000106007824 */ /* 0x001fc800078e0a2d */
[----:B------:R-:W-:Y:S01]  /*1eb10*/  @!P1 IADD3 R4, PT, PT, R4, 0x7fe001, RZ ;  /* 0x007fe00104049810 */ /* 0x000fe20007ffe0ff */
[----:B------:R-:W-:Y:S02]  /*1eb20*/  IMAD R3, R3, -0x7fe001, RZ ;  /* 0xff801fff03037824 */ /* 0x000fe400078e02ff */
[----:B------:R-:W-:Y:S01]  /*1eb30*/  @P2 VIADD R38, R38, 0xff801fff ;  /* 0xff801fff26262836 */ /* 0x000fe20000000000 */
[----:B------:R-:W-:Y:S01]  /*1eb40*/  ISETP.GE.AND P1, PT, R0, RZ, PT ;  /* 0x000000ff0000720c */ /* 0x000fe20003f26270 */
[----:B------:R0:W-:Y:S03]  /*1eb50*/  STL [R1+0x4f70], R26 ;  /* 0x004f701a01007387 */ /* 0x0001e60000100800 */
[----:B------:R-:W-:Y:S01]  /*1eb60*/  ISETP.GE.AND P0, PT, R38, RZ, PT ;  /* 0x000000ff2600720c */ /* 0x000fe20003f06270 */
[----:B------:R-:W1:Y:S01]  /*1eb70*/  LDCU UR5, c[0x3][UR6+-0x78] ;  /* 0x00fff100060577ac */ /* 0x000e620008000800 */
[----:B0-----:R-:W-:Y:S01]  /*1eb80*/  IADD3 R26, PT, PT, R40, -R21, R3 ;  /* 0x80000015281a7210 */ /* 0x001fe20007ffe003 */
[----:B------:R-:W-:-:S06]  /*1eb90*/  IMAD.IADD R3, R8, 0x1, -R9 ;  /* 0x0000000108037824 */ /* 0x000fcc00078e0a09 */
[----:B------:R-:W-:Y:S01]  /*1eba0*/  @!P1 IADD3 R0, PT, PT, R0, 0x7fe001, RZ ;  /* 0x007fe00100009810 */ /* 0x000fe20007ffe0ff */
[----:B------:R-:W-:Y:S01]  /*1ebb0*/  IMAD.IADD R6, R6, 0x1, R45 ;  /* 0x0000000106067824 */ /* 0x000fe200078e022d */
[----:B------:R0:W-:Y:S01]  /*1ebc0*/  STL [R1+0x4f74], R22 ;  /* 0x004f741601007387 */ /* 0x0001e20000100800 */
[----:B------:R-:W-:-:S03]  /*1ebd0*/  ISETP.GE.AND P3, PT, R3, RZ, PT ;  /* 0x000000ff0300720c */ /* 0x000fc60003f66270 */
[----:B------:R1:W-:Y:S01]  /*1ebe0*/  STL [R1+0x4f64], R4 ;  /* 0x004f640401007387 */ /* 0x0003e20000100800 */
[----:B------:R-:W-:Y:S02]  /*1ebf0*/  @!P0 IADD3 R38, PT, PT, R38, 0x7fe001, RZ ;  /* 0x007fe00126268810 */ /* 0x000fe40007ffe0ff */
[----:B------:R-:W-:Y:S01]  /*1ec00*/  ISETP.GT.AND P0, PT, R6, 0x7fe000, PT ;  /* 0x007fe0000600780c */ /* 0x000fe20003f04270 */
[----:B------:R-:W5:Y:S01]  /*1ec10*/  LDL R21, [R1+0x4c0c] ;  /* 0x004c0c0001157983 */ /* 0x000f620000100800 */
[C-C-:B0-----:R-:W-:Y:S02]  /*1ec20*/  IMAD.IADD R22, R20.reuse, 0x1, R47.reuse ;  /* 0x0000000114167824 */ /* 0x141fe400078e022f */
[----:B------:R-:W-:Y:S02]  /*1ec30*/  IMAD.IADD R20, R20, 0x1, -R47 ;  /* 0x0000000114147824 */ /* 0x000fe400078e0a2f */
[----:B-1----:R-:W-:Y:S02]  /*1ec40*/  IMAD.IADD R4, R8, 0x1, R9 ;  /* 0x0000000108047824 */ /* 0x002fe400078e0209 */
[----:B------:R-:W-:Y:S01]  /*1ec50*/  IMAD.WIDE R8, R0, UR4, RZ ;  /* 0x0000000400087c25 */ /* 0x000fe2000f8e02ff */
[----:B------:R-:W-:-:S02]  /*1ec60*/  ISETP.GE.AND P4, PT, R20, RZ, PT ;  /* 0x000000ff1400720c */ /* 0x000fc40003f86270 */
[----:B------:R-:W-:Y:S01]  /*1ec70*/  ISETP.GT.AND P1, PT, R4, 0x7fe000, PT ;  /* 0x007fe0000400780c */ /* 0x000fe20003f24270 */
[----:B------:R-:W-:Y:S01]  /*1ec80*/  IMAD R37, R8, 0x3802001, RZ ;  /* 0x0380200108257824 */ /* 0x000fe200078e02ff */
[----:B------:R-:W-:Y:S01]  /*1ec90*/  @!P3 IADD3 R3, PT, PT, R3, 0x7fe001, RZ ;  /* 0x007fe0010303b810 */ /* 0x000fe20007ffe0ff */
[----:B------:R0:W-:Y:S01]  /*1eca0*/  STL [R1+0x4f68], R38 ;  /* 0x004f682601007387 */ /* 0x0001e20000100800 */
[----:B------:R-:W-:Y:S01]  /*1ecb0*/  @P0 IADD3 R6, PT, PT, R6, -0x7fe001, RZ ;  /* 0xff801fff06060810 */ /* 0x000fe20007ffe0ff */
[----:B0-----:R-:W-:-:S04]  /*1ecc0*/  IMAD.HI.U32 R38, R37, -0x7fe001, R8 ;  /* 0xff801fff25267827 */ /* 0x001fc800078e0008 */
[----:B------:R-:W-:Y:S01]  /*1ecd0*/  IMAD.WIDE R8, R3, UR5, RZ ;  /* 0x0000000503087c25 */ /* 0x000fe2000f8e02ff */
[----:B------:R-:W-:-:S03]  /*1ece0*/  SHF.R.S32.HI R3, RZ, 0x1f, R37 ;  /* 0x0000001fff037819 */ /* 0x000fc60000011425 */
[----:B------:R-:W-:Y:S01]  /*1ecf0*/  IMAD R41, R8, 0x3802001, RZ ;  /* 0x0380200108297824 */ /* 0x000fe200078e02ff */
[----:B------:R-:W-:Y:S01]  /*1ed00*/  @!P4 IADD3 R20, PT, PT, R20, 0x7fe001, RZ ;  /* 0x007fe0011414c810 */ /* 0x000fe20007ffe0ff */
[----:B------:R-:W-:Y:S01]  /*1ed10*/  @P1 VIADD R4, R4, 0xff801fff ;  /* 0xff801fff04041836 */ /* 0x000fe20000000000 */
[----:B------:R-:W-:Y:S01]  /*1ed20*/  ISETP.GE.AND P2, PT, R6, RZ, PT ;  /* 0x000000ff0600720c */ /* 0x000fe20003f46270 */
[----:B------:R-:W-:Y:S01]  /*1ed30*/  IMAD R39, R3, -0x7fe001, RZ ;  /* 0xff801fff03277824 */ /* 0x000fe200078e02ff */
[----:B------:R-:W-:Y:S01]  /*1ed40*/  SHF.R.S32.HI R3, RZ, 0x1f, R41 ;  /* 0x0000001fff037819 */ /* 0x000fe20000011429 */
[----:B------:R0:W-:Y:S01]  /*1ed50*/  STL [R1+0x4f78], R26 ;  /* 0x004f781a01007387 */ /* 0x0001e20000100800 */
[----:B------:R-:W-:Y:S01]  /*1ed60*/  IMAD.IADD R0, R36, 0x1, -R49 ;  /* 0x0000000124007824 */ /* 0x000fe200078e0a31 */
[----:B------:R-:W-:Y:S02]  /*1ed70*/  ISETP.GE.AND P1, PT, R4, RZ, PT ;  /* 0x000000ff0400720c */ /* 0x000fe40003f26270 */
[----:B------:R-:W-:-:S02]  /*1ed80*/  ISETP.GT.AND P0, PT, R22, 0x7fe000, PT ;  /* 0x007fe0001600780c */ /* 0x000fc40003f04270 */
[----:B------:R-:W-:Y:S01]  /*1ed90*/  ISETP.GE.AND P3, PT, R0, RZ, PT ;  /* 0x000000ff0000720c */ /* 0x000fe20003f66270 */
[----:B0-----:R-:W-:-:S04]  /*1eda0*/  IMAD.WIDE R26, R20, UR5, RZ ;  /* 0x00000005141a7c25 */ /* 0x001fc8000f8e02ff */
[----:B------:R-:W-:-:S04]  /*1edb0*/  IMAD.HI.U32 R20, R41, -0x7fe001, R8 ;  /* 0xff801fff29147827 */ /* 0x000fc800078e0008 */
[----:B------:R-:W-:Y:S02]  /*1edc0*/  IMAD R8, R3, -0x7fe001, RZ ;  /* 0xff801fff03087824 */ /* 0x000fe400078e02ff */
[----:B------:R-:W-:Y:S01]  /*1edd0*/  IMAD R9, R26, 0x3802001, RZ ;  /* 0x038020011a097824 */ /* 0x000fe200078e02ff */
[----:B------:R0:W-:Y:S02]  /*1ede0*/  STL [R1+0x4f30], R42 ;  /* 0x004f302a01007387 */ /* 0x0001e40000100800 */
[----:B------:R-:W-:Y:S01]  /*1edf0*/  IADD3 R20, PT, PT, R20, -R41, R8 ;  /* 0x8000002914147210 */ /* 0x000fe20007ffe008 */
[----:B------:R-:W-:Y:S01]  /*1ee00*/  @!P2 VIADD R6, R6, 0x7fe001 ;  /* 0x007fe0010606a836 */ /* 0x000fe20000000000 */
[----:B------:R-:W5:Y:S01]  /*1ee10*/  LDL R41, [R1+0x4c10] ;  /* 0x004c100001297983 */ /* 0x000f620000100800 */
[----:B------:R-:W-:Y:S01]  /*1ee20*/  IMAD.IADD R36, R36, 0x1, R49 ;  /* 0x0000000124247824 */ /* 0x000fe200078e0231 */
[----:B------:R-:W-:Y:S01]  /*1ee30*/  SHF.R.S32.HI R3, RZ, 0x1f, R9 ;  /* 0x0000001fff037819 */ /* 0x000fe20000011409 */
[----:B------:R-:W-:Y:S01]  /*1ee40*/  IMAD.IADD R8, R7, 0x1, -R50 ;  /* 0x0000000107087824 */ /* 0x000fe200078e0a32 */
[----:B0-----:R-:W5:Y:S01]  /*1ee50*/  LDL R42, [R1+0x4c30] ;  /* 0x004c3000012a7983 */ /* 0x001f620000100800 */
[----:B------:R-:W-:Y:S01]  /*1ee60*/  IADD3 R38, PT, PT, R38, -R37, R39 ;  /* 0x8000002526267210 */ /* 0x000fe20007ffe027 */
[----:B------:R-:W-:Y:S01]  /*1ee70*/  @!P1 VIADD R4, R4, 0x7fe001 ;  /* 0x007fe00104049836 */ /* 0x000fe20000000000 */
[----:B------:R-:W-:Y:S01]  /*1ee80*/  ISETP.GT.AND P2, PT, R36, 0x7fe000, PT ;  /* 0x007fe0002400780c */ /* 0x000fe20003f44270 */
[----:B------:R0:W-:Y:S01]  /*1ee90*/  STL [R1+0x4f6c], R6 ;  /* 0x004f6c0601007387 */ /* 0x0001e20000100800 */
[----:B------:R-:W-:Y:S01]  /*1eea0*/  IMAD R3, R3, -0x7fe001, RZ ;  /* 0xff801fff03037824 */ /* 0x000fe200078e02ff */
[----:B------:R-:W-:Y:S01]  /*1eeb0*/  ISETP.GE.AND P1, PT, R8, RZ, PT ;  /* 0x000000ff0800720c */ /* 0x000fe20003f26270 */
[----:B------:R-:W-:-:S02]  /*1eec0*/  @P0 VIADD R22, R22, 0xff801fff ;  /* 0xff801fff16160836 */ /* 0x000fc40000000000 */
[----:B------:R-:W-:Y:S01]  /*1eed0*/  @!P3 VIADD R0, R0, 0x7fe001 ;  /* 0x007fe0010000b836 */ /* 0x000fe20000000000 */
[----:B------:R1:W-:Y:S01]  /*1eee0*/  STL [R1+0x4f7c], R38 ;  /* 0x004f7c2601007387 */ /* 0x0003e20000100800 */
[----:B0-----:R-:W-:-:S03]  /*1eef0*/  IMAD.HI.U32 R6, R9, -0x7fe001, R26 ;  /* 0xff801fff09067827 */ /* 0x001fc600078e001a */
[----:B------:R0:W-:Y:S01]  /*1ef00*/  STL [R1+0x4f90], R20 ;  /* 0x004f901401007387 */ /* 0x0001e20000100800 */
[----:B------:R-:W-:Y:S01]  /*1ef10*/  ISETP.GE.AND P0, PT, R22, RZ, PT ;  /* 0x000000ff1600720c */ /* 0x000fe20003f06270 */
[----:B------:R-:W-:Y:S02]  /*1ef20*/  IMAD.WIDE R26, R0, UR5, RZ ;  /* 0x00000005001a7c25 */ /* 0x000fe4000f8e02ff */
[----:B------:R2:W-:Y:S01]  /*1ef30*/  STL [R1+0x4f80], R4 ;  /* 0x004f800401007387 */ /* 0x0005e20000100800 */
[----:B-1----:R-:W-:Y:S02]  /*1ef40*/  IADD3 R38, PT, PT, R6, -R9, R3 ;  /* 0x8000000906267210 */ /* 0x002fe40007ffe003 */
[----:B------:R-:W-:Y:S01]  /*1ef50*/  IADD3 R6, PT, PT, R7, R50, RZ ;  /* 0x0000003207067210 */ /* 0x000fe20007ffe0ff */
[----:B------:R-:W5:Y:S01]  /*1ef60*/  LDL R3, [R1+0x4c18] ;  /* 0x004c180001037983 */ /* 0x000f620000100800 */
[C-C-:B0-----:R-:W-:Y:S02]  /*1ef70*/  IMAD.IADD R20, R10.reuse, 0x1, R17.reuse ;  /* 0x000000010a147824 */ /* 0x141fe400078e0211 */
[----:B------:R-:W-:Y:S01]  /*1ef80*/  IMAD.IADD R10, R10, 0x1, -R17 ;  /* 0x000000010a0a7824 */ /* 0x000fe200078e0a11 */
[----:B------:R-:W5:Y:S04]  /*1ef90*/  LDL R7, [R1+0x4c34] ;  /* 0x004c340001077983 */ /* 0x000f680000100800 */
[----:B--2---:R-:W2:Y:S01]  /*1efa0*/  LDL R4, [R1+0x4c14] ;  /* 0x004c140001047983 */ /* 0x004ea20000100800 */
[----:B------:R-:W0:Y:S03]  /*1efb0*/  LDCU UR4, c[0x3][UR6+-0x7c] ;  /* 0x00fff080060477ac */ /* 0x000e260008000800 */
[----:B------:R-:W2:Y:S01]  /*1efc0*/  LDL R0, [R1+0x4c38] ;  /* 0x004c380001007983 */ /* 0x000ea20000100800 */
[----:B------:R-:W-:Y:S01]  /*1efd0*/  ISETP.GE.AND P4, PT, R10, RZ, PT ;  /* 0x000000ff0a00720c */ /* 0x000fe20003f86270 */
[----:B------:R-:W-:Y:S01]  /*1efe0*/  @P2 VIADD R36, R36, 0xff801fff ;  /* 0xff801fff24242836 */ /* 0x000fe20000000000 */
[----:B------:R-:W-:Y:S01]  /*1eff0*/  @!P1 IADD3 R8, PT, PT, R8, 0x7fe001, RZ ;  /* 0x007fe00108089810 */ /* 0x000fe20007ffe0ff */
[----:B------:R-:W-:-:S03]  /*1f000*/  IMAD R37, R26, 0x3802001, RZ ;  /* 0x038020011a257824 */ /* 0x000fc600078e02ff */
[----:B------:R-:W-:Y:S01]  /*1f010*/  ISETP.GE.AND P2, PT, R36, RZ, PT ;  /* 0x000000ff2400720c */ /* 0x000fe20003f46270 */
[----:B------:R-:W-:Y:S01]  /*1f020*/  IMAD.WIDE R8, R8, UR5, RZ ;  /* 0x0000000508087c25 */ /* 0x000fe2000f8e02ff */
[----:B------:R-:W-:Y:S02]  /*1f030*/  @!P0 IADD3 R22, PT, PT, R22, 0x7fe001, RZ ;  /* 0x007fe00116168810 */ /* 0x000fe40007ffe0ff */
[----:B------:R-:W-:Y:S01]  /*1f040*/  SHF.R.S32.HI R17, RZ, 0x1f, R37 ;  /* 0x0000001fff117819 */ /* 0x000fe20000011425 */
[----:B------:R-:W-:-:S04]  /*1f050*/  IMAD.HI.U32 R26, R37, -0x7fe001, R26 ;  /* 0xff801fff251a7827 */ /* 0x000fc800078e001a */
[----:B------:R-:W-:Y:S01]  /*1f060*/  IMAD R27, R8, 0x3802001, RZ ;  /* 0x03802001081b7824 */ /* 0x000fe200078e02ff */
[----:B------:R1:W-:Y:S01]  /*1f070*/  STL [R1+0x4f84], R22 ;  /* 0x004f841601007387 */ /* 0x0003e20000100800 */
[----:B------:R-:W-:Y:S01]  /*1f080*/  @!P4 VIADD R10, R10, 0x7fe001 ;  /* 0x007fe0010a0ac836 */ /* 0x000fe20000000000 */
[----:B------:R-:W-:Y:S01]  /*1f090*/  ISETP.GT.AND P0, PT, R6, 0x7fe000, PT ;  /* 0x007fe0000600780c */ /* 0x000fe20003f04270 */
[----:B------:R-:W-:Y:S01]  /*1f0a0*/  IMAD.HI.U32 R40, R27, -0x7fe001, R8 ;  /* 0xff801fff1b287827 */ /* 0x000fe200078e0008 */
[----:B------:R-:W-:Y:S02]  /*1f0b0*/  SHF.R.S32.HI R8, RZ, 0x1f, R27 ;  /* 0x0000001fff087819 */ /* 0x000fe4000001141b */
[----:B------:R-:W-:Y:S01]  /*1f0c0*/  ISETP.GT.AND P1, PT, R20, 0x7fe000, PT ;  /* 0x007fe0001400780c */ /* 0x000fe20003f24270 */
[----:B------:R-:W-:Y:S01]  /*1f0d0*/  IMAD R17, R17, -0x7fe001, RZ ;  /* 0xff801fff11117824 */ /* 0x000fe200078e02ff */
[CC--:B-1----:R-:W-:Y:S02]  /*1f0e0*/  IADD3 R22, PT, PT, R18.reuse, R51.reuse, RZ ;  /* 0x0000003312167210 */ /* 0x0c2fe40007ffe0ff */
[----:B------:R-:W-:Y:S01]  /*1f0f0*/  IADD3 R18, PT, PT, R18, -R51, RZ ;  /* 0x8000003312127210 */ /* 0x000fe20007ffe0ff */
[----:B0-----:R-:W-:Y:S01]  /*1f100*/  IMAD.WIDE R44, R10, UR4, RZ ;  /* 0x000000040a2c7c25 */ /* 0x001fe2000f8e02ff */
[----:B------:R-:W-:-:S03]  /*1f110*/  IADD3 R26, PT, PT, R26, -R37, R17 ;  /* 0x800000251a1a7210 */ /* 0x000fc60007ffe011 */
[----:B------:R-:W-:Y:S01]  /*1f120*/  @!P2 VIADD R36, R36, 0x7fe001 ;  /* 0x007fe0012424a836 */ /* 0x000fe20000000000 */
[----:B------:R-:W-:Y:S01]  /*1f130*/  ISETP.GE.AND P2, PT, R18, RZ, PT ;  /* 0x000000ff1200720c */ /* 0x000fe20003f46270 */
[----:B------:R-:W-:Y:S01]  /*1f140*/  IMAD R8, R8, -0x7fe001, RZ ;  /* 0xff801fff08087824 */ /* 0x000fe200078e02ff */
[----:B------:R0:W-:Y:S01]  /*1f150*/  STL [R1+0x4f94], R38 ;  /* 0x004f942601007387 */ /* 0x0001e20000100800 */
[----:B------:R-:W-:Y:S02]  /*1f160*/  IMAD R17, R44, 0x3802001, RZ ;  /* 0x038020012c117824 */ /* 0x000fe400078e02ff */
[----:B------:R-:W-:Y:S02]  /*1f170*/  @P0 VIADD R6, R6, 0xff801fff ;  /* 0xff801fff06060836 */ /* 0x000fe40000000000 */
[----:B------:R-:W-:Y:S01]  /*1f180*/  @P1 VIADD R20, R20, 0xff801fff ;  /* 0xff801fff14141836 */ /* 0x000fe20000000000 */
[----:B------:R-:W1:Y:S01]  /*1f190*/  LDCU UR5, c[0x3][UR6+-0x80] ;  /* 0x00fff000060577ac */ /* 0x000e620008000800 */
[----:B------:R-:W2:Y:S01]  /*1f1a0*/  LDL R51, [R1+0x4c6c] ;  /* 0x004c6c0001337983 */ /* 0x000ea20000100800 */
[----:B0-----:R-:W-:-:S02]  /*1f1b0*/  IADD3 R38, PT, PT, R40, -R27, R8 ;  /* 0x8000001b28267210 */ /* 0x001fc40007ffe008 */
[----:B------:R-:W-:Y:S01]  /*1f1c0*/  SHF.R.S32.HI R8, RZ, 0x1f, R17 ;  /* 0x0000001fff087819 */ /* 0x000fe20000011411 */
[----:B------:R-:W-:Y:S01]  /*1f1d0*/  IMAD.HI.U32 R10, R17, -0x7fe001, R44 ;  /* 0xff801fff110a7827 */ /* 0x000fe200078e002c */
[----:B------:R-:W-:Y:S02]  /*1f1e0*/  ISETP.GT.AND P0, PT, R22, 0x7fe000, PT ;  /* 0x007fe0001600780c */ /* 0x000fe40003f04270 */
[----:B------:R-:W-:Y:S01]  /*1f1f0*/  ISETP.GE.AND P3, PT, R6, RZ, PT ;  /* 0x000000ff0600720c */ /* 0x000fe20003f66270 */
[----:B------:R-:W-:Y:S01]  /*1f200*/  IMAD R9, R8, -0x7fe001, RZ ;  /* 0xff801fff08097824 */ /* 0x000fe200078e02ff */
[----:B------:R-:W-:Y:S02]  /*1f210*/  @!P2 IADD3 R18, PT, PT, R18, 0x7fe001, RZ ;  /* 0x007fe0011212a810 */ /* 0x000fe40007ffe0ff */
[----:B------:R-:W-:Y:S02]  /*1f220*/  ISETP.GE.AND P1, PT, R20, RZ, PT ;  /* 0x000000ff1400720c */ /* 0x000fe40003f26270 */
[----:B------:R-:W-:Y:S01]  /*1f230*/  IADD3 R10, PT, PT, R10, -R17, R9 ;  /* 0x800000110a0a7210 */ /* 0x000fe20007ffe009 */
[----:B------:R-:W-:Y:S01]  /*1f240*/  IMAD.WIDE R8, R18, UR4, RZ ;  /* 0x0000000412087c25 */ /* 0x000fe2000f8e02ff */
[----:B------:R-:W2:Y:S04]  /*1f250*/  LDL R17, [R1+0x4c40] ;  /* 0x004c400001117983 */ /* 0x000ea80000100800 */
[----:B------:R-:W2:Y:S01]  /*1f260*/  LDL R18, [R1+0x4c60] ;  /* 0x004c600001127983 */ /* 0x000ea20000100800 */
[----:B------:R-:W-:Y:S01]  /*1f270*/  @P0 IADD3 R22, PT, PT, R22, -0x7fe001, RZ ;  /* 0xff801fff16160810 */ /* 0x000fe20007ffe0ff */
[----:B------:R-:W-:-:S02]  /*1f280*/  @!P3 VIADD R6, R6, 0x7fe001 ;  /* 0x007fe0010606b836 */ /* 0x000fc40000000000 */
[----:B------:R-:W-:Y:S01]  /*1f290*/  IMAD R39, R8, 0x3802001, RZ ;  /* 0x0380200108277824 */ /* 0x000fe200078e02ff */
[----:B------:R0:W-:Y:S01]  /*1f2a0*/  STL [R1+0x4f98], R26 ;  /* 0x004f981a01007387 */ /* 0x0001e20000100800 */
[----:B------:R-:W-:Y:S01]  /*1f2b0*/  @!P1 VIADD R20, R20, 0x7fe001 ;  /* 0x007fe00114149836 */ /* 0x000fe20000000000 */
[----:B------:R-:W-:Y:S01]  /*1f2c0*/  ISETP.GE.AND P1, PT, R22, RZ, PT ;  /* 0x000000ff1600720c */ /* 0x000fe20003f26270 */
[C-C-:B------:R-:W-:Y:S01]  /*1f2d0*/  IMAD.IADD R27, R19.reuse, 0x1, -R52.reuse ;  /* 0x00000001131b7824 */ /* 0x140fe200078e0a34 */
[----:B------:R3:W-:Y:S01]  /*1f2e0*/  STL [R1+0x4f8c], R6 ;  /* 0x004f8c0601007387 */ /* 0x0007e20000100800 */
[----:B0-----:R-:W-:-:S03]  /*1f2f0*/  IMAD.IADD R26, R19, 0x1, R52 ;  /* 0x00000001131a7824 */ /* 0x001fc600078e0234 */
[----:B------:R-:W2:Y:S01]  /*1f300*/  LDL R19, [R1+0x4c44] ;  /* 0x004c440001137983 */ /* 0x000ea20000100800 */
[----:B---3--:R-:W-:-:S03]  /*1f310*/  SHF.R.S32.HI R6, RZ, 0x1f, R39 ;  /* 0x0000001fff067819 */ /* 0x008fc60000011427 */
[----:B------:R0:W-:Y:S02]  /*1f320*/  STL [R1+0x4f9c], R38 ;  /* 0x004f9c2601007387 */ /* 0x0001e40000100800 */
[----:B------:R-:W-:Y:S02]  /*1f330*/  IMAD R6, R6, -0x7fe001, RZ ;  /* 0xff801fff06067824 */ /* 0x000fe400078e02ff */
[----:B------:R3:W-:Y:S01]  /*1f340*/  STL [R1+0x4fb0], R10 ;  /* 0x004fb00a01007387 */ /* 0x0007e20000100800 */
[----:B------:R-:W-:Y:S01]  /*1f350*/  ISETP.GE.AND P2, PT, R27, RZ, PT ;  /* 0x000000ff1b00720c */ /* 0x000fe20003f46270 */
[----:B0-----:R-:W-:Y:S01]  /*1f360*/  IMAD.HI.U32 R38, R39, -0x7fe001, R8 ;  /* 0xff801fff27267827 */ /* 0x001fe200078e0008 */
[----:B------:R-:W-:Y:S01]  /*1f370*/  ISETP.GT.AND P0, PT, R26, 0x7fe000, PT ;  /* 0x007fe0001a00780c */ /* 0x000fe20003f04270 */
[----:B------:R-:W2:Y:S01]  /*1f380*/  LDL R9, [R1+0x4c48] ;  /* 0x004c480001097983 */ /* 0x000ea20000100800 */
[----:B---3--:R-:W-:Y:S01]  /*1f390*/  IADD3 R10, PT, PT, R66, -R53, RZ ;  /* 0x80000035420a7210 */ /* 0x008fe20007ffe0ff */
[----:B------:R-:W-:Y:S01]  /*1f3a0*/  @!P1 VIADD R22, R22, 0x7fe001 ;  /* 0x007fe00116169836 */ /* 0x000fe20000000000 */
[----:B------:R-:W-:-:S02]  /*1f3b0*/  IADD3 R38, PT, PT, R38, -R39, R6 ;  /* 0x8000002726267210 */ /* 0x000fc40007ffe006 */
[----:B------:R-:W-:Y:S01]  /*1f3c0*/  ISETP.GE.AND P1, PT, R10, RZ, PT ;  /* 0x000000ff0a00720c */ /* 0x000fe20003f26270 */
[----:B------:R-:W3:Y:S04]  /*1f3d0*/  LDL R6, [R1+0x4c68] ;  /* 0x004c680001067983 */ /* 0x000ee80000100800 */
[----:B------:R-:W-:Y:S01]  /*1f3e0*/  @!P2 VIADD R27, R27, 0x7fe001 ;  /* 0x007fe0011b1ba836 */ /* 0x000fe20000000000 */
[----:B------:R0:W-:Y:S01]  /*1f3f0*/  STL [R1+0x4fa4], R22 ;  /* 0x004fa41601007387 */ /* 0x0001e20000100800 */
[----:B------:R-:W-:Y:S01]  /*1f400*/  @P0 IADD3 R26, PT, PT, R26, -0x7fe001, RZ ;  /* 0xff801fff1a1a0810 */ /* 0x000fe20007ffe0ff */
[----:B------:R-:W-:Y:S02]  /*1f410*/  IMAD.IADD R8, R66, 0x1, R53 ;  /* 0x0000000142087824 */ /* 0x000fe400078e0235 */
[----:B------:R4:W-:Y:S03]  /*1f420*/  STL [R1+0x4f88], R36 ;  /* 0x004f882401007387 */ /* 0x0009e60000100800 */
[----:B------:R-:W-:Y:S01]  /*1f430*/  @!P1 IADD3 R10, PT, PT, R10, 0x7fe001, RZ ;  /* 0x007fe0010a0a9810 */ /* 0x000fe20007ffe0ff */
[----:B------:R1:W-:Y:S01]  /*1f440*/  STL [R1+0x4fa0], R20 ;  /* 0x004fa01401007387 */ /* 0x0003e20000100800 */
[----:B0-----:R-:W-:-:S02]  /*1f450*/  IMAD.IADD R22, R70, 0x1, R13 ;  /* 0x0000000146167824 */ /* 0x001fc400078e020d */
[----:B------:R-:W-:Y:S01]  /*1f460*/  IMAD.IADD R13, R70, 0x1, -R13 ;  /* 0x00000001460d7824 */ /* 0x000fe200078e0a0d */
[----:B------:R-:W-:Y:S01]  /*1f470*/  ISETP.GE.AND P2, PT, R26, RZ, PT ;  /* 0x000000ff1a00720c */ /* 0x000fe20003f46270 */
[----:B----4-:R-:W-:Y:S01]  /*1f480*/  IMAD.WIDE R36, R27, UR4, RZ ;  /* 0x000000041b247c25 */ /* 0x010fe2000f8e02ff */
[----:B------:R-:W-:Y:S01]  /*1f490*/  ISETP.GT.AND P0, PT, R8, 0x7fe000, PT ;  /* 0x007fe0000800780c */ /* 0x000fe20003f04270 */
[----:B------:R0:W-:Y:S01]  /*1f4a0*/  STL [R1+0x4fb4], R38 ;  /* 0x004fb42601007387 */ /* 0x0001e20000100800 */
[----:B------:R-:W-:Y:S01]  /*1f4b0*/  ISETP.GE.AND P3, PT, R13, RZ, PT ;  /* 0x000000ff0d00720c */ /* 0x000fe20003f66270 */
[----:B------:R-:W-:Y:S02]  /*1f4c0*/  IMAD.WIDE R44, R10, UR4, RZ ;  /* 0x000000040a2c7c25 */ /* 0x000fe4000f8e02ff */
[----:B------:R-:W4:Y:S02]  /*1f4d0*/  LDL R53, [R1+0x4c74] ;  /* 0x004c740001357983 */ /* 0x000f240000100800 */
[----:B------:R-:W-:-:S02]  /*1f4e0*/  IMAD R27, R36, 0x3802001, RZ ;  /* 0x03802001241b7824 */ /* 0x000fc400078e02ff */
[----:B------:R-:W-:Y:S01]  /*1f4f0*/  IMAD R40, R44, 0x3802001, RZ ;  /* 0x038020012c287824 */ /* 0x000fe200078e02ff */
[----:B------:R-:W4:Y:S01]  /*1f500*/  LDCU UR8, c[0x3][UR6+-0x90] ;  /* 0x00ffee00060877ac */ /* 0x000f220008000800 */
[----:B------:R-:W4:Y:S01]  /*1f510*/  LDL R66, [R1+0x4dc8] ;  /* 0x004dc80001427983 */ /* 0x000f220000100800 */
[----:B-1----:R-:W-:Y:S02]  /*1f520*/  SHF.R.S32.HI R20, RZ, 0x1f, R27 ;  /* 0x0000001fff147819 */ /* 0x002fe4000001141b */
[----:B------:R-:W-:Y:S01]  /*1f530*/  SHF.R.S32.HI R10, RZ, 0x1f, R40 ;  /* 0x0000001fff0a7819 */ /* 0x000fe20000011428 */
[----:B------:R-:W-:-:S04]  /*1f540*/  IMAD.HI.U32 R36, R27, -0x7fe001, R36 ;  /* 0xff801fff1b247827 */ /* 0x000fc800078e0024 */
[----:B------:R-:W-:Y:S02]  /*1f550*/  IMAD R20, R20, -0x7fe001, RZ ;  /* 0xff801fff14147824 */ /* 0x000fe400078e02ff */
[----:B------:R-:W-:Y:S02]  /*1f560*/  @!P2 VIADD R26, R26, 0x7fe001 ;  /* 0x007fe0011a1aa836 */ /* 0x000fe40000000000 */
[----:B------:R-:W-:Y:S02]  /*1f570*/  @P0 VIADD R8, R8, 0xff801fff ;  /* 0xff801fff08080836 */ /* 0x000fe40000000000 */
[----:B------:R-:W-:Y:S02]  /*1f580*/  @!P3 VIADD R13, R13, 0x7fe001 ;  /* 0x007fe0010d0db836 */ /* 0x000fe40000000000 */
[----:B0-----:R-:W-:Y:S02]  /*1f590*/  IMAD R38, R10, -0x7fe001, RZ ;  /* 0xff801fff0a267824 */ /* 0x001fe400078e02ff */
[----:B------:R-:W-:Y:S01]  /*1f5a0*/  IMAD.IADD R10, R61, 0x1, -R54 ;  /* 0x000000013d0a7824 */ /* 0x000fe200078e0a36 */
[----:B------:R-:W-:Y:S01]  /*1f5b0*/  IADD3 R36, PT, PT, R36, -R27, R20 ;  /* 0x8000001b24247210 */ /* 0x000fe20007ffe014 */
[----:B------:R-:W-:Y:S01]  /*1f5c0*/  IMAD.HI.U32 R37, R40, -0x7fe001, R44 ;  /* 0xff801fff28257827 */ /* 0x000fe200078e002c */
[----:B------:R0:W-:Y:S01]  /*1f5d0*/  STL [R1+0x4fa8], R26 ;  /* 0x004fa81a01007387 */ /* 0x0001e20000100800 */
[----:B------:R-:W-:-:S02]  /*1f5e0*/  ISETP.GT.AND P1, PT, R22, 0x7fe000, PT ;  /* 0x007fe0001600780c */ /* 0x000fc40003f24270 */
[----:B------:R-:W-:Y:S01]  /*1f5f0*/  ISETP.GE.AND P0, PT, R8, RZ, PT ;  /* 0x000000ff0800720c */ /* 0x000fe20003f06270 */
[----:B------:R-:W4:Y:S01]  /*1f600*/  LDL R20, [R1+0x4c4c] ;  /* 0x004c4c0001147983 */ /* 0x000f220000100800 */
[----:B------:R-:W-:Y:S02]  /*1f610*/  ISETP.GE.AND P2, PT, R10, RZ, PT ;  /* 0x000000ff0a00720c */ /* 0x000fe40003f46270 */
[----:B------:R-:W-:Y:S01]  /*1f620*/  IADD3 R40, PT, PT, R37, -R40, R38 ;  /* 0x8000002825287210 */ /* 0x000fe20007ffe026 */
[----:B0-----:R-:W-:-:S04]  /*1f630*/  IMAD.WIDE R26, R13, UR5, RZ ;  /* 0x000000050d1a7c25 */ /* 0x001fc8000f8e02ff */
[----:B------:R-:W-:Y:S02]  /*1f640*/  IMAD.IADD R13, R23, 0x1, -R56 ;  /* 0x00000001170d7824 */ /* 0x000fe400078e0a38 */
[----:B------:R-:W-:Y:S01]  /*1f650*/  IMAD R37, R26, 0x3802001, RZ ;  /* 0x038020011a257824 */ /* 0x000fe200078e02ff */
[----:B------:R0:W-:Y:S02]  /*1f660*/  STL [R1+0x4fb8], R36 ;  /* 0x004fb82401007387 */ /* 0x0001e40000100800 */
[----:B------:R-:W-:Y:S01]  /*1f670*/  ISETP.GE.AND P3, PT, R13, RZ, PT ;  /* 0x000000ff0d00720c */ /* 0x000fe20003f66270 */
[----:B------:R-:W-:Y:S02]  /*1f680*/  IMAD.IADD R38, R61, 0x1, R54 ;  /* 0x000000013d267824 */ /* 0x000fe400078e0236 */
[----:B------:R-:W-:Y:S01]  /*1f690*/  IMAD.HI.U32 R48, R37, -0x7fe001, R26 ;  /* 0xff801fff25307827 */ /* 0x000fe200078e001a */
[----:B------:R-:W-:Y:S01]  /*1f6a0*/  IADD3 R26, PT, PT, R23, R56, RZ ;  /* 0x00000038171a7210 */ /* 0x000fe20007ffe0ff */
[----:B------:R-:W4:Y:S01]  /*1f6b0*/  LDL R27, [R1+0x4c50] ;  /* 0x004c5000011b7983 */ /* 0x000f220000100800 */
[----:B0-----:R-:W-:Y:S01]  /*1f6c0*/  SHF.R.S32.HI R36, RZ, 0x1f, R37 ;  /* 0x0000001fff247819 */ /* 0x001fe20000011425 */
[----:B------:R-:W-:Y:S01]  /*1f6d0*/  @!P2 VIADD R10, R10, 0x7fe001 ;  /* 0x007fe0010a0aa836 */ /* 0x000fe20000000000 */
[----:B------:R-:W-:-:S02]  /*1f6e0*/  @P1 IADD3 R22, PT, PT, R22, -0x7fe001, RZ ;  /* 0xff801fff16161810 */ /* 0x000fc40007ffe0ff */
[----:B------:R-:W-:Y:S01]  /*1f6f0*/  @!P0 IADD3 R8, PT, PT, R8, 0x7fe001, RZ ;  /* 0x007fe00108088810 */ /* 0x000fe20007ffe0ff */
[----:B------:R-:W-:Y:S01]  /*1f700*/  IMAD R23, R36, -0x7fe001, RZ ;  /* 0xff801fff24177824 */ /* 0x000fe200078e02ff */
[----:B------:R-:W-:Y:S01]  /*1f710*/  ISETP.GT.AND P0, PT, R38, 0x7fe000, PT ;  /* 0x007fe0002600780c */ /* 0x000fe20003f04270 */
[----:B------:R-:W4:Y:S01]  /*1f720*/  LDL R36, [R1+0x4c70] ;  /* 0x004c700001247983 */ /* 0x000f220000100800 */
[----:B------:R-:W-:Y:S01]  /*1f730*/  ISETP.GE.AND P1, PT, R22, RZ, PT ;  /* 0x000000ff1600720c */ /* 0x000fe20003f26270 */
[----:B------:R-:W-:Y:S02]  /*1f740*/  IMAD.WIDE R44, R10, UR5, RZ ;  /* 0x000000050a2c7c25 */ /* 0x000fe4000f8e02ff */
[----:B------:R0:W-:Y:S02]  /*1f750*/  STL [R1+0x4fbc], R40 ;  /* 0x004fbc2801007387 */ /* 0x0001e40000100800 */
[----:B------:R-:W-:Y:S02]  /*1f760*/  @!P3 VIADD R13, R13, 0x7fe001 ;  /* 0x007fe0010d0db836 */ /* 0x000fe40000000000 */
[----:B------:R-:W-:Y:S01]  /*1f770*/  IMAD.IADD R10, R11, 0x1, -R58 ;  /* 0x000000010b0a7824 */ /* 0x000fe200078e0a3a */
[----:B------:R-:W1:Y:S01]  /*1f780*/  LDCU UR4, c[0x3][UR6+-0x84] ;  /* 0x00ffef80060477ac */ /* 0x000e620008000800 */
[----:B------:R-:W-:Y:S01]  /*1f790*/  IMAD.WIDE R46, R13, UR5, RZ ;  /* 0x000000050d2e7c25 */ /* 0x000fe2000f8e02ff */
[----:B------:R-:W-:Y:S01]  /*1f7a0*/  IADD3 R48, PT, PT, R48, -R37, R23 ;  /* 0x8000002530307210 */ /* 0x000fe20007ffe017 */
[----:B------:R-:W4:Y:S01]  /*1f7b0*/  LDL R54, [R1+0x4c78] ;  /* 0x004c780001367983 */ /* 0x000f220000100800 */
[----:B------:R-:W-:Y:S01]  /*1f7c0*/  ISETP.GE.AND P3, PT, R10, RZ, PT ;  /* 0x000000ff0a00720c */ /* 0x000fe20003f66270 */
[----:B------:R-:W-:Y:S01]  /*1f7d0*/  IMAD R23, R44, 0x3802001, RZ ;  /* 0x038020012c177824 */ /* 0x000fe200078e02ff */
[----:B------:R-:W-:Y:S01]  /*1f7e0*/  @P0 IADD3 R38, PT, PT, R38, -0x7fe001, RZ ;  /* 0xff801fff26260810 */ /* 0x000fe20007ffe0ff */
[----:B------:R-:W-:Y:S01]  /*1f7f0*/  IMAD R37, R46, 0x3802001, RZ ;  /* 0x038020012e257824 */ /* 0x000fe200078e02ff */
[----:B------:R1:W-:Y:S01]  /*1f800*/  STL [R1+0x4fac], R8 ;  /* 0x004fac0801007387 */ /* 0x0003e20000100800 */
[----:B------:R-:W-:Y:S01]  /*1f810*/  @!P1 VIADD R22, R22, 0x7fe001 ;  /* 0x007fe00116169836 */ /* 0x000fe20000000000 */
[----:B------:R-:W-:-:S02]  /*1f820*/  SHF.R.S32.HI R13, RZ, 0x1f, R23 ;  /* 0x0000001fff0d7819 */ /* 0x000fc40000011417 */
[----:B------:R-:W-:Y:S01]  /*1f830*/  ISETP.GE.AND P2, PT, R38, RZ, PT ;  /* 0x000000ff2600720c */ /* 0x000fe20003f46270 */
[----:B0-----:R-:W4:Y:S01]  /*1f840*/  LDL R40, [R1+0x4c54] ;  /* 0x004c540001287983 */ /* 0x001f220000100800 */
[----:B------:R-:W-:-:S03]  /*1f850*/  ISETP.GT.AND P1, PT, R26, 0x7fe000, PT ;  /* 0x007fe0001a00780c */ /* 0x000fc60003f24270 */
[----:B------:R-:W4:Y:S01]  /*1f860*/  LDL R56, [R1+0x4cac] ;  /* 0x004cac0001387983 */ /* 0x000f220000100800 */
[----:B-1----:R-:W-:Y:S02]  /*1f870*/  IADD3 R8, PT, PT, R11, R58, RZ ;  /* 0x0000003a0b087210 */ /* 0x002fe40007ffe0ff */
[----:B------:R-:W-:Y:S01]  /*1f880*/  SHF.R.S32.HI R11, RZ, 0x1f, R37 ;  /* 0x0000001fff0b7819 */ /* 0x000fe20000011425 */
[----:B------:R0:W-:Y:S01]  /*1f890*/  STL [R1+0x4fc0], R22 ;  /* 0x004fc01601007387 */ /* 0x0001e20000100800 */
[----:B------:R-:W-:Y:S01]  /*1f8a0*/  IMAD.HI.U32 R44, R23, -0x7fe001, R44 ;  /* 0xff801fff172c7827 */ /* 0x000fe200078e002c */
[----:B------:R-:W-:Y:S02]  /*1f8b0*/  ISETP.GT.AND P0, PT, R8, 0x7fe000, PT ;  /* 0x007fe0000800780c */ /* 0x000fe40003f04270 */
[----:B------:R-:W-:Y:S01]  /*1f8c0*/  @!P3 IADD3 R10, PT, PT, R10, 0x7fe001, RZ ;  /* 0x007fe0010a0ab810 */ /* 0x000fe20007ffe0ff */
[----:B------:R-:W-:Y:S01]  /*1f8d0*/  IMAD R13, R13, -0x7fe001, RZ ;  /* 0xff801fff0d0d7824 */ /* 0x000fe200078e02ff */
[----:B------:R-:W-:Y:S01]  /*1f8e0*/  STL [R1+0x4fd0], R48 ;  /* 0x004fd03001007387 */ /* 0x000fe20000100800 */
[----:B------:R-:W-:-:S02]  /*1f8f0*/  IMAD R11, R11, -0x7fe001, RZ ;  /* 0xff801fff0b0b7824 */ /* 0x000fc400078e02ff */
[----:B0-----:R-:W-:Y:S01]  /*1f900*/  IMAD.HI.U32 R22, R37, -0x7fe001, R46 ;  /* 0xff801fff25167827 */ /* 0x001fe200078e002e */
[----:B------:R-:W-:Y:S01]  /*1f910*/  IADD3 R46, PT, PT, R44, -R23, R13 ;  /* 0x800000172c2e7210 */ /* 0x000fe20007ffe00d */
[----:B------:R-:W4:Y:S03]  /*1f920*/  LDL R58, [R1+0x4cb4] ;  /* 0x004cb400013a7983 */ /* 0x000f260000100800 */
[----:B------:R-:W-:Y:S01]  /*1f930*/  IADD3 R44, PT, PT, R22, -R37, R11 ;  /* 0x80000025162c7210 */ /* 0x000fe20007ffe00b */
[----:B------:R-:W-:Y:S01]  /*1f940*/  IMAD.WIDE R10, R10, UR5, RZ ;  /* 0x000000050a0a7c25 */ /* 0x000fe2000f8e02ff */
[----:B------:R-:W4:Y:S03]  /*1f950*/  LDL R22, [R1+0x4c80] ;  /* 0x004c800001167983 */ /* 0x000f260000100800 */
[----:B------:R-:W-:Y:S01]  /*1f960*/  @!P2 VIADD R38, R38, 0x7fe001 ;  /* 0x007fe0012626a836 */ /* 0x000fe20000000000 */
[----:B------:R-:W4:Y:S01]  /*1f970*/  LDL R23, [R1+0x4ca0] ;  /* 0x004ca00001177983 */ /* 0x000f220000100800 */
[----:B------:R-:W-:-:S02]  /*1f980*/  @P1 VIADD R26, R26, 0xff801fff ;  /* 0xff801fff1a1a1836 */ /* 0x000fc40000000000 */
[--C-:B-----5:R-:W-:Y:S02]  /*1f990*/  IMAD.IADD R13, R43, 0x1, -R12.reuse ;  /* 0x000000012b0d7824 */ /* 0x120fe400078e0a0c */
[----:B------:R-:W-:Y:S01]  /*1f9a0*/  IMAD R37, R10, 0x3802001, RZ ;  /* 0x038020010a257824 */ /* 0x000fe200078e02ff */
[----:B------:R0:W-:Y:S01]  /*1f9b0*/  STL [R1+0x4fc4], R38 ;  /* 0x004fc42601007387 */ /* 0x0001e20000100800 */
[----:B------:R-:W-:Y:S01]  /*1f9c0*/  @P0 VIADD R8, R8, 0xff801fff ;  /* 0xff801fff08080836 */ /* 0x000fe20000000000 */
[----:B------:R-:W-:Y:S02]  /*1f9d0*/  ISETP.GE.AND P1, PT, R26, RZ, PT ;  /* 0x000000ff1a00720c */ /* 0x000fe40003f26270 */
[----:B------:R-:W-:Y:S01]  /*1f9e0*/  ISETP.GE.AND P0, PT, R13, RZ, PT ;  /* 0x000000ff0d00720c */ /* 0x000fe20003f06270 */
[----:B------:R-:W-:Y:S02]  /*1f9f0*/  IMAD.IADD R12, R43, 0x1, R12 ;  /* 0x000000012b0c7824 */ /* 0x000fe400078e020c */
[----:B------:R-:W5:Y:S01]  /*1fa00*/  LDL R43, [R1+0x4c58] ;  /* 0x004c5800012b7983 */ /* 0x000f620000100800 */
[----:B0-----:R-:W-:Y:S01]  /*1fa10*/  IMAD.HI.U32 R38, R37, -0x7fe001, R10 ;  /* 0xff801fff25267827 */ /* 0x001fe200078e000a */
[----:B------:R-:W-:-:S02]  /*1fa20*/  SHF.R.S32.HI R10, RZ, 0x1f, R37 ;  /* 0x0000001fff0a7819 */ /* 0x000fc40000011425 */
[----:B------:R0:W-:Y:S03]  /*1fa30*/  STL [R1+0x4fd4], R46 ;  /* 0x004fd42e01007387 */ /* 0x0001e60000100800 */
[----:B------:R-:W-:Y:S01]  /*1fa40*/  IMAD R10, R10, -0x7fe001, RZ ;  /* 0xff801fff0a0a7824 */ /* 0x000fe200078e02ff */
[----:B------:R-:W-:Y:S02]  /*1fa50*/  @!P1 IADD3 R26, PT, PT, R26, 0x7fe001, RZ ;  /* 0x007fe0011a1a9810 */ /* 0x000fe40007ffe0ff */
[----:B------:R-:W-:Y:S01]  /*1fa60*/  @!P0 VIADD R13, R13, 0x7fe001 ;  /* 0x007fe0010d0d8836 */ /* 0x000fe20000000000 */
[----:B------:R-:W-:Y:S02]  /*1fa70*/  ISETP.GE.AND P1, PT, R8, RZ, PT ;  /* 0x000000ff0800720c */ /* 0x000fe40003f26270 */
[----:B0-----:R-:W-:Y:S01]  /*1fa80*/  IADD3 R46, PT, PT, R38, -R37, R10 ;  /* 0x80000025262e7210 */ /* 0x001fe20007ffe00a */
[----:B------:R-:W-:-:S02]  /*1fa90*/  IMAD.IADD R38, R24, 0x1, R55 ;  /* 0x0000000118267824 */ /* 0x000fc400078e0237 */
[----:B------:R-:W-:Y:S01]  /*1faa0*/  IMAD.IADD R24, R24, 0x1, -R55 ;  /* 0x0000000118187824 */ /* 0x000fe200078e0a37 */
[----:B------:R-:W-:Y:S01]  /*1fab0*/  ISETP.GT.AND P0, PT, R12, 0x7fe000, PT ;  /* 0x007fe0000c00780c */ /* 0x000fe20003f04270 */
[----:B------:R-:W-:Y:S01]  /*1fac0*/  IMAD.WIDE R10, R13, UR4, RZ ;  /* 0x000000040d0a7c25 */ /* 0x000fe2000f8e02ff */
[----:B------:R0:W-:Y:S02]  /*1fad0*/  STL [R1+0x4fc8], R26 ;  /* 0x004fc81a01007387 */ /* 0x0001e40000100800 */
[----:B------:R-:W-:Y:S01]  /*1fae0*/  ISETP.GE.AND P3, PT, R24, RZ, PT ;  /* 0x000000ff1800720c */ /* 0x000fe20003f66270 */
[----:B------:R-:W-:Y:S01]  /*1faf0*/  IMAD.IADD R13, R25, 0x1, -R60 ;  /* 0x00000001190d7824 */ /* 0x000fe200078e0a3c */
[----:B------:R-:W5:Y:S01]  /*1fb00*/  LDL R55, [R1+0x4ca4] ;  /* 0x004ca40001377983 */ /* 0x000f620000100800 */
[----:B------:R-:W-:-:S03]  /*1fb10*/  IMAD R39, R10, 0x3802001, RZ ;  /* 0x038020010a277824 */ /* 0x000fc600078e02ff */
[----:B0-----:R-:W5:Y:S01]  /*1fb20*/  LDL R26, [R1+0x4c84] ;  /* 0x004c8400011a7983 */ /* 0x001f620000100800 */
[----:B------:R-:W-:Y:S02]  /*1fb30*/  ISETP.GE.AND P4, PT, R13, RZ, PT ;  /* 0x000000ff0d00720c */ /* 0x000fe40003f86270 */
[----:B------:R-:W-:Y:S01]  /*1fb40*/  @!P1 IADD3 R8, PT, PT, R8, 0x7fe001, RZ ;  /* 0x007fe00108089810 */ /* 0x000fe20007ffe0ff */
[----:B------:R0:W-:Y:S01]  /*1fb50*/  STL [R1+0x4fd8], R44 ;  /* 0x004fd82c01007387 */ /* 0x0001e20000100800 */
[----:B------:R-:W-:Y:S01]  /*1fb60*/  IMAD.HI.U32 R50, R39, -0x7fe001, R10 ;  /* 0xff801fff27327827 */ /* 0x000fe200078e000a */
[----:B------:R-:W-:Y:S02]  /*1fb70*/  @P0 IADD3 R12, PT, PT, R12, -0x7fe001, RZ ;  /* 0xff801fff0c0c0810 */ /* 0x000fe40007ffe0ff */
[----:B------:R1:W-:Y:S01]  /*1fb80*/  STL [R1+0x4fcc], R8 ;  /* 0x004fcc0801007387 */ /* 0x0003e20000100800 */
[----:B------:R-:W-:Y:S02]  /*1fb90*/  IMAD.IADD R10, R2, 0x1, -R5 ;  /* 0x00000001020a7824 */ /* 0x000fe400078e0a05 */
[----:B------:R-:W-:-:S02]  /*1fba0*/  @!P3 VIADD R24, R24, 0x7fe001 ;  /* 0x007fe0011818b836 */ /* 0x000fc40000000000 */
[----:B0-----:R-:W-:Y:S01]  /*1fbb0*/  IMAD.IADD R44, R25, 0x1, R60 ;  /* 0x00000001192c7824 */ /* 0x001fe200078e023c */
[----:B------:R-:W-:Y:S01]  /*1fbc0*/  ISETP.GE.AND P2, PT, R12, RZ, PT ;  /* 0x000000ff0c00720c */ /* 0x000fe20003f46270 */
[----:B------:R-:W5:Y:S01]  /*1fbd0*/  LDL R11, [R1+0x4c88] ;  /* 0x004c8800010b7983 */ /* 0x000f620000100800 */
[----:B------:R-:W-:Y:S01]  /*1fbe0*/  SHF.R.S32.HI R37, RZ, 0x1f, R39 ;  /* 0x0000001fff257819 */ /* 0x000fe20000011427 */
[----:B------:R-:W-:Y:S01]  /*1fbf0*/  IMAD.WIDE R24, R24, UR4, RZ ;  /* 0x0000000418187c25 */ /* 0x000fe2000f8e02ff */
[----:B------:R-:W-:Y:S01]  /*1fc00*/  ISETP.GT.AND P0, PT, R44, 0x7fe000, PT ;  /* 0x007fe0002c00780c */ /* 0x000fe20003f04270 */
[----:B-1----:R-:W5:Y:S01]  /*1fc10*/  LDL R8, [R1+0x4ca8] ;  /* 0x004ca80001087983 */ /* 0x002f620000100800 */
[----:B------:R-:W-:Y:S01]  /*1fc20*/  ISETP.GE.AND P3, PT, R10, RZ, PT ;  /* 0x000000ff0a00720c */ /* 0x000fe20003f66270 */
[----:B------:R-:W-:Y:S01]  /*1fc30*/  @!P4 VIADD R13, R13, 0x7fe001 ;  /* 0x007fe0010d0dc836 */ /* 0x000fe20000000000 */
[----:B------:R-:W-:Y:S01]  /*1fc40*/  ISETP.GT.AND P1, PT, R38, 0x7fe000, PT ;  /* 0x007fe0002600780c */ /* 0x000fe20003f24270 */
[----:B------:R0:W-:Y:S01]  /*1fc50*/  STL [R1+0x4fdc], R46 ;  /* 0x004fdc2e01007387 */ /* 0x0001e20000100800 */
[----:B------:R-:W-:-:S02]  /*1fc60*/  IMAD R37, R37, -0x7fe001, RZ ;  /* 0xff801fff25257824 */ /* 0x000fc400078e02ff */
[----:B------:R-:W-:Y:S01]  /*1fc70*/  IMAD R45, R24, 0x3802001, RZ ;  /* 0x03802001182d7824 */ /* 0x000fe200078e02ff */
[----:B------:R-:W-:Y:S02]  /*1fc80*/  @!P2 IADD3 R12, PT, PT, R12, 0x7fe001, RZ ;  /* 0x007fe0010c0ca810 */ /* 0x000fe40007ffe0ff */
[----:B------:R-:W-:Y:S01]  /*1fc90*/  IADD3 R50, PT, PT, R50, -R39, R37 ;  /* 0x8000002732327210 */ /* 0x000fe20007ffe025 */
[----:B------:R-:W-:-:S04]  /*1fca0*/  IMAD.HI.U32 R48, R45, -0x7fe001, R24 ;  /* 0xff801fff2d307827 */ /* 0x000fc800078e0018 */
[----:B0-----:R-:W-:Y:S01]  /*1fcb0*/  IMAD.WIDE R46, R13, UR4, RZ ;  /* 0x000000040d2e7c25 */ /* 0x001fe2000f8e02ff */
[----:B------:R-:W-:-:S03]  /*1fcc0*/  SHF.R.S32.HI R37, RZ, 0x1f, R45 ;  /* 0x0000001fff257819 */ /* 0x000fc6000001142d */
[----:B------:R-:W-:Y:S01]  /*1fcd0*/  @P0 VIADD R44, R44, 0xff801fff ;  /* 0xff801fff2c2c0836 */ /* 0x000fe20000000000 */
[----:B------:R-:W-:Y:S01]  /*1fce0*/  @P1 IADD3 R38, PT, PT, R38, -0x7fe001, RZ ;  /* 0xff801fff26261810 */ /* 0x000fe20007ffe0ff */
[----:B------:R-:W-:Y:S02]  /*1fcf0*/  IMAD R25, R46, 0x3802001, RZ ;  /* 0x038020012e197824 */ /* 0x000fe400078e02ff */
[----:B------:R-:W-:Y:S01]  /*1fd00*/  @!P3 VIADD R10, R10, 0x7fe001 ;  /* 0x007fe0010a0ab836 */ /* 0x000fe20000000000 */
[----:B------:R0:W-:Y:S01]  /*1fd10*/  STL [R1+0x4fe0], R12 ;  /* 0x004fe00c01007387 */ /* 0x0001e20000100800 */
[----:B------:R-:W-:Y:S01]  /*1fd20*/  IMAD R37, R37, -0x7fe001, RZ ;  /* 0xff801fff25257824 */ /* 0x000fe200078e02ff */
[----:B------:R-:W-:Y:S02]  /*1fd30*/  SHF.R.S32.HI R24, RZ, 0x1f, R25 ;  /* 0x0000001fff187819 */ /* 0x000fe40000011419 */
[----:B------:R-:W-:Y:S01]  /*1fd40*/  ISETP.GE.AND P0, PT, R44, RZ, PT ;  /* 0x000000ff2c00720c */ /* 0x000fe20003f06270 */
[----:B------:R-:W-:Y:S01]  /*1fd50*/  IMAD.HI.U32 R46, R25, -0x7fe001, R46 ;  /* 0xff801fff192e7827 */ /* 0x000fe200078e002e */
[----:B------:R-:W-:Y:S01]  /*1fd60*/  ISETP.GE.AND P1, PT, R38, RZ, PT ;  /* 0x000000ff2600720c */ /* 0x000fe20003f26270 */
[----:B------:R-:W5:Y:S02]  /*1fd70*/  LDL R39, [R1+0x4c94] ;  /* 0x004c940001277983 */ /* 0x000f640000100800 */
[----:B0-----:R-:W-:Y:S01]  /*1fd80*/  IMAD.WIDE R12, R10, UR4, RZ ;  /* 0x000000040a0c7c25 */ /* 0x001fe2000f8e02ff */
[----:B------:R-:W-:-:S03]  /*1fd90*/  IADD3 R48, PT, PT, R48, -R45, R37 ;  /* 0x8000002d30307210 */ /* 0x000fc60007ffe025 */
[----:B------:R-:W-:Y:S02]  /*1fda0*/  IMAD R24, R24, -0x7fe001, RZ ;  /* 0xff801fff18187824 */ /* 0x000fe400078e02ff */
[----:B------:R-:W-:Y:S01]  /*1fdb0*/  IMAD R37, R12, 0x3802001, RZ ;  /* 0x038020010c257824 */ /* 0x000fe200078e02ff */
[----:B------:R-:W-:Y:S02]  /*1fdc0*/  IADD3 R2, PT, PT, R2, R5, RZ ;  /* 0x0000000502027210 */ /* 0x000fe40007ffe0ff */
[----:B------:R-:W-:Y:S01]  /*1fdd0*/  IADD3 R46, PT, PT, R46, -R25, R24 ;  /* 0x800000192e2e7210 */ /* 0x000fe20007ffe018 */
[----:B------:R-:W-:Y:S01]  /*1fde0*/  IMAD.HI.U32 R24, R37, -0x7fe001, R12 ;  /* 0xff801fff25187827 */ /* 0x000fe200078e000c */
[----:B------:R-:W-:Y:S01]  /*1fdf0*/  SHF.R.S32.HI R12, RZ, 0x1f, R37 ;  /* 0x0000001fff0c7819 */ /* 0x000fe20000011425 */
[----:B------:R-:W5:Y:S01]  /*1fe00*/  LDL R13, [R1+0x4c8c] ;  /* 0x004c8c00010d7983 */ /* 0x000f620000100800 */
[----:B------:R-:W-:Y:S01]  /*1fe10*/  IADD3 R5, PT, PT, R16, -R57, RZ ;  /* 0x8000003910057210 */ /* 0x000fe20007ffe0ff */
[----:B------:R-:W-:-:S02]  /*1fe20*/  IMAD.IADD R10, R14, 0x1, R15 ;  /* 0x000000010e0a7824 */ /* 0x000fc400078e020f */
[----:B------:R-:W-:Y:S01]  /*1fe30*/  IMAD.IADD R14, R14, 0x1, -R15 ;  /* 0x000000010e0e7824 */ /* 0x000fe200078e0a0f */
[----:B------:R-:W-:Y:S01]  /*1fe40*/  ISETP.GE.AND P3, PT, R5, RZ, PT ;  /* 0x000000ff0500720c */ /* 0x000fe20003f66270 */
[----:B------:R-:W-:Y:S01]  /*1fe50*/  @!P0 VIADD R44, R44, 0x7fe001 ;  /* 0x007fe0012c2c8836 */ /* 0x000fe20000000000 */
[----:B------:R-:W-:Y:S01]  /*1fe60*/  @!P1 IADD3 R38, PT, PT, R38, 0x7fe001, RZ ;  /* 0x007fe00126269810 */ /* 0x000fe20007ffe0ff */
[----:B------:R-:W0:Y:S01]  /*1fe70*/  LDCU UR4, c[0x3][UR6+-0x88] ;  /* 0x00ffef00060477ac */ /* 0x000e220008000800 */
[----:B------:R-:W-:Y:S01]  /*1fe80*/  IMAD R12, R12, -0x7fe001, RZ ;  /* 0xff801fff0c0c7824 */ /* 0x000fe200078e02ff */
[----:B------:R-:W-:Y:S01]  /*1fe90*/  ISETP.GE.AND P1, PT, R14, RZ, PT ;  /* 0x000000ff0e00720c */ /* 0x000fe20003f26270 */
[----:B------:R1:W-:Y:S01]  /*1fea0*/  STL [R1+0x4fe8], R44 ;  /* 0x004fe82c01007387 */ /* 0x0003e20000100800 */
[----:B------:R-:W-:-:S03]  /*1feb0*/  ISETP.GT.AND P0, PT, R2, 0x7fe000, PT ;  /* 0x007fe0000200780c */ /* 0x000fc60003f04270 */
[----:B------:R0:W-:Y:S01]  /*1fec0*/  STL [R1+0x4fe4], R38 ;  /* 0x004fe42601007387 */ /* 0x0001e20000100800 */
[----:B-1----:R-:W-:-:S03]  /*1fed0*/  IADD3 R44, PT, PT, R24, -R37, R12 ;  /* 0x80000025182c7210 */ /* 0x002fc60007ffe00c */
[----:B------:R-:W5:Y:S01]  /*1fee0*/  LDL R37, [R1+0x4c90] ;  /* 0x004c900001257983 */ /* 0x000f620000100800 */
[----:B------:R-:W-:-:S03]  /*1fef0*/  IADD3 R12, PT, PT, R68, -R59, RZ ;  /* 0x8000003b440c7210 */ /* 0x000fc60007ffe0ff */
[----:B0-----:R-:W5:Y:S01]  /*1ff00*/  LDL R38, [R1+0x4cb0] ;  /* 0x004cb00001267983 */ /* 0x001f620000100800 */
[----:B------:R-:W-:Y:S01]  /*1ff10*/  @!P3 VIADD R5, R5, 0x7fe001 ;  /* 0x007fe0010505b836 */ /* 0x000fe20000000000 */
[----:B------:R-:W-:Y:S01]  /*1ff20*/  ISETP.GE.AND P3, PT, R12, RZ, PT ;  /* 0x000000ff0c00720c */ /* 0x000fe20003f66270 */
[----:B------:R-:W-:-:S04]  /*1ff30*/  @!P1 VIADD R14, R14, 0x7fe001 ;  /* 0x007fe0010e0e9836 */ /* 0x000fc80000000000 */
[----:B------:R-:W-:-:S04]  /*1ff40*/  IMAD.WIDE R14, R14, UR4, RZ ;  /* 0x000000040e0e7c25 */ /* 0x000fc8000f8e02ff */
[----:B------:R-:W-:Y:S01]  /*1ff50*/  @P0 VIADD R2, R2, 0xff801fff ;  /* 0xff801fff02020836 */ /* 0x000fe20000000000 */
[----:B------:R-:W-:Y:S01]  /*1ff60*/  ISETP.GT.AND P0, PT, R10, 0x7fe000, PT ;  /* 0x007fe0000a00780c */ /* 0x000fe20003f04270 */
[----:B------:R-:W-:Y:S02]  /*1ff70*/  IMAD.IADD R16, R16, 0x1, R57 ;  /* 0x0000000110107824 */ /* 0x000fe400078e0239 */
[----:B------:R-:W-:Y:S01]  /*1ff80*/  IMAD R45, R14, 0x3802001, RZ ;  /* 0x038020010e2d7824 */ /* 0x000fe200078e02ff */
[----:B------:R0:W-:Y:S01]  /*1ff90*/  STL [R1+0x4ff0], R50 ;  /* 0x004ff03201007387 */ /* 0x0001e20000100800 */
[----:B------:R-:W-:Y:S01]  /*1ffa0*/  @!P3 VIADD R12, R12, 0x7fe001 ;  /* 0x007fe0010c0cb836 */ /* 0x000fe20000000000 */
[----:B------:R-:W-:Y:S02]  /*1ffb0*/  ISETP.GT.AND P1, PT, R16, 0x7fe000, PT ;  /* 0x007fe0001000780c */ /* 0x000fe40003f24270 */
[----:B------:R-:W-:Y:S01]  /*1ffc0*/  ISETP.GE.AND P2, PT, R2, RZ, PT ;  /* 0x000000ff0200720c */ /* 0x000fe20003f46270 */
[----:B------:R-:W-:Y:S01]  /*1ffd0*/  IMAD.WIDE R60, R12, UR4, RZ ;  /* 0x000000040c3c7c25 */ /* 0x000fe2000f8e02ff */
[----:B------:R1:W-:Y:S03]  /*1ffe0*/  STL [R1+0x4ff4], R48 ;  /* 0x004ff43001007387 */ /* 0x0003e60000100800 */
[----:B0-----:R-:W-:Y:S01]  /*1fff0*/  IMAD.HI.U32 R50, R45, -0x7fe001, R14 ;  /* 0xff801fff2d327827 */ /* 0x001fe200078e000e */
[----:B------:R-:W-:Y:S01]  /*20000*/  SHF.R.S32.HI R15, RZ, 0x1f, R45 ;  /* 0x0000001fff0f7819 */ /* 0x000fe2000001142d */
[----:B------:R0:W-:Y:S02]  /*20010*/  STL [R1+0x4ffc], R44 ;  /* 0x004ffc2c01007387 */ /* 0x0001e40000100800 */
[----:B------:R-:W-:Y:S01]  /*20020*/  IMAD.WIDE R24, R5, UR4, RZ ;  /* 0x0000000405187c25 */ /* 0x000fe2000f8e02ff */
[----:B------:R-:W-:Y:S01]  /*20030*/  @P0 IADD3 R10, PT, PT, R10, -0x7fe001, RZ ;  /* 0xff801fff0a0a0810 */ /* 0x000fe20007ffe0ff */
[----:B------:R-:W-:Y:S02]  /*20040*/  STL [R1+0x4ff8], R46 ;  /* 0x004ff82e01007387 */ /* 0x000fe40000100800 */
[----:B------:R-:W-:-:S02]  /*20050*/  IMAD R15, R15, -0x7fe001, RZ ;  /* 0xff801fff0f0f7824 */ /* 0x000fc400078e02ff */
[----:B-1----:R-:W-:Y:S01]  /*20060*/  IMAD R48, R60, 0x3802001, RZ ;  /* 0x038020013c307824 */ /* 0x002fe200078e02ff */
[----:B------:R-:W5:Y:S01]  /*20070*/  LDL R57, [R1+0x4ce4] ;  /* 0x004ce40001397983 */ /* 0x000f620000100800 */
[----:B------:R-:W-:Y:S01]  /*20080*/  IMAD R47, R24, 0x3802001, RZ ;  /* 0x03802001182f7824 */ /* 0x000fe200078e02ff */
[----:B------:R-:W-:Y:S01]  /*20090*/  IADD3 R50, PT, PT, R50, -R45, R15 ;  /* 0x8000002d32327210 */ /* 0x000fe20007ffe00f */
[----:B------:R-:W-:Y:S01]  /*200a0*/  IMAD.IADD R5, R21, 0x1, -R62 ;  /* 0x0000000115057824 */ /* 0x000fe200078e0a3e */
[----:B0-----:R-:W5:Y:S01]  /*200b0*/  LDL R44, [R1+0x4c98] ;  /* 0x004c9800012c7983 */ /* 0x001f620000100800 */
[----:B------:R-:W-:Y:S02]  /*200c0*/  ISETP.GE.AND P0, PT, R10, RZ, PT ;  /* 0x000000ff0a00720c */ /* 0x000fe40003f06270 */
[----:B------:R-:W-:Y:S01]  /*200d0*/  @P1 IADD3 R16, PT, PT, R16, -0x7fe001, RZ ;  /* 0xff801fff10101810 */ /* 0x000fe20007ffe0ff */
[----:B------:R-:W5:Y:S01]  /*200e0*/  LDL R45, [R1+0x4cb8] ;  /* 0x004cb800012d7983 */ /* 0x000f620000100800 */
[----:B------:R-:W-:Y:S01]  /*200f0*/  SHF.R.S32.HI R12, RZ, 0x1f, R48 ;  /* 0x0000001fff0c7819 */ /* 0x000fe20000011430 */
[----:B------:R-:W-:Y:S01]  /*20100*/  @!P2 VIADD R2, R2, 0x7fe001 ;  /* 0x007fe0010202a836 */ /* 0x000fe20000000000 */
[----:B------:R-:W-:Y:S01]  /*20110*/  SHF.R.S32.HI R14, RZ, 0x1f, R47 ;  /* 0x0000001fff0e7819 */ /* 0x000fe2000001142f */
[----:B------:R-:W-:Y:S01]  /*20120*/  IMAD.HI.U32 R15, R48, -0x7fe001, R60 ;  /* 0xff801fff300f7827 */ /* 0x000fe200078e003c */
[----:B------:R-:W-:-:S03]  /*20130*/  ISETP.GE.AND P1, PT, R16, RZ, PT ;  /* 0x000000ff1000720c */ /* 0x000fc60003f26270 */
[----:B------:R-:W-:Y:S01]  /*20140*/  IMAD.HI.U32 R24, R47, -0x7fe001, R24 ;  /* 0xff801fff2f187827 */ /* 0x000fe200078e0018 */
[----:B------:R-:W-:-:S03]  /*20150*/  ISETP.GE.AND P2, PT, R5, RZ, PT ;  /* 0x000000ff0500720c */ /* 0x000fc60003f46270 */
[----:B------:R-:W-:Y:S01]  /*20160*/  IMAD R12, R12, -0x7fe001, RZ ;  /* 0xff801fff0c0c7824 */ /* 0x000fe200078e02ff */
[----:B------:R0:W-:Y:S01]  /*20170*/  STL [R1+0x4fec], R2 ;  /* 0x004fec0201007387 */ /* 0x0001e20000100800 */
[----:B------:R-:W-:-:S03]  /*20180*/  IMAD R14, R14, -0x7fe001, RZ ;  /* 0xff801fff0e0e7824 */ /* 0x000fc600078e02ff */
[----:B------:R-:W-:Y:S01]  /*20190*/  IADD3 R48, PT, PT, R15, -R48, R12 ;  /* 0x800000300f307210 */ /* 0x000fe20007ffe00c */
[----:B------:R-:W-:Y:S01]  /*201a0*/  @!P0 VIADD R10, R10, 0x7fe001 ;  /* 0x007fe0010a0a8836 */ /* 0x000fe20000000000 */
[----:B------:R-:W5:Y:S01]  /*201b0*/  LDL R12, [R1+0x4cc0] ;  /* 0x004cc000010c7983 */ /* 0x000f620000100800 */
[----:B------:R-:W-:Y:S02]  /*201c0*/  IADD3 R14, PT, PT, R24, -R47, R14 ;  /* 0x8000002f180e7210 */ /* 0x000fe40007ffe00e */
[----:B0-----:R-:W-:Y:S01]  /*201d0*/  IADD3 R2, PT, PT, R68, R59, RZ ;  /* 0x0000003b44027210 */ /* 0x001fe20007ffe0ff */
[----:B------:R-:W5:Y:S01]  /*201e0*/  LDL R15, [R1+0x4ce0] ;  /* 0x004ce000010f7983 */ /* 0x000f620000100800 */
[----:B------:R-:W-:Y:S02]  /*201f0*/  IMAD.IADD R24, R21, 0x1, R62 ;  /* 0x0000000115187824 */ /* 0x000fe400078e023e */
[----:B------:R-:W-:Y:S01]  /*20200*/  ISETP.GT.AND P0, PT, R2, 0x7fe000, PT ;  /* 0x007fe0000200780c */ /* 0x000fe20003f04270 */
[----:B------:R-:W-:Y:S01]  /*20210*/  @!P1 VIADD R16, R16, 0x7fe001 ;  /* 0x007fe00110109836 */ /* 0x000fe20000000000 */
[----:B------:R-:W-:Y:S01]  /*20220*/  @!P2 IADD3 R5, PT, PT, R5, 0x7fe001, RZ ;  /* 0x007fe0010505a810 */ /* 0x000fe20007ffe0ff */
[----:B------:R0:W-:Y:S01]  /*20230*/  STL [R1+0x4c00], R10 ;  /* 0x004c000a01007387 */ /* 0x0001e20000100800 */
[----:B------:R-:W-:-:S03]  /*20240*/  ISETP.GT.AND P1, PT, R24, 0x7fe000, PT ;  /* 0x007fe0001800780c */ /* 0x000fc60003f24270 */
[----:B------:R-:W-:Y:S01]  /*20250*/  IMAD.WIDE R46, R5, UR4, RZ ;  /* 0x00000004052e7c25 */ /* 0x000fe2000f8e02ff */
[----:B------:R1:W-:Y:S03]  /*20260*/  STL [R1+0x4c24], R14 ;  /* 0x004c240e01007387 */ /* 0x0003e60000100800 */
[----:B------:R-:W-:Y:S01]  /*20270*/  IMAD R25, R46, 0x3802001, RZ ;  /* 0x038020012e197824 */ /* 0x000fe200078e02ff */
[----:B--2---:R-:W-:Y:S01]  /*20280*/  IADD3 R21, PT, PT, R3, -R0, RZ ;  /* 0x8000000003157210 */ /* 0x004fe20007ffe0ff */
[----:B0-----:R-:W-:Y:S01]  /*20290*/  IMAD.IADD R10, R41, 0x1, -R42 ;  /* 0x00000001290a7824 */ /* 0x001fe200078e0a2a */
[----:B------:R-:W2:Y:S01]  /*202a0*/  LDL R59, [R1+0x4ce8] ;  /* 0x004ce800013b7983 */ /* 0x000ea20000100800 */
[----:B------:R-:W-:Y:S02]  /*202b0*/  @P0 VIADD R2, R2, 0xff801fff ;  /* 0xff801fff02020836 */ /* 0x000fe40000000000 */
[----:B------:R-:W-:Y:S01]  /*202c0*/  @P1 IADD3 R24, PT, PT, R24, -0x7fe001, RZ ;  /* 0xff801fff18181810 */ /* 0x000fe20007ffe0ff */
[----:B------:R0:W-:Y:S01]  /*202d0*/  STL [R1+0x4c04], R16 ;  /* 0x004c041001007387 */ /* 0x0001e20000100800 */
[----:B------:R-:W-:-:S02]  /*202e0*/  ISETP.GE.AND P3, PT, R10, RZ, PT ;  /* 0x000000ff0a00720c */ /* 0x000fc40003f66270 */
[----:B------:R-:W-:Y:S01]  /*202f0*/  ISETP.GE.AND P1, PT, R2, RZ, PT ;  /* 0x000000ff0200720c */ /* 0x000fe20003f26270 */
[----:B------:R-:W-:Y:S01]  /*20300*/  IMAD.HI.U32 R52, R25, -0x7fe001, R46 ;  /* 0xff801fff19347827 */ /* 0x000fe200078e002e */
[----:B-1----:R-:W2:Y:S04]  /*20310*/  LDL R14, [R1+0x4cc4] ;  /* 0x004cc400010e7983 */ /* 0x002ea80000100800 */
[----:B------:R1:W-:Y:S01]  /*20320*/  STL [R1+0x4c20], R50 ;  /* 0x004c203201007387 */ /* 0x0003e20000100800 */
[----:B0-----:R-:W-:-:S03]  /*20330*/  SHF.R.S32.HI R16, RZ, 0x1f, R25 ;  /* 0x0000001fff107819 */ /* 0x001fc60000011419 */
[----:B------:R0:W-:Y:S02]  /*20340*/  STL [R1+0x4c28], R48 ;  /* 0x004c283001007387 */ /* 0x0001e40000100800 */
[----:B------:R-:W-:Y:S02]  /*20350*/  IMAD R16, R16, -0x7fe001, RZ ;  /* 0xff801fff10107824 */ /* 0x000fe400078e02ff */
[----:B------:R-:W-:Y:S01]  /*20360*/  IMAD.IADD R5, R4, 0x1, -R7 ;  /* 0x0000000104057824 */ /* 0x000fe200078e0a07 */
[----:B------:R-:W2:Y:S02]  /*20370*/  LDL R62, [R1+0x4ccc] ;  /* 0x004ccc00013e7983 */ /* 0x000ea40000100800 */
[----:B------:R-:W-:Y:S02]  /*20380*/  IADD3 R52, PT, PT, R52, -R25, R16 ;  /* 0x8000001934347210 */ /* 0x000fe40007ffe010 */
[----:B------:R-:W2:Y:S01]  /*20390*/  LDL R16, [R1+0x4cc8] ;  /* 0x004cc80001107983 */ /* 0x000ea20000100800 */
[----:B------:R-:W-:-:S02]  /*203a0*/  IMAD.IADD R42, R41, 0x1, R42 ;  /* 0x00000001292a7824 */ /* 0x000fc400078e022a */
[----:B------:R-:W-:Y:S01]  /*203b0*/  @!P3 VIADD R10, R10, 0x7fe001 ;  /* 0x007fe0010a0ab836 */ /* 0x000fe20000000000 */
[----:B------:R-:W-:Y:S01]  /*203c0*/  ISETP.GE.AND P3, PT, R5, RZ, PT ;  /* 0x000000ff0500720c */ /* 0x000fe20003f66270 */
[----:B------:R-:W-:Y:S01]  /*203d0*/  @!P1 VIADD R2, R2, 0x7fe001 ;  /* 0x007fe00102029836 */ /* 0x000fe20000000000 */
[----:B------:R-:W-:Y:S01]  /*203e0*/  ISETP.GE.AND P1, PT, R21, RZ, PT ;  /* 0x000000ff1500720c */ /* 0x000fe20003f26270 */
[----:B------:R-:W3:Y:S01]  /*203f0*/  LDCU UR5, c[0x3][UR6+-0x8c] ;  /* 0x00ffee80060577ac */ /* 0x000ee20008000800 */
[----:B------:R-:W-:Y:S01]  /*20400*/  ISETP.GT.AND P0, PT, R42, 0x7fe000, PT ;  /* 0x007fe0002a00780c */ /* 0x000fe20003f04270 */
[----:B------:R-:W-:Y:S01]  /*20410*/  IMAD.WIDE R46, R10, UR4, RZ ;  /* 0x000000040a2e7c25 */ /* 0x000fe2000f8e02ff */
[----:B------:R-:W-:Y:S01]  /*20420*/  ISETP.GE.AND P2, PT, R24, RZ, PT ;  /* 0x000000ff1800720c */ /* 0x000fe20003f46270 */
[----:B------:R-:W2:Y:S02]  /*20430*/  LDL R60, [R1+0x4d28] ;  /* 0x004d2800013c7983 */ /* 0x000ea40000100800 */
[----:B------:R-:W-:-:S02]  /*20440*/  IMAD R41, R46, 0x3802001, RZ ;  /* 0x038020012e297824 */ /* 0x000fc400078e02ff */
[----:B------:R-:W2:Y:S02]  /*20450*/  LDL R61, [R1+0x4d34] ;  /* 0x004d3400013d7983 */ /* 0x000ea40000100800 */
[----:B------:R-:W-:Y:S02]  /*20460*/  @!P3 VIADD R5, R5, 0x7fe001 ;  /* 0x007fe0010505b836 */ /* 0x000fe40000000000 */
[----:B------:R-:W-:Y:S01]  /*20470*/  @!P1 IADD3 R21, PT, PT, R21, 0x7fe001, RZ ;  /* 0x007fe00115159810 */ /* 0x000fe20007ffe0ff */
[----:B-1----:R-:W-:Y:S01]  /*20480*/  IMAD.HI.U32 R50, R41, -0x7fe001, R46 ;  /* 0xff801fff29327827 */ /* 0x002fe200078e002e */
[----:B------:R-:W-:-:S03]  /*20490*/  SHF.R.S32.HI R10, RZ, 0x1f, R41 ;  /* 0x0000001fff0a7819 */ /* 0x000fc60000011429 */
[----:B------:R-:W-:Y:S02]  /*204a0*/  @P0 VIADD R42, R42, 0xff801fff ;  /* 0xff801fff2a2a0836 */ /* 0x000fe40000000000 */
[----:B------:R-:W-:Y:S01]  /*204b0*/  IMAD.WIDE R46, R5, UR4, RZ ;  /* 0x00000004052e7c25 */ /* 0x000fe2000f8e02ff */
[----:B------:R-:W-:-:S03]  /*204c0*/  @!P2 IADD3 R24, PT, PT, R24, 0x7fe001, RZ ;  /* 0x007fe0011818a810 */ /* 0x000fc60007ffe0ff */
[----:B0-----:R-:W-:Y:S01]  /*204d0*/  IMAD.WIDE R48, R21, UR4, RZ ;  /* 0x0000000415307c25 */ /* 0x001fe2000f8e02ff */
[----:B------:R-:W-:-:S03]  /*204e0*/  ISETP.GE.AND P0, PT, R42, RZ, PT ;  /* 0x000000ff2a00720c */ /* 0x000fc60003f06270 */
[----:B------:R-:W-:Y:S02]  /*204f0*/  IMAD R5, R46, 0x3802001, RZ ;  /* 0x038020012e057824 */ /* 0x000fe400078e02ff */
[----:B------:R-:W-:Y:S01]  /*20500*/  IMAD R21, R48, 0x3802001, RZ ;  /* 0x0380200130157824 */ /* 0x000fe200078e02ff */
[----:B------:R0:W-:Y:S01]  /*20510*/  STL [R1+0x4c08], R2 ;  /* 0x004c080201007387 */ /* 0x0001e20000100800 */
[----:B------:R-:W-:-:S03]  /*20520*/  IMAD R10, R10, -0x7fe001, RZ ;  /* 0xff801fff0a0a7824 */ /* 0x000fc600078e02ff */
[----:B------:R1:W-:Y:S02]  /*20530*/  STL [R1+0x4c0c], R24 ;  /* 0x004c0c1801007387 */ /* 0x0003e40000100800 */
[----:B------:R-:W-:Y:S02]  /*20540*/  IADD3 R50, PT, PT, R50, -R41, R10 ;  /* 0x8000002932327210 */ /* 0x000fe40007ffe00a */
[----:B0-----:R-:W-:Y:S01]  /*20550*/  SHF.R.S32.HI R2, RZ, 0x1f, R5 ;  /* 0x0000001fff027819 */ /* 0x001fe20000011405 */
[----:B-1----:R-:W-:Y:S01]  /*20560*/  IMAD.IADD R24, R3, 0x1, R0 ;  /* 0x0000000103187824 */ /* 0x002fe200078e0200 */
[----:B------:R-:W-:Y:S01]  /*20570*/  SHF.R.S32.HI R0, RZ, 0x1f, R21 ;  /* 0x0000001fff007819 */ /* 0x000fe20000011415 */
[----:B------:R-:W-:Y:S02]  /*20580*/  IMAD.IADD R10, R4, 0x1, R7 ;  /* 0x00000001040a7824 */ /* 0x000fe400078e0207 */
[----:B------:R-:W-:Y:S01]  /*20590*/  IMAD.HI.U32 R46, R5, -0x7fe001, R46 ;  /* 0xff801fff052e7827 */ /* 0x000fe200078e002e */
[----:B------:R-:W-:Y:S01]  /*205a0*/  @!P0 IADD3 R42, PT, PT, R42, 0x7fe001, RZ ;  /* 0x007fe0012a2a8810 */ /* 0x000fe20007ffe0ff */
[----:B------:R-:W2:Y:S02]  /*205b0*/  LDL R47, [R1+0x4cec] ;  /* 0x004cec00012f7983 */ /* 0x000ea40000100800 */
[----:B------:R-:W-:-:S02]  /*205c0*/  IMAD R2, R2, -0x7fe001, RZ ;  /* 0xff801fff02027824 */ /* 0x000fc400078e02ff */
[----:B------:R-:W-:Y:S01]  /*205d0*/  IMAD.HI.U32 R4, R21, -0x7fe001, R48 ;  /* 0xff801fff15047827 */ /* 0x000fe200078e0030 */
[----:B------:R-:W-:-:S03]  /*205e0*/  ISETP.GT.AND P0, PT, R10, 0x7fe000, PT ;  /* 0x007fe0000a00780c */ /* 0x000fc60003f04270 */
[----:B------:R-:W-:Y:S01]  /*205f0*/  IMAD R0, R0, -0x7fe001, RZ ;  /* 0xff801fff00007824 */ /* 0x000fe200078e02ff */
[----:B------:R-:W-:Y:S01]  /*20600*/  IADD3 R48, PT, PT, R46, -R5, R2 ;  /* 0x800000052e307210 */ /* 0x000fe20007ffe002 */
[C---:B------:R-:W-:Y:S01]  /*20610*/  IMAD.IADD R2, R17.reuse, 0x1, -R18 ;  /* 0x0000000111027824 */ /* 0x040fe200078e0a12 */
[----:B------:R-:W-:Y:S01]  /*20620*/  ISETP.GT.AND P1, PT, R24, 0x7fe000, PT ;  /* 0x007fe0001800780c */ /* 0x000fe20003f24270 */
[----:B------:R0:W-:Y:S01]  /*20630*/  STL [R1+0x4c30], R50 ;  /* 0x004c303201007387 */ /* 0x0001e20000100800 */
[----:B------:R-:W-:Y:S01]  /*20640*/  IADD3 R46, PT, PT, R4, -R21, R0 ;  /* 0x80000015042e7210 */ /* 0x000fe20007ffe000 */
[----:B------:R-:W-:Y:S02]  /*20650*/  IMAD.IADD R0, R17, 0x1, R18 ;  /* 0x0000000111007824 */ /* 0x000fe400078e0212 */
[----:B------:R-:W2:Y:S04]  /*20660*/  LDL R17, [R1+0x4cd0] ;  /* 0x004cd00001117983 */ /* 0x000ea80000100800 */
[----:B------:R-:W2:Y:S01]  /*20670*/  LDL R18, [R1+0x4cf0] ;  /* 0x004cf00001127983 */ /* 0x000ea20000100800 */
[----:B------:R-:W-:Y:S01]  /*20680*/  ISETP.GE.AND P4, PT, R2, RZ, PT ;  /* 0x000000ff0200720c */ /* 0x000fe20003f86270 */
[----:B------:R-:W-:Y:S01]  /*20690*/  @P0 VIADD R10, R10, 0xff801fff ;  /* 0xff801fff0a0a0836 */ /* 0x000fe20000000000 */
[----:B------:R-:W-:Y:S01]  /*206a0*/  IADD3 R4, PT, PT, R19, R64, RZ ;  /* 0x0000004013047210 */ /* 0x000fe20007ffe0ff */
[----:B------:R-:W2:Y:S04]  /*206b0*/  LDL R21, [R1+0x4cd4] ;  /* 0x004cd40001157983 */ /* 0x000ea80000100800 */
[----:B0-----:R-:W2:Y:S01]  /*206c0*/  LDL R50, [R1+0x4cf4] ;  /* 0x004cf40001327983 */ /* 0x001ea20000100800 */
[----:B------:R-:W-:-:S02]  /*206d0*/  @P1 IADD3 R24, PT, PT, R24, -0x7fe001, RZ ;  /* 0xff801fff18181810 */ /* 0x000fc40007ffe0ff */
[----:B------:R-:W-:Y:S01]  /*206e0*/  ISETP.GE.AND P2, PT, R10, RZ, PT ;  /* 0x000000ff0a00720c */ /* 0x000fe20003f46270 */
[----:B------:R0:W-:Y:S01]  /*206f0*/  STL [R1+0x4c10], R42 ;  /* 0x004c102a01007387 */ /* 0x0001e20000100800 */
[----:B------:R-:W-:Y:S01]  /*20700*/  ISETP.GT.AND P1, PT, R4, 0x7fe000, PT ;  /* 0x007fe0000400780c */ /* 0x000fe20003f24270 */
[----:B------:R-:W-:Y:S02]  /*20710*/  @!P4 VIADD R2, R2, 0x7fe001 ;  /* 0x007fe0010202c836 */ /* 0x000fe40000000000 */
[----:B---3--:R-:W-:Y:S01]  /*20720*/  IMAD.IADD R5, R9, 0x1, -R6 ;  /* 0x0000000109057824 */ /* 0x008fe200078e0a06 */
[----:B------:R-:W-:Y:S01]  /*20730*/  ISETP.GE.AND P3, PT, R24, RZ, PT ;  /* 0x000000ff1800720c */ /* 0x000fe20003f66270 */
[----:B------:R-:W-:Y:S01]  /*20740*/  IMAD.WIDE R2, R2, UR5, RZ ;  /* 0x0000000502027c25 */ /* 0x000fe2000f8e02ff */
[----:B------:R-:W-:Y:S03]  /*20750*/  STL [R1+0x4c2c], R52 ;  /* 0x004c2c3401007387 */ /* 0x000fe60000100800 */
[----:B------:R-:W-:Y:S01]  /*20760*/  IMAD.IADD R19, R19, 0x1, -R64 ;  /* 0x0000000113137824 */ /* 0x000fe200078e0a40 */
[----:B------:R-:W3:Y:S01]  /*20770*/  LDL R49, [R1+0x4d24] ;  /* 0x004d240001317983 */ /* 0x000ee20000100800 */
[----:B------:R-:W-:Y:S01]  /*20780*/  @!P2 VIADD R10, R10, 0x7fe001 ;  /* 0x007fe0010a0aa836 */ /* 0x000fe20000000000 */
[----:B------:R-:W-:Y:S01]  /*20790*/  ISETP.GE.AND P2, PT, R5, RZ, PT ;  /* 0x000000ff0500720c */ /* 0x000fe20003f46270 */
[----:B------:R-:W-:Y:S01]  /*207a0*/  IMAD R25, R2, 0x3802001, RZ ;  /* 0x0380200102197824 */ /* 0x000fe200078e02ff */
[----:B------:R-:W-:-:S02]  /*207b0*/  @P1 IADD3 R4, PT, PT, R4, -0x7fe001, RZ ;  /* 0xff801fff04041810 */ /* 0x000fc40007ffe0ff */
[----:B------:R-:W-:Y:S01]  /*207c0*/  ISETP.GE.AND P4, PT, R19, RZ, PT ;  /* 0x000000ff1300720c */ /* 0x000fe20003f86270 */
[----:B------:R-:W-:Y:S01]  /*207d0*/  @!P3 VIADD R24, R24, 0x7fe001 ;  /* 0x007fe0011818b836 */ /* 0x000fe20000000000 */
[----:B------:R-:W-:Y:S02]  /*207e0*/  ISETP.GE.AND P1, PT, R4, RZ, PT ;  /* 0x000000ff0400720c */ /* 0x000fe40003f26270 */
[----:B------:R-:W-:Y:S01]  /*207f0*/  ISETP.GT.AND P0, PT, R0, 0x7fe000, PT ;  /* 0x007fe0000000780c */ /* 0x000fe20003f04270 */
[----:B------:R-:W-:Y:S01]  /*20800*/  IMAD.IADD R6, R9, 0x1, R6 ;  /* 0x0000000109067824 */ /* 0x000fe200078e0206 */
[----:B------:R-:W-:Y:S01]  /*20810*/  SHF.R.S32.HI R7, RZ, 0x1f, R25 ;  /* 0x0000001fff077819 */ /* 0x000fe20000011419 */
[----:B0-----:R-:W-:Y:S01]  /*20820*/  IMAD.HI.U32 R42, R25, -0x7fe001, R2 ;  /* 0xff801fff192a7827 */ /* 0x001fe200078e0002 */
[----:B------:R0:W-:Y:S03]  /*20830*/  STL [R1+0x4c14], R10 ;  /* 0x004c140a01007387 */ /* 0x0001e60000100800 */
[----:B------:R-:W-:Y:S01]  /*20840*/  IMAD R7, R7, -0x7fe001, RZ ;  /* 0xff801fff07077824 */ /* 0x000fe200078e02ff */
[----:B------:R-:W-:Y:S01]  /*20850*/  STL [R1+0x4c38], R46 ;  /* 0x004c382e01007387 */ /* 0x000fe20000100800 */
[----:B------:R-:W-:-:S02]  /*20860*/  @!P2 VIADD R5, R5, 0x7fe001 ;  /* 0x007fe0010505a836 */ /* 0x000fc40000000000 */
[----:B------:R-:W-:Y:S01]  /*20870*/  @!P4 VIADD R19, R19, 0x7fe001 ;  /* 0x007fe0011313c836 */ /* 0x000fe20000000000 */
[----:B------:R1:W-:Y:S01]  /*20880*/  STL [R1+0x4c18], R24 ;  /* 0x004c181801007387 */ /* 0x0003e20000100800 */
[----:B------:R-:W-:Y:S02]  /*20890*/  @!P1 IADD3 R4, PT, PT, R4, 0x7fe001, RZ ;  /* 0x007fe00104049810 */ /* 0x000fe40007ffe0ff */
[----:B0-----:R-:W-:Y:S01]  /*208a0*/  IADD3 R10, PT, PT, R42, -R25, R7 ;  /* 0x800000192a0a7210 */ /* 0x001fe20007ffe007 */
[----:B------:R-:W-:Y:S01]  /*208b0*/  IMAD.WIDE R2, R19, UR5, RZ ;  /* 0x0000000513027c25 */ /* 0x000fe2000f8e02ff */
[----:B------:R-:W-:Y:S01]  /*208c0*/  @P0 IADD3 R0, PT, PT, R0, -0x7fe001, RZ ;  /* 0xff801fff00000810 */ /* 0x000fe20007ffe0ff */
[----:B------:R-:W3:Y:S02]  /*208d0*/  LDL R9, [R1+0x4d20] ;  /* 0x004d200001097983 */ /* 0x000ee40000100800 */
[----:B-1----:R-:W-:Y:S02]  /*208e0*/  IMAD.WIDE R24, R5, UR5, RZ ;  /* 0x0000000505187c25 */ /* 0x002fe4000f8e02ff */
[----:B------:R0:W-:Y:S02]  /*208f0*/  STL [R1+0x4c44], R4 ;  /* 0x004c440401007387 */ /* 0x0001e40000100800 */
[----:B------:R-:W-:-:S02]  /*20900*/  IMAD R19, R24, 0x3802001, RZ ;  /* 0x0380200118137824 */ /* 0x000fc400078e02ff */
[----:B------:R-:W3:Y:S01]  /*20910*/  LDL R52, [R1+0x4cf8] ;  /* 0x004cf80001347983 */ /* 0x000ee20000100800 */
[----:B------:R-:W-:Y:S01]  /*20920*/  ISETP.GE.AND P0, PT, R0, RZ, PT ;  /* 0x000000ff0000720c */ /* 0x000fe20003f06270 */
[----:B------:R-:W-:Y:S02]  /*20930*/  IMAD.HI.U32 R46, R19, -0x7fe001, R24 ;  /* 0xff801fff132e7827 */ /* 0x000fe400078e0018 */
[----:B------:R-:W3:Y:S04]  /*20940*/  LDL R25, [R1+0x4cd8] ;  /* 0x004cd80001197983 */ /* 0x000ee80000100800 */
[----:B0-----:R-:W3:Y:S01]  /*20950*/  LDL R4, [R1+0x4d00] ;  /* 0x004d000001047983 */ /* 0x001ee20000100800 */
[----:B----4-:R-:W-:-:S05]  /*20960*/  IMAD.IADD R5, R20, 0x1, -R51 ;  /* 0x0000000114057824 */ /* 0x010fca00078e0a33 */
[----:B------:R-:W-:Y:S01]  /*20970*/  ISETP.GE.AND P2, PT, R5, RZ, PT ;  /* 0x000000ff0500720c */ /* 0x000fe20003f46270 */
[----:B------:R0:W-:Y:S01]  /*20980*/  STL [R1+0x4c60], R10 ;  /* 0x004c600a01007387 */ /* 0x0001e20000100800 */
[----:B------:R-:W-:Y:S01]  /*20990*/  @!P0 IADD3 R0, PT, PT, R0, 0x7fe001, RZ ;  /* 0x007fe00100008810 */ /* 0x000fe20007ffe0ff */
[----:B------:R-:W-:Y:S01]  /*209a0*/  IMAD R41, R2, 0x3802001, RZ ;  /* 0x0380200102297824 */ /* 0x000fe200078e02ff */
[----:B------:R-:W-:Y:S01]  /*209b0*/  ISETP.GT.AND P0, PT, R6, 0x7fe000, PT ;  /* 0x007fe0000600780c */ /* 0x000fe20003f04270 */
[----:B------:R1:W-:Y:S04]  /*209c0*/  STL [R1+0x4c34], R48 ;  /* 0x004c343001007387 */ /* 0x0003e80000100800 */
[----:B0-----:R-:W4:Y:S04]  /*209d0*/  LDL R10, [R1+0x4d04] ;  /* 0x004d0400010a7983 */ /* 0x001f280000100800 */
[----:B------:R0:W-:Y:S01]  /*209e0*/  STL [R1+0x4c40], R0 ;  /* 0x004c400001007387 */ /* 0x0001e20000100800 */
[----:B-1----:R-:W-:Y:S01]  /*209f0*/  IMAD.HI.U32 R48, R41, -0x7fe001, R2 ;  /* 0xff801fff29307827 */ /* 0x002fe200078e0002 */
[----:B------:R-:W-:-:S03]  /*20a00*/  SHF.R.S32.HI R2, RZ, 0x1f, R19 ;  /* 0x0000001fff027819 */ /* 0x000fc60000011413 */
[----:B------:R-:W-:Y:S01]  /*20a10*/  @!P2 VIADD R5, R5, 0x7fe001 ;  /* 0x007fe0010505a836 */ /* 0x000fe20000000000 */
[C---:B0-----:R-:W-:Y:S01]  /*20a20*/  IADD3 R0, PT, PT, R27.reuse, -R36, RZ ;  /* 0x800000241b007210 */ /* 0x041fe20007ffe0ff */
[----:B------:R-:W-:Y:S01]  /*20a30*/  IMAD R2, R2, -0x7fe001, RZ ;  /* 0xff801fff02027824 */ /* 0x000fe200078e02ff */
[----:B------:R-:W-:Y:S02]  /*20a40*/  SHF.R.S32.HI R7, RZ, 0x1f, R41 ;  /* 0x0000001fff077819 */ /* 0x000fe40000011429 */
[----:B------:R-:W-:Y:S01]  /*20a50*/  ISETP.GE.AND P2, PT, R0, RZ, PT ;  /* 0x000000ff0000720c */ /* 0x000fe20003f46270 */
[----:B------:R-:W-:Y:S01]  /*20a60*/  IMAD.IADD R36, R27, 0x1, R36 ;  /* 0x000000011b247824 */ /* 0x000fe200078e0224 */
[----:B------:R-:W-:Y:S01]  /*20a70*/  IADD3 R46, PT, PT, R46, -R19, R2 ;  /* 0x800000132e2e7210 */ /* 0x000fe20007ffe002 */
[----:B------:R-:W-:Y:S01]  /*20a80*/  IMAD R7, R7, -0x7fe001, RZ ;  /* 0xff801fff07077824 */ /* 0x000fe200078e02ff */
[----:B------:R-:W4:Y:S01]  /*20a90*/  LDL R19, [R1+0x4d08] ;  /* 0x004d080001137983 */ /* 0x000f220000100800 */
[----:B------:R-:W-:-:S04]  /*20aa0*/  IMAD.WIDE R2, R5, UR5, RZ ;  /* 0x0000000505027c25 */ /* 0x000fc8000f8e02ff */
[----:B------:R-:W-:Y:S01]  /*20ab0*/  @P0 VIADD R6, R6, 0xff801fff ;  /* 0xff801fff06060836 */ /* 0x000fe20000000000 */
[----:B------:R-:W-:Y:S01]  /*20ac0*/  ISETP.GT.AND P0, PT, R36, 0x7fe000, PT ;  /* 0x007fe0002400780c */ /* 0x000fe20003f04270 */
[----:B------:R-:W-:Y:S01]  /*20ad0*/  IMAD.IADD R20, R20, 0x1, R51 ;  /* 0x0000000114147824 */ /* 0x000fe200078e0233 */
[----:B------:R-:W-:Y:S01]  /*20ae0*/  IADD3 R48, PT, PT, R48, -R41, R7 ;  /* 0x8000002930307210 */ /* 0x000fe20007ffe007 */
[----:B------:R-:W-:Y:S02]  /*20af0*/  IMAD R7, R2, 0x3802001, RZ ;  /* 0x0380200102077824 */ /* 0x000fe400078e02ff */
[----:B------:R-:W-:Y:S01]  /*20b00*/  @!P2 VIADD R0, R0, 0x7fe001 ;  /* 0x007fe0010000a836 */ /* 0x000fe20000000000 */
[----:B------:R-:W-:Y:S01]  /*20b10*/  ISETP.GE.AND P3, PT, R6, RZ, PT ;  /* 0x000000ff0600720c */ /* 0x000fe20003f66270 */
[----:B------:R-:W-:Y:S01]  /*20b20*/  IMAD.HI.U32 R24, R7, -0x7fe001, R2 ;  /* 0xff801fff07187827 */ /* 0x000fe200078e0002 */
[----:B------:R-:W-:Y:S01]  /*20b30*/  IADD3 R42, PT, PT, R40, R53, RZ ;  /* 0x00000035282a7210 */ /* 0x000fe20007ffe0ff */
[----:B------:R-:W-:Y:S01]  /*20b40*/  STL [R1+0x4c68], R46 ;  /* 0x004c682e01007387 */ /* 0x000fe20000100800 */
[----:B------:R-:W-:Y:S01]  /*20b50*/  ISETP.GT.AND P1, PT, R20, 0x7fe000, PT ;  /* 0x007fe0001400780c */ /* 0x000fe20003f24270 */
[----:B------:R-:W-:-:S02]  /*20b60*/  IMAD.IADD R40, R40, 0x1, -R53 ;  /* 0x0000000128287824 */ /* 0x000fc400078e0a35 */
[----:B------:R-:W-:Y:S01]  /*20b70*/  IMAD.WIDE R2, R0, UR5, RZ ;  /* 0x0000000500027c25 */ /* 0x000fe2000f8e02ff */
[----:B------:R-:W-:Y:S01]  /*20b80*/  @P0 IADD3 R36, PT, PT, R36, -0x7fe001, RZ ;  /* 0xff801fff24240810 */ /* 0x000fe20007ffe0ff */
[----:B------:R0:W-:Y:S01]  /*20b90*/  STL [R1+0x4c64], R48 ;  /* 0x004c643001007387 */ /* 0x0001e20000100800 */
[----:B------:R-:W-:Y:S01]  /*20ba0*/  ISETP.GE.AND P4, PT, R40, RZ, PT ;  /* 0x000000ff2800720c */ /* 0x000fe20003f86270 */
[----:B------:R-:W-:Y:S01]  /*20bb0*/  IMAD R27, R2, 0x3802001, RZ ;  /* 0x03802001021b7824 */ /* 0x000fe200078e02ff */
[----:B------:R-:W-:Y:S01]  /*20bc0*/  ISETP.GE.AND P0, PT, R36, RZ, PT ;  /* 0x000000ff2400720c */ /* 0x000fe20003f06270 */
[----:B------:R-:W-:Y:S01]  /*20bd0*/  @!P3 VIADD R6, R6, 0x7fe001 ;  /* 0x007fe0010606b836 */ /* 0x000fe20000000000 */
[----:B------:R-:W-:Y:S01]  /*20be0*/  ISETP.GT.AND P2, PT, R42, 0x7fe000, PT ;  /* 0x007fe0002a00780c */ /* 0x000fe20003f44270 */
[----:B------:R-:W4:Y:S01]  /*20bf0*/  LDL R51, [R1+0x4d2c] ;  /* 0x004d2c0001337983 */ /* 0x000f220000100800 */
[----:B------:R-:W-:Y:S01]  /*20c00*/  SHF.R.S32.HI R0, RZ, 0x1f, R27 ;  /* 0x0000001fff007819 */ /* 0x000fe2000001141b */
[----:B------:R-:W-:Y:S01]  /*20c10*/  IMAD.HI.U32 R2, R27, -0x7fe001, R2 ;  /* 0xff801fff1b027827 */ /* 0x000fe200078e0002 */
[----:B------:R-:W-:Y:S01]  /*20c20*/  @P1 IADD3 R20, PT, PT, R20, -0x7fe001, RZ ;  /* 0xff801fff14141810 */ /* 0x000fe20007ffe0ff */
[----:B------:R-:W1:Y:S01]  /*20c30*/  LDCU UR9, c[0x3][UR6+-0x94] ;  /* 0x00ffed80060977ac */ /* 0x000e620008000800 */
[----:B------:R-:W-:Y:S01]  /*20c40*/  SHF.R.S32.HI R5, RZ, 0x1f, R7 ;  /* 0x0000001fff057819 */ /* 0x000fe20000011407 */
[----:B------:R-:W-:Y:S01]  /*20c50*/  IMAD R0, R0, -0x7fe001, RZ ;  /* 0xff801fff00007824 */ /* 0x000fe200078e02ff */
[----:B------:R-:W-:Y:S01]  /*20c60*/  ISETP.GE.AND P1, PT, R20, RZ, PT ;  /* 0x000000ff1400720c */ /* 0x000fe20003f26270 */
[----:B------:R5:W-:Y:S01]  /*20c70*/  STL [R1+0x4c48], R6 ;  /* 0x004c480601007387 */ /* 0x000be20000100800 */
[----:B------:R-:W-:-:S02]  /*20c80*/  @!P4 VIADD R40, R40, 0x7fe001 ;  /* 0x007fe0012828c836 */ /* 0x000fc40000000000 */
[----:B0-----:R-:W-:Y:S01]  /*20c90*/  IADD3 R48, PT, PT, R2, -R27, R0 ;  /* 0x8000001b02307210 */ /* 0x001fe20007ffe000 */
[----:B------:R-:W-:Y:S01]  /*20ca0*/  IMAD.IADD R0, R22, 0x1, -R23 ;  /* 0x0000000116007824 */ /* 0x000fe200078e0a17 */
[----:B------:R-:W-:Y:S01]  /*20cb0*/  @!P0 IADD3 R36, PT, PT, R36, 0x7fe001, RZ ;  /* 0x007fe00124248810 */ /* 0x000fe20007ffe0ff */
[----:B------:R-:W-:Y:S01]  /*20cc0*/  IMAD.WIDE R40, R40, UR5, RZ ;  /* 0x0000000528287c25 */ /* 0x000fe2000f8e02ff */
[----:B------:R-:W4:Y:S01]  /*20cd0*/  LDL R27, [R1+0x4d30] ;  /* 0x004d3000011b7983 */ /* 0x000f220000100800 */
[C---:B-----5:R-:W-:Y:S02]  /*20ce0*/  IADD3 R6, PT, PT, R43.reuse, R54, RZ ;  /* 0x000000362b067210 */ /* 0x060fe40007ffe0ff */
[----:B------:R-:W-:Y:S01]  /*20cf0*/  IMAD.IADD R43, R43, 0x1, -R54 ;  /* 0x000000012b2b7824 */ /* 0x000fe200078e0a36 */
[----:B------:R-:W5:Y:S01]  /*20d00*/  LDL R53, [R1+0x4d74] ;  /* 0x004d740001357983 */ /* 0x000f620000100800 */
[----:B------:R-:W-:Y:S01]  /*20d10*/  @P2 VIADD R42, R42, 0xff801fff ;  /* 0xff801fff2a2a2836 */ /* 0x000fe20000000000 */
[----:B------:R-:W-:-:S02]  /*20d20*/  ISETP.GE.AND P2, PT, R0, RZ, PT ;  /* 0x000000ff0000720c */ /* 0x000fc40003f46270 */
[----:B------:R-:W-:Y:S01]  /*20d30*/  ISETP.GE.AND P0, PT, R43, RZ, PT ;  /* 0x000000ff2b00720c */ /* 0x000fe20003f06270 */
[----:B------:R-:W-:Y:S02]  /*20d40*/  IMAD R3, R40, 0x3802001, RZ ;  /* 0x0380200128037824 */ /* 0x000fe400078e02ff */
[----:B------:R-:W-:Y:S02]  /*20d50*/  IMAD R5, R5, -0x7fe001, RZ ;  /* 0xff801fff05057824 */ /* 0x000fe400078e02ff */
[----:B------:R-:W-:Y:S01]  /*20d60*/  @!P1 VIADD R20, R20, 0x7fe001 ;  /* 0x007fe00114149836 */ /* 0x000fe20000000000 */
[----:B------:R-:W-:Y:S01]  /*20d70*/  ISETP.GE.AND P1, PT, R42, RZ, PT ;  /* 0x000000ff2a00720c */ /* 0x000fe20003f26270 */
[----:B------:R-:W-:Y:S01]  /*20d80*/  IMAD.IADD R22, R22, 0x1, R23 ;  /* 0x0000000116167824 */ /* 0x000fe200078e0217 */
[----:B------:R-:W-:Y:S01]  /*20d90*/  SHF.R.S32.HI R2, RZ, 0x1f, R3 ;  /* 0x0000001fff027819 */ /* 0x000fe20000011403 */
[----:B------:R0:W-:Y:S01]  /*20da0*/  STL [R1+0x4c50], R36 ;  /* 0x004c502401007387 */ /* 0x0001e20000100800 */
[----:B------:R-:W-:Y:S01]  /*20db0*/  IADD3 R24, PT, PT, R24, -R7, R5 ;  /* 0x8000000718187210 */ /* 0x000fe20007ffe005 */
[----:B------:R-:W-:-:S02]  /*20dc0*/  IMAD.IADD R5, R26, 0x1, -R55 ;  /* 0x000000011a057824 */ /* 0x000fc400078e0a37 */
[----:B------:R-:W-:Y:S01]  /*20dd0*/  IMAD.HI.U32 R46, R3, -0x7fe001, R40 ;  /* 0xff801fff032e7827 */ /* 0x000fe200078e0028 */
[----:B------:R1:W-:Y:S01]  /*20de0*/  STL [R1+0x4c4c], R20 ;  /* 0x004c4c1401007387 */ /* 0x0003e20000100800 */
[----:B------:R-:W-:Y:S02]  /*20df0*/  @!P0 IADD3 R43, PT, PT, R43, 0x7fe001, RZ ;  /* 0x007fe0012b2b8810 */ /* 0x000fe40007ffe0ff */
[----:B------:R-:W-:Y:S01]  /*20e00*/  IMAD R2, R2, -0x7fe001, RZ ;  /* 0xff801fff02027824 */ /* 0x000fe200078e02ff */
[----:B------:R-:W-:Y:S01]  /*20e10*/  STL [R1+0x4c70], R48 ;  /* 0x004c703001007387 */ /* 0x000fe20000100800 */
[----:B------:R-:W-:Y:S01]  /*20e20*/  @!P2 VIADD R0, R0, 0x7fe001 ;  /* 0x007fe0010000a836 */ /* 0x000fe20000000000 */
[----:B------:R-:W-:Y:S01]  /*20e30*/  ISETP.GE.AND P3, PT, R5, RZ, PT ;  /* 0x000000ff0500720c */ /* 0x000fe20003f66270 */
[----:B------:R-:W-:Y:S01]  /*20e40*/  @!P1 VIADD R42, R42, 0x7fe001 ;  /* 0x007fe0012a2a9836 */ /* 0x000fe20000000000 */
[----:B0-----:R-:W5:Y:S01]  /*20e50*/  LDL R36, [R1+0x4d14] ;  /* 0x004d140001247983 */ /* 0x001f620000100800 */
[----:B------:R-:W-:-:S03]  /*20e60*/  IADD3 R46, PT, PT, R46, -R3, R2 ;  /* 0x800000032e2e7210 */ /* 0x000fc60007ffe002 */
[----:B-1----:R-:W5:Y:S01]  /*20e70*/  LDL R20, [R1+0x4d0c] ;  /* 0x004d0c0001147983 */ /* 0x002f620000100800 */
[----:B------:R-:W-:-:S03]  /*20e80*/  IMAD.WIDE R40, R43, UR5, RZ ;  /* 0x000000052b287c25 */ /* 0x000fc6000f8e02ff */
[----:B------:R-:W5:Y:S01]  /*20e90*/  LDL R54, [R1+0x4d38] ;  /* 0x004d380001367983 */ /* 0x000f620000100800 */
[----:B------:R-:W-:Y:S01]  /*20ea0*/  IMAD.WIDE R2, R0, UR8, RZ ;  /* 0x0000000800027c25 */ /* 0x000fe2000f8e02ff */
[----:B------:R-:W-:-:S03]  /*20eb0*/  ISETP.GT.AND P1, PT, R6, 0x7fe000, PT ;  /* 0x007fe0000600780c */ /* 0x000fc60003f24270 */
[----:B------:R-:W-:Y:S02]  /*20ec0*/  IMAD R23, R40, 0x3802001, RZ ;  /* 0x0380200128177824 */ /* 0x000fe400078e02ff */
[----:B------:R-:W-:Y:S01]  /*20ed0*/  IMAD R43, R2, 0x3802001, RZ ;  /* 0x03802001022b7824 */ /* 0x000fe200078e02ff */
[----:B------:R0:W-:Y:S01]  /*20ee0*/  STL [R1+0x4c54], R42 ;  /* 0x004c542a01007387 */ /* 0x0001e20000100800 */
[----:B------:R-:W-:-:S03]  /*20ef0*/  IMAD.IADD R0, R11, 0x1, -R8 ;  /* 0x000000010b007824 */ /* 0x000fc600078e0a08 */
[----:B------:R1:W-:Y:S01]  /*20f00*/  STL [R1+0x4c6c], R24 ;  /* 0x004c6c1801007387 */ /* 0x0003e20000100800 */
[----:B------:R-:W-:Y:S01]  /*20f10*/  @!P3 VIADD R5, R5, 0x7fe001 ;  /* 0x007fe0010505b836 */ /* 0x000fe20000000000 */
[----:B------:R-:W-:Y:S01]  /*20f20*/  ISETP.GE.AND P4, PT, R0, RZ, PT ;  /* 0x000000ff0000720c */ /* 0x000fe20003f86270 */
[----:B0-----:R-:W-:Y:S01]  /*20f30*/  IMAD.HI.U32 R42, R43, -0x7fe001, R2 ;  /* 0xff801fff2b2a7827 */ /* 0x001fe200078e0002 */
[----:B------:R-:W-:Y:S01]  /*20f40*/  SHF.R.S32.HI R2, RZ, 0x1f, R23 ;  /* 0x0000001fff027819 */ /* 0x000fe20000011417 */
[----:B-1----:R-:W5:Y:S02]  /*20f50*/  LDL R24, [R1+0x4d10] ;  /* 0x004d100001187983 */ /* 0x002f640000100800 */
[----:B------:R-:W-:Y:S01]  /*20f60*/  IMAD.HI.U32 R40, R23, -0x7fe001, R40 ;  /* 0xff801fff17287827 */ /* 0x000fe200078e0028 */
[----:B------:R-:W-:-:S03]  /*20f70*/  SHF.R.S32.HI R7, RZ, 0x1f, R43 ;  /* 0x0000001fff077819 */ /* 0x000fc6000001142b */
[----:B------:R-:W-:Y:S02]  /*20f80*/  IMAD R41, R2, -0x7fe001, RZ ;  /* 0xff801fff02297824 */ /* 0x000fe400078e02ff */
[----:B------:R-:W-:Y:S02]  /*20f90*/  IMAD.IADD R26, R26, 0x1, R55 ;  /* 0x000000011a1a7824 */ /* 0x000fe400078e0237 */
[----:B------:R-:W-:Y:S01]  /*20fa0*/  IMAD.WIDE R2, R5, UR8, RZ ;  /* 0x0000000805027c25 */ /* 0x000fe2000f8e02ff */
[----:B------:R-:W-:Y:S01]  /*20fb0*/  ISETP.GT.AND P0, PT, R22, 0x7fe000, PT ;  /* 0x007fe0001600780c */ /* 0x000fe20003f04270 */
[----:B------:R0:W-:Y:S01]  /*20fc0*/  STL [R1+0x4c74], R46 ;  /* 0x004c742e01007387 */ /* 0x0001e20000100800 */
[----:B------:R-:W-:Y:S01]  /*20fd0*/  @P1 IADD3 R6, PT, PT, R6, -0x7fe001, RZ ;  /* 0xff801fff06061810 */ /* 0x000fe20007ffe0ff */
[----:B------:R-:W-:Y:S01]  /*20fe0*/  IMAD R5, R7, -0x7fe001, RZ ;  /* 0xff801fff07057824 */ /* 0x000fe200078e02ff */
[----:B------:R-:W-:Y:S01]  /*20ff0*/  ISETP.GT.AND P1, PT, R26, 0x7fe000, PT ;  /* 0x007fe0001a00780c */ /* 0x000fe20003f24270 */
[----:B------:R-:W-:Y:S01]  /*21000*/  IMAD R7, R2, 0x3802001, RZ ;  /* 0x0380200102077824 */ /* 0x000fe200078e02ff */
[----:B------:R-:W-:Y:S01]  /*21010*/  ISETP.GE.AND P2, PT, R6, RZ, PT ;  /* 0x000000ff0600720c */ /* 0x000fe20003f46270 */
[----:B------:R-:W-:Y:S01]  /*21020*/  @!P4 VIADD R0, R0, 0x7fe001 ;  /* 0x007fe0010000c836 */ /* 0x000fe20000000000 */
[----:B------:R-:W-:Y:S01]  /*21030*/  IADD3 R42, PT, PT, R42, -R43, R5 ;  /* 0x8000002b2a2a7210 */ /* 0x000fe20007ffe005 */
[----:B------:R-:W5:Y:S01]  /*21040*/  LDL R55, [R1+0x4d78] ;  /* 0x004d780001377983 */ /* 0x000f620000100800 */
[----:B------:R-:W-:Y:S01]  /*21050*/  SHF.R.S32.HI R5, RZ, 0x1f, R7 ;  /* 0x0000001fff057819 */ /* 0x000fe20000011407 */
[----:B0-----:R-:W-:Y:S01]  /*21060*/  IMAD.HI.U32 R46, R7, -0x7fe001, R2 ;  /* 0xff801fff072e7827 */ /* 0x001fe200078e0002 */
[----:B------:R-:W-:-:S03]  /*21070*/  IADD3 R8, PT, PT, R11, R8, RZ ;  /* 0x000000080b087210 */ /* 0x000fc60007ffe0ff */
[----:B------:R-:W-:Y:S01]  /*21080*/  IMAD.WIDE R2, R0, UR8, RZ ;  /* 0x0000000800027c25 */ /* 0x000fe2000f8e02ff */
[----:B------:R-:W-:-:S03]  /*21090*/  @P0 IADD3 R22, PT, PT, R22, -0x7fe001, RZ ;  /* 0xff801fff16160810 */ /* 0x000fc60007ffe0ff */
[----:B------:R-:W-:Y:S01]  /*210a0*/  IMAD R0, R5, -0x7fe001, RZ ;  /* 0xff801fff05007824 */ /* 0x000fe200078e02ff */
[----:B------:R-:W-:Y:S01]  /*210b0*/  ISETP.GT.AND P0, PT, R8, 0x7fe000, PT ;  /* 0x007fe0000800780c */ /* 0x000fe20003f04270 */
[----:B------:R-:W-:Y:S01]  /*210c0*/  @P1 VIADD R26, R26, 0xff801fff ;  /* 0xff801fff1a1a1836 */ /* 0x000fe20000000000 */
[----:B------:R-:W-:Y:S01]  /*210d0*/  ISETP.GE.AND P3, PT, R22, RZ, PT ;  /* 0x000000ff1600720c */ /* 0x000fe20003f66270 */
[----:B------:R-:W-:Y:S01]  /*210e0*/  @!P2 VIADD R6, R6, 0x7fe001 ;  /* 0x007fe0010606a836 */ /* 0x000fe20000000000 */
[----:B------:R-:W-:Y:S01]  /*210f0*/  IADD3 R46, PT, PT, R46, -R7, R0 ;  /* 0x800000072e2e7210 */ /* 0x000fe20007ffe000 */
[----:B------:R-:W-:Y:S01]  /*21100*/  IMAD.IADD R0, R13, 0x1, -R56 ;  /* 0x000000010d007824 */ /* 0x000fe200078e0a38 */
[----:B------:R-:W-:Y:S01]  /*21110*/  ISETP.GE.AND P1, PT, R26, RZ, PT ;  /* 0x000000ff1a00720c */ /* 0x000fe20003f26270 */
[----:B------:R-:W-:Y:S01]  /*21120*/  IMAD R5, R2, 0x3802001, RZ ;  /* 0x0380200102057824 */ /* 0x000fe200078e02ff */
[----:B------:R-:W-:Y:S01]  /*21130*/  IADD3 R40, PT, PT, R40, -R23, R41 ;  /* 0x8000001728287210 */ /* 0x000fe20007ffe029 */
[----:B------:R0:W-:Y:S01]  /*21140*/  STL [R1+0x4c58], R6 ;  /* 0x004c580601007387 */ /* 0x0001e20000100800 */
[----:B------:R-:W-:Y:S01]  /*21150*/  ISETP.GE.AND P2, PT, R0, RZ, PT ;  /* 0x000000ff0000720c */ /* 0x000fe20003f46270 */
[----:B------:R-:W-:Y:S01]  /*21160*/  IMAD.HI.U32 R48, R5, -0x7fe001, R2 ;  /* 0xff801fff05307827 */ /* 0x000fe200078e0002 */
[----:B------:R-:W-:Y:S01]  /*21170*/  SHF.R.S32.HI R2, RZ, 0x1f, R5 ;  /* 0x0000001fff027819 */ /* 0x000fe20000011405 */
[----:B------:R1:W-:Y:S02]  /*21180*/  STL [R1+0x4c78], R40 ;  /* 0x004c782801007387 */ /* 0x0003e40000100800 */
[----:B------:R-:W-:Y:S01]  /*21190*/  @P0 VIADD R8, R8, 0xff801fff ;  /* 0xff801fff08080836 */ /* 0x000fe20000000000 */
[----:B------:R-:W-:Y:S01]  /*211a0*/  @!P3 IADD3 R22, PT, PT, R22, 0x7fe001, RZ ;  /* 0x007fe0011616b810 */ /* 0x000fe20007ffe0ff */
[----:B------:R-:W5:Y:S01]  /*211b0*/  LDL R41, [R1+0x4d18] ;  /* 0x004d180001297983 */ /* 0x000f620000100800 */
[----:B0-----:R-:W-:Y:S01]  /*211c0*/  IMAD.IADD R6, R13, 0x1, R56 ;  /* 0x000000010d067824 */ /* 0x001fe200078e0238 */
[----:B------:R-:W-:-:S02]  /*211d0*/  @!P1 IADD3 R26, PT, PT, R26, 0x7fe001, RZ ;  /* 0x007fe0011a1a9810 */ /* 0x000fc40007ffe0ff */
[----:B------:R0:W-:Y:S01]  /*211e0*/  STL [R1+0x4ca0], R42 ;  /* 0x004ca02a01007387 */ /* 0x0001e20000100800 */
[C---:B-1----:R-:W-:Y:S01]  /*211f0*/  IMAD.IADD R40, R37.reuse, 0x1, R38 ;  /* 0x0000000125287824 */ /* 0x042fe200078e0226 */
[----:B------:R-:W-:Y:S01]  /*21200*/  ISETP.GT.AND P0, PT, R6, 0x7fe000, PT ;  /* 0x007fe0000600780c */ /* 0x000fe20003f04270 */
[----:B------:R-:W-:Y:S01]  /*21210*/  IMAD R2, R2, -0x7fe001, RZ ;  /* 0xff801fff02027824 */ /* 0x000fe200078e02ff */
[----:B------:R-:W-:Y:S01]  /*21220*/  IADD3 R37, PT, PT, R37, -R38, RZ ;  /* 0x8000002625257210 */ /* 0x000fe20007ffe0ff */
[----:B------:R-:W-:Y:S01]  /*21230*/  IMAD.IADD R38, R39, 0x1, R58 ;  /* 0x0000000127267824 */ /* 0x000fe200078e023a */
[----:B------:R-:W-:Y:S01]  /*21240*/  ISETP.GE.AND P1, PT, R8, RZ, PT ;  /* 0x000000ff0800720c */ /* 0x000fe20003f26270 */
[----:B------:R-:W-:Y:S01]  /*21250*/  @!P2 VIADD R0, R0, 0x7fe001 ;  /* 0x007fe0010000a836 */ /* 0x000fe20000000000 */
[----:B------:R-:W-:Y:S01]  /*21260*/  ISETP.GE.AND P3, PT, R37, RZ, PT ;  /* 0x000000ff2500720c */ /* 0x000fe20003f66270 */
[----:B------:R1:W-:Y:S01]  /*21270*/  STL [R1+0x4c80], R22 ;  /* 0x004c801601007387 */ /* 0x0003e20000100800 */
[----:B0-----:R-:W-:-:S02]  /*21280*/  IADD3 R42, PT, PT, R48, -R5, R2 ;  /* 0x80000005302a7210 */ /* 0x001fc40007ffe002 */
[----:B------:R-:W-:Y:S01]  /*21290*/  IADD3 R39, PT, PT, R39, -R58, RZ ;  /* 0x8000003a27277210 */ /* 0x000fe20007ffe0ff */
[----:B------:R-:W5:Y:S04]  /*212a0*/  LDL R2, [R1+0x4d40] ;  /* 0x004d400001027983 */ /* 0x000f680000100800 */
[----:B------:R-:W5:Y:S01]  /*212b0*/  LDL R5, [R1+0x4d60] ;  /* 0x004d600001057983 */ /* 0x000f620000100800 */
[----:B------:R-:W-:Y:S01]  /*212c0*/  ISETP.GE.AND P4, PT, R39, RZ, PT ;  /* 0x000000ff2700720c */ /* 0x000fe20003f86270 */
[----:B-1----:R-:W-:Y:S02]  /*212d0*/  IMAD.WIDE R22, R0, UR8, RZ ;  /* 0x0000000800167c25 */ /* 0x002fe4000f8e02ff */
[----:B------:R-:W5:Y:S02]  /*212e0*/  LDL R13, [R1+0x4d44] ;  /* 0x004d4400010d7983 */ /* 0x000f640000100800 */
[----:B------:R-:W-:Y:S01]  /*212f0*/  @P0 VIADD R6, R6, 0xff801fff ;  /* 0xff801fff06060836 */ /* 0x000fe20000000000 */
[----:B------:R-:W-:Y:S01]  /*21300*/  ISETP.GT.AND P0, PT, R38, 0x7fe000, PT ;  /* 0x007fe0002600780c */ /* 0x000fe20003f04270 */
[----:B------:R-:W-:Y:S01]  /*21310*/  IMAD R11, R22, 0x3802001, RZ ;  /* 0x03802001160b7824 */ /* 0x000fe200078e02ff */
[----:B------:R-:W-:Y:S01]  /*21320*/  @!P3 IADD3 R37, PT, PT, R37, 0x7fe001, RZ ;  /* 0x007fe0012525b810 */ /* 0x000fe20007ffe0ff */
[----:B------:R-:W-:Y:S01]  /*21330*/  @!P1 VIADD R8, R8, 0x7fe001 ;  /* 0x007fe00108089836 */ /* 0x000fe20000000000 */
[----:B------:R-:W-:Y:S01]  /*21340*/  ISETP.GE.AND P2, PT, R6, RZ, PT ;  /* 0x000000ff0600720c */ /* 0x000fe20003f46270 */
[----:B------:R0:W-:Y:S01]  /*21350*/  STL [R1+0x4c84], R26 ;  /* 0x004c841a01007387 */ /* 0x0001e20000100800 */
[----:B------:R-:W-:-:S02]  /*21360*/  ISETP.GT.AND P1, PT, R40, 0x7fe000, PT ;  /* 0x007fe0002800780c */ /* 0x000fc40003f24270 */
[----:B------:R-:W-:Y:S01]  /*21370*/  SHF.R.S32.HI R7, RZ, 0x1f, R11 ;  /* 0x0000001fff077819 */ /* 0x000fe2000001140b */
[----:B------:R-:W-:Y:S01]  /*21380*/  @!P4 VIADD R39, R39, 0x7fe001 ;  /* 0x007fe0012727c836 */ /* 0x000fe20000000000 */
[----:B------:R1:W-:Y:S04]  /*21390*/  STL [R1+0x4ca8], R42 ;  /* 0x004ca82a01007387 */ /* 0x0003e80000100800 */
[----:B------:R-:W5:Y:S01]  /*213a0*/  LDL R48, [R1+0x4d64] ;  /* 0x004d640001307983 */ /* 0x000f620000100800 */
[----:B0-----:R-:W-:-:S03]  /*213b0*/  IMAD.HI.U32 R26, R11, -0x7fe001, R22 ;  /* 0xff801fff0b1a7827 */ /* 0x001fc600078e0016 */
[----:B------:R-:W5:Y:S01]  /*213c0*/  LDL R0, [R1+0x4d48] ;  /* 0x004d480001007983 */ /* 0x000f620000100800 */
[----:B------:R-:W-:-:S03]  /*213d0*/  IMAD.WIDE R22, R37, UR8, RZ ;  /* 0x0000000825167c25 */ /* 0x000fc6000f8e02ff */
[----:B------:R-:W5:Y:S01]  /*213e0*/  LDL R3, [R1+0x4d68] ;  /* 0x004d680001037983 */ /* 0x000f620000100800 */
[----:B------:R-:W-:Y:S02]  /*213f0*/  IMAD R7, R7, -0x7fe001, RZ ;  /* 0xff801fff07077824 */ /* 0x000fe400078e02ff */
[----:B------:R-:W-:Y:S01]  /*21400*/  IMAD R37, R22, 0x3802001, RZ ;  /* 0x0380200116257824 */ /* 0x000fe200078e02ff */
[----:B------:R-:W5:Y:S01]  /*21410*/  LDL R58, [R1+0x4d54] ;  /* 0x004d5400013a7983 */ /* 0x000f620000100800 */
[----:B-1----:R-:W-:Y:S01]  /*21420*/  IMAD.WIDE R42, R39, UR8, RZ ;  /* 0x00000008272a7c25 */ /* 0x002fe2000f8e02ff */
[----:B------:R-:W-:Y:S02]  /*21430*/  IADD3 R26, PT, PT, R26, -R11, R7 ;  /* 0x8000000b1a1a7210 */ /* 0x000fe40007ffe007 */
[----:B------:R0:W-:Y:S01]  /*21440*/  STL [R1+0x4c88], R8 ;  /* 0x004c880801007387 */ /* 0x0001e20000100800 */
[----:B------:R-:W-:Y:S01]  /*21450*/  @P0 VIADD R38, R38, 0xff801fff ;  /* 0xff801fff26260836 */ /* 0x000fe20000000000 */
[----:B------:R-:W-:Y:S01]  /*21460*/  @!P2 IADD3 R6, PT, PT, R6, 0x7fe001, RZ ;  /* 0x007fe0010606a810 */ /* 0x000fe20007ffe0ff */
[----:B------:R-:W-:-:S02]  /*21470*/  IMAD.IADD R7, R44, 0x1, -R45 ;  /* 0x000000012c077824 */ /* 0x000fc400078e0a2d */
[----:B------:R-:W-:Y:S02]  /*21480*/  IMAD R11, R42, 0x3802001, RZ ;  /* 0x038020012a0b7824 */ /* 0x000fe400078e02ff */
[----:B------:R-:W-:Y:S01]  /*21490*/  @P1 VIADD R40, R40, 0xff801fff ;  /* 0xff801fff28281836 */ /* 0x000fe20000000000 */
[----:B0-----:R-:W-:Y:S02]  /*214a0*/  SHF.R.S32.HI R8, RZ, 0x1f, R37 ;  /* 0x0000001fff087819 */ /* 0x001fe40000011425 */
[----:B------:R-:W-:Y:S01]  /*214b0*/  ISETP.GE.AND P1, PT, R38, RZ, PT ;  /* 0x000000ff2600720c */ /* 0x000fe20003f26270 */
[----:B------:R0:W-:Y:S01]  /*214c0*/  STL [R1+0x4c8c], R6 ;  /* 0x004c8c0601007387 */ /* 0x0001e20000100800 */
[----:B------:R-:W-:Y:S01]  /*214d0*/  IMAD.HI.U32 R22, R37, -0x7fe001, R22 ;  /* 0xff801fff25167827 */ /* 0x000fe200078e0016 */
[----:B------:R-:W-:Y:S02]  /*214e0*/  ISETP.GE.AND P2, PT, R7, RZ, PT ;  /* 0x000000ff0700720c */ /* 0x000fe40003f46270 */
[----:B------:R-:W-:Y:S01]  /*214f0*/  ISETP.GE.AND P0, PT, R40, RZ, PT ;  /* 0x000000ff2800720c */ /* 0x000fe20003f06270 */
[----:B------:R-:W-:Y:S01]  /*21500*/  IMAD R8, R8, -0x7fe001, RZ ;  /* 0xff801fff08087824 */ /* 0x000fe200078e02ff */
[----:B------:R-:W-:Y:S01]  /*21510*/  IADD3 R44, PT, PT, R44, R45, RZ ;  /* 0x0000002d2c2c7210 */ /* 0x000fe20007ffe0ff */
[----:B------:R-:W-:Y:S01]  /*21520*/  IMAD.HI.U32 R42, R11, -0x7fe001, R42 ;  /* 0xff801fff0b2a7827 */ /* 0x000fe200078e002a */
[----:B------:R-:W5:Y:S01]  /*21530*/  LDL R45, [R1+0x4d6c] ;  /* 0x004d6c00012d7983 */ /* 0x000f620000100800 */
[----:B0-----:R-:W-:-:S02]  /*21540*/  SHF.R.S32.HI R6, RZ, 0x1f, R11 ;  /* 0x0000001fff067819 */ /* 0x001fc4000001140b */
[----:B------:R-:W-:Y:S01]  /*21550*/  IADD3 R8, PT, PT, R22, -R37, R8 ;  /* 0x8000002516087210 */ /* 0x000fe20007ffe008 */
[----:B------:R-:W-:Y:S01]  /*21560*/  @!P1 VIADD R38, R38, 0x7fe001 ;  /* 0x007fe00126269836 */ /* 0x000fe20000000000 */
[----:B------:R-:W-:Y:S01]  /*21570*/  STL [R1+0x4cac], R26 ;  /* 0x004cac1a01007387 */ /* 0x000fe20000100800 */
[----:B------:R-:W-:Y:S02]  /*21580*/  IMAD R22, R6, -0x7fe001, RZ ;  /* 0xff801fff06167824 */ /* 0x000fe400078e02ff */
[----:B------:R-:W-:Y:S01]  /*21590*/  IMAD.IADD R6, R12, 0x1, -R15 ;  /* 0x000000010c067824 */ /* 0x000fe200078e0a0f */
[----:B------:R-:W5:Y:S01]  /*215a0*/  LDL R23, [R1+0x4d50] ;  /* 0x004d500001177983 */ /* 0x000f620000100800 */
[----:B------:R-:W-:-:S03]  /*215b0*/  @!P2 VIADD R7, R7, 0x7fe001 ;  /* 0x007fe0010707a836 */ /* 0x000fc60000000000 */
[----:B------:R-:W-:Y:S01]  /*215c0*/  ISETP.GE.AND P1, PT, R6, RZ, PT ;  /* 0x000000ff0600720c */ /* 0x000fe20003f26270 */
[----:B------:R0:W-:Y:S01]  /*215d0*/  STL [R1+0x4c94], R38 ;  /* 0x004c942601007387 */ /* 0x0001e20000100800 */
[----:B------:R-:W-:Y:S01]  /*215e0*/  IMAD.IADD R12, R12, 0x1, R15 ;  /* 0x000000010c0c7824 */ /* 0x000fe200078e020f */
[----:B------:R-:W-:Y:S02]  /*215f0*/  IADD3 R42, PT, PT, R42, -R11, R22 ;  /* 0x8000000b2a2a7210 */ /* 0x000fe40007ffe016 */
[----:B------:R-:W5:Y:S01]  /*21600*/  LDL R22, [R1+0x4d4c] ;  /* 0x004d4c0001167983 */ /* 0x000f620000100800 */
[----:B------:R-:W-:-:S03]  /*21610*/  @!P0 IADD3 R40, PT, PT, R40, 0x7fe001, RZ ;  /* 0x007fe00128288810 */ /* 0x000fc60007ffe0ff */
[----:B------:R2:W-:Y:S01]  /*21620*/  STL [R1+0x4cb0], R8 ;  /* 0x004cb00801007387 */ /* 0x0005e20000100800 */
[----:B0-----:R-:W-:-:S03]  /*21630*/  IMAD.WIDE R38, R7, UR8, RZ ;  /* 0x0000000807267c25 */ /* 0x001fc6000f8e02ff */
[----:B------:R-:W5:Y:S01]  /*21640*/  LDL R26, [R1+0x4d70] ;  /* 0x004d7000011a7983 */ /* 0x000f620000100800 */
[----:B------:R-:W-:Y:S02]  /*21650*/  IMAD R15, R38, 0x3802001, RZ ;  /* 0x03802001260f7824 */ /* 0x000fe400078e02ff */
[----:B------:R-:W-:-:S03]  /*21660*/  @!P1 VIADD R6, R6, 0x7fe001 ;  /* 0x007fe00106069836 */ /* 0x000fc60000000000 */
[----:B------:R-:W-:Y:S01]  /*21670*/  SHF.R.S32.HI R11, RZ, 0x1f, R15 ;  /* 0x0000001fff0b7819 */ /* 0x000fe2000001140f */
[----:B------:R-:W-:Y:S01]  /*21680*/  IMAD.WIDE R6, R6, UR9, RZ ;  /* 0x0000000906067c25 */ /* 0x000fe2000f8e02ff */
[----:B------:R-:W-:Y:S01]  /*21690*/  ISETP.GT.AND P0, PT, R12, 0x7fe000, PT ;  /* 0x007fe0000c00780c */ /* 0x000fe20003f04270 */
[----:B------:R0:W-:Y:S01]  /*216a0*/  STL [R1+0x4cb4], R42 ;  /* 0x004cb42a01007387 */ /* 0x0001e20000100800 */
[----:B--2---:R-:W-:Y:S01]  /*216b0*/  IADD3 R8, PT, PT, R14, R57, RZ ;  /* 0x000000390e087210 */ /* 0x004fe20007ffe0ff */
[----:B------:R-:W-:-:S04]  /*216c0*/  IMAD.HI.U32 R38, R15, -0x7fe001, R38 ;  /* 0xff801fff0f267827 */ /* 0x000fc800078e0026 */
[----:B------:R-:W-:Y:S02]  /*216d0*/  IMAD R11, R11, -0x7fe001, RZ ;  /* 0xff801fff0b0b7824 */ /* 0x000fe400078e02ff */
[----:B------:R-:W-:Y:S02]  /*216e0*/  IMAD.IADD R14, R14, 0x1, -R57 ;  /* 0x000000010e0e7824 */ /* 0x000fe400078e0a39 */
[----:B0-----:R-:W-:Y:S01]  /*216f0*/  IMAD R42, R6, 0x3802001, RZ ;  /* 0x03802001062a7824 */ /* 0x001fe200078e02ff */
[----:B------:R-:W-:Y:S02]  /*21700*/  IADD3 R38, PT, PT, R38, -R15, R11 ;  /* 0x8000000f26267210 */ /* 0x000fe40007ffe00b */
[----:B------:R-:W-:Y:S01]  /*21710*/  ISETP.GE.AND P4, PT, R14, RZ, PT ;  /* 0x000000ff0e00720c */ /* 0x000fe20003f86270 */
[----:B------:R-:W-:-:S04]  /*21720*/  IMAD.HI.U32 R11, R42, -0x7fe001, R6 ;  /* 0xff801fff2a0b7827 */ /* 0x000fc800078e0006 */
[----:B------:R-:W-:Y:S01]  /*21730*/  IMAD.IADD R6, R16, 0x1, -R59 ;  /* 0x0000000110067824 */ /* 0x000fe200078e0a3b */
[----:B------:R-:W-:Y:S01]  /*21740*/  ISETP.GT.AND P1, PT, R8, 0x7fe000, PT ;  /* 0x007fe0000800780c */ /* 0x000fe20003f24270 */
[----:B------:R-:W-:-:S03]  /*21750*/  @P0 VIADD R12, R12, 0xff801fff ;  /* 0xff801fff0c0c0836 */ /* 0x000fc60000000000 */
[----:B------:R-:W-:Y:S02]  /*21760*/  ISETP.GE.AND P5, PT, R6, RZ, PT ;  /* 0x000000ff0600720c */ /* 0x000fe40003fa6270 */
[----:B------:R-:W-:Y:S02]  /*21770*/  ISETP.GE.AND P3, PT, R12, RZ, PT ;  /* 0x000000ff0c00720c */ /* 0x000fe40003f66270 */
[----:B------:R-:W-:Y:S01]  /*21780*/  SHF.R.S32.HI R7, RZ, 0x1f, R42 ;  /* 0x0000001fff077819 */ /* 0x000fe2000001142a */
[----:B------:R-:W-:-:S04]  /*21790*/  @!P4 VIADD R14, R14, 0x7fe001 ;  /* 0x007fe0010e0ec836 */ /* 0x000fc80000000000 */
[----:B------:R-:W-:Y:S02]  /*217a0*/  IMAD R7, R7, -0x7fe001, RZ ;  /* 0xff801fff07077824 */ /* 0x000fe400078e02ff */
[----:B------:R-:W-:-:S04]  /*217b0*/  IMAD.WIDE R14, R14, UR9, RZ ;  /* 0x000000090e0e7c25 */ /* 0x000fc8000f8e02ff */
[----:B------:R-:W-:Y:S02]  /*217c0*/  @P1 VIADD R8, R8, 0xff801fff ;  /* 0xff801fff08081836 */ /* 0x000fe40000000000 */
[----:B------:R-:W-:Y:S01]  /*217d0*/  @!P5 VIADD R6, R6, 0x7fe001 ;  /* 0x007fe0010606d836 */ /* 0x000fe20000000000 */
[----:B------:R-:W-:Y:S01]  /*217e0*/  IADD3 R42, PT, PT, R11, -R42, R7 ;  /* 0x8000002a0b2a7210 */ /* 0x000fe20007ffe007 */
[----:B------:R-:W-:Y:S01]  /*217f0*/  IMAD R37, R14, 0x3802001, RZ ;  /* 0x038020010e257824 */ /* 0x000fe200078e02ff */
[----:B------:R-:W-:Y:S01]  /*21800*/  IADD3 R16, PT, PT, R16, R59, RZ ;  /* 0x0000003b10107210 */ /* 0x000fe20007ffe0ff */
[----:B------:R-:W-:Y:S01]  /*21810*/  IMAD.WIDE R6, R6, UR9, RZ ;  /* 0x0000000906067c25 */ /* 0x000fe2000f8e02ff */
[----:B------:R-:W-:-:S03]  /*21820*/  ISETP.GE.AND P1, PT, R8, RZ, PT ;  /* 0x000000ff0800720c */ /* 0x000fc60003f26270 */
[----:B------:R-:W-:Y:S01]  /*21830*/  @!P3 VIADD R12, R12, 0x7fe001 ;  /* 0x007fe0010c0cb836 */ /* 0x000fe20000000000 */
[----:B------:R-:W-:Y:S01]  /*21840*/  ISETP.GT.AND P0, PT, R16, 0x7fe000, PT ;  /* 0x007fe0001000780c */ /* 0x000fe20003f04270 */
[----:B------:R-:W-:-:S04]  /*21850*/  IMAD.HI.U32 R14, R37, -0x7fe001, R14 ;  /* 0xff801fff250e7827 */ /* 0x000fc800078e000e */
[----:B------:R-:W-:Y:S01]  /*21860*/  IMAD R15, R6, 0x3802001, RZ ;  /* 0x03802001060f7824 */ /* 0x000fe200078e02ff */
[----:B------:R0:W-:Y:S01]  /*21870*/  STL [R1+0x4cc0], R12 ;  /* 0x004cc00c01007387 */ /* 0x0001e20000100800 */
[----:B------:R-:W-:-:S03]  /*21880*/  SHF.R.S32.HI R11, RZ, 0x1f, R37 ;  /* 0x0000001fff0b7819 */ /* 0x000fc60000011425 */
[----:B------:R1:W-:Y:S01]  /*21890*/  STL [R1+0x4c90], R40 ;  /* 0x004c902801007387 */ /* 0x0003e20000100800 */
[----:B0-----:R-:W-:Y:S01]  /*218a0*/  IMAD.HI.U32 R12, R15, -0x7fe001, R6 ;  /* 0xff801fff0f0c7827 */ /* 0x001fe200078e0006 */
[----:B------:R-:W-:Y:S02]  /*218b0*/  SHF.R.S32.HI R7, RZ, 0x1f, R15 ;  /* 0x0000001fff077819 */ /* 0x000fe4000001140f */
[----:B-1----:R-:W2:Y:S01]  /*218c0*/  LDL R40, [R1+0x4d58] ;  /* 0x004d580001287983 */ /* 0x002ea20000100800 */
[----:B------:R-:W-:Y:S02]  /*218d0*/  IMAD R11, R11, -0x7fe001, RZ ;  /* 0xff801fff0b0b7824 */ /* 0x000fe400078e02ff */
[----:B------:R-:W-:Y:S02]  /*218e0*/  @!P1 VIADD R8, R8, 0x7fe001 ;  /* 0x007fe00108089836 */ /* 0x000fe40000000000 */
[----:B------:R-:W-:Y:S01]  /*218f0*/  IMAD R7, R7, -0x7fe001, RZ ;  /* 0xff801fff07077824 */ /* 0x000fe200078e02ff */
[----:B------:R-:W-:Y:S01]  /*21900*/  ISETP.GT.AND P2, PT, R44, 0x7fe000, PT ;  /* 0x007fe0002c00780c */ /* 0x000fe20003f44270 */
[----:B------:R0:W-:Y:S01]  /*21910*/  STL [R1+0x4ce0], R42 ;  /* 0x004ce02a01007387 */ /* 0x0001e20000100800 */
[----:B------:R-:W-:-:S02]  /*21920*/  @P0 IADD3 R16, PT, PT, R16, -0x7fe001, RZ ;  /* 0xff801fff10100810 */ /* 0x000fc40007ffe0ff */
[----:B------:R-:W-:Y:S01]  /*21930*/  IADD3 R14, PT, PT, R14, -R37, R11 ;  /* 0x800000250e0e7210 */ /* 0x000fe20007ffe00b */
[----:B------:R1:W-:Y:S01]  /*21940*/  STL [R1+0x4cc4], R8 ;  /* 0x004cc40801007387 */ /* 0x0003e20000100800 */
[----:B------:R-:W-:Y:S02]  /*21950*/  IADD3 R11, PT, PT, R62, -R47, RZ ;  /* 0x8000002f3e0b7210 */ /* 0x000fe40007ffe0ff */
[----:B------:R-:W-:Y:S01]  /*21960*/  ISETP.GE.AND P0, PT, R16, RZ, PT ;  /* 0x000000ff1000720c */ /* 0x000fe20003f06270 */
[----:B------:R3:W-:Y:S01]  /*21970*/  STL [R1+0x4cb8], R38 ;  /* 0x004cb82601007387 */ /* 0x0007e20000100800 */
[----:B0-----:R-:W-:-:S03]  /*21980*/  IADD3 R42, PT, PT, R12, -R15, R7 ;  /* 0x8000000f0c2a7210 */ /* 0x001fc60007ffe007 */
[----:B------:R-:W2:Y:S01]  /*21990*/  LDL R7, [R1+0x4d80] ;  /* 0x004d800001077983 */ /* 0x000ea20000100800 */
[----:B------:R-:W-:-:S03]  /*219a0*/  ISETP.GE.AND P3, PT, R11, RZ, PT ;  /* 0x000000ff0b00720c */ /* 0x000fc60003f66270 */
[----:B-1----:R-:W2:Y:S01]  /*219b0*/  LDL R8, [R1+0x4da0] ;  /* 0x004da00001087983 */ /* 0x002ea20000100800 */
[C-C-:B---3--:R-:W-:Y:S02]  /*219c0*/  IMAD.IADD R38, R17.reuse, 0x1, R18.reuse ;  /* 0x0000000111267824 */ /* 0x148fe400078e0212 */
[----:B------:R-:W-:Y:S01]  /*219d0*/  IMAD.IADD R17, R17, 0x1, -R18 ;  /* 0x0000000111117824 */ /* 0x000fe200078e0a12 */
[----:B------:R-:W-:Y:S01]  /*219e0*/  @P2 IADD3 R44, PT, PT, R44, -0x7fe001, RZ ;  /* 0xff801fff2c2c2810 */ /* 0x000fe20007ffe0ff */
[----:B------:R-:W-:Y:S01]  /*219f0*/  IMAD.IADD R6, R62, 0x1, R47 ;  /* 0x000000013e067824 */ /* 0x000fe200078e022f */
[----:B------:R-:W3:Y:S02]  /*21a00*/  LDL R12, [R1+0x4d84] ;  /* 0x004d8400010c7983 */ /* 0x000ee40000100800 */
[----:B------:R-:W-:Y:S01]  /*21a10*/  ISETP.GE.AND P4, PT, R17, RZ, PT ;  /* 0x000000ff1100720c */ /* 0x000fe20003f86270 */
[C-C-:B------:R-:W-:Y:S01]  /*21a20*/  IMAD.IADD R18, R21.reuse, 0x1, R50.reuse ;  /* 0x0000000115127824 */ /* 0x140fe200078e0232 */
[----:B------:R-:W3:Y:S01]  /*21a30*/  LDL R47, [R1+0x4da4] ;  /* 0x004da400012f7983 */ /* 0x000ee20000100800 */
[----:B------:R-:W-:Y:S01]  /*21a40*/  IMAD.IADD R21, R21, 0x1, -R50 ;  /* 0x0000000115157824 */ /* 0x000fe200078e0a32 */
[----:B------:R-:W-:-:S02]  /*21a50*/  ISETP.GE.AND P2, PT, R44, RZ, PT ;  /* 0x000000ff2c00720c */ /* 0x000fc40003f46270 */
[----:B------:R-:W-:Y:S01]  /*21a60*/  @!P0 IADD3 R16, PT, PT, R16, 0x7fe001, RZ ;  /* 0x007fe00110108810 */ /* 0x000fe20007ffe0ff */
[----:B------:R0:W-:Y:S01]  /*21a70*/  STL [R1+0x4ce4], R14 ;  /* 0x004ce40e01007387 */ /* 0x0001e20000100800 */
[----:B------:R-:W-:Y:S02]  /*21a80*/  ISETP.GT.AND P0, PT, R6, 0x7fe000, PT ;  /* 0x007fe0000600780c */ /* 0x000fe40003f04270 */
[----:B------:R-:W-:Y:S01]  /*21a90*/  @!P3 IADD3 R11, PT, PT, R11, 0x7fe001, RZ ;  /* 0x007fe0010b0bb810 */ /* 0x000fe20007ffe0ff */
[----:B------:R-:W-:Y:S01]  /*21aa0*/  STL [R1+0x4ca4], R46 ;  /* 0x004ca42e01007387 */ /* 0x000fe20000100800 */
[----:B------:R-:W-:Y:S01]  /*21ab0*/  ISETP.GE.AND P3, PT, R21, RZ, PT ;  /* 0x000000ff1500720c */ /* 0x000fe20003f66270 */
[----:B------:R-:W-:Y:S02]  /*21ac0*/  @!P4 VIADD R17, R17, 0x7fe001 ;  /* 0x007fe0011111c836 */ /* 0x000fe40000000000 */
[----:B------:R1:W-:Y:S01]  /*21ad0*/  STL [R1+0x4cc8], R16 ;  /* 0x004cc81001007387 */ /* 0x0003e20000100800 */
[----:B0-----:R-:W-:Y:S01]  /*21ae0*/  IMAD.WIDE R14, R11, UR9, RZ ;  /* 0x000000090b0e7c25 */ /* 0x001fe2000f8e02ff */
[----:B------:R-:W-:-:S02]  /*21af0*/  @!P2 IADD3 R44, PT, PT, R44, 0x7fe001, RZ ;  /* 0x007fe0012c2ca810 */ /* 0x000fc40007ffe0ff */
[----:B------:R-:W3:Y:S01]  /*21b00*/  LDL R50, [R1+0x4dac] ;  /* 0x004dac0001327983 */ /* 0x000ee20000100800 */
[----:B------:R-:W-:Y:S01]  /*21b10*/  ISETP.GT.AND P1, PT, R38, 0x7fe000, PT ;  /* 0x007fe0002600780c */ /* 0x000fe20003f24270 */
[----:B------:R-:W-:Y:S01]  /*21b20*/  @P0 VIADD R6, R6, 0xff801fff ;  /* 0xff801fff06060836 */ /* 0x000fe20000000000 */
[----:B------:R-:W0:Y:S01]  /*21b30*/  LDCU UR12, c[0x3][UR6+-0x98] ;  /* 0x00ffed00060c77ac */ /* 0x000e220008000800 */
[----:B------:R-:W-:Y:S01]  /*21b40*/  STL [R1+0x4ce8], R42 ;  /* 0x004ce82a01007387 */ /* 0x000fe20000100800 */
[----:B-1----:R-:W-:Y:S01]  /*21b50*/  IMAD.WIDE R16, R17, UR9, RZ ;  /* 0x0000000911107c25 */ /* 0x002fe2000f8e02ff */
[----:B------:R-:W-:Y:S02]  /*21b60*/  ISETP.GT.AND P2, PT, R18, 0x7fe000, PT ;  /* 0x007fe0001200780c */ /* 0x000fe40003f44270 */
[----:B------:R-:W3:Y:S01]  /*21b70*/  LDL R62, [R1+0x4dc4] ;  /* 0x004dc400013e7983 */ /* 0x000ee20000100800 */
[----:B------:R-:W-:Y:S01]  /*21b80*/  IMAD R43, R16, 0x3802001, RZ ;  /* 0x03802001102b7824 */ /* 0x000fe200078e02ff */
[----:B------:R-:W-:Y:S01]  /*21b90*/  @!P3 IADD3 R21, PT, PT, R21, 0x7fe001, RZ ;  /* 0x007fe0011515b810 */ /* 0x000fe20007ffe0ff */
[----:B------:R-:W-:Y:S01]  /*21ba0*/  IMAD R39, R14, 0x3802001, RZ ;  /* 0x038020010e277824 */ /* 0x000fe200078e02ff */
[----:B------:R1:W-:Y:S01]  /*21bb0*/  STL [R1+0x4c98], R44 ;  /* 0x004c982c01007387 */ /* 0x0003e20000100800 */
[----:B------:R-:W-:-:S02]  /*21bc0*/  ISETP.GE.AND P0, PT, R6, RZ, PT ;  /* 0x000000ff0600720c */ /* 0x000fc40003f06270 */
[----:B------:R-:W-:Y:S01]  /*21bd0*/  SHF.R.S32.HI R11, RZ, 0x1f, R43 ;  /* 0x0000001fff0b7819 */ /* 0x000fe2000001142b */
[----:B------:R-:W-:-:S04]  /*21be0*/  IMAD.HI.U32 R16, R43, -0x7fe001, R16 ;  /* 0xff801fff2b107827 */ /* 0x000fc800078e0010 */
[----:B-1----:R-:W-:-:S04]  /*21bf0*/  IMAD.HI.U32 R44, R39, -0x7fe001, R14 ;  /* 0xff801fff272c7827 */ /* 0x002fc800078e000e */
[----:B------:R-:W-:Y:S01]  /*21c00*/  IMAD.WIDE R14, R21, UR9, RZ ;  /* 0x00000009150e7c25 */ /* 0x000fe2000f8e02ff */
[----:B------:R-:W-:-:S03]  /*21c10*/  @P1 IADD3 R38, PT, PT, R38, -0x7fe001, RZ ;  /* 0xff801fff26261810 */ /* 0x000fc60007ffe0ff */
[----:B------:R-:W-:Y:S02]  /*21c20*/  IMAD R11, R11, -0x7fe001, RZ ;  /* 0xff801fff0b0b7824 */ /* 0x000fe400078e02ff */
[----:B------:R-:W-:Y:S02]  /*21c30*/  IMAD R17, R14, 0x3802001, RZ ;  /* 0x038020010e117824 */ /* 0x000fe400078e02ff */
[----:B------:R-:W-:Y:S01]  /*21c40*/  @P2 VIADD R18, R18, 0xff801fff ;  /* 0xff801fff12122836 */ /* 0x000fe20000000000 */
[----:B------:R-:W-:Y:S01]  /*21c50*/  IADD3 R16, PT, PT, R16, -R43, R11 ;  /* 0x8000002b10107210 */ /* 0x000fe20007ffe00b */
[----:B------:R-:W-:Y:S01]  /*21c60*/  IMAD.HI.U32 R46, R17, -0x7fe001, R14 ;  /* 0xff801fff112e7827 */ /* 0x000fe200078e000e */
[----:B------:R-:W3:Y:S01]  /*21c70*/  LDL R43, [R1+0x4da8] ;  /* 0x004da800012b7983 */ /* 0x000ee20000100800 */
[----:B------:R-:W-:-:S03]  /*21c80*/  ISETP.GE.AND P1, PT, R38, RZ, PT ;  /* 0x000000ff2600720c */ /* 0x000fc60003f26270 */
[----:B------:R-:W3:Y:S01]  /*21c90*/  LDL R14, [R1+0x4d88] ;  /* 0x004d8800010e7983 */ /* 0x000ee20000100800 */
[----:B------:R-:W-:Y:S01]  /*21ca0*/  ISETP.GE.AND P2, PT, R18, RZ, PT ;  /* 0x000000ff1200720c */ /* 0x000fe20003f46270 */
[----:B------:R-:W-:Y:S02]  /*21cb0*/  @!P0 VIADD R6, R6, 0x7fe001 ;  /* 0x007fe00106068836 */ /* 0x000fe40000000000 */
[----:B------:R-:W3:Y:S04]  /*21cc0*/  LDL R15, [R1+0x4d8c] ;  /* 0x004d8c00010f7983 */ /* 0x000ee80000100800 */
[----:B------:R1:W-:Y:S01]  /*21cd0*/  STL [R1+0x4ccc], R6 ;  /* 0x004ccc0601007387 */ /* 0x0003e20000100800 */
[----:B------:R-:W-:Y:S01]  /*21ce0*/  IADD3 R11, PT, PT, R25, -R52, RZ ;  /* 0x80000034190b7210 */ /* 0x000fe20007ffe0ff */
[----:B------:R-:W-:-:S02]  /*21cf0*/  @!P1 VIADD R38, R38, 0x7fe001 ;  /* 0x007fe00126269836 */ /* 0x000fc40000000000 */
[C---:B-1----:R-:W-:Y:S01]  /*21d00*/  IMAD.IADD R6, R4.reuse, 0x1, R9 ;  /* 0x0000000104067824 */ /* 0x042fe200078e0209 */
[----:B------:R-:W-:Y:S02]  /*21d10*/  IADD3 R4, PT, PT, R4, -R9, RZ ;  /* 0x8000000904047210 */ /* 0x000fe40007ffe0ff */
[----:B------:R-:W-:Y:S01]  /*21d20*/  SHF.R.S32.HI R9, RZ, 0x1f, R17 ;  /* 0x0000001fff097819 */ /* 0x000fe20000011411 */
[----:B------:R-:W-:Y:S01]  /*21d30*/  @!P2 VIADD R18, R18, 0x7fe001 ;  /* 0x007fe0011212a836 */ /* 0x000fe20000000000 */
[----:B------:R-:W-:-:S03]  /*21d40*/  ISETP.GE.AND P1, PT, R11, RZ, PT ;  /* 0x000000ff0b00720c */ /* 0x000fc60003f26270 */
[----:B------:R-:W-:Y:S01]  /*21d50*/  IMAD R9, R9, -0x7fe001, RZ ;  /* 0xff801fff09097824 */ /* 0x000fe200078e02ff */
[----:B------:R1:W-:Y:S01]  /*21d60*/  STL [R1+0x4cd0], R38 ;  /* 0x004cd02601007387 */ /* 0x0003e20000100800 */
[----:B------:R-:W-:-:S03]  /*21d70*/  ISETP.GE.AND P3, PT, R4, RZ, PT ;  /* 0x000000ff0400720c */ /* 0x000fc60003f66270 */
[----:B------:R4:W-:Y:S01]  /*21d80*/  STL [R1+0x4cd4], R18 ;  /* 0x004cd41201007387 */ /* 0x0009e20000100800 */
[----:B------:R-:W-:Y:S02]  /*21d90*/  SHF.R.S32.HI R37, RZ, 0x1f, R39 ;  /* 0x0000001fff257819 */ /* 0x000fe40000011427 */
[----:B-1----:R-:W-:Y:S02]  /*21da0*/  IADD3 R38, PT, PT, R46, -R17, R9 ;  /* 0x800000112e267210 */ /* 0x002fe40007ffe009 */
[----:B------:R-:W3:Y:S04]  /*21db0*/  LDL R17, [R1+0x4d90] ;  /* 0x004d900001117983 */ /* 0x000ee80000100800 */
[----:B----4-:R-:W4:Y:S01]  /*21dc0*/  LDL R18, [R1+0x4db0] ;  /* 0x004db00001127983 */ /* 0x010f220000100800 */
[----:B------:R-:W-:Y:S01]  /*21dd0*/  IADD3 R9, PT, PT, R10, -R49, RZ ;  /* 0x800000310a097210 */ /* 0x000fe20007ffe0ff */
[----:B------:R-:W-:-:S02]  /*21de0*/  @!P1 VIADD R11, R11, 0x7fe001 ;  /* 0x007fe0010b0b9836 */ /* 0x000fc40000000000 */
[----:B------:R-:W-:Y:S01]  /*21df0*/  IMAD R37, R37, -0x7fe001, RZ ;  /* 0xff801fff25257824 */ /* 0x000fe200078e02ff */
[----:B------:R-:W-:Y:S01]  /*21e00*/  ISETP.GE.AND P4, PT, R9, RZ, PT ;  /* 0x000000ff0900720c */ /* 0x000fe20003f86270 */
[----:B------:R1:W-:Y:S01]  /*21e10*/  STL [R1+0x4cf0], R16 ;  /* 0x004cf01001007387 */ /* 0x0003e20000100800 */
[----:B------:R-:W-:Y:S02]  /*21e20*/  IMAD.IADD R42, R25, 0x1, R52 ;  /* 0x00000001192a7824 */ /* 0x000fe400078e0234 */
[----:B------:R-:W-:Y:S02]  /*21e30*/  IADD3 R44, PT, PT, R44, -R39, R37 ;  /* 0x800000272c2c7210 */ /* 0x000fe40007ffe025 */
[----:B------:R-:W-:Y:S02]  /*21e40*/  @!P3 IADD3 R4, PT, PT, R4, 0x7fe001, RZ ;  /* 0x007fe0010404b810 */ /* 0x000fe40007ffe0ff */
[----:B------:R-:W-:Y:S01]  /*21e50*/  ISETP.GT.AND P0, PT, R6, 0x7fe000, PT ;  /* 0x007fe0000600780c */ /* 0x000fe20003f04270 */
[----:B-1----:R-:W-:-:S04]  /*21e60*/  IMAD.IADD R16, R10, 0x1, R49 ;  /* 0x000000010a107824 */ /* 0x002fc800078e0231 */
[----:B------:R-:W-:Y:S01]  /*21e70*/  @!P4 IADD3 R9, PT, PT, R9, 0x7fe001, RZ ;  /* 0x007fe0010909c810 */ /* 0x000fe20007ffe0ff */
[----:B------:R-:W-:Y:S01]  /*21e80*/  IMAD.WIDE R10, R11, UR9, RZ ;  /* 0x000000090b0a7c25 */ /* 0x000fe2000f8e02ff */
[----:B------:R1:W-:Y:S03]  /*21e90*/  STL [R1+0x4cec], R44 ;  /* 0x004cec2c01007387 */ /* 0x0003e60000100800 */
[----:B------:R-:W-:Y:S01]  /*21ea0*/  IMAD R25, R10, 0x3802001, RZ ;  /* 0x038020010a197824 */ /* 0x000fe200078e02ff */
[----:B------:R-:W-:Y:S01]  /*21eb0*/  ISETP.GT.AND P2, PT, R42, 0x7fe000, PT ;  /* 0x007fe0002a00780c */ /* 0x000fe20003f44270 */
[----:B------:R0:W-:Y:S04]  /*21ec0*/  STL [R1+0x4cf4], R38 ;  /* 0x004cf42601007387 */ /* 0x0001e80000100800 */
[----:B------:R-:W4:Y:S01]  /*21ed0*/  LDL R39, [R1+0x4d98] ;  /* 0x004d980001277983 */ /* 0x000f220000100800 */
[----:B-1----:R-:W-:Y:S01]  /*21ee0*/  IMAD.HI.U32 R44, R25, -0x7fe001, R10 ;  /* 0xff801fff192c7827 */ /* 0x002fe200078e000a */
[----:B------:R-:W-:-:S02]  /*21ef0*/  SHF.R.S32.HI R21, RZ, 0x1f, R25 ;  /* 0x0000001fff157819 */ /* 0x000fc40000011419 */
[----:B------:R-:W4:Y:S01]  /*21f00*/  LDL R52, [R1+0x4db4] ;  /* 0x004db40001347983 */ /* 0x000f220000100800 */
[----:B0-----:R-:W-:-:S03]  /*21f10*/  IMAD.WIDE R10, R4, UR12, RZ ;  /* 0x0000000c040a7c25 */ /* 0x001fc6000f8e02ff */
[----:B------:R-:W4:Y:S01]  /*21f20*/  LDL R49, [R1+0x4de4] ;  /* 0x004de40001317983 */ /* 0x000f220000100800 */
[----:B------:R-:W-:Y:S02]  /*21f30*/  IMAD.IADD R4, R19, 0x1, -R60 ;  /* 0x0000000113047824 */ /* 0x000fe400078e0a3c */
[----:B------:R-:W-:Y:S02]  /*21f40*/  IMAD R37, R10, 0x3802001, RZ ;  /* 0x038020010a257824 */ /* 0x000fe400078e02ff */
[----:B------:R-:W-:Y:S01]  /*21f50*/  IMAD.WIDE R56, R9, UR12, RZ ;  /* 0x0000000c09387c25 */ /* 0x000fe2000f8e02ff */
[----:B------:R-:W-:Y:S02]  /*21f60*/  ISETP.GE.AND P3, PT, R4, RZ, PT ;  /* 0x000000ff0400720c */ /* 0x000fe40003f66270 */
[----:B------:R-:W-:Y:S01]  /*21f70*/  SHF.R.S32.HI R9, RZ, 0x1f, R37 ;  /* 0x0000001fff097819 */ /* 0x000fe20000011425 */
[----:B------:R-:W-:Y:S02]  /*21f80*/  IMAD R21, R21, -0x7fe001, RZ ;  /* 0xff801fff15157824 */ /* 0x000fe400078e02ff */
[----:B------:R-:W-:-:S04]  /*21f90*/  IMAD.HI.U32 R46, R37, -0x7fe001, R10 ;  /* 0xff801fff252e7827 */ /* 0x000fc800078e000a */
[----:B------:R-:W-:Y:S01]  /*21fa0*/  IMAD R11, R56, 0x3802001, RZ ;  /* 0x03802001380b7824 */ /* 0x000fe200078e02ff */
[----:B------:R-:W-:Y:S01]  /*21fb0*/  IADD3 R38, PT, PT, R44, -R25, R21 ;  /* 0x800000192c267210 */ /* 0x000fe20007ffe015 */
[----:B------:R-:W-:Y:S01]  /*21fc0*/  IMAD R10, R9, -0x7fe001, RZ ;  /* 0xff801fff090a7824 */ /* 0x000fe200078e02ff */
[----:B------:R-:W4:Y:S01]  /*21fd0*/  LDL R25, [R1+0x4d94] ;  /* 0x004d940001197983 */ /* 0x000f220000100800 */
[----:B------:R-:W-:Y:S01]  /*21fe0*/  IMAD.HI.U32 R44, R11, -0x7fe001, R56 ;  /* 0xff801fff0b2c7827 */ /* 0x000fe200078e0038 */
[----:B------:R-:W-:Y:S02]  /*21ff0*/  SHF.R.S32.HI R9, RZ, 0x1f, R11 ;  /* 0x0000001fff097819 */ /* 0x000fe4000001140b */
[----:B------:R-:W4:Y:S01]  /*22000*/  LDL R56, [R1+0x4db8] ;  /* 0x004db80001387983 */ /* 0x000f220000100800 */
[----:B------:R-:W-:Y:S02]  /*22010*/  @P0 VIADD R6, R6, 0xff801fff ;  /* 0xff801fff06060836 */ /* 0x000fe40000000000 */
[----:B------:R-:W-:-:S02]  /*22020*/  IMAD R9, R9, -0x7fe001, RZ ;  /* 0xff801fff09097824 */ /* 0x000fc400078e02ff */
[----:B------:R-:W-:Y:S01]  /*22030*/  @!P3 VIADD R4, R4, 0x7fe001 ;  /* 0x007fe0010404b836 */ /* 0x000fe20000000000 */
[----:B------:R-:W-:Y:S01]  /*22040*/  IADD3 R46, PT, PT, R46, -R37, R10 ;  /* 0x800000252e2e7210 */ /* 0x000fe20007ffe00a */
[----:B------:R-:W-:Y:S01]  /*22050*/  @P2 VIADD R42, R42, 0xff801fff ;  /* 0xff801fff2a2a2836 */ /* 0x000fe20000000000 */
[----:B------:R-:W-:Y:S01]  /*22060*/  IADD3 R44, PT, PT, R44, -R11, R9 ;  /* 0x8000000b2c2c7210 */ /* 0x000fe20007ffe009 */
[----:B------:R-:W-:Y:S01]  /*22070*/  IMAD.WIDE R10, R4, UR12, RZ ;  /* 0x0000000c040a7c25 */ /* 0x000fe2000f8e02ff */
[----:B------:R-:W-:Y:S01]  /*22080*/  ISETP.GT.AND P1, PT, R16, 0x7fe000, PT ;  /* 0x007fe0001000780c */ /* 0x000fe20003f24270 */
[----:B------:R-:W4:Y:S01]  /*22090*/  LDL R4, [R1+0x4dc0] ;  /* 0x004dc00001047983 */ /* 0x000f220000100800 */
[----:B------:R-:W-:-:S03]  /*220a0*/  ISETP.GE.AND P2, PT, R6, RZ, PT ;  /* 0x000000ff0600720c */ /* 0x000fc60003f46270 */
[----:B------:R-:W4:Y:S01]  /*220b0*/  LDL R9, [R1+0x4de0] ;  /* 0x004de00001097983 */ /* 0x000f220000100800 */
[----:B------:R-:W-:-:S07]  /*220c0*/  ISETP.GE.AND P0, PT, R42, RZ, PT ;  /* 0x000000ff2a00720c */ /* 0x000fce0003f06270 */
[----:B------:R-:W-:Y:S02]  /*220d0*/  @P1 VIADD R16, R16, 0xff801fff ;  /* 0xff801fff10101836 */ /* 0x000fe40000000000 */
[----:B------:R-:W-:-:S03]  /*220e0*/  @!P2 VIADD R6, R6, 0x7fe001 ;  /* 0x007fe0010606a836 */ /* 0x000fc60000000000 */
[----:B------:R-:W-:Y:S02]  /*220f0*/  ISETP.GE.AND P1, PT, R16, RZ, PT ;  /* 0x000000ff1000720c */ /* 0x000fe40003f26270 */
[----:B------:R0:W-:Y:S01]  /*22100*/  STL [R1+0x4d00], R6 ;  /* 0x004d000601007387 */ /* 0x0001e20000100800 */
[----:B------:R-:W-:Y:S02]  /*22110*/  @!P0 VIADD R42, R42, 0x7fe001 ;  /* 0x007fe0012a2a8836 */ /* 0x000fe40000000000 */
[----:B-----5:R-:W-:Y:S01]  /*22120*/  IMAD.IADD R21, R20, 0x1, -R51 ;  /* 0x0000000114157824 */ /* 0x020fe200078e0a33 */
[----:B0-----:R-:W-:-:S04]  /*22130*/  IADD3 R6, PT, PT, R19, R60, RZ ;  /* 0x0000003c13067210 */ /* 0x001fc80007ffe0ff */
[----:B------:R-:W-:Y:S02]  /*22140*/  ISETP.GT.AND P0, PT, R6, 0x7fe000, PT ;  /* 0x007fe0000600780c */ /* 0x000fe40003f04270 */
[----:B------:R-:W-:Y:S02]  /*22150*/  ISETP.GE.AND P2, PT, R21, RZ, PT ;  /* 0x000000ff1500720c */ /* 0x000fe40003f46270 */
[----:B------:R-:W-:Y:S01]  /*22160*/  @!P1 IADD3 R16, PT, PT, R16, 0x7fe001, RZ ;  /* 0x007fe00110109810 */ /* 0x000fe20007ffe0ff */
[----:B------:R-:W-:Y:S02]  /*22170*/  IMAD.IADD R20, R20, 0x1, R51 ;  /* 0x0000000114147824 */ /* 0x000fe400078e0233 */
[----:B------:R-:W-:Y:S01]  /*22180*/  IMAD R37, R10, 0x3802001, RZ ;  /* 0x038020010a257824 */ /* 0x000fe200078e02ff */
[----:B------:R-:W-:Y:S04]  /*22190*/  STL [R1+0x4cd8], R42 ;  /* 0x004cd82a01007387 */ /* 0x000fe80000100800 */
[----:B------:R0:W-:Y:S01]  /*221a0*/  STL [R1+0x4d04], R16 ;  /* 0x004d041001007387 */ /* 0x0001e20000100800 */
[----:B------:R-:W-:-:S02]  /*221b0*/  @P0 VIADD R6, R6, 0xff801fff ;  /* 0xff801fff06060836 */ /* 0x000fc40000000000 */
[----:B------:R-:W-:Y:S01]  /*221c0*/  @!P2 VIADD R21, R21, 0x7fe001 ;  /* 0x007fe0011515a836 */ /* 0x000fe20000000000 */
[----:B------:R1:W-:Y:S02]  /*221d0*/  STL [R1+0x4cf8], R38 ;  /* 0x004cf82601007387 */ /* 0x0003e40000100800 */
[----:B------:R-:W-:Y:S02]  /*221e0*/  ISETP.GE.AND P0, PT, R6, RZ, PT ;  /* 0x000000ff0600720c */ /* 0x000fe40003f06270 */
[----:B------:R5:W-:Y:S01]  /*221f0*/  STL [R1+0x4d20], R46 ;  /* 0x004d202e01007387 */ /* 0x000be20000100800 */
[C---:B0-----:R-:W-:Y:S01]  /*22200*/  IMAD.IADD R16, R24.reuse, 0x1, R27 ;  /* 0x0000000118107824 */ /* 0x041fe200078e021b */
[----:B------:R-:W-:Y:S02]  /*22210*/  IADD3 R24, PT, PT, R24, -R27, RZ ;  /* 0x8000001b18187210 */ /* 0x000fe40007ffe0ff */
[----:B------:R0:W-:Y:S02]  /*22220*/  STL [R1+0x4d24], R44 ;  /* 0x004d242c01007387 */ /* 0x0001e40000100800 */
[----:B------:R-:W-:-:S02]  /*22230*/  ISETP.GT.AND P2, PT, R16, 0x7fe000, PT ;  /* 0x007fe0001000780c */ /* 0x000fc40003f44270 */
[----:B------:R-:W4:Y:S01]  /*22240*/  LDL R51, [R1+0x4de8] ;  /* 0x004de80001337983 */ /* 0x000f220000100800 */
[----:B------:R-:W-:Y:S01]  /*22250*/  ISETP.GT.AND P1, PT, R20, 0x7fe000, PT ;  /* 0x007fe0001400780c */ /* 0x000fe20003f24270 */
[----:B------:R-:W-:Y:S01]  /*22260*/  IMAD.HI.U32 R42, R37, -0x7fe001, R10 ;  /* 0xff801fff252a7827 */ /* 0x000fe200078e000a */
[----:B------:R-:W-:-:S03]  /*22270*/  ISETP.GE.AND P3, PT, R24, RZ, PT ;  /* 0x000000ff1800720c */ /* 0x000fc60003f66270 */
[----:B------:R-:W-:Y:S01]  /*22280*/  IMAD.WIDE R10, R21, UR12, RZ ;  /* 0x0000000c150a7c25 */ /* 0x000fe2000f8e02ff */
[----:B------:R-:W-:-:S03]  /*22290*/  SHF.R.S32.HI R19, RZ, 0x1f, R37 ;  /* 0x0000001fff137819 */ /* 0x000fc60000011425 */
[----:B-1----:R-:W-:Y:S02]  /*222a0*/  IMAD.IADD R38, R36, 0x1, R61 ;  /* 0x0000000124267824 */ /* 0x002fe400078e023d */
[----:B------:R-:W-:Y:S01]  /*222b0*/  IMAD R21, R10, 0x3802001, RZ ;  /* 0x038020010a157824 */ /* 0x000fe200078e02ff */
[----:B------:R-:W-:Y:S01]  /*222c0*/  @P2 IADD3 R16, PT, PT, R16, -0x7fe001, RZ ;  /* 0xff801fff10102810 */ /* 0x000fe20007ffe0ff */
[----:B------:R-:W-:Y:S01]  /*222d0*/  @!P0 VIADD R6, R6, 0x7fe001 ;  /* 0x007fe00106068836 */ /* 0x000fe20000000000 */
[----:B------:R-:W-:Y:S01]  /*222e0*/  ISETP.GT.AND P0, PT, R38, 0x7fe000, PT ;  /* 0x007fe0002600780c */ /* 0x000fe20003f04270 */
[----:B------:R-:W-:Y:S01]  /*222f0*/  IMAD R19, R19, -0x7fe001, RZ ;  /* 0xff801fff13137824 */ /* 0x000fe200078e02ff */
[----:B------:R-:W-:Y:S01]  /*22300*/  @P1 IADD3 R20, PT, PT, R20, -0x7fe001, RZ ;  /* 0xff801fff14141810 */ /* 0x000fe20007ffe0ff */
[----:B-----5:R-:W-:Y:S01]  /*22310*/  IMAD.HI.U32 R46, R21, -0x7fe001, R10 ;  /* 0xff801fff152e7827 */ /* 0x020fe200078e000a */
[----:B------:R-:W-:Y:S02]  /*22320*/  SHF.R.S32.HI R10, RZ, 0x1f, R21 ;  /* 0x0000001fff0a7819 */ /* 0x000fe40000011415 */
[----:B------:R-:W-:Y:S01]  /*22330*/  ISETP.GE.AND P2, PT, R16, RZ, PT ;  /* 0x000000ff1000720c */ /* 0x000fe20003f46270 */
[----:B------:R-:W-:Y:S01]  /*22340*/  IMAD.IADD R36, R36, 0x1, -R61 ;  /* 0x0000000124247824 */ /* 0x000fe200078e0a3d */
[----:B------:R-:W-:Y:S01]  /*22350*/  ISETP.GE.AND P1, PT, R20, RZ, PT ;  /* 0x000000ff1400720c */ /* 0x000fe20003f26270 */
[----:B------:R-:W-:Y:S01]  /*22360*/  @!P3 VIADD R24, R24, 0x7fe001 ;  /* 0x007fe0011818b836 */ /* 0x000fe20000000000 */
[----:B------:R-:W-:Y:S01]  /*22370*/  IADD3 R42, PT, PT, R42, -R37, R19 ;  /* 0x800000252a2a7210 */ /* 0x000fe20007ffe013 */
[----:B------:R-:W-:Y:S01]  /*22380*/  IMAD R19, R10, -0x7fe001, RZ ;  /* 0xff801fff0a137824 */ /* 0x000fe200078e02ff */
[----:B------:R-:W-:Y:S01]  /*22390*/  ISETP.GE.AND P4, PT, R36, RZ, PT ;  /* 0x000000ff2400720c */ /* 0x000fe20003f86270 */
[----:B------:R-:W-:-:S03]  /*223a0*/  IMAD.WIDE R10, R24, UR12, RZ ;  /* 0x0000000c180a7c25 */ /* 0x000fc6000f8e02ff */
[----:B------:R-:W-:Y:S01]  /*223b0*/  IADD3 R24, PT, PT, R46, -R21, R19 ;  /* 0x800000152e187210 */ /* 0x000fe20007ffe013 */
[----:B------:R-:W-:Y:S02]  /*223c0*/  @P0 VIADD R38, R38, 0xff801fff ;  /* 0xff801fff26260836 */ /* 0x000fe40000000000 */
[----:B------:R-:W-:Y:S02]  /*223d0*/  IMAD R19, R10, 0x3802001, RZ ;  /* 0x038020010a137824 */ /* 0x000fe400078e02ff */
[----:B------:R-:W-:Y:S01]  /*223e0*/  @!P2 VIADD R16, R16, 0x7fe001 ;  /* 0x007fe0011010a836 */ /* 0x000fe20000000000 */
[----:B------:R-:W-:Y:S01]  /*223f0*/  ISETP.GE.AND P2, PT, R38, RZ, PT ;  /* 0x000000ff2600720c */ /* 0x000fe20003f46270 */
[----:B0-----:R-:W-:Y:S01]  /*22400*/  IMAD.HI.U32 R44, R19, -0x7fe001, R10 ;  /* 0xff801fff132c7827 */ /* 0x001fe200078e000a */
[----:B------:R-:W-:Y:S02]  /*22410*/  @!P1 IADD3 R20, PT, PT, R20, 0x7fe001, RZ ;  /* 0x007fe00114149810 */ /* 0x000fe40007ffe0ff */
[----:B------:R-:W-:Y:S01]  /*22420*/  IADD3 R10, PT, PT, R41, -R54, RZ ;  /* 0x80000036290a7210 */ /* 0x000fe20007ffe0ff */
[----:B------:R-:W-:Y:S01]  /*22430*/  @!P4 VIADD R36, R36, 0x7fe001 ;  /* 0x007fe0012424c836 */ /* 0x000fe20000000000 */
[----:B------:R0:W-:Y:S01]  /*22440*/  STL [R1+0x4d08], R6 ;  /* 0x004d080601007387 */ /* 0x0001e20000100800 */
[----:B------:R-:W-:-:S02]  /*22450*/  SHF.R.S32.HI R11, RZ, 0x1f, R19 ;  /* 0x0000001fff0b7819 */ /* 0x000fc40000011413 */
[----:B------:R-:W-:Y:S01]  /*22460*/  ISETP.GE.AND P3, PT, R10, RZ, PT ;  /* 0x000000ff0a00720c */ /* 0x000fe20003f66270 */
[----:B------:R1:W-:Y:S01]  /*22470*/  STL [R1+0x4d0c], R20 ;  /* 0x004d0c1401007387 */ /* 0x0003e20000100800 */
[----:B------:R-:W-:Y:S01]  /*22480*/  IMAD.WIDE R36, R36, UR12, RZ ;  /* 0x0000000c24247c25 */ /* 0x000fe2000f8e02ff */
[----:B0-----:R-:W-:-:S03]  /*22490*/  IADD3 R6, PT, PT, R2, R5, RZ ;  /* 0x0000000502067210 */ /* 0x001fc60007ffe0ff */
[----:B------:R-:W-:Y:S02]  /*224a0*/  IMAD.IADD R2, R2, 0x1, -R5 ;  /* 0x0000000102027824 */ /* 0x000fe400078e0a05 */
[----:B-1----:R-:W-:Y:S02]  /*224b0*/  IMAD.IADD R20, R41, 0x1, R54 ;  /* 0x0000000129147824 */ /* 0x002fe400078e0236 */
[----:B------:R-:W-:Y:S01]  /*224c0*/  IMAD R21, R36, 0x3802001, RZ ;  /* 0x0380200124157824 */ /* 0x000fe200078e02ff */
[----:B------:R-:W-:Y:S01]  /*224d0*/  @!P2 IADD3 R38, PT, PT, R38, 0x7fe001, RZ ;  /* 0x007fe0012626a810 */ /* 0x000fe20007ffe0ff */
[----:B------:R-:W-:Y:S01]  /*224e0*/  IMAD R11, R11, -0x7fe001, RZ ;  /* 0xff801fff0b0b7824 */ /* 0x000fe200078e02ff */
[----:B------:R-:W-:Y:S01]  /*224f0*/  ISETP.GT.AND P1, PT, R20, 0x7fe000, PT ;  /* 0x007fe0001400780c */ /* 0x000fe20003f24270 */
[----:B------:R-:W0:Y:S01]  /*22500*/  LDCU UR13, c[0x3][UR6+-0x9c] ;  /* 0x00ffec80060d77ac */ /* 0x000e220008000800 */
[----:B------:R-:W-:Y:S02]  /*22510*/  ISETP.GE.AND P2, PT, R2, RZ, PT ;  /* 0x000000ff0200720c */ /* 0x000fe40003f46270 */
[----:B------:R-:W-:-:S02]  /*22520*/  ISETP.GT.AND P0, PT, R6, 0x7fe000, PT ;  /* 0x007fe0000600780c */ /* 0x000fc40003f04270 */
[----:B------:R-:W-:Y:S02]  /*22530*/  SHF.R.S32.HI R5, RZ, 0x1f, R21 ;  /* 0x0000001fff057819 */ /* 0x000fe40000011415 */
[----:B------:R-:W-:Y:S01]  /*22540*/  IADD3 R44, PT, PT, R44, -R19, R11 ;  /* 0x800000132c2c7210 */ /* 0x000fe20007ffe00b */
[----:B------:R-:W-:Y:S01]  /*22550*/  @!P3 VIADD R10, R10, 0x7fe001 ;  /* 0x007fe0010a0ab836 */ /* 0x000fe20000000000 */
[----:B------:R1:W-:Y:S01]  /*22560*/  STL [R1+0x4d28], R42 ;  /* 0x004d282a01007387 */ /* 0x0003e20000100800 */
[----:B------:R-:W-:-:S03]  /*22570*/  IMAD R5, R5, -0x7fe001, RZ ;  /* 0xff801fff05057824 */ /* 0x000fc600078e02ff */
[----:B------:R5:W-:Y:S01]  /*22580*/  STL [R1+0x4d2c], R24 ;  /* 0x004d2c1801007387 */ /* 0x000be20000100800 */
[----:B------:R-:W-:-:S03]  /*22590*/  IMAD.WIDE R10, R10, UR12, RZ ;  /* 0x0000000c0a0a7c25 */ /* 0x000fc6000f8e02ff */
[----:B------:R2:W-:Y:S01]  /*225a0*/  STL [R1+0x4d10], R16 ;  /* 0x004d101001007387 */ /* 0x0005e20000100800 */
[----:B-1----:R-:W-:-:S03]  /*225b0*/  IMAD.HI.U32 R42, R21, -0x7fe001, R36 ;  /* 0xff801fff152a7827 */ /* 0x002fc600078e0024 */
[----:B------:R-:W-:Y:S04]  /*225c0*/  STL [R1+0x4d30], R44 ;  /* 0x004d302c01007387 */ /* 0x000fe80000100800 */
[----:B------:R-:W-:Y:S01]  /*225d0*/  STL [R1+0x4d14], R38 ;  /* 0x004d142601007387 */ /* 0x000fe20000100800 */
[----:B------:R-:W-:Y:S01]  /*225e0*/  IADD3 R42, PT, PT, R42, -R21, R5 ;  /* 0x800000152a2a7210 */ /* 0x000fe20007ffe005 */
[----:B------:R-:W-:Y:S02]  /*225f0*/  @P1 VIADD R20, R20, 0xff801fff ;  /* 0xff801fff14141836 */ /* 0x000fe40000000000 */
[----:B-----5:R-:W5:Y:S01]  /*22600*/  LDL R24, [R1+0x4dcc] ;  /* 0x004dcc0001187983 */ /* 0x020f620000100800 */
[----:B------:R-:W-:-:S03]  /*22610*/  IMAD R21, R10, 0x3802001, RZ ;  /* 0x038020010a157824 */ /* 0x000fc600078e02ff */
[----:B------:R-:W5:Y:S01]  /*22620*/  LDL R57, [R1+0x4dec] ;  /* 0x004dec0001397983 */ /* 0x000f620000100800 */
[----:B------:R-:W-:Y:S01]  /*22630*/  @!P2 IADD3 R2, PT, PT, R2, 0x7fe001, RZ ;  /* 0x007fe0010202a810 */ /* 0x000fe20007ffe0ff */
[----:B------:R-:W-:Y:S01]  /*22640*/  @P0 VIADD R6, R6, 0xff801fff ;  /* 0xff801fff06060836 */ /* 0x000fe20000000000 */
[----:B------:R-:W-:Y:S01]  /*22650*/  ISETP.GE.AND P1, PT, R20, RZ, PT ;  /* 0x000000ff1400720c */ /* 0x000fe20003f26270 */
[----:B------:R-:W-:Y:S01]  /*22660*/  IMAD.HI.U32 R46, R21, -0x7fe001, R10 ;  /* 0xff801fff152e7827 */ /* 0x000fe200078e000a */
[----:B------:R-:W5:Y:S03]  /*22670*/  LDL R27, [R1+0x4dd0] ;  /* 0x004dd000011b7983 */ /* 0x000f660000100800 */
[----:B------:R-:W-:Y:S01]  /*22680*/  IMAD.IADD R5, R13, 0x1, -R48 ;  /* 0x000000010d057824 */ /* 0x000fe200078e0a30 */
[----:B------:R-:W5:Y:S01]  /*22690*/  LDL R36, [R1+0x4df0] ;  /* 0x004df00001247983 */ /* 0x000f620000100800 */
[----:B------:R-:W-:Y:S01]  /*226a0*/  IMAD.IADD R19, R0, 0x1, -R3 ;  /* 0x0000000100137824 */ /* 0x000fe200078e0a03 */
[----:B------:R-:W-:Y:S01]  /*226b0*/  ISETP.GE.AND P2, PT, R6, RZ, PT ;  /* 0x000000ff0600720c */ /* 0x000fe20003f46270 */
[----:B0-----:R-:W-:Y:S01]  /*226c0*/  IMAD.WIDE R10, R2, UR13, RZ ;  /* 0x0000000d020a7c25 */ /* 0x001fe2000f8e02ff */
[----:B------:R-:W-:-:S03]  /*226d0*/  SHF.R.S32.HI R2, RZ, 0x1f, R21 ;  /* 0x0000001fff027819 */ /* 0x000fc60000011415 */
[----:B--2---:R-:W-:Y:S01]  /*226e0*/  IMAD.IADD R16, R13, 0x1, R48 ;  /* 0x000000010d107824 */ /* 0x004fe200078e0230 */
[----:B------:R-:W-:Y:S01]  /*226f0*/  ISETP.GE.AND P3, PT, R5, RZ, PT ;  /* 0x000000ff0500720c */ /* 0x000fe20003f66270 */
[----:B------:R-:W-:Y:S01]  /*22700*/  IMAD R37, R10, 0x3802001, RZ ;  /* 0x038020010a257824 */ /* 0x000fe200078e02ff */
[----:B------:R-:W-:Y:S02]  /*22710*/  ISETP.GE.AND P4, PT, R19, RZ, PT ;  /* 0x000000ff1300720c */ /* 0x000fe40003f86270 */
[----:B------:R-:W-:Y:S01]  /*22720*/  ISETP.GT.AND P0, PT, R16, 0x7fe000, PT ;  /* 0x007fe0001000780c */ /* 0x000fe20003f04270 */
[----:B------:R-:W-:Y:S01]  /*22730*/  IMAD R2, R2, -0x7fe001, RZ ;  /* 0xff801fff02027824 */ /* 0x000fe200078e02ff */
[----:B------:R-:W-:Y:S02]  /*22740*/  SHF.R.S32.HI R13, RZ, 0x1f, R37 ;  /* 0x0000001fff0d7819 */ /* 0x000fe40000011425 */
[----:B------:R-:W-:Y:S01]  /*22750*/  @!P1 IADD3 R20, PT, PT, R20, 0x7fe001, RZ ;  /* 0x007fe00114149810 */ /* 0x000fe20007ffe0ff */
[----:B------:R-:W-:Y:S01]  /*22760*/  @!P2 VIADD R6, R6, 0x7fe001 ;  /* 0x007fe0010606a836 */ /* 0x000fe20000000000 */
[----:B------:R-:W-:Y:S01]  /*22770*/  IADD3 R2, PT, PT, R46, -R21, R2 ;  /* 0x800000152e027210 */ /* 0x000fe20007ffe002 */
[----:B------:R-:W-:Y:S01]  /*22780*/  IMAD.HI.U32 R10, R37, -0x7fe001, R10 ;  /* 0xff801fff250a7827 */ /* 0x000fe200078e000a */
[----:B------:R0:W-:Y:S03]  /*22790*/  STL [R1+0x4d34], R42 ;  /* 0x004d342a01007387 */ /* 0x0001e60000100800 */
[----:B------:R-:W-:Y:S01]  /*227a0*/  IMAD R13, R13, -0x7fe001, RZ ;  /* 0xff801fff0d0d7824 */ /* 0x000fe200078e02ff */
[----:B------:R1:W-:Y:S01]  /*227b0*/  STL [R1+0x4d18], R20 ;  /* 0x004d181401007387 */ /* 0x0003e20000100800 */
[----:B------:R-:W-:Y:S01]  /*227c0*/  @!P3 IADD3 R5, PT, PT, R5, 0x7fe001, RZ ;  /* 0x007fe0010505b810 */ /* 0x000fe20007ffe0ff */
[----:B------:R-:W-:Y:S01]  /*227d0*/  @!P4 VIADD R19, R19, 0x7fe001 ;  /* 0x007fe0011313c836 */ /* 0x000fe20000000000 */
[----:B------:R-:W-:Y:S01]  /*227e0*/  IADD3 R0, PT, PT, R0, R3, RZ ;  /* 0x0000000300007210 */ /* 0x000fe20007ffe0ff */
[----:B------:R2:W-:Y:S01]  /*227f0*/  STL [R1+0x4d38], R2 ;  /* 0x004d380201007387 */ /* 0x0005e20000100800 */
[----:B------:R-:W-:Y:S01]  /*22800*/  @P0 VIADD R16, R16, 0xff801fff ;  /* 0xff801fff10100836 */ /* 0x000fe20000000000 */
[----:B0-----:R-:W-:-:S02]  /*22810*/  IADD3 R42, PT, PT, R10, -R37, R13 ;  /* 0x800000250a2a7210 */ /* 0x001fc40007ffe00d */
[----:B------:R-:W-:Y:S01]  /*22820*/  STL [R1+0x4d40], R6 ;  /* 0x004d400601007387 */ /* 0x000fe20000100800 */
[----:B------:R-:W-:Y:S01]  /*22830*/  IMAD.WIDE R10, R5, UR13, RZ ;  /* 0x0000000d050a7c25 */ /* 0x000fe2000f8e02ff */
[----:B------:R-:W-:Y:S02]  /*22840*/  ISETP.GT.AND P0, PT, R0, 0x7fe000, PT ;  /* 0x007fe0000000780c */ /* 0x000fe40003f04270 */
[----:B------:R-:W5:Y:S01]  /*22850*/  LDL R37, [R1+0x4dd4] ;  /* 0x004dd40001257983 */ /* 0x000f620000100800 */
[----:B-1----:R-:W-:-:S03]  /*22860*/  IMAD.WIDE R20, R19, UR13, RZ ;  /* 0x0000000d13147c25 */ /* 0x002fc6000f8e02ff */
[----:B------:R-:W5:Y:S01]  /*22870*/  LDL R54, [R1+0x4df4] ;  /* 0x004df40001367983 */ /* 0x000f620000100800 */
[----:B------:R-:W-:Y:S01]  /*22880*/  ISETP.GE.AND P2, PT, R16, RZ, PT ;  /* 0x000000ff1000720c */ /* 0x000fe20003f46270 */
[----:B------:R-:W-:Y:S02]  /*22890*/  IMAD R13, R10, 0x3802001, RZ ;  /* 0x038020010a0d7824 */ /* 0x000fe400078e02ff */
[----:B------:R-:W-:Y:S02]  /*228a0*/  IMAD R19, R20, 0x3802001, RZ ;  /* 0x0380200114137824 */ /* 0x000fe400078e02ff */
[----:B------:R-:W-:Y:S01]  /*228b0*/  IMAD.HI.U32 R44, R13, -0x7fe001, R10 ;  /* 0xff801fff0d2c7827 */ /* 0x000fe200078e000a */
[----:B------:R-:W-:Y:S02]  /*228c0*/  SHF.R.S32.HI R5, RZ, 0x1f, R13 ;  /* 0x0000001fff057819 */ /* 0x000fe4000001140d */
[----:B--2---:R-:W-:Y:S01]  /*228d0*/  SHF.R.S32.HI R2, RZ, 0x1f, R19 ;  /* 0x0000001fff027819 */ /* 0x004fe20000011413 */
[----:B------:R-:W-:Y:S01]  /*228e0*/  IMAD.IADD R10, R22, 0x1, R45 ;  /* 0x00000001160a7824 */ /* 0x000fe200078e022d */
[----:B------:R0:W-:Y:S01]  /*228f0*/  STL [R1+0x4d60], R42 ;  /* 0x004d602a01007387 */ /* 0x0001e20000100800 */
[----:B------:R-:W-:Y:S01]  /*22900*/  @P0 VIADD R0, R0, 0xff801fff ;  /* 0xff801fff00000836 */ /* 0x000fe20000000000 */
[----:B------:R-:W-:Y:S01]  /*22910*/  IADD3 R3, PT, PT, R23, -R26, RZ ;  /* 0x8000001a17037210 */ /* 0x000fe20007ffe0ff */
[----:B------:R-:W-:Y:S01]  /*22920*/  IMAD.HI.U32 R20, R19, -0x7fe001, R20 ;  /* 0xff801fff13147827 */ /* 0x000fe200078e0014 */
[----:B------:R-:W2:Y:S01]  /*22930*/  LDL R38, [R1+0x4dd8] ;  /* 0x004dd80001267983 */ /* 0x000ea20000100800 */
[----:B------:R-:W-:-:S02]  /*22940*/  ISETP.GT.AND P1, PT, R10, 0x7fe000, PT ;  /* 0x007fe0000a00780c */ /* 0x000fc40003f24270 */
[----:B------:R-:W-:Y:S01]  /*22950*/  @!P2 VIADD R16, R16, 0x7fe001 ;  /* 0x007fe0011010a836 */ /* 0x000fe20000000000 */
[----:B------:R-:W2:Y:S01]  /*22960*/  LDL R59, [R1+0x4df8] ;  /* 0x004df800013b7983 */ /* 0x000ea20000100800 */
[----:B------:R-:W-:Y:S02]  /*22970*/  IMAD R5, R5, -0x7fe001, RZ ;  /* 0xff801fff05057824 */ /* 0x000fe400078e02ff */
[----:B------:R-:W-:Y:S01]  /*22980*/  IMAD R2, R2, -0x7fe001, RZ ;  /* 0xff801fff02027824 */ /* 0x000fe200078e02ff */
[----:B------:R-:W-:Y:S01]  /*22990*/  ISETP.GE.AND P2, PT, R0, RZ, PT ;  /* 0x000000ff0000720c */ /* 0x000fe20003f46270 */
[----:B------:R-:W-:Y:S01]  /*229a0*/  IMAD.IADD R22, R22, 0x1, -R45 ;  /* 0x0000000116167824 */ /* 0x000fe200078e0a2d */
[----:B------:R-:W-:Y:S01]  /*229b0*/  ISETP.GE.AND P4, PT, R3, RZ, PT ;  /* 0x000000ff0300720c */ /* 0x000fe20003f86270 */
[----:B------:R1:W-:Y:S01]  /*229c0*/  STL [R1+0x4d44], R16 ;  /* 0x004d441001007387 */ /* 0x0003e20000100800 */
[----:B------:R-:W-:Y:S02]  /*229d0*/  IADD3 R44, PT, PT, R44, -R13, R5 ;  /* 0x8000000d2c2c7210 */ /* 0x000fe40007ffe005 */
[----:B0-----:R-:W-:Y:S01]  /*229e0*/  IADD3 R42, PT, PT, R20, -R19, R2 ;  /* 0x80000013142a7210 */ /* 0x001fe20007ffe002 */
[----:B------:R-:W2:Y:S01]  /*229f0*/  LDL R5, [R1+0x4e20] ;  /* 0x004e200001057983 */ /* 0x000ea20000100800 */
[----:B------:R-:W-:-:S03]  /*22a00*/  ISETP.GE.AND P3, PT, R22, RZ, PT ;  /* 0x000000ff1600720c */ /* 0x000fc60003f66270 */
[----:B------:R-:W2:Y:S01]  /*22a10*/  LDL R2, [R1+0x4e00] ;  /* 0x004e000001027983 */ /* 0x000ea20000100800 */
[----:B------:R-:W-:Y:S01]  /*22a20*/  @P1 VIADD R10, R10, 0xff801fff ;  /* 0xff801fff0a0a1836 */ /* 0x000fe20000000000 */
[----:B------:R-:W-:Y:S01]  /*22a30*/  IADD3 R26, PT, PT, R23, R26, RZ ;  /* 0x0000001a171a7210 */ /* 0x000fe20007ffe0ff */
[----:B------:R-:W-:Y:S01]  /*22a40*/  IMAD.IADD R11, R58, 0x1, -R53 ;  /* 0x000000013a0b7824 */ /* 0x000fe200078e0a35 */
[----:B------:R-:W2:Y:S01]  /*22a50*/  LDL R6, [R1+0x4e04] ;  /* 0x004e040001067983 */ /* 0x000ea20000100800 */
[----:B------:R-:W-:Y:S01]  /*22a60*/  @!P2 VIADD R0, R0, 0x7fe001 ;  /* 0x007fe0010000a836 */ /* 0x000fe20000000000 */
[----:B------:R-:W-:Y:S02]  /*22a70*/  @!P4 IADD3 R3, PT, PT, R3, 0x7fe001, RZ ;  /* 0x007fe0010303c810 */ /* 0x000fe40007ffe0ff */
[----:B------:R-:W2:Y:S01]  /*22a80*/  LDL R61, [R1+0x4e24] ;  /* 0x004e2400013d7983 */ /* 0x000ea20000100800 */
[----:B------:R-:W-:Y:S02]  /*22a90*/  ISETP.GT.AND P0, PT, R26, 0x7fe000, PT ;  /* 0x007fe0001a00780c */ /* 0x000fe40003f04270 */
[----:B------:R-:W-:-:S02]  /*22aa0*/  ISETP.GE.AND P1, PT, R10, RZ, PT ;  /* 0x000000ff0a00720c */ /* 0x000fc40003f26270 */
[----:B------:R-:W-:Y:S01]  /*22ab0*/  ISETP.GE.AND P2, PT, R11, RZ, PT ;  /* 0x000000ff0b00720c */ /* 0x000fe20003f46270 */
[----:B------:R-:W-:Y:S02]  /*22ac0*/  @!P3 VIADD R22, R22, 0x7fe001 ;  /* 0x007fe0011616b836 */ /* 0x000fe40000000000 */
[----:B------:R-:W-:Y:S01]  /*22ad0*/  IMAD.WIDE R20, R3, UR13, RZ ;  /* 0x0000000d03147c25 */ /* 0x000fe2000f8e02ff */
[----:B-1----:R-:W-:-:S03]  /*22ae0*/  IADD3 R16, PT, PT, R58, R53, RZ ;  /* 0x000000353a107210 */ /* 0x002fc60007ffe0ff */
[----:B------:R-:W-:-:S04]  /*22af0*/  IMAD.WIDE R22, R22, UR13, RZ ;  /* 0x0000000d16167c25 */ /* 0x000fc8000f8e02ff */
[----:B------:R-:W-:Y:S01]  /*22b00*/  IMAD R41, R20, 0x3802001, RZ ;  /* 0x0380200114297824 */ /* 0x000fe200078e02ff */
[----:B------:R-:W-:Y:S01]  /*22b10*/  @!P1 IADD3 R10, PT, PT, R10, 0x7fe001, RZ ;  /* 0x007fe0010a0a9810 */ /* 0x000fe20007ffe0ff */
[----:B------:R-:W-:Y:S02]  /*22b20*/  IMAD R19, R22, 0x3802001, RZ ;  /* 0x0380200116137824 */ /* 0x000fe400078e02ff */
[----:B------:R-:W-:Y:S01]  /*22b30*/  @P0 VIADD R26, R26, 0xff801fff ;  /* 0xff801fff1a1a0836 */ /* 0x000fe20000000000 */
[----:B------:R-:W-:Y:S01]  /*22b40*/  SHF.R.S32.HI R3, RZ, 0x1f, R41 ;  /* 0x0000001fff037819 */ /* 0x000fe20000011429 */
[----:B------:R-:W-:Y:S01]  /*22b50*/  @!P2 VIADD R11, R11, 0x7fe001 ;  /* 0x007fe0010b0ba836 */ /* 0x000fe20000000000 */
[----:B------:R-:W-:Y:S01]  /*22b60*/  ISETP.GT.AND P0, PT, R16, 0x7fe000, PT ;  /* 0x007fe0001000780c */ /* 0x000fe20003f04270 */
[----:B------:R-:W-:Y:S01]  /*22b70*/  STL [R1+0x4d64], R44 ;  /* 0x004d642c01007387 */ /* 0x000fe20000100800 */
[----:B------:R-:W-:Y:S01]  /*22b80*/  IMAD.HI.U32 R46, R19, -0x7fe001, R22 ;  /* 0xff801fff132e7827 */ /* 0x000fe200078e0016 */
[----:B------:R-:W-:-:S02]  /*22b90*/  ISETP.GE.AND P2, PT, R26, RZ, PT ;  /* 0x000000ff1a00720c */ /* 0x000fc40003f46270 */
[----:B------:R-:W-:Y:S01]  /*22ba0*/  STL [R1+0x4d48], R0 ;  /* 0x004d480001007387 */ /* 0x000fe20000100800 */
[----:B------:R-:W-:-:S03]  /*22bb0*/  IMAD.HI.U32 R22, R41, -0x7fe001, R20 ;  /* 0xff801fff29167827 */ /* 0x000fc600078e0014 */
[----:B------:R0:W-:Y:S01]  /*22bc0*/  STL [R1+0x4d68], R42 ;  /* 0x004d682a01007387 */ /* 0x0001e20000100800 */
[----:B------:R-:W-:-:S03]  /*22bd0*/  IMAD.WIDE R20, R11, UR13, RZ ;  /* 0x0000000d0b147c25 */ /* 0x000fc6000f8e02ff */
[----:B------:R1:W-:Y:S01]  /*22be0*/  STL [R1+0x4d4c], R10 ;  /* 0x004d4c0a01007387 */ /* 0x0003e20000100800 */
[----:B------:R-:W-:-:S03]  /*22bf0*/  IMAD R3, R3, -0x7fe001, RZ ;  /* 0xff801fff03037824 */ /* 0x000fc600078e02ff */
[----:B------:R-:W2:Y:S01]  /*22c00*/  LDL R11, [R1+0x4e08] ;  /* 0x004e0800010b7983 */ /* 0x000ea20000100800 */
[----:B0-----:R-:W-:-:S03]  /*22c10*/  IMAD.IADD R42, R40, 0x1, R55 ;  /* 0x00000001282a7824 */ /* 0x001fc600078e0237 */
[----:B------:R-:W2:Y:S01]  /*22c20*/  LDL R58, [R1+0x4e28] ;  /* 0x004e2800013a7983 */ /* 0x000ea20000100800 */
[----:B------:R-:W-:Y:S01]  /*22c30*/  IMAD.IADD R40, R40, 0x1, -R55 ;  /* 0x0000000128287824 */ /* 0x000fe200078e0a37 */
[----:B------:R-:W-:Y:S01]  /*22c40*/  IADD3 R22, PT, PT, R22, -R41, R3 ;  /* 0x8000002916167210 */ /* 0x000fe20007ffe003 */
[----:B------:R-:W-:Y:S01]  /*22c50*/  IMAD R3, R20, 0x3802001, RZ ;  /* 0x0380200114037824 */ /* 0x000fe200078e02ff */
[----:B------:R-:W-:Y:S01]  /*22c60*/  ISETP.GT.AND P1, PT, R42, 0x7fe000, PT ;  /* 0x007fe0002a00780c */ /* 0x000fe20003f24270 */
[----:B------:R-:W-:Y:S01]  /*22c70*/  @P0 VIADD R16, R16, 0xff801fff ;  /* 0xff801fff10100836 */ /* 0x000fe20000000000 */
[----:B------:R-:W-:Y:S01]  /*22c80*/  ISETP.GE.AND P3, PT, R40, RZ, PT ;  /* 0x000000ff2800720c */ /* 0x000fe20003f66270 */
[----:B------:R-:W-:Y:S01]  /*22c90*/  IMAD.HI.U32 R44, R3, -0x7fe001, R20 ;  /* 0xff801fff032c7827 */ /* 0x000fe200078e0014 */
[----:B------:R-:W-:Y:S01]  /*22ca0*/  SHF.R.S32.HI R0, RZ, 0x1f, R3 ;  /* 0x0000001fff007819 */ /* 0x000fe20000011403 */
[----:B------:R-:W2:Y:S01]  /*22cb0*/  LDL R20, [R1+0x4e0c] ;  /* 0x004e0c0001147983 */ /* 0x000ea20000100800 */
[C---:B-1----:R-:W-:Y:S01]  /*22cc0*/  IADD3 R10, PT, PT, R7.reuse, R8, RZ ;  /* 0x00000008070a7210 */ /* 0x042fe20007ffe0ff */
[----:B------:R-:W-:Y:S01]  /*22cd0*/  IMAD.IADD R7, R7, 0x1, -R8 ;  /* 0x0000000107077824 */ /* 0x000fe200078e0a08 */
[----:B------:R-:W-:Y:S01]  /*22ce0*/  @!P2 IADD3 R26, PT, PT, R26, 0x7fe001, RZ ;  /* 0x007fe0011a1aa810 */ /* 0x000fe20007ffe0ff */
[----:B------:R-:W2:Y:S01]  /*22cf0*/  LDL R53, [R1+0x4e2c] ;  /* 0x004e2c0001357983 */ /* 0x000ea20000100800 */
[----:B------:R-:W-:-:S02]  /*22d00*/  ISETP.GE.AND P2, PT, R16, RZ, PT ;  /* 0x000000ff1000720c */ /* 0x000fc40003f46270 */
[----:B------:R-:W-:Y:S01]  /*22d10*/  SHF.R.S32.HI R13, RZ, 0x1f, R19 ;  /* 0x0000001fff0d7819 */ /* 0x000fe20000011413 */
[----:B------:R-:W-:Y:S01]  /*22d20*/  IMAD R0, R0, -0x7fe001, RZ ;  /* 0xff801fff00007824 */ /* 0x000fe200078e02ff */
[----:B------:R-:W0:Y:S01]  /*22d30*/  LDCU UR14, c[0x3][UR6+-0xa0] ;  /* 0x00ffec00060e77ac */ /* 0x000e220008000800 */
[----:B------:R-:W-:Y:S01]  /*22d40*/  ISETP.GE.AND P4, PT, R7, RZ, PT ;  /* 0x000000ff0700720c */ /* 0x000fe20003f86270 */
[----:B------:R-:W-:Y:S02]  /*22d50*/  @P1 VIADD R42, R42, 0xff801fff ;  /* 0xff801fff2a2a1836 */ /* 0x000fe40000000000 */
[----:B------:R-:W-:Y:S01]  /*22d60*/  IMAD R13, R13, -0x7fe001, RZ ;  /* 0xff801fff0d0d7824 */ /* 0x000fe200078e02ff */
[----:B------:R-:W-:Y:S01]  /*22d70*/  IADD3 R44, PT, PT, R44, -R3, R0 ;  /* 0x800000032c2c7210 */ /* 0x000fe20007ffe000 */
[----:B------:R-:W-:Y:S01]  /*22d80*/  @!P3 VIADD R40, R40, 0x7fe001 ;  /* 0x007fe0012828b836 */ /* 0x000fe20000000000 */
[----:B------:R-:W-:Y:S01]  /*22d90*/  ISETP.GE.AND P3, PT, R42, RZ, PT ;  /* 0x000000ff2a00720c */ /* 0x000fe20003f66270 */
[----:B---3--:R-:W-:Y:S01]  /*22da0*/  IMAD.IADD R0, R12, 0x1, -R47 ;  /* 0x000000010c007824 */ /* 0x008fe200078e0a2f */
[----:B------:R-:W-:Y:S01]  /*22db0*/  IADD3 R46, PT, PT, R46, -R19, R13 ;  /* 0x800000132e2e7210 */ /* 0x000fe20007ffe00d */
[----:B------:R-:W-:Y:S01]  /*22dc0*/  IMAD.WIDE R40, R40, UR13, RZ ;  /* 0x0000000d28287c25 */ /* 0x000fe2000f8e02ff */
[----:B------:R-:W-:-:S02]  /*22dd0*/  IADD3 R8, PT, PT, R12, R47, RZ ;  /* 0x0000002f0c087210 */ /* 0x000fc40007ffe0ff */
[----:B------:R-:W-:Y:S01]  /*22de0*/  ISETP.GT.AND P0, PT, R10, 0x7fe000, PT ;  /* 0x007fe0000a00780c */ /* 0x000fe20003f04270 */
[----:B------:R-:W-:Y:S01]  /*22df0*/  @!P2 VIADD R16, R16, 0x7fe001 ;  /* 0x007fe0011010a836 */ /* 0x000fe20000000000 */
[----:B------:R-:W-:Y:S01]  /*22e00*/  ISETP.GE.AND P2, PT, R0, RZ, PT ;  /* 0x000000ff0000720c */ /* 0x000fe20003f46270 */
[----:B------:R-:W-:Y:S01]  /*22e10*/  IMAD R19, R40, 0x3802001, RZ ;  /* 0x0380200128137824 */ /* 0x000fe200078e02ff */
[----:B------:R-:W-:Y:S01]  /*22e20*/  ISETP.GT.AND P1, PT, R8, 0x7fe000, PT ;  /* 0x007fe0000800780c */ /* 0x000fe20003f24270 */
[----:B------:R-:W-:Y:S01]  /*22e30*/  STL [R1+0x4d6c], R46 ;  /* 0x004d6c2e01007387 */ /* 0x000fe20000100800 */
[----:B------:R-:W-:-:S03]  /*22e40*/  @!P4 IADD3 R7, PT, PT, R7, 0x7fe001, RZ ;  /* 0x007fe0010707c810 */ /* 0x000fc60007ffe0ff */
[----:B------:R1:W-:Y:S01]  /*22e50*/  STL [R1+0x4d50], R26 ;  /* 0x004d501a01007387 */ /* 0x0003e20000100800 */
[----:B------:R-:W-:-:S03]  /*22e60*/  SHF.R.S32.HI R3, RZ, 0x1f, R19 ;  /* 0x0000001fff037819 */ /* 0x000fc60000011413 */
[----:B------:R3:W-:Y:S01]  /*22e70*/  STL [R1+0x4d70], R22 ;  /* 0x004d701601007387 */ /* 0x0007e20000100800 */
[----:B0-----:R-:W-:-:S03]  /*22e80*/  IMAD.WIDE R12, R7, UR14, RZ ;  /* 0x0000000e070c7c25 */ /* 0x001fc6000f8e02ff */
[----:B------:R-:W2:Y:S04]  /*22e90*/  LDL R64, [R1+0x4e10] ;  /* 0x004e100001407983 */ /* 0x000ea80000100800 */
[----:B------:R-:W2:Y:S01]  /*22ea0*/  LDL R21, [R1+0x4e30] ;  /* 0x004e300001157983 */ /* 0x000ea20000100800 */
[----:B------:R-:W-:Y:S02]  /*22eb0*/  @!P3 VIADD R42, R42, 0x7fe001 ;  /* 0x007fe0012a2ab836 */ /* 0x000fe40000000000 */
[----:B-1----:R-:W-:Y:S01]  /*22ec0*/  IMAD.HI.U32 R26, R19, -0x7fe001, R40 ;  /* 0xff801fff131a7827 */ /* 0x002fe200078e0028 */
[----:B------:R0:W-:Y:S01]  /*22ed0*/  STL [R1+0x4d54], R16 ;  /* 0x004d541001007387 */ /* 0x0001e20000100800 */
[----:B------:R-:W-:Y:S02]  /*22ee0*/  @!P2 IADD3 R0, PT, PT, R0, 0x7fe001, RZ ;  /* 0x007fe0010000a810 */ /* 0x000fe40007ffe0ff */
[----:B------:R-:W-:Y:S01]  /*22ef0*/  IMAD R3, R3, -0x7fe001, RZ ;  /* 0xff801fff03037824 */ /* 0x000fe200078e02ff */
[----:B------:R-:W-:Y:S01]  /*22f00*/  STL [R1+0x4d74], R44 ;  /* 0x004d742c01007387 */ /* 0x000fe20000100800 */
[----:B------:R-:W-:-:S02]  /*22f10*/  IMAD R7, R12, 0x3802001, RZ ;  /* 0x038020010c077824 */ /* 0x000fc400078e02ff */
[----:B------:R-:W-:Y:S01]  /*22f20*/  @P0 VIADD R10, R10, 0xff801fff ;  /* 0xff801fff0a0a0836 */ /* 0x000fe20000000000 */
[----:B------:R1:W-:Y:S01]  /*22f30*/  STL [R1+0x4d58], R42 ;  /* 0x004d582a01007387 */ /* 0x0003e20000100800 */
[----:B------:R-:W-:Y:S01]  /*22f40*/  @P1 VIADD R8, R8, 0xff801fff ;  /* 0xff801fff08081836 */ /* 0x000fe20000000000 */
[----:B------:R-:W-:Y:S02]  /*22f50*/  IADD3 R26, PT, PT, R26, -R19, R3 ;  /* 0x800000131a1a7210 */ /* 0x000fe40007ffe003 */
[----:B---3--:R-:W3:Y:S01]  /*22f60*/  LDL R22, [R1+0x4e14] ;  /* 0x004e140001167983 */ /* 0x008ee20000100800 */
[----:B------:R-:W-:Y:S01]  /*22f70*/  SHF.R.S32.HI R3, RZ, 0x1f, R7 ;  /* 0x0000001fff037819 */ /* 0x000fe20000011407 */
[----:B0-----:R-:W-:Y:S02]  /*22f80*/  IMAD.HI.U32 R16, R7, -0x7fe001, R12 ;  /* 0xff801fff07107827 */ /* 0x001fe400078e000c */
[----:B------:R-:W3:Y:S01]  /*22f90*/  LDL R55, [R1+0x4e34] ;  /* 0x004e340001377983 */ /* 0x000ee20000100800 */
[----:B------:R-:W-:Y:S01]  /*22fa0*/  ISETP.GE.AND P0, PT, R10, RZ, PT ;  /* 0x000000ff0a00720c */ /* 0x000fe20003f06270 */
[----:B------:R-:W-:Y:S01]  /*22fb0*/  IMAD.WIDE R12, R0, UR14, RZ ;  /* 0x0000000e000c7c25 */ /* 0x000fe2000f8e02ff */
[----:B------:R-:W-:-:S03]  /*22fc0*/  ISETP.GE.AND P1, PT, R8, RZ, PT ;  /* 0x000000ff0800720c */ /* 0x000fc60003f26270 */
[----:B------:R-:W-:Y:S02]  /*22fd0*/  IMAD R3, R3, -0x7fe001, RZ ;  /* 0xff801fff03037824 */ /* 0x000fe400078e02ff */
[----:B------:R-:W-:Y:S01]  /*22fe0*/  IMAD R19, R12, 0x3802001, RZ ;  /* 0x038020010c137824 */ /* 0x000fe200078e02ff */
[----:B------:R4:W-:Y:S02]  /*22ff0*/  STL [R1+0x4d78], R26 ;  /* 0x004d781a01007387 */ /* 0x0009e40000100800 */
[----:B-1----:R-:W-:Y:S02]  /*23000*/  IADD3 R42, PT, PT, R16, -R7, R3 ;  /* 0x80000007102a7210 */ /* 0x002fe40007ffe003 */
[----:B------:R-:W3:Y:S01]  /*23010*/  LDL R23, [R1+0x4e18] ;  /* 0x004e180001177983 */ /* 0x000ee20000100800 */
[----:B------:R-:W-:Y:S01]  /*23020*/  SHF.R.S32.HI R0, RZ, 0x1f, R19 ;  /* 0x0000001fff007819 */ /* 0x000fe20000011413 */
[----:B------:R-:W-:Y:S02]  /*23030*/  IMAD.IADD R3, R14, 0x1, -R43 ;  /* 0x000000010e037824 */ /* 0x000fe400078e0a2b */
[----:B------:R-:W3:Y:S01]  /*23040*/  LDL R60, [R1+0x4e38] ;  /* 0x004e3800013c7983 */ /* 0x000ee20000100800 */
[----:B------:R-:W-:-:S02]  /*23050*/  @!P0 VIADD R10, R10, 0x7fe001 ;  /* 0x007fe0010a0a8836 */ /* 0x000fc40000000000 */
[----:B------:R-:W-:Y:S01]  /*23060*/  IMAD.HI.U32 R40, R19, -0x7fe001, R12 ;  /* 0xff801fff13287827 */ /* 0x000fe200078e000c */
[----:B------:R-:W-:-:S03]  /*23070*/  ISETP.GE.AND P0, PT, R3, RZ, PT ;  /* 0x000000ff0300720c */ /* 0x000fc60003f06270 */
[----:B------:R-:W-:Y:S02]  /*23080*/  @!P1 VIADD R8, R8, 0x7fe001 ;  /* 0x007fe00108089836 */ /* 0x000fe40000000000 */
[----:B------:R-:W-:Y:S01]  /*23090*/  IMAD R0, R0, -0x7fe001, RZ ;  /* 0xff801fff00007824 */ /* 0x000fe200078e02ff */
[----:B------:R-:W-:Y:S01]  /*230a0*/  IADD3 R7, PT, PT, R15, -R50, RZ ;  /* 0x800000320f077210 */ /* 0x000fe20007ffe0ff */
[----:B------:R-:W-:Y:S01]  /*230b0*/  STL [R1+0x4d80], R10 ;  /* 0x004d800a01007387 */ /* 0x000fe20000100800 */
[----:B------:R-:W-:Y:S02]  /*230c0*/  IADD3 R14, PT, PT, R14, R43, RZ ;  /* 0x0000002b0e0e7210 */ /* 0x000fe40007ffe0ff */
[----:B------:R-:W-:Y:S01]  /*230d0*/  IADD3 R40, PT, PT, R40, -R19, R0 ;  /* 0x8000001328287210 */ /* 0x000fe20007ffe000 */
[----:B------:R0:W-:Y:S01]  /*230e0*/  STL [R1+0x4da0], R42 ;  /* 0x004da02a01007387 */ /* 0x0001e20000100800 */
[----:B------:R-:W-:-:S03]  /*230f0*/  ISETP.GE.AND P1, PT, R7, RZ, PT ;  /* 0x000000ff0700720c */ /* 0x000fc60003f26270 */
[----:B------:R1:W-:Y:S04]  /*23100*/  STL [R1+0x4d84], R8 ;  /* 0x004d840801007387 */ /* 0x0003e80000100800 */
[----:B------:R-:W3:Y:S04]  /*23110*/  LDL R0, [R1+0x4c1c] ;  /* 0x004c1c0001007983 */ /* 0x000ee80000100800 */
[----:B------:R-:W3:Y:S01]  /*23120*/  LDL R43, [R1+0x4c3c] ;  /* 0x004c3c00012b7983 */ /* 0x000ee20000100800 */
[----:B------:R-:W-:Y:S02]  /*23130*/  @!P0 VIADD R3, R3, 0x7fe001 ;  /* 0x007fe00103038836 */ /* 0x000fe40000000000 */
[----:B------:R-:W-:-:S02]  /*23140*/  IMAD.IADD R16, R15, 0x1, R50 ;  /* 0x000000010f107824 */ /* 0x000fc400078e0232 */
[C---:B----4-:R-:W-:Y:S01]  /*23150*/  IMAD.IADD R26, R17.reuse, 0x1, R18 ;  /* 0x00000001111a7824 */ /* 0x050fe200078e0212 */
[----:B------:R-:W-:Y:S01]  /*23160*/  IADD3 R17, PT, PT, R17, -R18, RZ ;  /* 0x8000001211117210 */ /* 0x000fe20007ffe0ff */
[----:B------:R-:W-:Y:S01]  /*23170*/  IMAD.WIDE R12, R3, UR14, RZ ;  /* 0x0000000e030c7c25 */ /* 0x000fe2000f8e02ff */
[----:B------:R-:W-:Y:S01]  /*23180*/  ISETP.GT.AND P0, PT, R14, 0x7fe000, PT ;  /* 0x007fe0000e00780c */ /* 0x000fe20003f04270 */
[----:B------:R-:W4:Y:S02]  /*23190*/  LDL R3, [R1+0x4c5c] ;  /* 0x004c5c0001037983 */ /* 0x000f240000100800 */
[----:B------:R-:W-:Y:S01]  /*231a0*/  @!P1 VIADD R7, R7, 0x7fe001 ;  /* 0x007fe00107079836 */ /* 0x000fe20000000000 */
[----:B------:R-:W-:Y:S01]  /*231b0*/  ISETP.GT.AND P1, PT, R16, 0x7fe000, PT ;  /* 0x007fe0001000780c */ /* 0x000fe20003f24270 */
[----:B------:R-:W4:Y:S01]  /*231c0*/  LDL R46, [R1+0x4c7c] ;  /* 0x004c7c00012e7983 */ /* 0x000f220000100800 */
[----:B------:R-:W-:Y:S02]  /*231d0*/  ISETP.GE.AND P3, PT, R17, RZ, PT ;  /* 0x000000ff1100720c */ /* 0x000fe40003f66270 */
[----:B------:R-:W-:Y:S01]  /*231e0*/  ISETP.GT.AND P2, PT, R26, 0x7fe000, PT ;  /* 0x007fe0001a00780c */ /* 0x000fe20003f44270 */
[----:B------:R-:W-:Y:S01]  /*231f0*/  IMAD.WIDE R18, R7, UR14, RZ ;  /* 0x0000000e07127c25 */ /* 0x000fe2000f8e02ff */
[----:B------:R-:W-:Y:S03]  /*23200*/  STL [R1+0x4da4], R40 ;  /* 0x004da42801007387 */ /* 0x000fe60000100800 */
[----:B------:R-:W-:Y:S01]  /*23210*/  @P0 IADD3 R14, PT, PT, R14, -0x7fe001, RZ ;  /* 0xff801fff0e0e0810 */ /* 0x000fe20007ffe0ff */
[----:B------:R-:W-:Y:S01]  /*23220*/  IMAD R15, R12, 0x3802001, RZ ;  /* 0x038020010c0f7824 */ /* 0x000fe200078e02ff */
[----:B------:R-:W4:Y:S02]  /*23230*/  LDL R7, [R1+0x4c9c] ;  /* 0x004c9c0001077983 */ /* 0x000f240000100800 */
[----:B------:R-:W-:Y:S01]  /*23240*/  @P1 VIADD R16, R16, 0xff801fff ;  /* 0xff801fff10101836 */ /* 0x000fe20000000000 */
[----:B------:R-:W-:Y:S01]  /*23250*/  ISETP.GE.AND P0, PT, R14, RZ, PT ;  /* 0x000000ff0e00720c */ /* 0x000fe20003f06270 */
[----:B------:R-:W-:Y:S01]  /*23260*/  @!P3 VIADD R17, R17, 0x7fe001 ;  /* 0x007fe0011111b836 */ /* 0x000fe20000000000 */
[----:B------:R-:W4:Y:S01]  /*23270*/  LDL R48, [R1+0x4cbc] ;  /* 0x004cbc0001307983 */ /* 0x000f220000100800 */
[----:B------:R-:W-:Y:S01]  /*23280*/  IMAD R41, R18, 0x3802001, RZ ;  /* 0x0380200112297824 */ /* 0x000fe200078e02ff */
[----:B------:R-:W-:Y:S01]  /*23290*/  ISETP.GE.AND P1, PT, R16, RZ, PT ;  /* 0x000000ff1000720c */ /* 0x000fe20003f26270 */
[----:B0-----:R-:W-:Y:S01]  /*232a0*/  IMAD.HI.U32 R42, R15, -0x7fe001, R12 ;  /* 0xff801fff0f2a7827 */ /* 0x001fe200078e000c */
[----:B------:R-:W-:-:S02]  /*232b0*/  @P2 IADD3 R26, PT, PT, R26, -0x7fe001, RZ ;  /* 0xff801fff1a1a2810 */ /* 0x000fc40007ffe0ff */
[----:B------:R-:W-:Y:S01]  /*232c0*/  SHF.R.S32.HI R10, RZ, 0x1f, R15 ;  /* 0x0000001fff0a7819 */ /* 0x000fe2000001140f */
[----:B------:R-:W-:Y:S01]  /*232d0*/  IMAD.WIDE R12, R17, UR14, RZ ;  /* 0x0000000e110c7c25 */ /* 0x000fe2000f8e02ff */
[----:B-1----:R-:W-:Y:S02]  /*232e0*/  SHF.R.S32.HI R8, RZ, 0x1f, R41 ;  /* 0x0000001fff087819 */ /* 0x002fe40000011429 */
[----:B------:R-:W-:Y:S01]  /*232f0*/  ISETP.GE.AND P2, PT, R26, RZ, PT ;  /* 0x000000ff1a00720c */ /* 0x000fe20003f46270 */
[----:B------:R-:W-:-:S04]  /*23300*/  IMAD.HI.U32 R44, R41, -0x7fe001, R18 ;  /* 0xff801fff292c7827 */ /* 0x000fc800078e0012 */
[----:B------:R-:W-:Y:S02]  /*23310*/  IMAD R19, R12, 0x3802001, RZ ;  /* 0x038020010c137824 */ /* 0x000fe400078e02ff */
[----:B------:R-:W-:Y:S02]  /*23320*/  IMAD R10, R10, -0x7fe001, RZ ;  /* 0xff801fff0a0a7824 */ /* 0x000fe400078e02ff */
[----:B------:R-:W-:Y:S01]  /*23330*/  IMAD R17, R8, -0x7fe001, RZ ;  /* 0xff801fff08117824 */ /* 0x000fe200078e02ff */
[----:B------:R-:W-:Y:S01]  /*23340*/  SHF.R.S32.HI R8, RZ, 0x1f, R19 ;  /* 0x0000001fff087819 */ /* 0x000fe20000011413 */
[----:B------:R-:W-:Y:S01]  /*23350*/  @!P0 VIADD R14, R14, 0x7fe001 ;  /* 0x007fe0010e0e8836 */ /* 0x000fe20000000000 */
[----:B------:R-:W-:Y:S01]  /*23360*/  IADD3 R18, PT, PT, R42, -R15, R10 ;  /* 0x8000000f2a127210 */ /* 0x000fe20007ffe00a */
[----:B------:R-:W-:Y:S01]  /*23370*/  @!P1 VIADD R16, R16, 0x7fe001 ;  /* 0x007fe00110109836 */ /* 0x000fe20000000000 */
[----:B------:R-:W-:Y:S01]  /*23380*/  IADD3 R10, PT, PT, R44, -R41, R17 ;  /* 0x800000292c0a7210 */ /* 0x000fe20007ffe011 */
[----:B------:R-:W-:Y:S01]  /*23390*/  IMAD.IADD R17, R39, 0x1, -R56 ;  /* 0x0000000127117824 */ /* 0x000fe200078e0a38 */
[----:B------:R-:W-:Y:S01]  /*233a0*/  STL [R1+0x4d88], R14 ;  /* 0x004d880e01007387 */ /* 0x000fe20000100800 */
[----:B------:R-:W-:Y:S01]  /*233b0*/  IMAD.HI.U32 R42, R19, -0x7fe001, R12 ;  /* 0xff801fff132a7827 */ /* 0x000fe200078e000c */
[----:B------:R-:W-:-:S03]  /*233c0*/  IADD3 R13, PT, PT, R25, -R52, RZ ;  /* 0x80000034190d7210 */ /* 0x000fc60007ffe0ff */
[----:B------:R-:W-:Y:S01]  /*233d0*/  IMAD R8, R8, -0x7fe001, RZ ;  /* 0xff801fff08087824 */ /* 0x000fe200078e02ff */
[----:B------:R0:W-:Y:S01]  /*233e0*/  STL [R1+0x4da8], R18 ;  /* 0x004da81201007387 */ /* 0x0001e20000100800 */
[----:B------:R-:W-:Y:S01]  /*233f0*/  @!P2 VIADD R26, R26, 0x7fe001 ;  /* 0x007fe0011a1aa836 */ /* 0x000fe20000000000 */
[----:B------:R-:W-:Y:S02]  /*23400*/  ISETP.GE.AND P2, PT, R17, RZ, PT ;  /* 0x000000ff1100720c */ /* 0x000fe40003f46270 */
[----:B------:R-:W-:Y:S01]  /*23410*/  STL [R1+0x4d8c], R16 ;  /* 0x004d8c1001007387 */ /* 0x000fe20000100800 */
[----:B------:R-:W-:Y:S02]  /*23420*/  IADD3 R42, PT, PT, R42, -R19, R8 ;  /* 0x800000132a2a7210 */ /* 0x000fe40007ffe008 */
[----:B------:R-:W-:Y:S01]  /*23430*/  ISETP.GE.AND P0, PT, R13, RZ, PT ;  /* 0x000000ff0d00720c */ /* 0x000fe20003f06270 */
[----:B------:R1:W-:Y:S01]  /*23440*/  STL [R1+0x4dac], R10 ;  /* 0x004dac0a01007387 */ /* 0x0003e20000100800 */
[----:B0-----:R-:W-:-:S03]  /*23450*/  IADD3 R18, PT, PT, R25, R52, RZ ;  /* 0x0000003419127210 */ /* 0x001fc60007ffe0ff */
[----:B------:R-:W4:Y:S01]  /*23460*/  LDL R8, [R1+0x4cdc] ;  /* 0x004cdc0001087983 */ /* 0x000f220000100800 */
[----:B------:R-:W-:-:S03]  /*23470*/  ISETP.GT.AND P1, PT, R18, 0x7fe000, PT ;  /* 0x007fe0001200780c */ /* 0x000fc60003f24270 */
[----:B------:R-:W4:Y:S01]  /*23480*/  LDL R45, [R1+0x4cfc] ;  /* 0x004cfc00012d7983 */ /* 0x000f220000100800 */
[C---:B-1----:R-:W-:Y:S01]  /*23490*/  IMAD.IADD R10, R4.reuse, 0x1, R9 ;  /* 0x00000001040a7824 */ /* 0x042fe200078e0209 */
[----:B------:R-:W-:Y:S02]  /*234a0*/  IADD3 R4, PT, PT, R4, -R9, RZ ;  /* 0x8000000904047210 */ /* 0x000fe40007ffe0ff */
[----:B------:R-:W-:Y:S01]  /*234b0*/  STL [R1+0x4d90], R26 ;  /* 0x004d901a01007387 */ /* 0x000fe20000100800 */
[----:B------:R-:W-:Y:S01]  /*234c0*/  IMAD.IADD R40, R39, 0x1, R56 ;  /* 0x0000000127287824 */ /* 0x000fe200078e0238 */
[----:B------:R-:W0:Y:S02]  /*234d0*/  LDCU UR15, c[0x3][UR6+-0xa4] ;  /* 0x00ffeb80060f77ac */ /* 0x000e240008000800 */
[----:B------:R1:W-:Y:S01]  /*234e0*/  STL [R1+0x4db0], R42 ;  /* 0x004db02a01007387 */ /* 0x0003e20000100800 */
[----:B------:R-:W-:Y:S01]  /*234f0*/  ISETP.GE.AND P3, PT, R4, RZ, PT ;  /* 0x000000ff0400720c */ /* 0x000fe20003f66270 */
[----:B------:R-:W-:-:S02]  /*23500*/  @!P2 VIADD R17, R17, 0x7fe001 ;  /* 0x007fe0011111a836 */ /* 0x000fc40000000000 */
[----:B------:R-:W4:Y:S01]  /*23510*/  LDL R9, [R1+0x4d1c] ;  /* 0x004d1c0001097983 */ /* 0x000f220000100800 */
[----:B------:R-:W-:-:S03]  /*23520*/  ISETP.GT.AND P2, PT, R40, 0x7fe000, PT ;  /* 0x007fe0002800780c */ /* 0x000fc60003f44270 */
[----:B------:R-:W4:Y:S01]  /*23530*/  LDL R50, [R1+0x4d3c] ;  /* 0x004d3c0001327983 */ /* 0x000f220000100800 */
[----:B------:R-:W-:Y:S01]  /*23540*/  @!P0 VIADD R13, R13, 0x7fe001 ;  /* 0x007fe0010d0d8836 */ /* 0x000fe20000000000 */
[----:B------:R-:W-:Y:S02]  /*23550*/  ISETP.GT.AND P0, PT, R10, 0x7fe000, PT ;  /* 0x007fe0000a00780c */ /* 0x000fe40003f04270 */
[----:B------:R-:W-:Y:S01]  /*23560*/  @P1 IADD3 R18, PT, PT, R18, -0x7fe001, RZ ;  /* 0xff801fff12121810 */ /* 0x000fe20007ffe0ff */
[----:B------:R-:W-:Y:S01]  /*23570*/  IMAD.WIDE R14, R13, UR14, RZ ;  /* 0x0000000e0d0e7c25 */ /* 0x000fe2000f8e02ff */
[----:B------:R-:W4:Y:S02]  /*23580*/  LDL R12, [R1+0x4d5c] ;  /* 0x004d5c00010c7983 */ /* 0x000f240000100800 */
[----:B------:R-:W-:Y:S01]  /*23590*/  ISETP.GE.AND P1, PT, R18, RZ, PT ;  /* 0x000000ff1200720c */ /* 0x000fe20003f26270 */
[----:B------:R-:W-:Y:S01]  /*235a0*/  IMAD.WIDE R16, R17, UR14, RZ ;  /* 0x0000000e11107c25 */ /* 0x000fe2000f8e02ff */
[----:B------:R-:W4:Y:S03]  /*235b0*/  LDL R47, [R1+0x4d7c] ;  /* 0x004d7c00012f7983 */ /* 0x000f260000100800 */
[----:B------:R-:W-:Y:S01]  /*235c0*/  IMAD R19, R14, 0x3802001, RZ ;  /* 0x038020010e137824 */ /* 0x000fe200078e02ff */
[----:B------:R-:W4:Y:S01]  /*235d0*/  LDL R13, [R1+0x4d9c] ;  /* 0x004d9c00010d7983 */ /* 0x000f220000100800 */
[----:B------:R-:W-:-:S02]  /*235e0*/  @!P3 VIADD R4, R4, 0x7fe001 ;  /* 0x007fe0010404b836 */ /* 0x000fc40000000000 */
[----:B------:R-:W-:Y:S01]  /*235f0*/  IMAD R39, R16, 0x3802001, RZ ;  /* 0x0380200110277824 */ /* 0x000fe200078e02ff */
[----:B------:R-:W4:Y:S01]  /*23600*/  LDL R52, [R1+0x4dbc] ;  /* 0x004dbc0001347983 */ /* 0x000f220000100800 */
[----:B------:R-:W-:Y:S02]  /*23610*/  @P2 VIADD R40, R40, 0xff801fff ;  /* 0xff801fff28282836 */ /* 0x000fe40000000000 */
[----:B-1----:R-:W-:-:S04]  /*23620*/  IMAD.HI.U32 R42, R19, -0x7fe001, R14 ;  /* 0xff801fff132a7827 */ /* 0x002fc800078e000e */
[----:B------:R-:W-:Y:S02]  /*23630*/  @P0 VIADD R10, R10, 0xff801fff ;  /* 0xff801fff0a0a0836 */ /* 0x000fe40000000000 */
[----:B0-----:R-:W-:Y:S01]  /*23640*/  IMAD.WIDE R14, R4, UR15, RZ ;  /* 0x0000000f040e7c25 */ /* 0x001fe2000f8e02ff */
[----:B------:R-:W-:-:S03]  /*23650*/  ISETP.GE.AND P0, PT, R40, RZ, PT ;  /* 0x000000ff2800720c */ /* 0x000fc60003f06270 */
[----:B------:R-:W-:Y:S01]  /*23660*/  IMAD.HI.U32 R26, R39, -0x7fe001, R16 ;  /* 0xff801fff271a7827 */ /* 0x000fe200078e0010 */
[----:B------:R-:W-:Y:S02]  /*23670*/  IADD3 R16, PT, PT, R62, -R49, RZ ;  /* 0x800000313e107210 */ /* 0x000fe40007ffe0ff */
[----:B------:R-:W-:Y:S01]  /*23680*/  SHF.R.S32.HI R17, RZ, 0x1f, R19 ;  /* 0x0000001fff117819 */ /* 0x000fe20000011413 */
[----:B------:R-:W-:Y:S01]  /*23690*/  @!P1 VIADD R18, R18, 0x7fe001 ;  /* 0x007fe00112129836 */ /* 0x000fe20000000000 */
[----:B------:R-:W-:Y:S01]  /*236a0*/  ISETP.GE.AND P1, PT, R10, RZ, PT ;  /* 0x000000ff0a00720c */ /* 0x000fe20003f26270 */
[----:B------:R-:W-:Y:S01]  /*236b0*/  IMAD R41, R14, 0x3802001, RZ ;  /* 0x038020010e297824 */ /* 0x000fe200078e02ff */
[----:B------:R-:W-:Y:S01]  /*236c0*/  ISETP.GE.AND P2, PT, R16, RZ, PT ;  /* 0x000000ff1000720c */ /* 0x000fe20003f46270 */
[----:B------:R-:W-:Y:S01]  /*236d0*/  IMAD R25, R17, -0x7fe001, RZ ;  /* 0xff801fff11197824 */ /* 0x000fe200078e02ff */
[----:B------:R-:W-:Y:S02]  /*236e0*/  SHF.R.S32.HI R4, RZ, 0x1f, R39 ;  /* 0x0000001fff047819 */ /* 0x000fe40000011427 */
[----:B------:R-:W-:Y:S01]  /*236f0*/  SHF.R.S32.HI R17, RZ, 0x1f, R41 ;  /* 0x0000001fff117819 */ /* 0x000fe20000011429 */
[----:B------:R-:W-:Y:S01]  /*23700*/  IMAD.HI.U32 R44, R41, -0x7fe001, R14 ;  /* 0xff801fff292c7827 */ /* 0x000fe200078e000e */
[----:B------:R-:W-:-:S03]  /*23710*/  IADD3 R42, PT, PT, R42, -R19, R25 ;  /* 0x800000132a2a7210 */ /* 0x000fc60007ffe019 */
[----:B------:R-:W-:Y:S02]  /*23720*/  IMAD R4, R4, -0x7fe001, RZ ;  /* 0xff801fff04047824 */ /* 0x000fe400078e02ff */
[----:B------:R-:W-:Y:S02]  /*23730*/  IMAD R17, R17, -0x7fe001, RZ ;  /* 0xff801fff11117824 */ /* 0x000fe400078e02ff */
[----:B------:R-:W-:Y:S01]  /*23740*/  @!P0 VIADD R40, R40, 0x7fe001 ;  /* 0x007fe00128288836 */ /* 0x000fe20000000000 */
[----:B------:R-:W-:Y:S01]  /*23750*/  IADD3 R26, PT, PT, R26, -R39, R4 ;  /* 0x800000271a1a7210 */ /* 0x000fe20007ffe004 */
[----:B------:R-:W-:Y:S01]  /*23760*/  @!P1 VIADD R10, R10, 0x7fe001 ;  /* 0x007fe0010a0a9836 */ /* 0x000fe20000000000 */
[----:B------:R-:W-:Y:S01]  /*23770*/  STL [R1+0x4d94], R18 ;  /* 0x004d941201007387 */ /* 0x000fe20000100800 */
[----:B------:R-:W-:Y:S02]  /*23780*/  IADD3 R44, PT, PT, R44, -R41, R17 ;  /* 0x800000292c2c7210 */ /* 0x000fe40007ffe011 */
[----:B------:R-:W-:Y:S01]  /*23790*/  @!P2 IADD3 R16, PT, PT, R16, 0x7fe001, RZ ;  /* 0x007fe0011010a810 */ /* 0x000fe20007ffe0ff */
[----:B------:R0:W-:Y:S04]  /*237a0*/  STL [R1+0x4db4], R42 ;  /* 0x004db42a01007387 */ /* 0x0001e80000100800 */
[----:B------:R-:W-:Y:S01]  /*237b0*/  STL [R1+0x4d98], R40 ;  /* 0x004d982801007387 */ /* 0x000fe20000100800 */
[----:B------:R-:W-:-:S03]  /*237c0*/  IMAD.WIDE R16, R16, UR15, RZ ;  /* 0x0000000f10107c25 */ /* 0x000fc6000f8e02ff */
[----:B------:R5:W-:Y:S04]  /*237d0*/  STL [R1+0x4db8], R26 ;  /* 0x004db81a01007387 */ /* 0x000be80000100800 */
[----:B------:R1:W-:Y:S04]  /*237e0*/  STL [R1+0x4dc0], R10 ;  /* 0x004dc00a01007387 */ /* 0x0003e80000100800 */
[----:B------:R-:W-:Y:S01]  /*237f0*/  STL [R1+0x4de0], R44 ;  /* 0x004de02c01007387 */ /* 0x000fe20000100800 */
[----:B------:R-:W-:-:S03]  /*23800*/  IMAD R39, R16, 0x3802001, RZ ;  /* 0x0380200110277824 */ /* 0x000fc600078e02ff */
[----:B------:R-:W4:Y:S04]  /*23810*/  LDL R14, [R1+0x4ddc] ;  /* 0x004ddc00010e7983 */ /* 0x000f280000100800 */
[----:B------:R-:W4:Y:S01]  /*23820*/  LDL R41, [R1+0x4dfc] ;  /* 0x004dfc0001297983 */ /* 0x000f220000100800 */
[----:B0-----:R-:W-:-:S03]  /*23830*/  IMAD.HI.U32 R42, R39, -0x7fe001, R16 ;  /* 0xff801fff272a7827 */ /* 0x001fc600078e0010 */
[----:B------:R-:W4:Y:S04]  /*23840*/  LDL R16, [R1+0x4e40] ;  /* 0x004e400001107983 */ /* 0x000f280000100800 */
[----:B------:R-:W4:Y:S04]  /*23850*/  LDL R17, [R1+0x4e60] ;  /* 0x004e600001117983 */ /* 0x000f280000100800 */
[----:B------:R-:W4:Y:S04]  /*23860*/  LDL R15, [R1+0x4e1c] ;  /* 0x004e1c00010f7983 */ /* 0x000f280000100800 */
[----:B------:R-:W4:Y:S01]  /*23870*/  LDL R56, [R1+0x4e3c] ;  /* 0x004e3c0001387983 */ /* 0x000f220000100800 */
[----:B------:R-:W-:Y:S01]  /*23880*/  IADD3 R4, PT, PT, R62, R49, RZ ;  /* 0x000000313e047210 */ /* 0x000fe20007ffe0ff */
[----:B------:R-:W-:-:S03]  /*23890*/  IMAD.IADD R19, R66, 0x1, -R51 ;  /* 0x0000000142137824 */ /* 0x000fc600078e0a33 */
[----:B------:R-:W-:Y:S02]  /*238a0*/  ISETP.GT.AND P0, PT, R4, 0x7fe000, PT ;  /* 0x007fe0000400780c */ /* 0x000fe40003f04270 */
[----:B------:R-:W-:Y:S01]  /*238b0*/  ISETP.GE.AND P2, PT, R19, RZ, PT ;  /* 0x000000ff1300720c */ /* 0x000fe20003f46270 */
[----:B------:R-:W-:Y:S02]  /*238c0*/  IMAD.IADD R18, R66, 0x1, R51 ;  /* 0x0000000142127824 */ /* 0x000fe400078e0233 */
[C-C-:B-----5:R-:W-:Y:S02]  /*238d0*/  IMAD.IADD R26, R24.reuse, 0x1, -R57.reuse ;  /* 0x00000001181a7824 */ /* 0x160fe400078e0a39 */
[----:B-1----:R-:W-:Y:S01]  /*238e0*/  IMAD.IADD R10, R24, 0x1, R57 ;  /* 0x00000001180a7824 */ /* 0x002fe200078e0239 */
[----:B------:R-:W-:-:S05]  /*238f0*/  SHF.R.S32.HI R24, RZ, 0x1f, R39 ;  /* 0x0000001fff187819 */ /* 0x000fca0000011427 */
[----:B------:R-:W-:Y:S02]  /*23900*/  @P0 IADD3 R4, PT, PT, R4, -0x7fe001, RZ ;  /* 0xff801fff04040810 */ /* 0x000fe40007ffe0ff */
[----:B------:R-:W-:Y:S01]  /*23910*/  ISETP.GT.AND P0, PT, R18, 0x7fe000, PT ;  /* 0x007fe0001200780c */ /* 0x000fe20003f04270 */
[----:B------:R-:W-:Y:S01]  /*23920*/  @!P2 VIADD R19, R19, 0x7fe001 ;  /* 0x007fe0011313a836 */ /* 0x000fe20000000000 */
[----:B------:R-:W-:Y:S01]  /*23930*/  ISETP.GE.AND P1, PT, R4, RZ, PT ;  /* 0x000000ff0400720c */ /* 0x000fe20003f26270 */
[----:B------:R-:W-:Y:S01]  /*23940*/  IMAD R40, R24, -0x7fe001, RZ ;  /* 0xff801fff18287824 */ /* 0x000fe200078e02ff */
[----:B------:R-:W-:Y:S01]  /*23950*/  ISETP.GE.AND P3, PT, R26, RZ, PT ;  /* 0x000000ff1a00720c */ /* 0x000fe20003f66270 */
[----:B------:R-:W-:Y:S01]  /*23960*/  IMAD.WIDE R24, R19, UR15, RZ ;  /* 0x0000000f13187c25 */ /* 0x000fe2000f8e02ff */
[----:B------:R-:W-:Y:S02]  /*23970*/  IADD3 R19, PT, PT, R27, -R36, RZ ;  /* 0x800000241b137210 */ /* 0x000fe40007ffe0ff */
[----:B------:R-:W-:Y:S01]  /*23980*/  IADD3 R42, PT, PT, R42, -R39, R40 ;  /* 0x800000272a2a7210 */ /* 0x000fe20007ffe028 */
[----:B------:R-:W-:Y:S01]  /*23990*/  IMAD R39, R24, 0x3802001, RZ ;  /* 0x0380200118277824 */ /* 0x000fe200078e02ff */
[----:B------:R-:W-:-:S03]  /*239a0*/  ISETP.GE.AND P4, PT, R19, RZ, PT ;  /* 0x000000ff1300720c */ /* 0x000fc60003f86270 */
[----:B------:R-:W-:Y:S02]  /*239b0*/  @P0 IADD3 R18, PT, PT, R18, -0x7fe001, RZ ;  /* 0xff801fff12120810 */ /* 0x000fe40007ffe0ff */
[----:B------:R-:W-:Y:S01]  /*239c0*/  ISETP.GT.AND P0, PT, R10, 0x7fe000, PT ;  /* 0x007fe0000a00780c */ /* 0x000fe20003f04270 */
[----:B------:R-:W-:Y:S01]  /*239d0*/  IMAD.IADD R36, R27, 0x1, R36 ;  /* 0x000000011b247824 */ /* 0x000fe200078e0224 */
[----:B------:R-:W-:Y:S01]  /*239e0*/  ISETP.GE.AND P2, PT, R18, RZ, PT ;  /* 0x000000ff1200720c */ /* 0x000fe20003f46270 */
[----:B------:R-:W-:Y:S01]  /*239f0*/  IMAD.HI.U32 R40, R39, -0x7fe001, R24 ;  /* 0xff801fff27287827 */ /* 0x000fe200078e0018 */
[----:B------:R-:W-:-:S03]  /*23a00*/  SHF.R.S32.HI R24, RZ, 0x1f, R39 ;  /* 0x0000001fff187819 */ /* 0x000fc60000011427 */
[----:B------:R-:W-:Y:S01]  /*23a10*/  @!P1 VIADD R4, R4, 0x7fe001 ;  /* 0x007fe00104049836 */ /* 0x000fe20000000000 */
[----:B------:R-:W-:Y:S01]  /*23a20*/  ISETP.GT.AND P1, PT, R36, 0x7fe000, PT ;  /* 0x007fe0002400780c */ /* 0x000fe20003f24270 */
[----:B------:R-:W-:Y:S02]  /*23a30*/  @!P3 VIADD R26, R26, 0x7fe001 ;  /* 0x007fe0011a1ab836 */ /* 0x000fe40000000000 */
[----:B------:R-:W-:Y:S02]  /*23a40*/  IMAD R24, R24, -0x7fe001, RZ ;  /* 0xff801fff18187824 */ /* 0x000fe400078e02ff */
[----:B------:R-:W-:Y:S01]  /*23a50*/  IMAD.WIDE R62, R26, UR15, RZ ;  /* 0x0000000f1a3e7c25 */ /* 0x000fe2000f8e02ff */
[----:B------:R-:W-:Y:S01]  /*23a60*/  @P0 IADD3 R10, PT, PT, R10, -0x7fe001, RZ ;  /* 0xff801fff0a0a0810 */ /* 0x000fe20007ffe0ff */
[----:B------:R0:W-:Y:S02]  /*23a70*/  STL [R1+0x4dc4], R4 ;  /* 0x004dc40401007387 */ /* 0x0001e40000100800 */
[----:B------:R-:W-:Y:S01]  /*23a80*/  @!P4 VIADD R19, R19, 0x7fe001 ;  /* 0x007fe0011313c836 */ /* 0x000fe20000000000 */
[----:B------:R-:W-:Y:S01]  /*23a90*/  IADD3 R40, PT, PT, R40, -R39, R24 ;  /* 0x8000002728287210 */ /* 0x000fe20007ffe018 */
[----:B------:R-:W-:Y:S01]  /*23aa0*/  IMAD R27, R62, 0x3802001, RZ ;  /* 0x038020013e1b7824 */ /* 0x000fe200078e02ff */
[----:B------:R-:W-:Y:S01]  /*23ab0*/  ISETP.GE.AND P0, PT, R10, RZ, PT ;  /* 0x000000ff0a00720c */ /* 0x000fe20003f06270 */
[----:B------:R-:W-:Y:S01]  /*23ac0*/  IMAD.WIDE R24, R19, UR15, RZ ;  /* 0x0000000f13187c25 */ /* 0x000fe2000f8e02ff */
[----:B0-----:R-:W-:-:S03]  /*23ad0*/  IADD3 R4, PT, PT, R37, -R54, RZ ;  /* 0x8000003625047210 */ /* 0x001fc60007ffe0ff */
[----:B------:R-:W-:Y:S01]  /*23ae0*/  @!P2 VIADD R18, R18, 0x7fe001 ;  /* 0x007fe0011212a836 */ /* 0x000fe20000000000 */
[----:B------:R-:W-:Y:S01]  /*23af0*/  SHF.R.S32.HI R26, RZ, 0x1f, R27 ;  /* 0x0000001fff1a7819 */ /* 0x000fe2000001141b */
[----:B------:R-:W-:Y:S01]  /*23b00*/  @P1 VIADD R36, R36, 0xff801fff ;  /* 0xff801fff24241836 */ /* 0x000fe20000000000 */
[----:B------:R-:W-:Y:S01]  /*23b10*/  ISETP.GE.AND P2, PT, R4, RZ, PT ;  /* 0x000000ff0400720c */ /* 0x000fe20003f46270 */
[----:B------:R-:W-:Y:S01]  /*23b20*/  IMAD R39, R24, 0x3802001, RZ ;  /* 0x0380200118277824 */ /* 0x000fe200078e02ff */
[----:B------:R0:W-:Y:S01]  /*23b30*/  STL [R1+0x4de4], R42 ;  /* 0x004de42a01007387 */ /* 0x0001e20000100800 */
[----:B------:R-:W-:Y:S01]  /*23b40*/  IMAD.HI.U32 R44, R27, -0x7fe001, R62 ;  /* 0xff801fff1b2c7827 */ /* 0x000fe200078e003e */
[----:B------:R-:W-:Y:S02]  /*23b50*/  ISETP.GE.AND P1, PT, R36, RZ, PT ;  /* 0x000000ff2400720c */ /* 0x000fe40003f26270 */
[----:B------:R1:W-:Y:S01]  /*23b60*/  STL [R1+0x4dc8], R18 ;  /* 0x004dc81201007387 */ /* 0x0003e20000100800 */
[----:B------:R-:W-:Y:S01]  /*23b70*/  IMAD R26, R26, -0x7fe001, RZ ;  /* 0xff801fff1a1a7824 */ /* 0x000fe200078e02ff */
[----:B------:R-:W-:Y:S01]  /*23b80*/  SHF.R.S32.HI R19, RZ, 0x1f, R39 ;  /* 0x0000001fff137819 */ /* 0x000fe20000011427 */
[----:B------:R-:W-:-:S02]  /*23b90*/  @!P0 VIADD R10, R10, 0x7fe001 ;  /* 0x007fe0010a0a8836 */ /* 0x000fc40000000000 */
[----:B------:R-:W-:Y:S01]  /*23ba0*/  IMAD.HI.U32 R24, R39, -0x7fe001, R24 ;  /* 0xff801fff27187827 */ /* 0x000fe200078e0018 */
[----:B0-----:R-:W-:Y:S02]  /*23bb0*/  IADD3 R42, PT, PT, R44, -R27, R26 ;  /* 0x8000001b2c2a7210 */ /* 0x001fe40007ffe01a */
[----:B-1----:R-:W-:Y:S01]  /*23bc0*/  IADD3 R18, PT, PT, R37, R54, RZ ;  /* 0x0000003625127210 */ /* 0x002fe20007ffe0ff */
[----:B------:R-:W-:Y:S02]  /*23bd0*/  IMAD R19, R19, -0x7fe001, RZ ;  /* 0xff801fff13137824 */ /* 0x000fe400078e02ff */
[----:B--2---:R-:W-:Y:S01]  /*23be0*/  IMAD.IADD R26, R38, 0x1, R59 ;  /* 0x00000001261a7824 */ /* 0x004fe200078e023b */
[----:B------:R-:W-:Y:S01]  /*23bf0*/  ISETP.GT.AND P0, PT, R18, 0x7fe000, PT ;  /* 0x007fe0001200780c */ /* 0x000fe20003f04270 */
[----:B------:R-:W-:Y:S01]  /*23c00*/  @!P2 VIADD R4, R4, 0x7fe001 ;  /* 0x007fe0010404a836 */ /* 0x000fe20000000000 */
[----:B------:R-:W-:Y:S01]  /*23c10*/  IADD3 R38, PT, PT, R38, -R59, RZ ;  /* 0x8000003b26267210 */ /* 0x000fe20007ffe0ff */
[----:B------:R0:W-:Y:S03]  /*23c20*/  STL [R1+0x4de8], R40 ;  /* 0x004de82801007387 */ /* 0x0001e60000100800 */
[----:B------:R-:W-:Y:S01]  /*23c30*/  ISETP.GE.AND P3, PT, R38, RZ, PT ;  /* 0x000000ff2600720c */ /* 0x000fe20003f66270 */
[----:B------:R-:W-:Y:S01]  /*23c40*/  @!P1 VIADD R36, R36, 0x7fe001 ;  /* 0x007fe00124249836 */ /* 0x000fe20000000000 */
[----:B------:R-:W-:-:S02]  /*23c50*/  ISETP.GT.AND P1, PT, R26, 0x7fe000, PT ;  /* 0x007fe0001a00780c */ /* 0x000fc40003f24270 */
[----:B0-----:R-:W-:Y:S01]  /*23c60*/  IADD3 R40, PT, PT, R24, -R39, R19 ;  /* 0x8000002718287210 */ /* 0x001fe20007ffe013 */
[----:B------:R-:W-:Y:S01]  /*23c70*/  IMAD.WIDE R24, R4, UR15, RZ ;  /* 0x0000000f04187c25 */ /* 0x000fe2000f8e02ff */
[C---:B------:R-:W-:Y:S01]  /*23c80*/  IADD3 R4, PT, PT, R2.reuse, -R5, RZ ;  /* 0x8000000502047210 */ /* 0x040fe20007ffe0ff */
[----:B------:R-:W0:Y:S02]  /*23c90*/  LDCU UR16, c[0x3][UR6+-0xa8] ;  /* 0x00ffeb00061077ac */ /* 0x000e240008000800 */
[----:B------:R-:W-:Y:S01]  /*23ca0*/  IMAD.IADD R2, R2, 0x1, R5 ;  /* 0x0000000102027824 */ /* 0x000fe200078e0205 */
[----:B------:R-:W-:Y:S01]  /*23cb0*/  ISETP.GE.AND P4, PT, R4, RZ, PT ;  /* 0x000000ff0400720c */ /* 0x000fe20003f86270 */
[----:B------:R-:W-:Y:S01]  /*23cc0*/  @P0 VIADD R18, R18, 0xff801fff ;  /* 0xff801fff12120836 */ /* 0x000fe20000000000 */
[----:B------:R1:W-:Y:S01]  /*23cd0*/  STL [R1+0x4dcc], R10 ;  /* 0x004dcc0a01007387 */ /* 0x0003e20000100800 */
[----:B------:R-:W-:Y:S01]  /*23ce0*/  IMAD R27, R24, 0x3802001, RZ ;  /* 0x03802001181b7824 */ /* 0x000fe200078e02ff */
[----:B------:R-:W-:-:S02]  /*23cf0*/  ISETP.GT.AND P0, PT, R2, 0x7fe000, PT ;  /* 0x007fe0000200780c */ /* 0x000fc40003f04270 */
[----:B------:R-:W-:Y:S02]  /*23d00*/  ISETP.GE.AND P2, PT, R18, RZ, PT ;  /* 0x000000ff1200720c */ /* 0x000fe40003f46270 */
[----:B------:R-:W-:Y:S01]  /*23d10*/  @!P3 IADD3 R38, PT, PT, R38, 0x7fe001, RZ ;  /* 0x007fe0012626b810 */ /* 0x000fe20007ffe0ff */
[----:B-1----:R-:W-:Y:S01]  /*23d20*/  IMAD.IADD R10, R6, 0x1, R61 ;  /* 0x00000001060a7824 */ /* 0x002fe200078e023d */
[----:B------:R-:W-:Y:S01]  /*23d30*/  SHF.R.S32.HI R19, RZ, 0x1f, R27 ;  /* 0x0000001fff137819 */ /* 0x000fe2000001141b */
[----:B------:R-:W-:Y:S02]  /*23d40*/  @P1 VIADD R26, R26, 0xff801fff ;  /* 0xff801fff1a1a1836 */ /* 0x000fe40000000000 */
[----:B------:R-:W-:Y:S01]  /*23d50*/  @!P4 IADD3 R4, PT, PT, R4, 0x7fe001, RZ ;  /* 0x007fe0010404c810 */ /* 0x000fe20007ffe0ff */
[----:B------:R-:W-:Y:S01]  /*23d60*/  IMAD.WIDE R38, R38, UR15, RZ ;  /* 0x0000000f26267c25 */ /* 0x000fe2000f8e02ff */
[----:B------:R-:W-:-:S03]  /*23d70*/  ISETP.GT.AND P1, PT, R10, 0x7fe000, PT ;  /* 0x007fe0000a00780c */ /* 0x000fc60003f24270 */
[----:B------:R-:W-:Y:S01]  /*23d80*/  IMAD.HI.U32 R24, R27, -0x7fe001, R24 ;  /* 0xff801fff1b187827 */ /* 0x000fe200078e0018 */
[----:B------:R-:W-:-:S03]  /*23d90*/  ISETP.GE.AND P3, PT, R26, RZ, PT ;  /* 0x000000ff1a00720c */ /* 0x000fc60003f66270 */
[----:B------:R-:W-:Y:S02]  /*23da0*/  IMAD R19, R19, -0x7fe001, RZ ;  /* 0xff801fff13137824 */ /* 0x000fe400078e02ff */
[----:B------:R-:W-:Y:S02]  /*23db0*/  IMAD R37, R38, 0x3802001, RZ ;  /* 0x0380200126257824 */ /* 0x000fe400078e02ff */
[----:B------:R-:W-:Y:S02]  /*23dc0*/  IMAD.IADD R6, R6, 0x1, -R61 ;  /* 0x0000000106067824 */ /* 0x000fe400078e0a3d */
[----:B0-----:R-:W-:Y:S01]  /*23dd0*/  IMAD.WIDE R4, R4, UR16, RZ ;  /* 0x0000001004047c25 */ /* 0x001fe2000f8e02ff */
[----:B------:R-:W-:-:S03]  /*23de0*/  IADD3 R24, PT, PT, R24, -R27, R19 ;  /* 0x8000001b18187210 */ /* 0x000fc60007ffe013 */
[----:B------:R-:W-:Y:S01]  /*23df0*/  @P0 VIADD R2, R2, 0xff801fff ;  /* 0xff801fff02020836 */ /* 0x000fe20000000000 */
[----:B------:R-:W-:Y:S01]  /*23e00*/  SHF.R.S32.HI R19, RZ, 0x1f, R37 ;  /* 0x0000001fff137819 */ /* 0x000fe20000011425 */
[----:B------:R-:W-:Y:S01]  /*23e10*/  @!P2 VIADD R18, R18, 0x7fe001 ;  /* 0x007fe0011212a836 */ /* 0x000fe20000000000 */
[----:B------:R-:W-:Y:S01]  /*23e20*/  ISETP.GE.AND P2, PT, R6, RZ, PT ;  /* 0x000000ff0600720c */ /* 0x000fe20003f46270 */
[----:B------:R-:W-:Y:S01]  /*23e30*/  IMAD R27, R4, 0x3802001, RZ ;  /* 0x03802001041b7824 */ /* 0x000fe200078e02ff */
[----:B------:R-:W-:Y:S01]  /*23e40*/  STL [R1+0x4dec], R42 ;  /* 0x004dec2a01007387 */ /* 0x000fe20000100800 */
[----:B------:R-:W-:Y:S01]  /*23e50*/  ISETP.GE.AND P0, PT, R2, RZ, PT ;  /* 0x000000ff0200720c */ /* 0x000fe20003f06270 */
[----:B------:R-:W-:Y:S02]  /*23e60*/  @P1 VIADD R10, R10, 0xff801fff ;  /* 0xff801fff0a0a1836 */ /* 0x000fe40000000000 */
[----:B------:R0:W-:Y:S04]  /*23e70*/  STL [R1+0x4dd0], R36 ;  /* 0x004dd02401007387 */ /* 0x0001e80000100800 */
[----:B------:R-:W-:Y:S04]  /*23e80*/  STL [R1+0x4df0], R40 ;  /* 0x004df02801007387 */ /* 0x000fe80000100800 */
[----:B------:R1:W-:Y:S01]  /*23e90*/  STL [R1+0x4dd4], R18 ;  /* 0x004dd41201007387 */ /* 0x0003e20000100800 */
[----:B0-----:R-:W-:-:S02]  /*23ea0*/  IMAD R36, R19, -0x7fe001, RZ ;  /* 0xff801fff13247824 */ /* 0x001fc400078e02ff */
[----:B------:R-:W-:Y:S01]  /*23eb0*/  IMAD.IADD R19, R11, 0x1, -R58 ;  /* 0x000000010b137824 */ /* 0x000fe200078e0a3a */
[----:B------:R-:W-:Y:S01]  /*23ec0*/  ISETP.GE.AND P1, PT, R10, RZ, PT ;  /* 0x000000ff0a00720c */ /* 0x000fe20003f26270 */
[----:B------:R-:W-:Y:S01]  /*23ed0*/  IMAD.HI.U32 R4, R27, -0x7fe001, R4 ;  /* 0xff801fff1b047827 */ /* 0x000fe200078e0004 */
[----:B-1----:R-:W-:Y:S02]  /*23ee0*/  SHF.R.S32.HI R18, RZ, 0x1f, R27 ;  /* 0x0000001fff127819 */ /* 0x002fe4000001141b */
[----:B------:R-:W-:Y:S02]  /*23ef0*/  @!P3 IADD3 R26, PT, PT, R26, 0x7fe001, RZ ;  /* 0x007fe0011a1ab810 */ /* 0x000fe40007ffe0ff */
[----:B------:R-:W-:Y:S01]  /*23f00*/  ISETP.GE.AND P3, PT, R19, RZ, PT ;  /* 0x000000ff1300720c */ /* 0x000fe20003f66270 */
[----:B------:R-:W-:Y:S01]  /*23f10*/  IMAD R5, R18, -0x7fe001, RZ ;  /* 0xff801fff12057824 */ /* 0x000fe200078e02ff */
[----:B------:R-:W-:Y:S01]  /*23f20*/  IADD3 R18, PT, PT, R11, R58, RZ ;  /* 0x0000003a0b127210 */ /* 0x000fe20007ffe0ff */
[----:B------:R-:W-:Y:S01]  /*23f30*/  @!P2 VIADD R6, R6, 0x7fe001 ;  /* 0x007fe0010606a836 */ /* 0x000fe20000000000 */
[----:B------:R0:W-:Y:S01]  /*23f40*/  STL [R1+0x4df4], R24 ;  /* 0x004df41801007387 */ /* 0x0001e20000100800 */
[----:B------:R-:W-:-:S03]  /*23f50*/  IMAD.HI.U32 R25, R37, -0x7fe001, R38 ;  /* 0xff801fff25197827 */ /* 0x000fc600078e0026 */
[----:B------:R1:W-:Y:S01]  /*23f60*/  STL [R1+0x4dd8], R26 ;  /* 0x004dd81a01007387 */ /* 0x0003e20000100800 */
[----:B------:R-:W-:Y:S01]  /*23f70*/  @!P0 VIADD R2, R2, 0x7fe001 ;  /* 0x007fe00102028836 */ /* 0x000fe20000000000 */
[----:B------:R-:W-:Y:S02]  /*23f80*/  ISETP.GT.AND P0, PT, R18, 0x7fe000, PT ;  /* 0x007fe0001200780c */ /* 0x000fe40003f04270 */
[----:B------:R-:W-:Y:S02]  /*23f90*/  IADD3 R11, PT, PT, R20, -R53, RZ ;  /* 0x80000035140b7210 */ /* 0x000fe40007ffe0ff */
[----:B0-----:R-:W-:Y:S02]  /*23fa0*/  IADD3 R24, PT, PT, R25, -R37, R36 ;  /* 0x8000002519187210 */ /* 0x001fe40007ffe024 */
[----:B-1----:R-:W-:Y:S01]  /*23fb0*/  IADD3 R26, PT, PT, R4, -R27, R5 ;  /* 0x8000001b041a7210 */ /* 0x002fe20007ffe005 */
[----:B------:R-:W-:-:S04]  /*23fc0*/  IMAD.WIDE R4, R6, UR16, RZ ;  /* 0x0000001006047c25 */ /* 0x000fc8000f8e02ff */
[----:B------:R-:W-:Y:S02]  /*23fd0*/  IMAD R25, R4, 0x3802001, RZ ;  /* 0x0380200104197824 */ /* 0x000fe400078e02ff */
[----:B------:R-:W-:Y:S01]  /*23fe0*/  @!P1 VIADD R10, R10, 0x7fe001 ;  /* 0x007fe0010a0a9836 */ /* 0x000fe20000000000 */
[----:B------:R-:W-:Y:S01]  /*23ff0*/  ISETP.GE.AND P1, PT, R11, RZ, PT ;  /* 0x000000ff0b00720c */ /* 0x000fe20003f26270 */
[----:B------:R-:W-:Y:S01]  /*24000*/  @!P3 VIADD R19, R19, 0x7fe001 ;  /* 0x007fe0011313b836 */ /* 0x000fe20000000000 */
[----:B------:R0:W-:Y:S01]  /*24010*/  STL [R1+0x4df8], R24 ;  /* 0x004df81801007387 */ /* 0x0001e20000100800 */
[----:B------:R-:W-:Y:S02]  /*24020*/  IADD3 R20, PT, PT, R20, R53, RZ ;  /* 0x0000003514147210 */ /* 0x000fe40007ffe0ff */
[----:B------:R-:W-:Y:S01]  /*24030*/  SHF.R.S32.HI R6, RZ, 0x1f, R25 ;  /* 0x0000001fff067819 */ /* 0x000fe20000011419 */
[----:B------:R-:W-:Y:S01]  /*24040*/  @P0 VIADD R18, R18, 0xff801fff ;  /* 0xff801fff12120836 */ /* 0x000fe20000000000 */
[----:B------:R1:W-:Y:S01]  /*24050*/  STL [R1+0x4e00], R2 ;  /* 0x004e000201007387 */ /* 0x0003e20000100800 */
[----:B------:R-:W-:Y:S01]  /*24060*/  ISETP.GT.AND P0, PT, R20, 0x7fe000, PT ;  /* 0x007fe0001400780c */ /* 0x000fe20003f04270 */
[----:B0-----:R-:W-:-:S04]  /*24070*/  IMAD.HI.U32 R24, R25, -0x7fe001, R4 ;  /* 0xff801fff19187827 */ /* 0x001fc800078e0004 */
[----:B------:R-:W-:Y:S01]  /*24080*/  IMAD.WIDE R4, R19, UR16, RZ ;  /* 0x0000001013047c25 */ /* 0x000fe2000f8e02ff */
[----:B------:R-:W-:Y:S03]  /*24090*/  STL [R1+0x4e20], R26 ;  /* 0x004e201a01007387 */ /* 0x000fe60000100800 */
[----:B-1----:R-:W-:Y:S02]  /*240a0*/  IMAD R2, R6, -0x7fe001, RZ ;  /* 0xff801fff06027824 */ /* 0x002fe400078e02ff */
[----:B------:R-:W-:Y:S01]  /*240b0*/  IMAD R19, R4, 0x3802001, RZ ;  /* 0x0380200104137824 */ /* 0x000fe200078e02ff */
[----:B------:R-:W-:Y:S01]  /*240c0*/  ISETP.GE.AND P2, PT, R18, RZ, PT ;  /* 0x000000ff1200720c */ /* 0x000fe20003f46270 */
[----:B------:R0:W-:Y:S01]  /*240d0*/  STL [R1+0x4e04], R10 ;  /* 0x004e040a01007387 */ /* 0x0001e20000100800 */
[----:B------:R-:W-:Y:S01]  /*240e0*/  @!P1 IADD3 R11, PT, PT, R11, 0x7fe001, RZ ;  /* 0x007fe0010b0b9810 */ /* 0x000fe20007ffe0ff */
[----:B------:R-:W-:-:S02]  /*240f0*/  IMAD.IADD R6, R64, 0x1, R21 ;  /* 0x0000000140067824 */ /* 0x000fc400078e0215 */
[----:B------:R-:W-:Y:S01]  /*24100*/  IMAD.IADD R21, R64, 0x1, -R21 ;  /* 0x0000000140157824 */ /* 0x000fe200078e0a15 */
[----:B0-----:R-:W-:Y:S02]  /*24110*/  IADD3 R10, PT, PT, R24, -R25, R2 ;  /* 0x80000019180a7210 */ /* 0x001fe40007ffe002 */
[----:B------:R-:W-:Y:S01]  /*24120*/  SHF.R.S32.HI R2, RZ, 0x1f, R19 ;  /* 0x0000001fff027819 */ /* 0x000fe20000011413 */
[----:B------:R-:W-:Y:S01]  /*24130*/  IMAD.WIDE R24, R11, UR16, RZ ;  /* 0x000000100b187c25 */ /* 0x000fe2000f8e02ff */
[----:B------:R-:W-:-:S03]  /*24140*/  ISETP.GE.AND P3, PT, R21, RZ, PT ;  /* 0x000000ff1500720c */ /* 0x000fc60003f66270 */
[----:B------:R-:W-:Y:S01]  /*24150*/  IMAD.HI.U32 R26, R19, -0x7fe001, R4 ;  /* 0xff801fff131a7827 */ /* 0x000fe200078e0004 */
[----:B------:R-:W-:-:S03]  /*24160*/  ISETP.GT.AND P1, PT, R6, 0x7fe000, PT ;  /* 0x007fe0000600780c */ /* 0x000fc60003f24270 */
[----:B------:R-:W-:Y:S02]  /*24170*/  IMAD R2, R2, -0x7fe001, RZ ;  /* 0xff801fff02027824 */ /* 0x000fe400078e02ff */
[----:B------:R-:W-:Y:S02]  /*24180*/  @P0 VIADD R20, R20, 0xff801fff ;  /* 0xff801fff14140836 */ /* 0x000fe40000000000 */
[----:B------:R-:W-:Y:S01]  /*24190*/  IMAD R11, R24, 0x3802001, RZ ;  /* 0x03802001180b7824 */ /* 0x000fe200078e02ff */
[----:B------:R-:W-:Y:S02]  /*241a0*/  @!P2 IADD3 R18, PT, PT, R18, 0x7fe001, RZ ;  /* 0x007fe0011212a810 */ /* 0x000fe40007ffe0ff */
[----:B------:R-:W-:Y:S01]  /*241b0*/  IADD3 R26, PT, PT, R26, -R19, R2 ;  /* 0x800000131a1a7210 */ /* 0x000fe20007ffe002 */
[----:B---3--:R-:W-:Y:S01]  /*241c0*/  IMAD.IADD R2, R22, 0x1, -R55 ;  /* 0x0000000116027824 */ /* 0x008fe200078e0a37 */
[----:B------:R-:W-:Y:S02]  /*241d0*/  ISETP.GE.AND P2, PT, R20, RZ, PT ;  /* 0x000000ff1400720c */ /* 0x000fe40003f46270 */
[----:B------:R-:W-:Y:S01]  /*241e0*/  SHF.R.S32.HI R4, RZ, 0x1f, R11 ;  /* 0x0000001fff047819 */ /* 0x000fe2000001140b */
[----:B------:R-:W-:Y:S01]  /*241f0*/  IMAD.IADD R22, R22, 0x1, R55 ;  /* 0x0000000116167824 */ /* 0x000fe200078e0237 */
[----:B------:R-:W-:Y:S01]  /*24200*/  ISETP.GE.AND P4, PT, R2, RZ, PT ;  /* 0x000000ff0200720c */ /* 0x000fe20003f86270 */
[----:B------:R-:W-:Y:S01]  /*24210*/  IMAD.HI.U32 R24, R11, -0x7fe001, R24 ;  /* 0xff801fff0b187827 */ /* 0x000fe200078e0018 */
[----:B------:R0:W-:Y:S03]  /*24220*/  STL [R1+0x4e24], R10 ;  /* 0x004e240a01007387 */ /* 0x0001e60000100800 */
[----:B------:R-:W-:Y:S01]  /*24230*/  IMAD R5, R4, -0x7fe001, RZ ;  /* 0xff801fff04057824 */ /* 0x000fe200078e02ff */
[----:B------:R-:W-:Y:S01]  /*24240*/  @P1 IADD3 R6, PT, PT, R6, -0x7fe001, RZ ;  /* 0xff801fff06061810 */ /* 0x000fe20007ffe0ff */
[----:B------:R-:W-:Y:S01]  /*24250*/  @!P3 VIADD R21, R21, 0x7fe001 ;  /* 0x007fe0011515b836 */ /* 0x000fe20000000000 */
[----:B------:R-:W-:Y:S01]  /*24260*/  ISETP.GT.AND P0, PT, R22, 0x7fe000, PT ;  /* 0x007fe0001600780c */ /* 0x000fe20003f04270 */
[----:B------:R-:W-:Y:S01]  /*24270*/  @!P2 VIADD R20, R20, 0x7fe001 ;  /* 0x007fe0011414a836 */ /* 0x000fe20000000000 */
[----:B------:R-:W-:-:S02]  /*24280*/  IADD3 R24, PT, PT, R24, -R11, R5 ;  /* 0x8000000b18187210 */ /* 0x000fc40007ffe005 */
[----:B0-----:R-:W-:Y:S01]  /*24290*/  IADD3 R10, PT, PT, R23, R60, RZ ;  /* 0x0000003c170a7210 */ /* 0x001fe20007ffe0ff */
[----:B------:R-:W-:Y:S01]  /*242a0*/  IMAD.WIDE R4, R21, UR16, RZ ;  /* 0x0000001015047c25 */ /* 0x000fe2000f8e02ff */
[----:B------:R-:W-:Y:S01]  /*242b0*/  ISETP.GE.AND P2, PT, R6, RZ, PT ;  /* 0x000000ff0600720c */ /* 0x000fe20003f46270 */
[----:B------:R0:W-:Y:S01]  /*242c0*/  STL [R1+0x4e08], R18 ;  /* 0x004e081201007387 */ /* 0x0001e20000100800 */
[----:B------:R-:W-:Y:S01]  /*242d0*/  ISETP.GT.AND P1, PT, R10, 0x7fe000, PT ;  /* 0x007fe0000a00780c */ /* 0x000fe20003f24270 */
[----:B------:R-:W-:Y:S02]  /*242e0*/  @!P4 VIADD R2, R2, 0x7fe001 ;  /* 0x007fe0010202c836 */ /* 0x000fe40000000000 */
[----:B------:R-:W-:Y:S02]  /*242f0*/  IMAD.IADD R23, R23, 0x1, -R60 ;  /* 0x0000000117177824 */ /* 0x000fe400078e0a3c */
[----:B0-----:R-:W-:Y:S01]  /*24300*/  IMAD R18, R4, 0x3802001, RZ ;  /* 0x0380200104127824 */ /* 0x001fe200078e02ff */
[----:B------:R-:W-:-:S03]  /*24310*/  @P0 IADD3 R22, PT, PT, R22, -0x7fe001, RZ ;  /* 0xff801fff16160810 */ /* 0x000fc60007ffe0ff */
[----:B------:R-:W-:Y:S01]  /*24320*/  IMAD.HI.U32 R19, R18, -0x7fe001, R4 ;  /* 0xff801fff12137827 */ /* 0x000fe200078e0004 */
[----:B------:R-:W-:-:S03]  /*24330*/  ISETP.GE.AND P4, PT, R23, RZ, PT ;  /* 0x000000ff1700720c */ /* 0x000fc60003f86270 */
[----:B------:R-:W-:Y:S01]  /*24340*/  IMAD.WIDE R4, R2, UR16, RZ ;  /* 0x0000001002047c25 */ /* 0x000fe2000f8e02ff */
[----:B------:R-:W-:-:S03]  /*24350*/  IADD3 R2, PT, PT, R0, R43, RZ ;  /* 0x0000002b00027210 */ /* 0x000fc60007ffe0ff */
[----:B------:R-:W-:Y:S02]  /*24360*/  IMAD.IADD R0, R0, 0x1, -R43 ;  /* 0x0000000100007824 */ /* 0x000fe400078e0a2b */
[----:B------:R-:W-:Y:S01]  /*24370*/  @!P2 VIADD R6, R6, 0x7fe001 ;  /* 0x007fe0010606a836 */ /* 0x000fe20000000000 */
[----:B------:R-:W-:Y:S01]  /*24380*/  ISETP.GE.AND P2, PT, R22, RZ, PT ;  /* 0x000000ff1600720c */ /* 0x000fe20003f46270 */
[----:B------:R-:W-:Y:S01]  /*24390*/  @P1 VIADD R10, R10, 0xff801fff ;  /* 0xff801fff0a0a1836 */ /* 0x000fe20000000000 */
[----:B------:R-:W-:Y:S01]  /*243a0*/  ISETP.GE.AND P1, PT, R0, RZ, PT ;  /* 0x000000ff0000720c */ /* 0x000fe20003f26270 */
[----:B------:R-:W-:Y:S01]  /*243b0*/  IMAD R21, R4, 0x3802001, RZ ;  /* 0x0380200104157824 */ /* 0x000fe200078e02ff */
[----:B------:R-:W-:Y:S01]  /*243c0*/  SHF.R.S32.HI R11, RZ, 0x1f, R18 ;  /* 0x0000001fff0b7819 */ /* 0x000fe20000011412 */
[----:B------:R-:W-:Y:S04]  /*243d0*/  STL [R1+0x4e28], R26 ;  /* 0x004e281a01007387 */ /* 0x000fe80000100800 */
[----:B------:R0:W-:Y:S01]  /*243e0*/  STL [R1+0x4e0c], R20 ;  /* 0x004e0c1401007387 */ /* 0x0001e20000100800 */
[----:B------:R-:W-:-:S03]  /*243f0*/  IMAD R11, R11, -0x7fe001, RZ ;  /* 0xff801fff0b0b7824 */ /* 0x000fc600078e02ff */
[----:B------:R-:W-:Y:S01]  /*24400*/  STL [R1+0x4e2c], R24 ;  /* 0x004e2c1801007387 */ /* 0x000fe20000100800 */
[----:B------:R-:W-:Y:S01]  /*24410*/  ISETP.GT.AND P0, PT, R2, 0x7fe000, PT ;  /* 0x007fe0000200780c */ /* 0x000fe20003f04270 */
[----:B------:R-:W-:Y:S02]  /*24420*/  @!P4 VIADD R23, R23, 0x7fe001 ;  /* 0x007fe0011717c836 */ /* 0x000fe40000000000 */
[----:B------:R4:W-:Y:S01]  /*24430*/  STL [R1+0x4e10], R6 ;  /* 0x004e100601007387 */ /* 0x0009e20000100800 */
[----:B0-----:R-:W-:Y:S01]  /*24440*/  IMAD.HI.U32 R20, R21, -0x7fe001, R4 ;  /* 0xff801fff15147827 */ /* 0x001fe200078e0004 */
[----:B------:R-:W-:Y:S02]  /*24450*/  SHF.R.S32.HI R4, RZ, 0x1f, R21 ;  /* 0x0000001fff047819 */ /* 0x000fe40000011415 */
[----:B------:R-:W-:Y:S01]  /*24460*/  @!P2 IADD3 R22, PT, PT, R22, 0x7fe001, RZ ;  /* 0x007fe0011616a810 */ /* 0x000fe20007ffe0ff */
[----:B----4-:R-:W-:Y:S01]  /*24470*/  IMAD.IADD R6, R3, 0x1, -R46 ;  /* 0x0000000103067824 */ /* 0x010fe200078e0a2e */
[----:B------:R-:W-:Y:S01]  /*24480*/  IADD3 R24, PT, PT, R19, -R18, R11 ;  /* 0x8000001213187210 */ /* 0x000fe20007ffe00b */
[----:B------:R-:W-:Y:S01]  /*24490*/  IMAD R4, R4, -0x7fe001, RZ ;  /* 0xff801fff04047824 */ /* 0x000fe200078e02ff */
[----:B------:R-:W-:Y:S01]  /*244a0*/  ISETP.GE.AND P3, PT, R10, RZ, PT ;  /* 0x000000ff0a00720c */ /* 0x000fe20003f66270 */
[----:B------:R-:W-:Y:S01]  /*244b0*/  IMAD.WIDE R18, R23, UR16, RZ ;  /* 0x0000001017127c25 */ /* 0x000fe2000f8e02ff */
[----:B------:R-:W-:-:S03]  /*244c0*/  ISETP.GE.AND P2, PT, R6, RZ, PT ;  /* 0x000000ff0600720c */ /* 0x000fc60003f46270 */
[----:B------:R-:W-:Y:S01]  /*244d0*/  @!P1 VIADD R0, R0, 0x7fe001 ;  /* 0x007fe00100009836 */ /* 0x000fe20000000000 */
[----:B------:R-:W-:Y:S01]  /*244e0*/  IADD3 R20, PT, PT, R20, -R21, R4 ;  /* 0x8000001514147210 */ /* 0x000fe20007ffe004 */
[----:B------:R-:W-:Y:S02]  /*244f0*/  IMAD R21, R18, 0x3802001, RZ ;  /* 0x0380200112157824 */ /* 0x000fe400078e02ff */
[----:B------:R-:W-:-:S04]  /*24500*/  IMAD.WIDE R4, R0, UR4, RZ ;  /* 0x0000000400047c25 */ /* 0x000fc8000f8e02ff */
[----:B------:R-:W-:Y:S01]  /*24510*/  IMAD.IADD R0, R3, 0x1, R46 ;  /* 0x0000000103007824 */ /* 0x000fe200078e022e */
[----:B------:R-:W-:Y:S02]  /*24520*/  @P0 IADD3 R2, PT, PT, R2, -0x7fe001, RZ ;  /* 0xff801fff02020810 */ /* 0x000fe40007ffe0ff */
[----:B------:R-:W-:Y:S02]  /*24530*/  SHF.R.S32.HI R11, RZ, 0x1f, R21 ;  /* 0x0000001fff0b7819 */ /* 0x000fe40000011415 */
[----:B------:R-:W-:Y:S02]  /*24540*/  IADD3 R3, PT, PT, R7, -R48, RZ ;  /* 0x8000003007037210 */ /* 0x000fe40007ffe0ff */
[----:B------:R-:W-:Y:S01]  /*24550*/  ISETP.GT.AND P0, PT, R0, 0x7fe000, PT ;  /* 0x007fe0000000780c */ /* 0x000fe20003f04270 */
[----:B------:R-:W-:Y:S01]  /*24560*/  IMAD.HI.U32 R18, R21, -0x7fe001, R18 ;  /* 0xff801fff15127827 */ /* 0x000fe200078e0012 */
[----:B------:R-:W-:Y:S03]  /*24570*/  STL [R1+0x4e30], R24 ;  /* 0x004e301801007387 */ /* 0x000fe60000100800 */
[----:B------:R-:W-:Y:S01]  /*24580*/  @!P2 VIADD R6, R6, 0x7fe001 ;  /* 0x007fe0010606a836 */ /* 0x000fe20000000000 */
[----:B------:R-:W-:Y:S01]  /*24590*/  ISETP.GE.AND P2, PT, R3, RZ, PT ;  /* 0x000000ff0300720c */ /* 0x000fe20003f46270 */
[----:B------:R-:W-:-:S02]  /*245a0*/  @!P3 VIADD R10, R10, 0x7fe001 ;  /* 0x007fe0010a0ab836 */ /* 0x000fc40000000000 */
[----:B------:R-:W-:Y:S02]  /*245b0*/  IMAD R19, R11, -0x7fe001, RZ ;  /* 0xff801fff0b137824 */ /* 0x000fe400078e02ff */
[----:B------:R-:W-:Y:S01]  /*245c0*/  IMAD R11, R4, 0x3802001, RZ ;  /* 0x03802001040b7824 */ /* 0x000fe200078e02ff */
[----:B------:R0:W-:Y:S01]  /*245d0*/  STL [R1+0x4e14], R22 ;  /* 0x004e141601007387 */ /* 0x0001e20000100800 */
[----:B------:R-:W-:-:S03]  /*245e0*/  ISETP.GE.AND P1, PT, R2, RZ, PT ;  /* 0x000000ff0200720c */ /* 0x000fc60003f26270 */
[----:B------:R1:W-:Y:S04]  /*245f0*/  STL [R1+0x4e34], R20 ;  /* 0x004e341401007387 */ /* 0x0003e80000100800 */
[----:B------:R2:W-:Y:S01]  /*24600*/  STL [R1+0x4e18], R10 ;  /* 0x004e180a01007387 */ /* 0x0005e20000100800 */
[----:B------:R-:W-:Y:S02]  /*24610*/  @P0 VIADD R0, R0, 0xff801fff ;  /* 0xff801fff00000836 */ /* 0x000fe40000000000 */
[----:B0-----:R-:W-:-:S04]  /*24620*/  IMAD.WIDE R22, R6, UR5, RZ ;  /* 0x0000000506167c25 */ /* 0x001fc8000f8e02ff */
[----:B-1----:R-:W-:Y:S01]  /*24630*/  IMAD.HI.U32 R20, R11, -0x7fe001, R4 ;  /* 0xff801fff0b147827 */ /* 0x002fe200078e0004 */
[----:B------:R-:W-:Y:S02]  /*24640*/  IADD3 R4, PT, PT, R7, R48, RZ ;  /* 0x0000003007047210 */ /* 0x000fe40007ffe0ff */
[----:B--2---:R-:W-:Y:S02]  /*24650*/  SHF.R.S32.HI R10, RZ, 0x1f, R11 ;  /* 0x0000001fff0a7819 */ /* 0x004fe4000001140b */
[----:B------:R-:W-:Y:S01]  /*24660*/  ISETP.GT.AND P0, PT, R4, 0x7fe000, PT ;  /* 0x007fe0000400780c */ /* 0x000fe20003f04270 */
[----:B------:R-:W-:Y:S02]  /*24670*/  @!P2 VIADD R3, R3, 0x7fe001 ;  /* 0x007fe0010303a836 */ /* 0x000fe40000000000 */
[----:B------:R-:W-:Y:S02]  /*24680*/  IMAD R5, R10, -0x7fe001, RZ ;  /* 0xff801fff0a057824 */ /* 0x000fe400078e02ff */
[----:B------:R-:W-:Y:S01]  /*24690*/  IMAD R10, R22, 0x3802001, RZ ;  /* 0x03802001160a7824 */ /* 0x000fe200078e02ff */
[----:B------:R-:W-:-:S03]  /*246a0*/  IADD3 R18, PT, PT, R18, -R21, R19 ;  /* 0x8000001512127210 */ /* 0x000fc60007ffe013 */
[----:B------:R-:W-:Y:S01]  /*246b0*/  IMAD.HI.U32 R7, R10, -0x7fe001, R22 ;  /* 0xff801fff0a077827 */ /* 0x000fe200078e0016 */
[----:B------:R-:W-:-:S03]  /*246c0*/  IADD3 R20, PT, PT, R20, -R11, R5 ;  /* 0x8000000b14147210 */ /* 0x000fc60007ffe005 */
[----:B------:R-:W-:Y:S01]  /*246d0*/  IMAD.WIDE R22, R3, UR8, RZ ;  /* 0x0000000803167c25 */ /* 0x000fe2000f8e02ff */
[----:B------:R-:W-:Y:S01]  /*246e0*/  ISETP.GE.AND P2, PT, R0, RZ, PT ;  /* 0x000000ff0000720c */ /* 0x000fe20003f46270 */
[----:B------:R0:W-:Y:S01]  /*246f0*/  STL [R1+0x4e38], R18 ;  /* 0x004e381201007387 */ /* 0x0001e20000100800 */
[----:B------:R-:W-:Y:S01]  /*24700*/  SHF.R.S32.HI R5, RZ, 0x1f, R10 ;  /* 0x0000001fff057819 */ /* 0x000fe2000001140a */
[----:B------:R-:W-:Y:S01]  /*24710*/  @!P1 VIADD R2, R2, 0x7fe001 ;  /* 0x007fe00102029836 */ /* 0x000fe20000000000 */
[C---:B------:R-:W-:Y:S01]  /*24720*/  IADD3 R6, PT, PT, R8.reuse, R45, RZ ;  /* 0x0000002d08067210 */ /* 0x040fe20007ffe0ff */
[----:B------:R-:W-:Y:S02]  /*24730*/  IMAD.IADD R8, R8, 0x1, -R45 ;  /* 0x0000000108087824 */ /* 0x000fe400078e0a2d */
[----:B------:R-:W-:Y:S02]  /*24740*/  @P0 VIADD R4, R4, 0xff801fff ;  /* 0xff801fff04040836 */ /* 0x000fe40000000000 */
[----:B0-----:R-:W-:Y:S01]  /*24750*/  IMAD R18, R22, 0x3802001, RZ ;  /* 0x0380200116127824 */ /* 0x001fe200078e02ff */
[----:B------:R0:W-:Y:S01]  /*24760*/  STL [R1+0x4c1c], R2 ;  /* 0x004c1c0201007387 */ /* 0x0001e20000100800 */
[----:B------:R-:W-:Y:S01]  /*24770*/  IMAD R5, R5, -0x7fe001, RZ ;  /* 0xff801fff05057824 */ /* 0x000fe200078e02ff */
[----:B------:R-:W-:-:S02]  /*24780*/  ISETP.GE.AND P3, PT, R8, RZ, PT ;  /* 0x000000ff0800720c */ /* 0x000fc40003f66270 */
[----:B------:R-:W-:Y:S02]  /*24790*/  ISETP.GE.AND P0, PT, R4, RZ, PT ;  /* 0x000000ff0400720c */ /* 0x000fe40003f06270 */
[----:B------:R-:W-:Y:S02]  /*247a0*/  IADD3 R3, PT, PT, R9, -R50, RZ ;  /* 0x8000003209037210 */ /* 0x000fe40007ffe0ff */
[----:B0-----:R-:W-:Y:S02]  /*247b0*/  SHF.R.S32.HI R2, RZ, 0x1f, R18 ;  /* 0x0000001fff027819 */ /* 0x001fe40000011412 */
[----:B------:R-:W-:Y:S01]  /*247c0*/  IADD3 R10, PT, PT, R7, -R10, R5 ;  /* 0x8000000a070a7210 */ /* 0x000fe20007ffe005 */
[----:B------:R-:W-:-:S04]  /*247d0*/  IMAD.HI.U32 R5, R18, -0x7fe001, R22 ;  /* 0xff801fff12057827 */ /* 0x000fc800078e0016 */
[----:B------:R-:W-:Y:S02]  /*247e0*/  IMAD R2, R2, -0x7fe001, RZ ;  /* 0xff801fff02027824 */ /* 0x000fe400078e02ff */
[----:B------:R-:W-:Y:S01]  /*247f0*/  @!P2 VIADD R0, R0, 0x7fe001 ;  /* 0x007fe0010000a836 */ /* 0x000fe20000000000 */
[----:B------:R-:W-:Y:S02]  /*24800*/  ISETP.GE.AND P2, PT, R3, RZ, PT ;  /* 0x000000ff0300720c */ /* 0x000fe40003f46270 */
[----:B------:R-:W-:Y:S01]  /*24810*/  IADD3 R18, PT, PT, R5, -R18, R2 ;  /* 0x8000001205127210 */ /* 0x000fe20007ffe002 */
[----:B------:R-:W-:Y:S01]  /*24820*/  IMAD.IADD R2, R9, 0x1, R50 ;  /* 0x0000000109027824 */ /* 0x000fe200078e0232 */
[----:B------:R-:W-:Y:S01]  /*24830*/  ISETP.GT.AND P1, PT, R6, 0x7fe000, PT ;  /* 0x007fe0000600780c */ /* 0x000fe20003f24270 */
[----:B------:R-:W-:Y:S01]  /*24840*/  IMAD.IADD R5, R12, 0x1, -R47 ;  /* 0x000000010c057824 */ /* 0x000fe200078e0a2f */
[----:B------:R-:W-:Y:S02]  /*24850*/  @!P3 IADD3 R8, PT, PT, R8, 0x7fe001, RZ ;  /* 0x007fe0010808b810 */ /* 0x000fe40007ffe0ff */
[----:B------:R-:W-:-:S02]  /*24860*/  @!P0 IADD3 R4, PT, PT, R4, 0x7fe001, RZ ;  /* 0x007fe00104048810 */ /* 0x000fc40007ffe0ff */
[----:B------:R-:W-:Y:S01]  /*24870*/  ISETP.GT.AND P0, PT, R2, 0x7fe000, PT ;  /* 0x007fe0000200780c */ /* 0x000fe20003f04270 */
[----:B------:R-:W-:Y:S01]  /*24880*/  IMAD.WIDE R8, R8, UR9, RZ ;  /* 0x0000000908087c25 */ /* 0x000fe2000f8e02ff */
[----:B------:R-:W-:Y:S01]  /*24890*/  ISETP.GE.AND P3, PT, R5, RZ, PT ;  /* 0x000000ff0500720c */ /* 0x000fe20003f66270 */
[----:B------:R0:W-:Y:S02]  /*248a0*/  STL [R1+0x4c3c], R20 ;  /* 0x004c3c1401007387 */ /* 0x0001e40000100800 */
[----:B------:R-:W-:Y:S02]  /*248b0*/  @!P2 VIADD R3, R3, 0x7fe001 ;  /* 0x007fe0010303a836 */ /* 0x000fe40000000000 */
[----:B------:R1:W-:Y:S01]  /*248c0*/  STL [R1+0x4c5c], R0 ;  /* 0x004c5c0001007387 */ /* 0x0003e20000100800 */
[----:B------:R-:W-:-:S03]  /*248d0*/  IMAD R19, R8, 0x3802001, RZ ;  /* 0x0380200108137824 */ /* 0x000fc600078e02ff */
[----:B------:R2:W-:Y:S01]  /*248e0*/  STL [R1+0x4c7c], R10 ;  /* 0x004c7c0a01007387 */ /* 0x0005e20000100800 */
[----:B------:R-:W-:Y:S02]  /*248f0*/  @P1 VIADD R6, R6, 0xff801fff ;  /* 0xff801fff06061836 */ /* 0x000fe40000000000 */
[----:B------:R-:W-:Y:S02]  /*24900*/  IMAD.IADD R7, R13, 0x1, -R52 ;  /* 0x000000010d077824 */ /* 0x000fe400078e0a34 */
[----:B0-----:R-:W-:Y:S01]  /*24910*/  IMAD.HI.U32 R20, R19, -0x7fe001, R8 ;  /* 0xff801fff13147827 */ /* 0x001fe200078e0008 */
[----:B-1----:R-:W-:-:S03]  /*24920*/  SHF.R.S32.HI R0, RZ, 0x1f, R19 ;  /* 0x0000001fff007819 */ /* 0x002fc60000011413 */
[----:B--2---:R-:W-:Y:S01]  /*24930*/  IMAD.WIDE R10, R3, UR12, RZ ;  /* 0x0000000c030a7c25 */ /* 0x004fe2000f8e02ff */
[----:B------:R-:W-:-:S03]  /*24940*/  IADD3 R12, PT, PT, R12, R47, RZ ;  /* 0x0000002f0c0c7210 */ /* 0x000fc60007ffe0ff */
[----:B------:R-:W-:Y:S01]  /*24950*/  IMAD R9, R10, 0x3802001, RZ ;  /* 0x038020010a097824 */ /* 0x000fe200078e02ff */
[----:B------:R-:W-:Y:S01]  /*24960*/  ISETP.GE.AND P1, PT, R6, RZ, PT ;  /* 0x000000ff0600720c */ /* 0x000fe20003f26270 */
[----:B------:R-:W-:Y:S01]  /*24970*/  @P0 VIADD R2, R2, 0xff801fff ;  /* 0xff801fff02020836 */ /* 0x000fe20000000000 */
[----:B------:R-:W-:Y:S01]  /*24980*/  ISETP.GE.AND P4, PT, R7, RZ, PT ;  /* 0x000000ff0700720c */ /* 0x000fe20003f86270 */
[----:B------:R-:W-:Y:S01]  /*24990*/  @!P3 VIADD R5, R5, 0x7fe001 ;  /* 0x007fe0010505b836 */ /* 0x000fe20000000000 */
[----:B------:R-:W-:Y:S01]  /*249a0*/  ISETP.GT.AND P0, PT, R12, 0x7fe000, PT ;  /* 0x007fe0000c00780c */ /* 0x000fe20003f04270 */
[----:B------:R-:W-:Y:S01]  /*249b0*/  IMAD R3, R0, -0x7fe001, RZ ;  /* 0xff801fff00037824 */ /* 0x000fe200078e02ff */
[----:B------:R-:W-:Y:S01]  /*249c0*/  SHF.R.S32.HI R0, RZ, 0x1f, R9 ;  /* 0x0000001fff007819 */ /* 0x000fe20000011409 */
[----:B------:R0:W-:Y:S01]  /*249d0*/  STL [R1+0x4c9c], R4 ;  /* 0x004c9c0401007387 */ /* 0x0001e20000100800 */
[----:B------:R-:W-:Y:S01]  /*249e0*/  ISETP.GE.AND P2, PT, R2, RZ, PT ;  /* 0x000000ff0200720c */ /* 0x000fe20003f46270 */
[----:B------:R-:W-:Y:S01]  /*249f0*/  IMAD.HI.U32 R8, R9, -0x7fe001, R10 ;  /* 0xff801fff09087827 */ /* 0x000fe200078e000a */
[----:B------:R-:W-:-:S03]  /*24a00*/  IADD3 R20, PT, PT, R20, -R19, R3 ;  /* 0x8000001314147210 */ /* 0x000fc60007ffe003 */
[----:B------:R-:W-:Y:S02]  /*24a10*/  IMAD R3, R0, -0x7fe001, RZ ;  /* 0xff801fff00037824 */ /* 0x000fe400078e02ff */
[----:B0-----:R-:W-:-:S04]  /*24a20*/  IMAD.WIDE R4, R5, UR13, RZ ;  /* 0x0000000d05047c25 */ /* 0x001fc8000f8e02ff */
[----:B------:R-:W-:Y:S01]  /*24a30*/  IMAD R11, R4, 0x3802001, RZ ;  /* 0x03802001040b7824 */ /* 0x000fe200078e02ff */
[----:B------:R-:W-:Y:S01]  /*24a40*/  @!P1 IADD3 R6, PT, PT, R6, 0x7fe001, RZ ;  /* 0x007fe00106069810 */ /* 0x000fe20007ffe0ff */
[----:B------:R0:W-:Y:S01]  /*24a50*/  STL [R1+0x4cbc], R18 ;  /* 0x004cbc1201007387 */ /* 0x0001e20000100800 */
[----:B------:R-:W-:Y:S01]  /*24a60*/  IADD3 R8, PT, PT, R8, -R9, R3 ;  /* 0x8000000908087210 */ /* 0x000fe20007ffe003 */
[----:B------:R-:W-:Y:S01]  /*24a70*/  IMAD.IADD R0, R13, 0x1, R52 ;  /* 0x000000010d007824 */ /* 0x000fe200078e0234 */
[----:B------:R-:W-:Y:S01]  /*24a80*/  SHF.R.S32.HI R3, RZ, 0x1f, R11 ;  /* 0x0000001fff037819 */ /* 0x000fe2000001140b */
[----:B------:R-:W-:Y:S01]  /*24a90*/  @!P4 VIADD R7, R7, 0x7fe001 ;  /* 0x007fe0010707c836 */ /* 0x000fe20000000000 */
[----:B------:R-:W-:Y:S01]  /*24aa0*/  @!P2 IADD3 R2, PT, PT, R2, 0x7fe001, RZ ;  /* 0x007fe0010202a810 */ /* 0x000fe20007ffe0ff */
[----:B------:R-:W-:Y:S01]  /*24ab0*/  @P0 VIADD R12, R12, 0xff801fff ;  /* 0xff801fff0c0c0836 */ /* 0x000fe20000000000 */
[----:B------:R1:W-:Y:S01]  /*24ac0*/  STL [R1+0x4cdc], R6 ;  /* 0x004cdc0601007387 */ /* 0x0003e20000100800 */
[----:B0-----:R-:W-:Y:S01]  /*24ad0*/  IMAD.HI.U32 R18, R11, -0x7fe001, R4 ;  /* 0xff801fff0b127827 */ /* 0x001fe200078e0004 */
[----:B------:R-:W-:-:S03]  /*24ae0*/  ISETP.GT.AND P1, PT, R0, 0x7fe000, PT ;  /* 0x007fe0000000780c */ /* 0x000fc60003f24270 */
[----:B------:R-:W-:Y:S02]  /*24af0*/  IMAD.IADD R4, R14, 0x1, R41 ;  /* 0x000000010e047824 */ /* 0x000fe400078e0229 */
[----:B------:R-:W-:Y:S02]  /*24b00*/  IMAD R3, R3, -0x7fe001, RZ ;  /* 0xff801fff03037824 */ /* 0x000fe400078e02ff */
[----:B-1----:R-:W-:Y:S01]  /*24b10*/  IMAD.WIDE R6, R7, UR14, RZ ;  /* 0x0000000e07067c25 */ /* 0x002fe2000f8e02ff */
[----:B------:R-:W-:Y:S01]  /*24b20*/  STL [R1+0x4cfc], R20 ;  /* 0x004cfc1401007387 */ /* 0x000fe20000100800 */
[----:B------:R-:W-:Y:S02]  /*24b30*/  ISETP.GE.AND P6, PT, R12, RZ, PT ;  /* 0x000000ff0c00720c */ /* 0x000fe40003fc6270 */
[----:B------:R-:W-:Y:S01]  /*24b40*/  ISETP.GT.AND P0, PT, R4, 0x7fe000, PT ;  /* 0x007fe0000400780c */ /* 0x000fe20003f04270 */
[----:B------:R-:W-:Y:S01]  /*24b50*/  STL [R1+0x4d1c], R2 ;  /* 0x004d1c0201007387 */ /* 0x000fe20000100800 */
[----:B------:R-:W-:Y:S01]  /*24b60*/  IADD3 R14, PT, PT, R14, -R41, RZ ;  /* 0x800000290e0e7210 */ /* 0x000fe20007ffe0ff */
[----:B------:R-:W-:Y:S01]  /*24b70*/  IMAD R10, R6, 0x3802001, RZ ;  /* 0x03802001060a7824 */ /* 0x000fe200078e02ff */
[----:B------:R-:W-:Y:S01]  /*24b80*/  IADD3 R18, PT, PT, R18, -R11, R3 ;  /* 0x8000000b12127210 */ /* 0x000fe20007ffe003 */
[----:B------:R0:W-:Y:S01]  /*24b90*/  STL [R1+0x4d3c], R8 ;  /* 0x004d3c0801007387 */ /* 0x0001e20000100800 */
[----:B------:R-:W-:Y:S01]  /*24ba0*/  IADD3 R3, PT, PT, R15, -R56, RZ ;  /* 0x800000380f037210 */ /* 0x000fe20007ffe0ff */
[----:B------:R-:W-:Y:S01]  /*24bb0*/  IMAD.HI.U32 R5, R10, -0x7fe001, R6 ;  /* 0xff801fff0a057827 */ /* 0x000fe200078e0006 */
[----:B------:R-:W-:Y:S01]  /*24bc0*/  ISETP.GE.AND P2, PT, R14, RZ, PT ;  /* 0x000000ff0e00720c */ /* 0x000fe20003f46270 */
[----:B------:R-:W1:Y:S01]  /*24bd0*/  LDCU UR4, c[0x3][UR6+-0xac] ;  /* 0x00ffea80060477ac */ /* 0x000e620008000800 */
[----:B------:R-:W-:Y:S01]  /*24be0*/  ISETP.GE.AND P4, PT, R3, RZ, PT ;  /* 0x000000ff0300720c */ /* 0x000fe20003f86270 */
[----:B------:R-:W-:-:S02]  /*24bf0*/  IMAD.IADD R6, R15, 0x1, R56 ;  /* 0x000000010f067824 */ /* 0x000fc400078e0238 */
[C-C-:B0-----:R-:W-:Y:S02]  /*24c00*/  IMAD.IADD R8, R16.reuse, 0x1, R17.reuse ;  /* 0x0000000110087824 */ /* 0x141fe400078e0211 */
[----:B------:R-:W-:Y:S01]  /*24c10*/  IMAD.IADD R16, R16, 0x1, -R17 ;  /* 0x0000000110107824 */ /* 0x000fe200078e0a11 */
[----:B------:R-:W-:Y:S01]  /*24c20*/  ISETP.GT.AND P3, PT, R6, 0x7fe000, PT ;  /* 0x007fe0000600780c */ /* 0x000fe20003f64270 */
[----:B------:R-:W-:-:S03]  /*24c30*/  @P1 VIADD R0, R0, 0xff801fff ;  /* 0xff801fff00001836 */ /* 0x000fc60000000000 */
[----:B------:R-:W-:Y:S01]  /*24c40*/  ISETP.GE.AND P5, PT, R16, RZ, PT ;  /* 0x000000ff1000720c */ /* 0x000fe20003fa6270 */
[----:B------:R-:W-:Y:S01]  /*24c50*/  @P0 VIADD R4, R4, 0xff801fff ;  /* 0xff801fff04040836 */ /* 0x000fe20000000000 */
[----:B------:R-:W-:Y:S02]  /*24c60*/  @!P6 IADD3 R12, PT, PT, R12, 0x7fe001, RZ ;  /* 0x007fe0010c0ce810 */ /* 0x000fe40007ffe0ff */
[----:B------:R-:W-:Y:S02]  /*24c70*/  SHF.R.S32.HI R2, RZ, 0x1f, R10 ;  /* 0x0000001fff027819 */ /* 0x000fe4000001140a */
[----:B------:R-:W-:Y:S02]  /*24c80*/  ISETP.GT.AND P6, PT, R8, 0x7fe000, PT ;  /* 0x007fe0000800780c */ /* 0x000fe40003fc4270 */
[----:B------:R-:W-:Y:S01]  /*24c90*/  ISETP.GE.AND P1, PT, R0, RZ, PT ;  /* 0x000000ff0000720c */ /* 0x000fe20003f26270 */
[----:B------:R-:W-:Y:S01]  /*24ca0*/  IMAD R2, R2, -0x7fe001, RZ ;  /* 0xff801fff02027824 */ /* 0x000fe200078e02ff */
[----:B------:R-:W-:-:S02]  /*24cb0*/  ISETP.GE.AND P0, PT, R4, RZ, PT ;  /* 0x000000ff0400720c */ /* 0x000fc40003f06270 */
[----:B------:R-:W-:Y:S01]  /*24cc0*/  @!P2 IADD3 R14, PT, PT, R14, 0x7fe001, RZ ;  /* 0x007fe0010e0ea810 */ /* 0x000fe20007ffe0ff */
[----:B------:R-:W-:Y:S01]  /*24cd0*/  @!P4 VIADD R3, R3, 0x7fe001 ;  /* 0x007fe0010303c836 */ /* 0x000fe20000000000 */
[----:B------:R-:W-:Y:S01]  /*24ce0*/  @!P5 IADD3 R16, PT, PT, R16, 0x7fe001, RZ ;  /* 0x007fe0011010d810 */ /* 0x000fe20007ffe0ff */
[----:B------:R-:W-:Y:S01]  /*24cf0*/  @P3 VIADD R6, R6, 0xff801fff ;  /* 0xff801fff06063836 */ /* 0x000fe20000000000 */
[----:B------:R-:W-:Y:S01]  /*24d00*/  IADD3 R10, PT, PT, R5, -R10, R2 ;  /* 0x8000000a050a7210 */ /* 0x000fe20007ffe002 */
[----:B------:R-:W-:-:S04]  /*24d10*/  IMAD.WIDE R14, R14, UR15, RZ ;  /* 0x0000000f0e0e7c25 */ /* 0x000fc8000f8e02ff */
[----:B------:R-:W-:-:S04]  /*24d20*/  IMAD.WIDE R2, R3, UR16, RZ ;  /* 0x0000001003027c25 */ /* 0x000fc8000f8e02ff */
[----:B------:R-:W-:Y:S02]  /*24d30*/  @P6 VIADD R8, R8, 0xff801fff ;  /* 0xff801fff08086836 */ /* 0x000fe40000000000 */
[----:B-1----:R-:W-:-:S04]  /*24d40*/  IMAD.WIDE R16, R16, UR4, RZ ;  /* 0x0000000410107c25 */ /* 0x002fc8000f8e02ff */
[----:B------:R-:W-:Y:S02]  /*24d50*/  IMAD R7, R14, 0x3802001, RZ ;  /* 0x038020010e077824 */ /* 0x000fe400078e02ff */
[----:B------:R-:W-:Y:S01]  /*24d60*/  @!P1 VIADD R0, R0, 0x7fe001 ;  /* 0x007fe00100009836 */ /* 0x000fe20000000000 */
[----:B------:R-:W-:Y:S01]  /*24d70*/  ISETP.GE.AND P1, PT, R6, RZ, PT ;  /* 0x000000ff0600720c */ /* 0x000fe20003f26270 */
[----:B------:R-:W-:Y:S01]  /*24d80*/  IMAD R11, R2, 0x3802001, RZ ;  /* 0x03802001020b7824 */ /* 0x000fe200078e02ff */
[----:B------:R-:W-:Y:S01]  /*24d90*/  SHF.R.S32.HI R9, RZ, 0x1f, R7 ;  /* 0x0000001fff097819 */ /* 0x000fe20000011407 */
[----:B------:R-:W-:Y:S01]  /*24da0*/  @!P0 VIADD R4, R4, 0x7fe001 ;  /* 0x007fe00104048836 */ /* 0x000fe20000000000 */
[----:B------:R-:W-:Y:S01]  /*24db0*/  ISETP.GE.AND P0, PT, R8, RZ, PT ;  /* 0x000000ff0800720c */ /* 0x000fe20003f06270 */
[----:B------:R-:W-:Y:S01]  /*24dc0*/  IMAD R13, R16, 0x3802001, RZ ;  /* 0x03802001100d7824 */ /* 0x000fe200078e02ff */
[----:B------:R-:W-:Y:S01]  /*24dd0*/  STL [R1+0x4d5c], R12 ;  /* 0x004d5c0c01007387 */ /* 0x000fe20000100800 */
[----:B------:R-:W-:-:S03]  /*24de0*/  SHF.R.S32.HI R5, RZ, 0x1f, R11 ;  /* 0x0000001fff057819 */ /* 0x000fc6000001140b */
[----:B------:R-:W-:Y:S01]  /*24df0*/  STL [R1+0x4d7c], R18 ;  /* 0x004d7c1201007387 */ /* 0x000fe20000100800 */
[----:B------:R-:W-:-:S03]  /*24e00*/  IMAD R9, R9, -0x7fe001, RZ ;  /* 0xff801fff09097824 */ /* 0x000fc600078e02ff */
[----:B------:R0:W-:Y:S01]  /*24e10*/  STL [R1+0x4d9c], R0 ;  /* 0x004d9c0001007387 */ /* 0x0001e20000100800 */
[----:B------:R-:W-:-:S03]  /*24e20*/  IMAD.HI.U32 R2, R11, -0x7fe001, R2 ;  /* 0xff801fff0b027827 */ /* 0x000fc600078e0002 */
[----:B------:R1:W-:Y:S01]  /*24e30*/  STL [R1+0x4dbc], R10 ;  /* 0x004dbc0a01007387 */ /* 0x0003e20000100800 */
[----:B------:R-:W-:Y:S01]  /*24e40*/  IMAD R5, R5, -0x7fe001, RZ ;  /* 0xff801fff05057824 */ /* 0x000fe200078e02ff */
[----:B0-----:R-:W-:Y:S01]  /*24e50*/  SHF.R.S32.HI R0, RZ, 0x1f, R13 ;  /* 0x0000001fff007819 */ /* 0x001fe2000001140d */
[----:B-1----:R-:W-:Y:S01]  /*24e60*/  IMAD.HI.U32 R10, R7, -0x7fe001, R14 ;  /* 0xff801fff070a7827 */ /* 0x002fe200078e000e */
[----:B------:R0:W-:Y:S01]  /*24e70*/  STL [R1+0x4ddc], R4 ;  /* 0x004ddc0401007387 */ /* 0x0001e20000100800 */
[----:B------:R-:W-:Y:S02]  /*24e80*/  @!P1 IADD3 R6, PT, PT, R6, 0x7fe001, RZ ;  /* 0x007fe00106069810 */ /* 0x000fe40007ffe0ff */
[----:B------:R-:W-:Y:S01]  /*24e90*/  IMAD.HI.U32 R16, R13, -0x7fe001, R16 ;  /* 0xff801fff0d107827 */ /* 0x000fe200078e0010 */
[----:B------:R-:W-:-:S03]  /*24ea0*/  IADD3 R10, PT, PT, R10, -R7, R9 ;  /* 0x800000070a0a7210 */ /* 0x000fc60007ffe009 */
[----:B------:R-:W-:Y:S02]  /*24eb0*/  IMAD R3, R0, -0x7fe001, RZ ;  /* 0xff801fff00037824 */ /* 0x000fe400078e02ff */
[----:B------:R-:W-:Y:S01]  /*24ec0*/  @!P0 VIADD R8, R8, 0x7fe001 ;  /* 0x007fe00108088836 */ /* 0x000fe20000000000 */
[----:B0-----:R-:W-:Y:S01]  /*24ed0*/  IADD3 R4, PT, PT, R2, -R11, R5 ;  /* 0x8000000b02047210 */ /* 0x001fe20007ffe005 */
[----:B------:R-:W-:Y:S01]  /*24ee0*/  STL [R1+0x4dfc], R10 ;  /* 0x004dfc0a01007387 */ /* 0x000fe20000100800 */
[----:B------:R-:W-:-:S03]  /*24ef0*/  IADD3 R0, PT, PT, R16, -R13, R3 ;  /* 0x8000000d10007210 */ /* 0x000fc60007ffe003 */
[----:B------:R-:W-:Y:S04]  /*24f00*/  STL [R1+0x4e1c], R6 ;  /* 0x004e1c0601007387 */ /* 0x000fe80000100800 */
[----:B------:R-:W-:Y:S04]  /*24f10*/  STL [R1+0x4e3c], R4 ;  /* 0x004e3c0401007387 */ /* 0x000fe80000100800 */
[----:B------:R-:W-:Y:S04]  /*24f20*/  STL [R1+0x4e40], R8 ;  /* 0x004e400801007387 */ /* 0x000fe80000100800 */
[----:B------:R0:W-:Y:S04]  /*24f30*/  STL [R1+0x4e60], R0 ;  /* 0x004e600001007387 */ /* 0x0001e80000100800 */
[----:B------:R-:W2:Y:S04]  /*24f40*/  LDL R2, [R1+0x4e44] ;  /* 0x004e440001027983 */ /* 0x000ea80000100800 */
[----:B------:R-:W2:Y:S04]  /*24f50*/  LDL R5, [R1+0x4e64] ;  /* 0x004e640001057983 */ /* 0x000ea80000100800 */
[----:B------:R-:W3:Y:S04]  /*24f60*/  LDL R7, [R1+0x4e48] ;  /* 0x004e480001077983 */ /* 0x000ee80000100800 */
[----:B------:R-:W3:Y:S04]  /*24f70*/  LDL R12, [R1+0x4e68] ;  /* 0x004e6800010c7983 */ /* 0x000ee80000100800 */
[----:B------:R-:W4:Y:S04]  /*24f80*/  LDL R11, [R1+0x4e4c] ;  /* 0x004e4c00010b7983 */ /* 0x000f280000100800 */
[----:B------:R-:W4:Y:S04]  /*24f90*/  LDL R14, [R1+0x4e6c] ;  /* 0x004e6c00010e7983 */ /* 0x000f280000100800 */
        /* <DEDUP_REMOVED lines=34> */
[----:B------:R-:W0:Y:S01]  /*251c0*/  LDCU UR5, c[0x3][UR6+-0xb0] ;  /* 0x00ffea00060577ac */ /* 0x000e220008000800 */
[C---:B--2---:R-:W-:Y:S01]  /*251d0*/  IMAD.IADD R3, R2.reuse, 0x1, -R5 ;  /* 0x0000000102037824 */ /* 0x044fe200078e0a05 */
[----:B------:R-:W-:-:S04]  /*251e0*/  IADD3 R2, PT, PT, R2, R5, RZ ;  /* 0x0000000502027210 */ /* 0x000fc80007ffe0ff */
[----:B------:R-:W-:Y:S02]  /*251f0*/  ISETP.GE.AND P1, PT, R3, RZ, PT ;  /* 0x000000ff0300720c */ /* 0x000fe40003f26270 */
[----:B------:R-:W-:Y:S01]  /*25200*/  ISETP.GT.AND P0, PT, R2, 0x7fe000, PT ;  /* 0x007fe0000200780c */ /* 0x000fe20003f04270 */
[C-C-:B---3--:R-:W-:Y:S02]  /*25210*/  IMAD.IADD R9, R7.reuse, 0x1, -R12.reuse ;  /* 0x0000000107097824 */ /* 0x148fe400078e0a0c */
[----:B------:R-:W-:-:S03]  /*25220*/  IMAD.IADD R12, R7, 0x1, R12 ;  /* 0x00000001070c7824 */ /* 0x000fc600078e020c */
[----:B------:R-:W-:-:S05]  /*25230*/  ISETP.GE.AND P2, PT, R9, RZ, PT ;  /* 0x000000ff0900720c */ /* 0x000fca0003f46270 */
[----:B------:R-:W-:Y:S02]  /*25240*/  @!P1 VIADD R3, R3, 0x7fe001 ;  /* 0x007fe00103039836 */ /* 0x000fe40000000000 */
[----:B------:R-:W-:Y:S02]  /*25250*/  @P0 IADD3 R2, PT, PT, R2, -0x7fe001, RZ ;  /* 0xff801fff02020810 */ /* 0x000fe40007ffe0ff */
[----:B------:R-:W-:Y:S01]  /*25260*/  ISETP.GT.AND P0, PT, R12, 0x7fe000, PT ;  /* 0x007fe0000c00780c */ /* 0x000fe20003f04270 */
[----:B------:R-:W-:Y:S01]  /*25270*/  IMAD.WIDE R4, R3, UR4, RZ ;  /* 0x0000000403047c25 */ /* 0x000fe2000f8e02ff */
[----:B------:R-:W-:-:S03]  /*25280*/  ISETP.GE.AND P1, PT, R2, RZ, PT ;  /* 0x000000ff0200720c */ /* 0x000fc60003f26270 */
[----:B------:R-:W-:Y:S01]  /*25290*/  IMAD R27, R4, 0x3802001, RZ ;  /* 0x03802001041b7824 */ /* 0x000fe200078e02ff */
[----:B----4-:R-:W-:Y:S01]  /*252a0*/  IADD3 R3, PT, PT, R11, -R14, RZ ;  /* 0x8000000e0b037210 */ /* 0x010fe20007ffe0ff */
[----:B------:R-:W-:Y:S02]  /*252b0*/  @!P2 VIADD R9, R9, 0x7fe001 ;  /* 0x007fe0010909a836 */ /* 0x000fe40000000000 */
[----:B------:R-:W-:Y:S01]  /*252c0*/  IMAD.IADD R14, R11, 0x1, R14 ;  /* 0x000000010b0e7824 */ /* 0x000fe200078e020e */
[----:B------:R-:W-:Y:S01]  /*252d0*/  SHF.R.S32.HI R7, RZ, 0x1f, R27 ;  /* 0x0000001fff077819 */ /* 0x000fe2000001141b */
[----:B------:R-:W-:Y:S02]  /*252e0*/  IMAD.HI.U32 R44, R27, -0x7fe001, R4 ;  /* 0xff801fff1b2c7827 */ /* 0x000fe400078e0004 */
[----:B------:R-:W-:Y:S02]  /*252f0*/  @P0 IADD3 R12, PT, PT, R12, -0x7fe001, RZ ;  /* 0xff801fff0c0c0810 */ /* 0x000fe40007ffe0ff */
[----:B------:R-:W-:Y:S01]  /*25300*/  IMAD.WIDE R4, R9, UR4, RZ ;  /* 0x0000000409047c25 */ /* 0x000fe2000f8e02ff */
[----:B------:R-:W-:-:S03]  /*25310*/  ISETP.GT.AND P0, PT, R14, 0x7fe000, PT ;  /* 0x007fe0000e00780c */ /* 0x000fc60003f04270 */
[----:B------:R-:W-:Y:S02]  /*25320*/  @!P1 VIADD R2, R2, 0x7fe001 ;  /* 0x007fe00102029836 */ /* 0x000fe40000000000 */
[----:B------:R-:W-:Y:S01]  /*25330*/  IMAD R7, R7, -0x7fe001, RZ ;  /* 0xff801fff07077824 */ /* 0x000fe200078e02ff */
[----:B------:R-:W-:Y:S01]  /*25340*/  ISETP.GE.AND P2, PT, R12, RZ, PT ;  /* 0x000000ff0c00720c */ /* 0x000fe20003f46270 */
[----:B------:R-:W-:Y:S01]  /*25350*/  IMAD R9, R4, 0x3802001, RZ ;  /* 0x0380200104097824 */ /* 0x000fe200078e02ff */
[----:B------:R-:W-:Y:S01]  /*25360*/  ISETP.GE.AND P3, PT, R3, RZ, PT ;  /* 0x000000ff0300720c */ /* 0x000fe20003f66270 */
[----:B------:R1:W-:Y:S01]  /*25370*/  STL [R1+0x4e44], R2 ;  /* 0x004e440201007387 */ /* 0x0003e20000100800 */
[----:B------:R-:W-:Y:S02]  /*25380*/  IADD3 R44, PT, PT, R44, -R27, R7 ;  /* 0x8000001b2c2c7210 */ /* 0x000fe40007ffe007 */
[----:B------:R-:W-:Y:S01]  /*25390*/  SHF.R.S32.HI R11, RZ, 0x1f, R9 ;  /* 0x0000001fff0b7819 */ /* 0x000fe20000011409 */
[----:B------:R-:W2:Y:S04]  /*253a0*/  LDL R27, [R1+0x4ed4] ;  /* 0x004ed400011b7983 */ /* 0x000ea80000100800 */
[----:B------:R-:W2:Y:S01]  /*253b0*/  LDL R56, [R1+0x4ef4] ;  /* 0x004ef40001387983 */ /* 0x000ea20000100800 */
[----:B------:R-:W-:-:S04]  /*253c0*/  IMAD.HI.U32 R42, R9, -0x7fe001, R4 ;  /* 0xff801fff092a7827 */ /* 0x000fc800078e0004 */
[----:B------:R-:W-:Y:S02]  /*253d0*/  IMAD R5, R11, -0x7fe001, RZ ;  /* 0xff801fff0b057824 */ /* 0x000fe400078e02ff */
[----:B------:R-:W-:Y:S02]  /*253e0*/  @P0 VIADD R14, R14, 0xff801fff ;  /* 0xff801fff0e0e0836 */ /* 0x000fe40000000000 */
[----:B------:R-:W-:Y:S01]  /*253f0*/  @!P2 VIADD R12, R12, 0x7fe001 ;  /* 0x007fe0010c0ca836 */ /* 0x000fe20000000000 */
[----:B------:R-:W-:Y:S01]  /*25400*/  IADD3 R42, PT, PT, R42, -R9, R5 ;  /* 0x800000092a2a7210 */ /* 0x000fe20007ffe005 */
[----:B------:R-:W-:Y:S01]  /*25410*/  @!P3 VIADD R3, R3, 0x7fe001 ;  /* 0x007fe0010303b836 */ /* 0x000fe20000000000 */
[----:B------:R-:W-:Y:S01]  /*25420*/  ISETP.GE.AND P2, PT, R14, RZ, PT ;  /* 0x000000ff0e00720c */ /* 0x000fe20003f46270 */
[C---:B-----5:R-:W-:Y:S01]  /*25430*/  IMAD.IADD R4, R24.reuse, 0x1, R39 ;  /* 0x0000000118047824 */ /* 0x060fe200078e0227 */
[----:B------:R-:W-:Y:S01]  /*25440*/  IADD3 R24, PT, PT, R24, -R39, RZ ;  /* 0x8000002718187210 */ /* 0x000fe20007ffe0ff */
[----:B------:R-:W-:Y:S01]  /*25450*/  STL [R1+0x4e64], R44 ;  /* 0x004e642c01007387 */ /* 0x000fe20000100800 */
[----:B-1----:R-:W-:Y:S01]  /*25460*/  IMAD.WIDE R2, R3, UR4, RZ ;  /* 0x0000000403027c25 */ /* 0x002fe2000f8e02ff */
[----:B------:R-:W-:-:S02]  /*25470*/  IADD3 R40, PT, PT, R38, R43, RZ ;  /* 0x0000002b26287210 */ /* 0x000fc40007ffe0ff */
[----:B------:R1:W-:Y:S01]  /*25480*/  STL [R1+0x4e48], R12 ;  /* 0x004e480c01007387 */ /* 0x0003e20000100800 */
[----:B------:R-:W-:Y:S01]  /*25490*/  IMAD.IADD R38, R38, 0x1, -R43 ;  /* 0x0000000126267824 */ /* 0x000fe200078e0a2b */
[----:B------:R-:W-:Y:S02]  /*254a0*/  ISETP.GE.AND P3, PT, R24, RZ, PT ;  /* 0x000000ff1800720c */ /* 0x000fe40003f66270 */
[----:B------:R3:W-:Y:S01]  /*254b0*/  STL [R1+0x4e68], R42 ;  /* 0x004e682a01007387 */ /* 0x0007e20000100800 */
[----:B------:R-:W-:-:S03]  /*254c0*/  IMAD R39, R2, 0x3802001, RZ ;  /* 0x0380200102277824 */ /* 0x000fc600078e02ff */
[----:B------:R-:W4:Y:S04]  /*254d0*/  LDL R43, [R1+0x4ed8] ;  /* 0x004ed800012b7983 */ /* 0x000f280000100800 */
[----:B------:R-:W4:Y:S01]  /*254e0*/  LDL R58, [R1+0x4ef8] ;  /* 0x004ef800013a7983 */ /* 0x000f220000100800 */
[----:B------:R-:W-:Y:S01]  /*254f0*/  ISETP.GT.AND P1, PT, R4, 0x7fe000, PT ;  /* 0x007fe0000400780c */ /* 0x000fe20003f24270 */
[----:B------:R-:W-:Y:S01]  /*25500*/  @!P2 VIADD R14, R14, 0x7fe001 ;  /* 0x007fe0010e0ea836 */ /* 0x000fe20000000000 */
[----:B------:R-:W-:Y:S02]  /*25510*/  SHF.R.S32.HI R7, RZ, 0x1f, R39 ;  /* 0x0000001fff077819 */ /* 0x000fe40000011427 */
[----:B------:R-:W-:Y:S02]  /*25520*/  ISETP.GT.AND P0, PT, R40, 0x7fe000, PT ;  /* 0x007fe0002800780c */ /* 0x000fe40003f04270 */
[----:B------:R-:W-:Y:S01]  /*25530*/  STL [R1+0x4e4c], R14 ;  /* 0x004e4c0e01007387 */ /* 0x000fe20000100800 */
[----:B-1----:R-:W-:Y:S01]  /*25540*/  IMAD R12, R7, -0x7fe001, RZ ;  /* 0xff801fff070c7824 */ /* 0x002fe200078e02ff */
[----:B------:R-:W-:-:S02]  /*25550*/  @!P3 IADD3 R24, PT, PT, R24, 0x7fe001, RZ ;  /* 0x007fe0011818b810 */ /* 0x000fc40007ffe0ff */
[----:B------:R-:W5:Y:S01]  /*25560*/  LDL R7, [R1+0x4edc] ;  /* 0x004edc0001077983 */ /* 0x000f620000100800 */
[----:B------:R-:W-:-:S03]  /*25570*/  IMAD.IADD R5, R41, 0x1, -R46 ;  /* 0x0000000129057824 */ /* 0x000fc600078e0a2e */
[----:B------:R-:W5:Y:S01]  /*25580*/  LDL R60, [R1+0x4efc] ;  /* 0x004efc00013c7983 */ /* 0x000f620000100800 */
[----:B------:R-:W-:Y:S01]  /*25590*/  IMAD.HI.U32 R9, R39, -0x7fe001, R2 ;  /* 0xff801fff27097827 */ /* 0x000fe200078e0002 */
[----:B------:R-:W-:-:S03]  /*255a0*/  ISETP.GE.AND P4, PT, R5, RZ, PT ;  /* 0x000000ff0500720c */ /* 0x000fc60003f86270 */
[----:B------:R-:W-:Y:S02]  /*255b0*/  @P1 VIADD R4, R4, 0xff801fff ;  /* 0xff801fff04041836 */ /* 0x000fe40000000000 */
[----:B------:R-:W-:Y:S01]  /*255c0*/  IMAD.WIDE R2, R24, UR4, RZ ;  /* 0x0000000418027c25 */ /* 0x000fe2000f8e02ff */
[----:B------:R-:W-:Y:S02]  /*255d0*/  ISETP.GE.AND P3, PT, R38, RZ, PT ;  /* 0x000000ff2600720c */ /* 0x000fe40003f66270 */
[----:B------:R-:W-:Y:S01]  /*255e0*/  @P0 IADD3 R40, PT, PT, R40, -0x7fe001, RZ ;  /* 0xff801fff28280810 */ /* 0x000fe20007ffe0ff */
[----:B---3--:R-:W-:Y:S01]  /*255f0*/  IMAD.IADD R42, R41, 0x1, R46 ;  /* 0x00000001292a7824 */ /* 0x008fe200078e022e */
[----:B------:R-:W-:Y:S01]  /*25600*/  ISETP.GE.AND P1, PT, R4, RZ, PT ;  /* 0x000000ff0400720c */ /* 0x000fe20003f26270 */
[----:B------:R-:W-:Y:S01]  /*25610*/  IMAD R11, R2, 0x3802001, RZ ;  /* 0x03802001020b7824 */ /* 0x000fe200078e02ff */
[----:B------:R-:W-:Y:S02]  /*25620*/  ISETP.GE.AND P2, PT, R40, RZ, PT ;  /* 0x000000ff2800720c */ /* 0x000fe40003f46270 */
[----:B------:R-:W-:-:S02]  /*25630*/  ISETP.GT.AND P0, PT, R42, 0x7fe000, PT ;  /* 0x007fe0002a00780c */ /* 0x000fc40003f04270 */
[----:B------:R-:W-:Y:S02]  /*25640*/  IADD3 R12, PT, PT, R9, -R39, R12 ;  /* 0x80000027090c7210 */ /* 0x000fe40007ffe00c */
[----:B------:R-:W-:Y:S01]  /*25650*/  SHF.R.S32.HI R9, RZ, 0x1f, R11 ;  /* 0x0000001fff097819 */ /* 0x000fe2000001140b */
[----:B------:R-:W-:Y:S01]  /*25660*/  IMAD.HI.U32 R2, R11, -0x7fe001, R2 ;  /* 0xff801fff0b027827 */ /* 0x000fe200078e0002 */
[----:B------:R-:W-:-:S03]  /*25670*/  @!P3 IADD3 R38, PT, PT, R38, 0x7fe001, RZ ;  /* 0x007fe0012626b810 */ /* 0x000fc60007ffe0ff */
[----:B------:R-:W-:Y:S02]  /*25680*/  IMAD R9, R9, -0x7fe001, RZ ;  /* 0xff801fff09097824 */ /* 0x000fe400078e02ff */
[----:B------:R-:W-:Y:S02]  /*25690*/  @!P4 VIADD R5, R5, 0x7fe001 ;  /* 0x007fe0010505c836 */ /* 0x000fe40000000000 */
[----:B------:R-:W-:Y:S01]  /*256a0*/  @!P1 VIADD R4, R4, 0x7fe001 ;  /* 0x007fe00104049836 */ /* 0x000fe20000000000 */
[----:B------:R-:W-:Y:S01]  /*256b0*/  IADD3 R2, PT, PT, R2, -R11, R9 ;  /* 0x8000000b02027210 */ /* 0x000fe20007ffe009 */
[----:B------:R-:W-:Y:S01]  /*256c0*/  IMAD.WIDE R44, R5, UR4, RZ ;  /* 0x00000004052c7c25 */ /* 0x000fe2000f8e02ff */
[----:B------:R-:W-:Y:S03]  /*256d0*/  STL [R1+0x4e6c], R12 ;  /* 0x004e6c0c01007387 */ /* 0x000fe60000100800 */
[----:B------:R-:W-:-:S02]  /*256e0*/  @!P2 VIADD R40, R40, 0x7fe001 ;  /* 0x007fe0012828a836 */ /* 0x000fc40000000000 */
[----:B------:R-:W-:Y:S02]  /*256f0*/  @P0 VIADD R42, R42, 0xff801fff ;  /* 0xff801fff2a2a0836 */ /* 0x000fe40000000000 */
[----:B------:R-:W-:Y:S01]  /*25700*/  IMAD.WIDE R38, R38, UR4, RZ ;  /* 0x0000000426267c25 */ /* 0x000fe2000f8e02ff */
[----:B------:R-:W-:Y:S03]  /*25710*/  STL [R1+0x4e50], R4 ;  /* 0x004e500401007387 */ /* 0x000fe60000100800 */
[----:B------:R-:W-:Y:S01]  /*25720*/  IMAD R41, R44, 0x3802001, RZ ;  /* 0x038020012c297824 */ /* 0x000fe200078e02ff */
[----:B------:R1:W-:Y:S01]  /*25730*/  STL [R1+0x4e70], R2 ;  /* 0x004e700201007387 */ /* 0x0003e20000100800 */
[----:B------:R-:W-:Y:S01]  /*25740*/  IMAD R5, R38, 0x3802001, RZ ;  /* 0x0380200126057824 */ /* 0x000fe200078e02ff */
[----:B------:R-:W-:Y:S02]  /*25750*/  ISETP.GE.AND P0, PT, R42, RZ, PT ;  /* 0x000000ff2a00720c */ /* 0x000fe40003f06270 */
[----:B------:R3:W-:Y:S04]  /*25760*/  STL [R1+0x4e54], R40 ;  /* 0x004e542801007387 */ /* 0x0007e80000100800 */
[----:B------:R-:W5:Y:S01]  /*25770*/  LDL R9, [R1+0x4f00] ;  /* 0x004f000001097983 */ /* 0x000f620000100800 */
[----:B-1----:R-:W-:-:S03]  /*25780*/  SHF.R.S32.HI R2, RZ, 0x1f, R41 ;  /* 0x0000001fff027819 */ /* 0x002fc60000011429 */
[----:B------:R-:W5:Y:S01]  /*25790*/  LDL R14, [R1+0x4f20] ;  /* 0x004f2000010e7983 */ /* 0x000f620000100800 */
[----:B------:R-:W-:Y:S02]  /*257a0*/  IADD3 R3, PT, PT, R0, -R47, RZ ;  /* 0x8000002f00037210 */ /* 0x000fe40007ffe0ff */
[----:B------:R-:W-:Y:S01]  /*257b0*/  SHF.R.S32.HI R4, RZ, 0x1f, R5 ;  /* 0x0000001fff047819 */ /* 0x000fe20000011405 */
[----:B------:R-:W5:Y:S01]  /*257c0*/  LDL R11, [R1+0x4f04] ;  /* 0x004f0400010b7983 */ /* 0x000f620000100800 */
[----:B------:R-:W-:Y:S01]  /*257d0*/  IMAD R24, R2, -0x7fe001, RZ ;  /* 0xff801fff02187824 */ /* 0x000fe200078e02ff */
[----:B------:R-:W-:Y:S01]  /*257e0*/  ISETP.GE.AND P1, PT, R3, RZ, PT ;  /* 0x000000ff0300720c */ /* 0x000fe20003f26270 */
[----:B------:R-:W-:Y:S01]  /*257f0*/  IMAD.IADD R2, R0, 0x1, R47 ;  /* 0x0000000100027824 */ /* 0x000fe200078e022f */
[----:B------:R-:W5:Y:S01]  /*25800*/  LDL R62, [R1+0x4f24] ;  /* 0x004f2400013e7983 */ /* 0x000f620000100800 */
[----:B------:R-:W-:-:S04]  /*25810*/  IMAD.HI.U32 R38, R5, -0x7fe001, R38 ;  /* 0xff801fff05267827 */ /* 0x000fc800078e0026 */
[----:B------:R-:W-:Y:S02]  /*25820*/  IMAD R4, R4, -0x7fe001, RZ ;  /* 0xff801fff04047824 */ /* 0x000fe400078e02ff */
[----:B------:R-:W-:-:S04]  /*25830*/  IMAD.HI.U32 R44, R41, -0x7fe001, R44 ;  /* 0xff801fff292c7827 */ /* 0x000fc800078e002c */
[----:B------:R-:W-:Y:S02]  /*25840*/  IMAD.IADD R12, R8, 0x1, -R15 ;  /* 0x00000001080c7824 */ /* 0x000fe400078e0a0f */
[----:B------:R-:W-:Y:S01]  /*25850*/  @!P0 VIADD R42, R42, 0x7fe001 ;  /* 0x007fe0012a2a8836 */ /* 0x000fe20000000000 */
[----:B------:R-:W-:Y:S02]  /*25860*/  ISETP.GT.AND P0, PT, R2, 0x7fe000, PT ;  /* 0x007fe0000200780c */ /* 0x000fe40003f04270 */
[----:B---3--:R-:W-:Y:S02]  /*25870*/  IADD3 R40, PT, PT, R38, -R5, R4 ;  /* 0x8000000526287210 */ /* 0x008fe40007ffe004 */
[----:B------:R-:W-:Y:S02]  /*25880*/  IADD3 R38, PT, PT, R44, -R41, R24 ;  /* 0x800000292c267210 */ /* 0x000fe40007ffe018 */
[----:B------:R-:W-:Y:S01]  /*25890*/  ISETP.GE.AND P2, PT, R12, RZ, PT ;  /* 0x000000ff0c00720c */ /* 0x000fe20003f46270 */
[----:B------:R-:W-:Y:S01]  /*258a0*/  STL [R1+0x4e74], R40 ;  /* 0x004e742801007387 */ /* 0x000fe20000100800 */
[----:B------:R-:W-:Y:S01]  /*258b0*/  @!P1 IADD3 R3, PT, PT, R3, 0x7fe001, RZ ;  /* 0x007fe00103039810 */ /* 0x000fe20007ffe0ff */
[----:B------:R-:W-:-:S02]  /*258c0*/  IMAD.IADD R0, R16, 0x1, -R49 ;  /* 0x0000000110007824 */ /* 0x000fc400078e0a31 */
[----:B------:R-:W-:Y:S01]  /*258d0*/  STL [R1+0x4e58], R42 ;  /* 0x004e582a01007387 */ /* 0x000fe20000100800 */
[----:B------:R-:W-:-:S03]  /*258e0*/  IMAD.IADD R8, R8, 0x1, R15 ;  /* 0x0000000108087824 */ /* 0x000fc600078e020f */
[----:B------:R1:W-:Y:S04]  /*258f0*/  STL [R1+0x4e78], R38 ;  /* 0x004e782601007387 */ /* 0x0003e80000100800 */
[----:B------:R-:W3:Y:S04]  /*25900*/  LDL R24, [R1+0x4f08] ;  /* 0x004f080001187983 */ /* 0x000ee80000100800 */
[----:B------:R-:W3:Y:S01]  /*25910*/  LDL R47, [R1+0x4f28] ;  /* 0x004f2800012f7983 */ /* 0x000ee20000100800 */
[----:B------:R-:W-:Y:S01]  /*25920*/  IMAD.WIDE R4, R3, UR4, RZ ;  /* 0x0000000403047c25 */ /* 0x000fe2000f8e02ff */
[----:B------:R-:W-:-:S02]  /*25930*/  @P0 IADD3 R2, PT, PT, R2, -0x7fe001, RZ ;  /* 0xff801fff02020810 */ /* 0x000fc40007ffe0ff */
[----:B------:R-:W-:Y:S02]  /*25940*/  ISETP.GE.AND P4, PT, R0, RZ, PT ;  /* 0x000000ff0000720c */ /* 0x000fe40003f86270 */
[----:B------:R-:W-:Y:S01]  /*25950*/  @!P2 IADD3 R12, PT, PT, R12, 0x7fe001, RZ ;  /* 0x007fe0010c0ca810 */ /* 0x000fe20007ffe0ff */
[----:B------:R-:W-:Y:S01]  /*25960*/  IMAD.IADD R16, R16, 0x1, R49 ;  /* 0x0000000110107824 */ /* 0x000fe200078e0231 */
[----:B------:R-:W-:Y:S01]  /*25970*/  ISETP.GT.AND P0, PT, R8, 0x7fe000, PT ;  /* 0x007fe0000800780c */ /* 0x000fe20003f04270 */
[----:B------:R-:W-:Y:S01]  /*25980*/  IMAD R39, R4, 0x3802001, RZ ;  /* 0x0380200104277824 */ /* 0x000fe200078e02ff */
[----:B-1----:R-:W3:Y:S03]  /*25990*/  LDL R38, [R1+0x4f0c] ;  /* 0x004f0c0001267983 */ /* 0x002ee60000100800 */
[----:B------:R-:W-:Y:S01]  /*259a0*/  IMAD.HI.U32 R44, R39, -0x7fe001, R4 ;  /* 0xff801fff272c7827 */ /* 0x000fe200078e0004 */
[----:B------:R-:W3:Y:S01]  /*259b0*/  LDL R49, [R1+0x4f2c] ;  /* 0x004f2c0001317983 */ /* 0x000ee20000100800 */
[----:B------:R-:W-:-:S02]  /*259c0*/  ISETP.GE.AND P3, PT, R2, RZ, PT ;  /* 0x000000ff0200720c */ /* 0x000fc40003f66270 */
[----:B0-----:R-:W-:Y:S01]  /*259d0*/  IMAD.WIDE R4, R12, UR5, RZ ;  /* 0x000000050c047c25 */ /* 0x001fe2000f8e02ff */
[----:B------:R-:W-:-:S03]  /*259e0*/  ISETP.GT.AND P1, PT, R16, 0x7fe000, PT ;  /* 0x007fe0001000780c */ /* 0x000fc60003f24270 */
[C---:B------:R-:W-:Y:S01]  /*259f0*/  IMAD.IADD R12, R18.reuse, 0x1, R51 ;  /* 0x00000001120c7824 */ /* 0x040fe200078e0233 */
[----:B------:R-:W-:Y:S01]  /*25a00*/  IADD3 R18, PT, PT, R18, -R51, RZ ;  /* 0x8000003312127210 */ /* 0x000fe20007ffe0ff */
[----:B------:R-:W-:Y:S01]  /*25a10*/  IMAD R41, R4, 0x3802001, RZ ;  /* 0x0380200104297824 */ /* 0x000fe200078e02ff */
[----:B------:R-:W-:Y:S01]  /*25a20*/  SHF.R.S32.HI R15, RZ, 0x1f, R39 ;  /* 0x0000001fff0f7819 */ /* 0x000fe20000011427 */
[----:B------:R-:W-:Y:S01]  /*25a30*/  @!P4 VIADD R0, R0, 0x7fe001 ;  /* 0x007fe0010000c836 */ /* 0x000fe20000000000 */
[----:B------:R-:W-:Y:S01]  /*25a40*/  ISETP.GE.AND P4, PT, R18, RZ, PT ;  /* 0x000000ff1200720c */ /* 0x000fe20003f86270 */
[----:B------:R-:W-:Y:S01]  /*25a50*/  @P0 VIADD R8, R8, 0xff801fff ;  /* 0xff801fff08080836 */ /* 0x000fe20000000000 */
[----:B------:R-:W-:Y:S01]  /*25a60*/  ISETP.GT.AND P2, PT, R12, 0x7fe000, PT ;  /* 0x007fe0000c00780c */ /* 0x000fe20003f44270 */
[----:B------:R-:W-:Y:S01]  /*25a70*/  IMAD.HI.U32 R40, R41, -0x7fe001, R4 ;  /* 0xff801fff29287827 */ /* 0x000fe200078e0004 */
[----:B------:R-:W-:Y:S02]  /*25a80*/  SHF.R.S32.HI R3, RZ, 0x1f, R41 ;  /* 0x0000001fff037819 */ /* 0x000fe40000011429 */
[----:B------:R-:W-:Y:S01]  /*25a90*/  ISETP.GE.AND P0, PT, R8, RZ, PT ;  /* 0x000000ff0800720c */ /* 0x000fe20003f06270 */
[----:B------:R-:W-:-:S04]  /*25aa0*/  IMAD.WIDE R4, R0, UR5, RZ ;  /* 0x0000000500047c25 */ /* 0x000fc8000f8e02ff */
[----:B------:R-:W-:Y:S02]  /*25ab0*/  IMAD R15, R15, -0x7fe001, RZ ;  /* 0xff801fff0f0f7824 */ /* 0x000fe400078e02ff */
[----:B------:R-:W-:Y:S01]  /*25ac0*/  IMAD R45, R4, 0x3802001, RZ ;  /* 0x03802001042d7824 */ /* 0x000fe200078e02ff */
[----:B------:R-:W-:Y:S01]  /*25ad0*/  @!P3 IADD3 R2, PT, PT, R2, 0x7fe001, RZ ;  /* 0x007fe0010202b810 */ /* 0x000fe20007ffe0ff */
[----:B------:R-:W-:Y:S01]  /*25ae0*/  IMAD R3, R3, -0x7fe001, RZ ;  /* 0xff801fff03037824 */ /* 0x000fe200078e02ff */
[----:B------:R-:W-:Y:S01]  /*25af0*/  IADD3 R42, PT, PT, R44, -R39, R15 ;  /* 0x800000272c2a7210 */ /* 0x000fe20007ffe00f */
[----:B------:R-:W-:Y:S01]  /*25b00*/  IMAD.HI.U32 R15, R45, -0x7fe001, R4 ;  /* 0xff801fff2d0f7827 */ /* 0x000fe200078e0004 */
[----:B------:R-:W-:-:S03]  /*25b10*/  SHF.R.S32.HI R4, RZ, 0x1f, R45 ;  /* 0x0000001fff047819 */ /* 0x000fc6000001142d */
[----:B------:R-:W-:Y:S01]  /*25b20*/  @P1 VIADD R16, R16, 0xff801fff ;  /* 0xff801fff10101836 */ /* 0x000fe20000000000 */
[----:B------:R0:W-:Y:S01]  /*25b30*/  STL [R1+0x4e5c], R2 ;  /* 0x004e5c0201007387 */ /* 0x0001e20000100800 */
[----:B------:R-:W-:Y:S01]  /*25b40*/  @!P4 VIADD R18, R18, 0x7fe001 ;  /* 0x007fe0011212c836 */ /* 0x000fe20000000000 */
[----:B------:R-:W-:Y:S02]  /*25b50*/  @P2 IADD3 R12, PT, PT, R12, -0x7fe001, RZ ;  /* 0xff801fff0c0c2810 */ /* 0x000fe40007ffe0ff */
[----:B------:R-:W3:Y:S01]  /*25b60*/  LDL R5, [R1+0x4f10] ;  /* 0x004f100001057983 */ /* 0x000ee20000100800 */
[----:B------:R-:W-:Y:S01]  /*25b70*/  IADD3 R40, PT, PT, R40, -R41, R3 ;  /* 0x8000002928287210 */ /* 0x000fe20007ffe003 */
[----:B------:R-:W-:Y:S01]  /*25b80*/  @!P0 VIADD R8, R8, 0x7fe001 ;  /* 0x007fe00108088836 */ /* 0x000fe20000000000 */
[----:B------:R-:W-:Y:S01]  /*25b90*/  ISETP.GE.AND P1, PT, R16, RZ, PT ;  /* 0x000000ff1000720c */ /* 0x000fe20003f26270 */
[----:B------:R-:W3:Y:S01]  /*25ba0*/  LDL R0, [R1+0x4f30] ;  /* 0x004f300001007983 */ /* 0x000ee20000100800 */
[----:B------:R-:W-:Y:S01]  /*25bb0*/  IMAD R4, R4, -0x7fe001, RZ ;  /* 0xff801fff04047824 */ /* 0x000fe200078e02ff */
[----:B------:R-:W-:Y:S01]  /*25bc0*/  ISETP.GE.AND P0, PT, R12, RZ, PT ;  /* 0x000000ff0c00720c */ /* 0x000fe20003f06270 */
[----:B0-----:R-:W-:-:S03]  /*25bd0*/  IMAD.WIDE R2, R18, UR5, RZ ;  /* 0x0000000512027c25 */ /* 0x001fc6000f8e02ff */
[----:B------:R-:W-:Y:S01]  /*25be0*/  IADD3 R18, PT, PT, R15, -R45, R4 ;  /* 0x8000002d0f127210 */ /* 0x000fe20007ffe004 */
[----:B------:R-:W-:Y:S01]  /*25bf0*/  IMAD R39, R2, 0x3802001, RZ ;  /* 0x0380200102277824 */ /* 0x000fe200078e02ff */
[----:B------:R-:W-:-:S03]  /*25c00*/  IADD3 R4, PT, PT, R21, -R26, RZ ;  /* 0x8000001a15047210 */ /* 0x000fc60007ffe0ff */
[----:B------:R-:W-:Y:S01]  /*25c10*/  IMAD.HI.U32 R44, R39, -0x7fe001, R2 ;  /* 0xff801fff272c7827 */ /* 0x000fe200078e0002 */
[----:B------:R-:W-:Y:S02]  /*25c20*/  SHF.R.S32.HI R3, RZ, 0x1f, R39 ;  /* 0x0000001fff037819 */ /* 0x000fe40000011427 */
[----:B------:R-:W-:Y:S01]  /*25c30*/  ISETP.GE.AND P2, PT, R4, RZ, PT ;  /* 0x000000ff0400720c */ /* 0x000fe20003f46270 */
[----:B------:R-:W-:Y:S02]  /*25c40*/  IMAD.IADD R2, R20, 0x1, -R53 ;  /* 0x0000000114027824 */ /* 0x000fe400078e0a35 */
[----:B------:R-:W-:Y:S01]  /*25c50*/  @!P1 VIADD R16, R16, 0x7fe001 ;  /* 0x007fe00110109836 */ /* 0x000fe20000000000 */
[----:B------:R0:W-:Y:S01]  /*25c60*/  STL [R1+0x4e7c], R42 ;  /* 0x004e7c2a01007387 */ /* 0x0001e20000100800 */
[----:B------:R-:W-:Y:S01]  /*25c70*/  @!P0 VIADD R12, R12, 0x7fe001 ;  /* 0x007fe0010c0c8836 */ /* 0x000fe20000000000 */
[----:B------:R-:W-:Y:S01]  /*25c80*/  ISETP.GE.AND P1, PT, R2, RZ, PT ;  /* 0x000000ff0200720c */ /* 0x000fe20003f26270 */
[----:B------:R-:W-:Y:S01]  /*25c90*/  IMAD R3, R3, -0x7fe001, RZ ;  /* 0xff801fff03037824 */ /* 0x000fe200078e02ff */
[----:B------:R-:W-:Y:S04]  /*25ca0*/  STL [R1+0x4e80], R8 ;  /* 0x004e800801007387 */ /* 0x000fe80000100800 */
[----:B------:R1:W-:Y:S01]  /*25cb0*/  STL [R1+0x4ea0], R40 ;  /* 0x004ea02801007387 */ /* 0x0003e20000100800 */
[----:B------:R-:W-:-:S03]  /*25cc0*/  IADD3 R44, PT, PT, R44, -R39, R3 ;  /* 0x800000272c2c7210 */ /* 0x000fc60007ffe003 */
[----:B------:R-:W-:Y:S04]  /*25cd0*/  STL [R1+0x4e84], R16 ;  /* 0x004e841001007387 */ /* 0x000fe80000100800 */
[----:B------:R1:W-:Y:S04]  /*25ce0*/  STL [R1+0x4ea4], R18 ;  /* 0x004ea41201007387 */ /* 0x0003e80000100800 */
[----:B------:R1:W-:Y:S01]  /*25cf0*/  STL [R1+0x4e88], R12 ;  /* 0x004e880c01007387 */ /* 0x0003e20000100800 */
[----:B------:R-:W-:-:S03]  /*25d00*/  IADD3 R20, PT, PT, R20, R53, RZ ;  /* 0x0000003514147210 */ /* 0x000fc60007ffe0ff */
[----:B------:R-:W3:Y:S01]  /*25d10*/  LDL R39, [R1+0x4f14] ;  /* 0x004f140001277983 */ /* 0x000ee20000100800 */
[----:B------:R-:W-:-:S03]  /*25d20*/  IMAD.IADD R26, R21, 0x1, R26 ;  /* 0x00000001151a7824 */ /* 0x000fc600078e021a */
[----:B------:R-:W3:Y:S01]  /*25d30*/  LDL R64, [R1+0x4f34] ;  /* 0x004f340001407983 */ /* 0x000ee20000100800 */
[----:B------:R-:W-:Y:S01]  /*25d40*/  @!P2 IADD3 R4, PT, PT, R4, 0x7fe001, RZ ;  /* 0x007fe0010404a810 */ /* 0x000fe20007ffe0ff */
[----:B------:R-:W-:Y:S02]  /*25d50*/  IMAD.IADD R15, R23, 0x1, -R48 ;  /* 0x00000001170f7824 */ /* 0x000fe400078e0a30 */
[----:B0-----:R-:W3:Y:S04]  /*25d60*/  LDL R42, [R1+0x4f18] ;  /* 0x004f1800012a7983 */ /* 0x001ee80000100800 */
[----:B------:R-:W3:Y:S01]  /*25d70*/  LDL R51, [R1+0x4f38] ;  /* 0x004f380001337983 */ /* 0x000ee20000100800 */
[----:B------:R-:W-:Y:S01]  /*25d80*/  ISETP.GT.AND P0, PT, R20, 0x7fe000, PT ;  /* 0x007fe0001400780c */ /* 0x000fe20003f04270 */
[----:B------:R-:W-:Y:S01]  /*25d90*/  @!P1 VIADD R2, R2, 0x7fe001 ;  /* 0x007fe00102029836 */ /* 0x000fe20000000000 */
[----:B------:R-:W-:Y:S01]  /*25da0*/  ISETP.GT.AND P1, PT, R26, 0x7fe000, PT ;  /* 0x007fe0001a00780c */ /* 0x000fe20003f24270 */
[----:B-1----:R-:W-:Y:S01]  /*25db0*/  IMAD.WIDE R40, R4, UR5, RZ ;  /* 0x0000000504287c25 */ /* 0x002fe2000f8e02ff */
[----:B------:R-:W-:-:S03]  /*25dc0*/  ISETP.GE.AND P4, PT, R15, RZ, PT ;  /* 0x000000ff0f00720c */ /* 0x000fc60003f86270 */
[----:B------:R-:W-:Y:S02]  /*25dd0*/  IMAD R45, R40, 0x3802001, RZ ;  /* 0x03802001282d7824 */ /* 0x000fe400078e02ff */
[----:B------:R-:W-:Y:S01]  /*25de0*/  IMAD.WIDE R2, R2, UR5, RZ ;  /* 0x0000000502027c25 */ /* 0x000fe2000f8e02ff */
[----:B------:R-:W-:-:S03]  /*25df0*/  IADD3 R18, PT, PT, R23, R48, RZ ;  /* 0x0000003017127210 */ /* 0x000fc60007ffe0ff */
[----:B------:R-:W-:-:S04]  /*25e00*/  IMAD.HI.U32 R16, R45, -0x7fe001, R40 ;  /* 0xff801fff2d107827 */ /* 0x000fc800078e0028 */
[----:B------:R-:W-:Y:S02]  /*25e10*/  IMAD R21, R2, 0x3802001, RZ ;  /* 0x0380200102157824 */ /* 0x000fe400078e02ff */
[----:B------:R-:W-:Y:S02]  /*25e20*/  IMAD.IADD R40, R37, 0x1, R50 ;  /* 0x0000000125287824 */ /* 0x000fe400078e0232 */
[----:B------:R-:W-:Y:S01]  /*25e30*/  @P0 VIADD R20, R20, 0xff801fff ;  /* 0xff801fff14140836 */ /* 0x000fe20000000000 */
[----:B------:R-:W-:Y:S01]  /*25e40*/  ISETP.GT.AND P0, PT, R18, 0x7fe000, PT ;  /* 0x007fe0001200780c */ /* 0x000fe20003f04270 */
[----:B------:R-:W-:Y:S01]  /*25e50*/  IMAD.HI.U32 R46, R21, -0x7fe001, R2 ;  /* 0xff801fff152e7827 */ /* 0x000fe200078e0002 */
[----:B------:R-:W-:Y:S02]  /*25e60*/  ISETP.GT.AND P2, PT, R40, 0x7fe000, PT ;  /* 0x007fe0002800780c */ /* 0x000fe40003f44270 */
[----:B------:R-:W-:Y:S01]  /*25e70*/  SHF.R.S32.HI R2, RZ, 0x1f, R21 ;  /* 0x0000001fff027819 */ /* 0x000fe20000011415 */
[----:B------:R-:W-:Y:S01]  /*25e80*/  @P1 VIADD R26, R26, 0xff801fff ;  /* 0xff801fff1a1a1836 */ /* 0x000fe20000000000 */
[----:B------:R-:W-:-:S02]  /*25e90*/  @!P4 IADD3 R15, PT, PT, R15, 0x7fe001, RZ ;  /* 0x007fe0010f0fc810 */ /* 0x000fc40007ffe0ff */
[----:B------:R-:W-:Y:S01]  /*25ea0*/  ISETP.GE.AND P3, PT, R20, RZ, PT ;  /* 0x000000ff1400720c */ /* 0x000fe20003f66270 */
[----:B------:R-:W-:Y:S01]  /*25eb0*/  IMAD R12, R2, -0x7fe001, RZ ;  /* 0xff801fff020c7824 */ /* 0x000fe200078e02ff */
[----:B------:R-:W-:Y:S02]  /*25ec0*/  SHF.R.S32.HI R4, RZ, 0x1f, R45 ;  /* 0x0000001fff047819 */ /* 0x000fe4000001142d */
[----:B------:R-:W-:Y:S01]  /*25ed0*/  ISETP.GE.AND P1, PT, R26, RZ, PT ;  /* 0x000000ff1a00720c */ /* 0x000fe20003f26270 */
[----:B------:R-:W-:Y:S01]  /*25ee0*/  IMAD.WIDE R2, R15, UR5, RZ ;  /* 0x000000050f027c25 */ /* 0x000fe2000f8e02ff */
[----:B------:R0:W-:Y:S03]  /*25ef0*/  STL [R1+0x4ea8], R44 ;  /* 0x004ea82c01007387 */ /* 0x0001e60000100800 */
[----:B------:R-:W-:Y:S01]  /*25f00*/  IMAD R4, R4, -0x7fe001, RZ ;  /* 0xff801fff04047824 */ /* 0x000fe200078e02ff */
[----:B------:R-:W3:Y:S01]  /*25f10*/  LDL R8, [R1+0x4f1c] ;  /* 0x004f1c0001087983 */ /* 0x000ee20000100800 */
[----:B------:R-:W-:Y:S01]  /*25f20*/  IMAD R15, R2, 0x3802001, RZ ;  /* 0x03802001020f7824 */ /* 0x000fe200078e02ff */
[----:B------:R-:W-:-:S02]  /*25f30*/  @P0 IADD3 R18, PT, PT, R18, -0x7fe001, RZ ;  /* 0xff801fff12120810 */ /* 0x000fc40007ffe0ff */
[----:B------:R-:W3:Y:S01]  /*25f40*/  LDL R53, [R1+0x4f3c] ;  /* 0x004f3c0001357983 */ /* 0x000ee20000100800 */
[----:B------:R-:W-:Y:S01]  /*25f50*/  @P2 VIADD R40, R40, 0xff801fff ;  /* 0xff801fff28282836 */ /* 0x000fe20000000000 */
[----:B------:R-:W-:Y:S02]  /*25f60*/  IADD3 R16, PT, PT, R16, -R45, R4 ;  /* 0x8000002d10107210 */ /* 0x000fe40007ffe004 */
[----:B------:R-:W-:Y:S01]  /*25f70*/  SHF.R.S32.HI R4, RZ, 0x1f, R15 ;  /* 0x0000001fff047819 */ /* 0x000fe2000001140f */
[----:B------:R-:W-:Y:S01]  /*25f80*/  @!P3 VIADD R20, R20, 0x7fe001 ;  /* 0x007fe0011414b836 */ /* 0x000fe20000000000 */
[----:B------:R-:W-:Y:S01]  /*25f90*/  ISETP.GE.AND P0, PT, R18, RZ, PT ;  /* 0x000000ff1200720c */ /* 0x000fe20003f06270 */
[----:B------:R-:W-:Y:S01]  /*25fa0*/  @!P1 VIADD R26, R26, 0x7fe001 ;  /* 0x007fe0011a1a9836 */ /* 0x000fe20000000000 */
[----:B------:R-:W-:Y:S02]  /*25fb0*/  IADD3 R46, PT, PT, R46, -R21, R12 ;  /* 0x800000152e2e7210 */ /* 0x000fe40007ffe00c */
[----:B------:R-:W-:Y:S01]  /*25fc0*/  ISETP.GE.AND P1, PT, R40, RZ, PT ;  /* 0x000000ff2800720c */ /* 0x000fe20003f26270 */
[----:B0-----:R-:W-:Y:S01]  /*25fd0*/  IMAD.HI.U32 R44, R15, -0x7fe001, R2 ;  /* 0xff801fff0f2c7827 */ /* 0x001fe200078e0002 */
[----:B------:R-:W-:Y:S03]  /*25fe0*/  STL [R1+0x4e8c], R20 ;  /* 0x004e8c1401007387 */ /* 0x000fe60000100800 */
[----:B------:R-:W-:Y:S01]  /*25ff0*/  IMAD R4, R4, -0x7fe001, RZ ;  /* 0xff801fff04047824 */ /* 0x000fe200078e02ff */
[----:B------:R-:W-:Y:S01]  /*26000*/  STL [R1+0x4eac], R46 ;  /* 0x004eac2e01007387 */ /* 0x000fe20000100800 */
[----:B------:R-:W-:-:S03]  /*26010*/  IMAD.IADD R37, R37, 0x1, -R50 ;  /* 0x0000000125257824 */ /* 0x000fc600078e0a32 */
[----:B------:R-:W-:Y:S01]  /*26020*/  STL [R1+0x4e90], R26 ;  /* 0x004e901a01007387 */ /* 0x000fe20000100800 */
[----:B------:R-:W-:-:S03]  /*26030*/  IADD3 R44, PT, PT, R44, -R15, R4 ;  /* 0x8000000f2c2c7210 */ /* 0x000fc60007ffe004 */
[----:B------:R0:W-:Y:S01]  /*26040*/  STL [R1+0x4eb0], R16 ;  /* 0x004eb01001007387 */ /* 0x0001e20000100800 */
[----:B------:R-:W-:-:S03]  /*26050*/  @!P0 IADD3 R18, PT, PT, R18, 0x7fe001, RZ ;  /* 0x007fe00112128810 */ /* 0x000fc60007ffe0ff */
[----:B------:R-:W3:Y:S04]  /*26060*/  LDL R12, [R1+0x4f40] ;  /* 0x004f4000010c7983 */ /* 0x000ee80000100800 */
[----:B------:R-:W3:Y:S01]  /*26070*/  LDL R15, [R1+0x4f60] ;  /* 0x004f6000010f7983 */ /* 0x000ee20000100800 */
[----:B------:R-:W-:Y:S01]  /*26080*/  @!P1 VIADD R40, R40, 0x7fe001 ;  /* 0x007fe00128289836 */ /* 0x000fe20000000000 */
[----:B------:R-:W-:Y:S02]  /*26090*/  ISETP.GE.AND P3, PT, R37, RZ, PT ;  /* 0x000000ff2500720c */ /* 0x000fe40003f66270 */
[C---:B------:R-:W-:Y:S01]  /*260a0*/  IADD3 R2, PT, PT, R6.reuse, -R55, RZ ;  /* 0x8000003706027210 */ /* 0x040fe20007ffe0ff */
[----:B------:R1:W-:Y:S01]  /*260b0*/  STL [R1+0x4e94], R18 ;  /* 0x004e941201007387 */ /* 0x0003e20000100800 */
[----:B------:R-:W-:-:S03]  /*260c0*/  IMAD.IADD R6, R6, 0x1, R55 ;  /* 0x0000000106067824 */ /* 0x000fc600078e0237 */
[----:B------:R-:W-:Y:S01]  /*260d0*/  STL [R1+0x4eb4], R44 ;  /* 0x004eb42c01007387 */ /* 0x000fe20000100800 */
[----:B------:R-:W-:-:S03]  /*260e0*/  ISETP.GE.AND P2, PT, R2, RZ, PT ;  /* 0x000000ff0200720c */ /* 0x000fc60003f46270 */
[----:B------:R2:W-:Y:S04]  /*260f0*/  STL [R1+0x4e98], R40 ;  /* 0x004e982801007387 */ /* 0x0005e80000100800 */
[----:B0-----:R-:W3:Y:S04]  /*26100*/  LDL R16, [R1+0x4f44] ;  /* 0x004f440001107983 */ /* 0x001ee80000100800 */
[----:B------:R-:W3:Y:S01]  /*26110*/  LDL R55, [R1+0x4f64] ;  /* 0x004f640001377983 */ /* 0x000ee20000100800 */
[----:B------:R-:W-:Y:S01]  /*26120*/  IADD3 R4, PT, PT, R10, R13, RZ ;  /* 0x0000000d0a047210 */ /* 0x000fe20007ffe0ff */
[----:B------:R-:W-:-:S02]  /*26130*/  @!P3 VIADD R37, R37, 0x7fe001 ;  /* 0x007fe0012525b836 */ /* 0x000fc40000000000 */
[----:B------:R-:W3:Y:S01]  /*26140*/  LDL R63, [R1+0x4f48] ;  /* 0x004f4800013f7983 */ /* 0x000ee20000100800 */
[----:B------:R-:W-:-:S03]  /*26150*/  ISETP.GT.AND P0, PT, R6, 0x7fe000, PT ;  /* 0x007fe0000600780c */ /* 0x000fc60003f04270 */
[----:B------:R-:W3:Y:S01]  /*26160*/  LDL R48, [R1+0x4f68] ;  /* 0x004f680001307983 */ /* 0x000ee20000100800 */
[----:B------:R-:W-:Y:S01]  /*26170*/  ISETP.GT.AND P1, PT, R4, 0x7fe000, PT ;  /* 0x007fe0000400780c */ /* 0x000fe20003f24270 */
[----:B------:R-:W-:-:S04]  /*26180*/  IMAD.WIDE R20, R37, UR5, RZ ;  /* 0x0000000525147c25 */ /* 0x000fc8000f8e02ff */
[----:B------:R-:W-:Y:S02]  /*26190*/  @!P2 VIADD R2, R2, 0x7fe001 ;  /* 0x007fe0010202a836 */ /* 0x000fe40000000000 */
[----:B------:R-:W-:Y:S02]  /*261a0*/  IMAD.IADD R10, R10, 0x1, -R13 ;  /* 0x000000010a0a7824 */ /* 0x000fe400078e0a0d */
[----:B------:R-:W-:Y:S02]  /*261b0*/  IMAD.IADD R13, R17, 0x1, -R52 ;  /* 0x00000001110d7824 */ /* 0x000fe400078e0a34 */
[----:B------:R-:W-:Y:S02]  /*261c0*/  IMAD R23, R20, 0x3802001, RZ ;  /* 0x0380200114177824 */ /* 0x000fe400078e02ff */
[----:B------:R-:W-:Y:S01]  /*261d0*/  IMAD.WIDE R2, R2, UR5, RZ ;  /* 0x0000000502027c25 */ /* 0x000fe2000f8e02ff */
[----:B------:R-:W0:Y:S01]  /*261e0*/  LDCU UR4, c[0x3][UR6+-0xb4] ;  /* 0x00ffe980060477ac */ /* 0x000e220008000800 */
[----:B------:R-:W-:-:S02]  /*261f0*/  ISETP.GE.AND P3, PT, R13, RZ, PT ;  /* 0x000000ff0d00720c */ /* 0x000fc40003f66270 */
[----:B------:R-:W-:Y:S01]  /*26200*/  IMAD.HI.U32 R26, R23, -0x7fe001, R20 ;  /* 0xff801fff171a7827 */ /* 0x000fe200078e0014 */
[----:B------:R-:W-:-:S03]  /*26210*/  @P0 IADD3 R6, PT, PT, R6, -0x7fe001, RZ ;  /* 0xff801fff06060810 */ /* 0x000fc60007ffe0ff */
[----:B------:R-:W-:Y:S01]  /*26220*/  IMAD R21, R2, 0x3802001, RZ ;  /* 0x0380200102157824 */ /* 0x000fe200078e02ff */
[----:B-1----:R-:W-:Y:S01]  /*26230*/  SHF.R.S32.HI R18, RZ, 0x1f, R23 ;  /* 0x0000001fff127819 */ /* 0x002fe20000011417 */
[----:B------:R-:W-:Y:S01]  /*26240*/  @P1 VIADD R4, R4, 0xff801fff ;  /* 0xff801fff04041836 */ /* 0x000fe20000000000 */
[----:B------:R-:W-:Y:S02]  /*26250*/  ISETP.GE.AND P0, PT, R6, RZ, PT ;  /* 0x000000ff0600720c */ /* 0x000fe40003f06270 */
[----:B------:R-:W-:Y:S01]  /*26260*/  SHF.R.S32.HI R20, RZ, 0x1f, R21 ;  /* 0x0000001fff147819 */ /* 0x000fe20000011415 */
[----:B------:R-:W-:Y:S01]  /*26270*/  IMAD R18, R18, -0x7fe001, RZ ;  /* 0xff801fff12127824 */ /* 0x000fe200078e02ff */
[----:B------:R-:W-:Y:S01]  /*26280*/  ISETP.GE.AND P1, PT, R4, RZ, PT ;  /* 0x000000ff0400720c */ /* 0x000fe20003f26270 */
[----:B--2---:R-:W-:Y:S01]  /*26290*/  IMAD.HI.U32 R40, R21, -0x7fe001, R2 ;  /* 0xff801fff15287827 */ /* 0x004fe200078e0002 */
[----:B------:R-:W-:-:S03]  /*262a0*/  ISETP.GE.AND P2, PT, R10, RZ, PT ;  /* 0x000000ff0a00720c */ /* 0x000fc60003f46270 */
[----:B------:R-:W-:Y:S01]  /*262b0*/  IMAD R20, R20, -0x7fe001, RZ ;  /* 0xff801fff14147824 */ /* 0x000fe200078e02ff */
[----:B------:R-:W-:Y:S01]  /*262c0*/  IADD3 R26, PT, PT, R26, -R23, R18 ;  /* 0x800000171a1a7210 */ /* 0x000fe20007ffe012 */
[----:B------:R-:W-:Y:S02]  /*262d0*/  @!P3 VIADD R13, R13, 0x7fe001 ;  /* 0x007fe0010d0db836 */ /* 0x000fe40000000000 */
[----:B------:R-:W-:Y:S01]  /*262e0*/  IMAD.IADD R18, R17, 0x1, R52 ;  /* 0x0000000111127824 */ /* 0x000fe200078e0234 */
[----:B------:R-:W-:Y:S01]  /*262f0*/  IADD3 R40, PT, PT, R40, -R21, R20 ;  /* 0x8000001528287210 */ /* 0x000fe20007ffe014 */
[----:B0-----:R-:W-:-:S04]  /*26300*/  IMAD.WIDE R20, R13, UR4, RZ ;  /* 0x000000040d147c25 */ /* 0x001fc8000f8e02ff */
[----:B------:R-:W-:Y:S01]  /*26310*/  @!P0 VIADD R6, R6, 0x7fe001 ;  /* 0x007fe00106068836 */ /* 0x000fe20000000000 */
[----:B------:R-:W-:Y:S01]  /*26320*/  ISETP.GT.AND P0, PT, R18, 0x7fe000, PT ;  /* 0x007fe0001200780c */ /* 0x000fe20003f04270 */
[----:B------:R-:W-:Y:S01]  /*26330*/  @!P1 VIADD R4, R4, 0x7fe001 ;  /* 0x007fe00104049836 */ /* 0x000fe20000000000 */
[----:B------:R-:W-:Y:S01]  /*26340*/  STL [R1+0x4eb8], R26 ;  /* 0x004eb81a01007387 */ /* 0x000fe20000100800 */
[----:B------:R-:W-:Y:S01]  /*26350*/  IMAD R17, R20, 0x3802001, RZ ;  /* 0x0380200114117824 */ /* 0x000fe200078e02ff */
[----:B------:R-:W-:Y:S02]  /*26360*/  @!P2 IADD3 R10, PT, PT, R10, 0x7fe001, RZ ;  /* 0x007fe0010a0aa810 */ /* 0x000fe40007ffe0ff */
[----:B------:R-:W-:Y:S04]  /*26370*/  STL [R1+0x4e9c], R6 ;  /* 0x004e9c0601007387 */ /* 0x000fe80000100800 */
[----:B------:R0:W-:Y:S04]  /*26380*/  STL [R1+0x4ebc], R40 ;  /* 0x004ebc2801007387 */ /* 0x0001e80000100800 */
[----:B------:R1:W-:Y:S04]  /*26390*/  STL [R1+0x4ec0], R4 ;  /* 0x004ec00401007387 */ /* 0x0003e80000100800 */
[----:B------:R-:W2:Y:S01]  /*263a0*/  LDL R50, [R1+0x4f6c] ;  /* 0x004f6c0001327983 */ /* 0x000ea20000100800 */
[----:B0-----:R-:W-:-:S03]  /*263b0*/  IMAD.HI.U32 R40, R17, -0x7fe001, R20 ;  /* 0xff801fff11287827 */ /* 0x001fc600078e0014 */
[----:B------:R-:W2:Y:S01]  /*263c0*/  LDL R21, [R1+0x4f4c] ;  /* 0x004f4c0001157983 */ /* 0x000ea20000100800 */
[----:B------:R-:W-:-:S03]  /*263d0*/  IMAD.WIDE R2, R10, UR4, RZ ;  /* 0x000000040a027c25 */ /* 0x000fc6000f8e02ff */
[----:B------:R-:W2:Y:S01]  /*263e0*/  LDL R23, [R1+0x4f50] ;  /* 0x004f500001177983 */ /* 0x000ea20000100800 */
[----:B------:R-:W-:Y:S02]  /*263f0*/  @P0 VIADD R18, R18, 0xff801fff ;  /* 0xff801fff12120836 */ /* 0x000fe40000000000 */
[----:B------:R-:W-:Y:S01]  /*26400*/  IMAD R13, R2, 0x3802001, RZ ;  /* 0x03802001020d7824 */ /* 0x000fe200078e02ff */
[----:B------:R-:W2:Y:S02]  /*26410*/  LDL R26, [R1+0x4f70] ;  /* 0x004f7000011a7983 */ /* 0x000ea40000100800 */
[----:B------:R-:W-:Y:S01]  /*26420*/  ISETP.GE.AND P1, PT, R18, RZ, PT ;  /* 0x000000ff1200720c */ /* 0x000fe20003f26270 */
[----:B------:R-:W-:Y:S01]  /*26430*/  IMAD.HI.U32 R44, R13, -0x7fe001, R2 ;  /* 0xff801fff0d2c7827 */ /* 0x000fe200078e0002 */
[----:B------:R-:W-:Y:S02]  /*26440*/  SHF.R.S32.HI R3, RZ, 0x1f, R13 ;  /* 0x0000001fff037819 */ /* 0x000fe4000001140d */
[----:B------:R-:W-:-:S02]  /*26450*/  IADD3 R10, PT, PT, R19, -R54, RZ ;  /* 0x80000036130a7210 */ /* 0x000fc40007ffe0ff */
[----:B------:R-:W-:Y:S01]  /*26460*/  SHF.R.S32.HI R2, RZ, 0x1f, R17 ;  /* 0x0000001fff027819 */ /* 0x000fe20000011411 */
[----:B------:R-:W-:Y:S01]  /*26470*/  IMAD R3, R3, -0x7fe001, RZ ;  /* 0xff801fff03037824 */ /* 0x000fe200078e02ff */
[----:B------:R-:W-:-:S03]  /*26480*/  ISETP.GE.AND P2, PT, R10, RZ, PT ;  /* 0x000000ff0a00720c */ /* 0x000fc60003f46270 */
[----:B------:R-:W-:Y:S01]  /*26490*/  IMAD R2, R2, -0x7fe001, RZ ;  /* 0xff801fff02027824 */ /* 0x000fe200078e02ff */
[----:B------:R-:W-:Y:S01]  /*264a0*/  IADD3 R44, PT, PT, R44, -R13, R3 ;  /* 0x8000000d2c2c7210 */ /* 0x000fe20007ffe003 */
[----:B------:R-:W-:-:S03]  /*264b0*/  @!P1 VIADD R18, R18, 0x7fe001 ;  /* 0x007fe00112129836 */ /* 0x000fc60000000000 */
[----:B------:R-:W-:Y:S01]  /*264c0*/  IADD3 R40, PT, PT, R40, -R17, R2 ;  /* 0x8000001128287210 */ /* 0x000fe20007ffe002 */
[C---:B------:R-:W-:Y:S01]  /*264d0*/  IMAD.IADD R20, R22.reuse, 0x1, R57 ;  /* 0x0000000116147824 */ /* 0x040fe200078e0239 */
[----:B------:R-:W-:Y:S01]  /*264e0*/  STL [R1+0x4ee0], R44 ;  /* 0x004ee02c01007387 */ /* 0x000fe20000100800 */
[----:B------:R-:W-:Y:S01]  /*264f0*/  IADD3 R6, PT, PT, R19, R54, RZ ;  /* 0x0000003613067210 */ /* 0x000fe20007ffe0ff */
[C---:B-1----:R-:W-:Y:S01]  /*26500*/  IMAD.IADD R4, R25.reuse, 0x1, R36 ;  /* 0x0000000119047824 */ /* 0x042fe200078e0224 */
[----:B------:R-:W-:Y:S01]  /*26510*/  IADD3 R22, PT, PT, R22, -R57, RZ ;  /* 0x8000003916167210 */ /* 0x000fe20007ffe0ff */
[----:B------:R0:W-:Y:S01]  /*26520*/  STL [R1+0x4ec4], R18 ;  /* 0x004ec41201007387 */ /* 0x0001e20000100800 */
[----:B------:R-:W-:Y:S01]  /*26530*/  IADD3 R36, PT, PT, R25, -R36, RZ ;  /* 0x8000002419247210 */ /* 0x000fe20007ffe0ff */
[----:B------:R-:W-:Y:S02]  /*26540*/  @!P2 VIADD R10, R10, 0x7fe001 ;  /* 0x007fe0010a0aa836 */ /* 0x000fe40000000000 */
[----:B------:R1:W-:Y:S01]  /*26550*/  STL [R1+0x4ee4], R40 ;  /* 0x004ee42801007387 */ /* 0x0003e20000100800 */
[----:B------:R-:W-:-:S03]  /*26560*/  ISETP.GT.AND P0, PT, R6, 0x7fe000, PT ;  /* 0x007fe0000600780c */ /* 0x000fc60003f04270 */
[----:B------:R-:W2:Y:S01]  /*26570*/  LDL R25, [R1+0x4f54] ;  /* 0x004f540001197983 */ /* 0x000ea20000100800 */
[----:B------:R-:W-:-:S03]  /*26580*/  ISETP.GE.AND P3, PT, R22, RZ, PT ;  /* 0x000000ff1600720c */ /* 0x000fc60003f66270 */
[----:B------:R-:W2:Y:S01]  /*26590*/  LDL R52, [R1+0x4f74] ;  /* 0x004f740001347983 */ /* 0x000ea20000100800 */
[----:B------:R-:W-:Y:S01]  /*265a0*/  IMAD.WIDE R2, R10, UR4, RZ ;  /* 0x000000040a027c25 */ /* 0x000fe2000f8e02ff */
[----:B------:R-:W-:-:S03]  /*265b0*/  ISETP.GT.AND P1, PT, R20, 0x7fe000, PT ;  /* 0x007fe0001400780c */ /* 0x000fc60003f24270 */
[----:B------:R-:W-:Y:S01]  /*265c0*/  IMAD R17, R2, 0x3802001, RZ ;  /* 0x0380200102117824 */ /* 0x000fe200078e02ff */
[----:B------:R-:W-:Y:S01]  /*265d0*/  ISETP.GT.AND P2, PT, R4, 0x7fe000, PT ;  /* 0x007fe0000400780c */ /* 0x000fe20003f44270 */
[----:B------:R-:W-:Y:S02]  /*265e0*/  @P0 VIADD R6, R6, 0xff801fff ;  /* 0xff801fff06060836 */ /* 0x000fe40000000000 */
[----:B------:R-:W-:Y:S01]  /*265f0*/  IMAD.HI.U32 R46, R17, -0x7fe001, R2 ;  /* 0xff801fff112e7827 */ /* 0x000fe200078e0002 */
[----:B------:R-:W-:Y:S01]  /*26600*/  @!P3 IADD3 R22, PT, PT, R22, 0x7fe001, RZ ;  /* 0x007fe0011616b810 */ /* 0x000fe20007ffe0ff */
[----:B------:R-:W2:Y:S04]  /*26610*/  LDL R3, [R1+0x4f58] ;  /* 0x004f580001037983 */ /* 0x000ea80000100800 */
[----:B------:R-:W2:Y:S01]  /*26620*/  LDL R2, [R1+0x4f78] ;  /* 0x004f780001027983 */ /* 0x000ea20000100800 */
[----:B------:R-:W-:Y:S01]  /*26630*/  ISETP.GE.AND P0, PT, R6, RZ, PT ;  /* 0x000000ff0600720c */ /* 0x000fe20003f06270 */
[----:B0-----:R-:W-:Y:S01]  /*26640*/  IMAD.WIDE R18, R22, UR4, RZ ;  /* 0x0000000416127c25 */ /* 0x001fe2000f8e02ff */
[----:B------:R-:W-:-:S03]  /*26650*/  ISETP.GE.AND P3, PT, R36, RZ, PT ;  /* 0x000000ff2400720c */ /* 0x000fc60003f66270 */
[----:B------:R-:W-:Y:S02]  /*26660*/  @P1 VIADD R20, R20, 0xff801fff ;  /* 0xff801fff14141836 */ /* 0x000fe40000000000 */
[----:B------:R-:W-:Y:S02]  /*26670*/  IMAD R37, R18, 0x3802001, RZ ;  /* 0x0380200112257824 */ /* 0x000fe400078e02ff */
[----:B------:R-:W-:Y:S02]  /*26680*/  IMAD.IADD R13, R27, 0x1, -R56 ;  /* 0x000000011b0d7824 */ /* 0x000fe400078e0a38 */
[----:B------:R-:W-:Y:S01]  /*26690*/  @P2 VIADD R4, R4, 0xff801fff ;  /* 0xff801fff04042836 */ /* 0x000fe20000000000 */
[----:B------:R-:W-:Y:S01]  /*266a0*/  ISETP.GE.AND P1, PT, R20, RZ, PT ;  /* 0x000000ff1400720c */ /* 0x000fe20003f26270 */
[----:B-1----:R-:W-:Y:S01]  /*266b0*/  IMAD.HI.U32 R40, R37, -0x7fe001, R18 ;  /* 0xff801fff25287827 */ /* 0x002fe200078e0012 */
[----:B------:R-:W-:-:S03]  /*266c0*/  ISETP.GE.AND P4, PT, R13, RZ, PT ;  /* 0x000000ff0d00720c */ /* 0x000fc60003f86270 */
[----:B------:R-:W-:Y:S01]  /*266d0*/  IMAD.IADD R18, R27, 0x1, R56 ;  /* 0x000000011b127824 */ /* 0x000fe200078e0238 */
[----:B------:R-:W-:Y:S02]  /*266e0*/  SHF.R.S32.HI R10, RZ, 0x1f, R17 ;  /* 0x0000001fff0a7819 */ /* 0x000fe40000011411 */
[----:B------:R-:W-:Y:S02]  /*266f0*/  ISETP.GE.AND P2, PT, R4, RZ, PT ;  /* 0x000000ff0400720c */ /* 0x000fe40003f46270 */
[----:B------:R-:W-:Y:S02]  /*26700*/  SHF.R.S32.HI R22, RZ, 0x1f, R37 ;  /* 0x0000001fff167819 */ /* 0x000fe40000011425 */
[----:B------:R-:W-:Y:S02]  /*26710*/  @!P0 IADD3 R6, PT, PT, R6, 0x7fe001, RZ ;  /* 0x007fe00106068810 */ /* 0x000fe40007ffe0ff */
[----:B------:R-:W-:Y:S01]  /*26720*/  ISETP.GT.AND P0, PT, R18, 0x7fe000, PT ;  /* 0x007fe0001200780c */ /* 0x000fe20003f04270 */
[----:B------:R-:W-:-:S02]  /*26730*/  IMAD R10, R10, -0x7fe001, RZ ;  /* 0xff801fff0a0a7824 */ /* 0x000fc400078e02ff */
[----:B------:R-:W-:Y:S01]  /*26740*/  IMAD R22, R22, -0x7fe001, RZ ;  /* 0xff801fff16167824 */ /* 0x000fe200078e02ff */
[----:B------:R-:W-:Y:S01]  /*26750*/  @!P3 IADD3 R36, PT, PT, R36, 0x7fe001, RZ ;  /* 0x007fe0012424b810 */ /* 0x000fe20007ffe0ff */
[----:B------:R-:W-:Y:S01]  /*26760*/  @!P1 VIADD R20, R20, 0x7fe001 ;  /* 0x007fe00114149836 */ /* 0x000fe20000000000 */
[----:B------:R-:W-:Y:S01]  /*26770*/  IADD3 R10, PT, PT, R46, -R17, R10 ;  /* 0x800000112e0a7210 */ /* 0x000fe20007ffe00a */
[----:B------:R-:W-:Y:S01]  /*26780*/  @!P4 VIADD R13, R13, 0x7fe001 ;  /* 0x007fe0010d0dc836 */ /* 0x000fe20000000000 */
[----:B----4-:R-:W-:Y:S01]  /*26790*/  IADD3 R17, PT, PT, R43, -R58, RZ ;  /* 0x8000003a2b117210 */ /* 0x010fe20007ffe0ff */
[----:B------:R-:W-:Y:S01]  /*267a0*/  @!P2 VIADD R4, R4, 0x7fe001 ;  /* 0x007fe0010404a836 */ /* 0x000fe20000000000 */
[----:B------:R-:W-:Y:S01]  /*267b0*/  IADD3 R22, PT, PT, R40, -R37, R22 ;  /* 0x8000002528167210 */ /* 0x000fe20007ffe016 */
[----:B------:R-:W-:Y:S01]  /*267c0*/  STL [R1+0x4ec8], R6 ;  /* 0x004ec80601007387 */ /* 0x000fe20000100800 */
[----:B------:R-:W-:Y:S01]  /*267d0*/  IMAD.WIDE R36, R36, UR4, RZ ;  /* 0x0000000424247c25 */ /* 0x000fe2000f8e02ff */
[----:B------:R-:W-:-:S02]  /*267e0*/  ISETP.GE.AND P1, PT, R17, RZ, PT ;  /* 0x000000ff1100720c */ /* 0x000fc40003f26270 */
[----:B------:R0:W-:Y:S01]  /*267f0*/  STL [R1+0x4ee8], R10 ;  /* 0x004ee80a01007387 */ /* 0x0001e20000100800 */
[----:B------:R-:W-:-:S03]  /*26800*/  IMAD.WIDE R40, R13, UR4, RZ ;  /* 0x000000040d287c25 */ /* 0x000fc6000f8e02ff */
[----:B------:R1:W-:Y:S01]  /*26810*/  STL [R1+0x4ecc], R20 ;  /* 0x004ecc1401007387 */ /* 0x0003e20000100800 */
[----:B------:R-:W-:Y:S02]  /*26820*/  @P0 VIADD R18, R18, 0xff801fff ;  /* 0xff801fff12120836 */ /* 0x000fe40000000000 */
[----:B------:R-:W-:Y:S01]  /*26830*/  IMAD R19, R36, 0x3802001, RZ ;  /* 0x0380200124137824 */ /* 0x000fe200078e02ff */
[----:B------:R-:W-:Y:S01]  /*26840*/  STL [R1+0x4eec], R22 ;  /* 0x004eec1601007387 */ /* 0x000fe20000100800 */
[----:B------:R-:W-:-:S03]  /*26850*/  IMAD R27, R40, 0x3802001, RZ ;  /* 0x03802001281b7824 */ /* 0x000fc600078e02ff */
[----:B------:R4:W-:Y:S01]  /*26860*/  STL [R1+0x4ed0], R4 ;  /* 0x004ed00401007387 */ /* 0x0009e20000100800 */
[----:B------:R-:W-:-:S03]  /*26870*/  ISETP.GE.AND P2, PT, R18, RZ, PT ;  /* 0x000000ff1200720c */ /* 0x000fc60003f46270 */
[----:B0-----:R-:W2:Y:S04]  /*26880*/  LDL R10, [R1+0x4f5c] ;  /* 0x004f5c00010a7983 */ /* 0x001ea80000100800 */
[----:B------:R-:W2:Y:S01]  /*26890*/  LDL R57, [R1+0x4f7c] ;  /* 0x004f7c0001397983 */ /* 0x000ea20000100800 */
[----:B-1----:R-:W-:Y:S01]  /*268a0*/  IMAD.HI.U32 R20, R19, -0x7fe001, R36 ;  /* 0xff801fff13147827 */ /* 0x002fe200078e0024 */
[----:B------:R-:W-:Y:S02]  /*268b0*/  SHF.R.S32.HI R13, RZ, 0x1f, R19 ;  /* 0x0000001fff0d7819 */ /* 0x000fe40000011413 */
[----:B-----5:R-:W-:Y:S01]  /*268c0*/  IADD3 R6, PT, PT, R7, -R60, RZ ;  /* 0x8000003c07067210 */ /* 0x020fe20007ffe0ff */
[----:B------:R-:W-:Y:S01]  /*268d0*/  IMAD.IADD R36, R43, 0x1, R58 ;  /* 0x000000012b247824 */ /* 0x000fe200078e023a */
[----:B------:R-:W5:Y:S01]  /*268e0*/  LDL R66, [R1+0x4f80] ;  /* 0x004f800001427983 */ /* 0x000f620000100800 */
[----:B----4-:R-:W-:Y:S01]  /*268f0*/  IMAD.IADD R4, R7, 0x1, R60 ;  /* 0x0000000107047824 */ /* 0x010fe200078e023c */
[----:B------:R-:W-:Y:S01]  /*26900*/  SHF.R.S32.HI R7, RZ, 0x1f, R27 ;  /* 0x0000001fff077819 */ /* 0x000fe2000001141b */
[----:B------:R-:W-:Y:S01]  /*26910*/  IMAD R22, R13, -0x7fe001, RZ ;  /* 0xff801fff0d167824 */ /* 0x000fe200078e02ff */
[----:B------:R-:W-:Y:S01]  /*26920*/  ISETP.GE.AND P3, PT, R6, RZ, PT ;  /* 0x000000ff0600720c */ /* 0x000fe20003f66270 */
[----:B------:R-:W-:Y:S01]  /*26930*/  @!P1 VIADD R17, R17, 0x7fe001 ;  /* 0x007fe00111119836 */ /* 0x000fe20000000000 */
[----:B------:R-:W5:Y:S01]  /*26940*/  LDL R13, [R1+0x4fa0] ;  /* 0x004fa000010d7983 */ /* 0x000f620000100800 */
[----:B------:R-:W-:Y:S01]  /*26950*/  ISETP.GT.AND P1, PT, R36, 0x7fe000, PT ;  /* 0x007fe0002400780c */ /* 0x000fe20003f24270 */
[----:B------:R-:W-:Y:S01]  /*26960*/  IMAD.HI.U32 R44, R27, -0x7fe001, R40 ;  /* 0xff801fff1b2c7827 */ /* 0x000fe200078e0028 */
[----:B------:R-:W-:-:S03]  /*26970*/  IADD3 R22, PT, PT, R20, -R19, R22 ;  /* 0x8000001314167210 */ /* 0x000fc60007ffe016 */
[----:B------:R-:W-:Y:S01]  /*26980*/  IMAD R7, R7, -0x7fe001, RZ ;  /* 0xff801fff07077824 */ /* 0x000fe200078e02ff */
[----:B------:R-:W-:Y:S02]  /*26990*/  ISETP.GT.AND P0, PT, R4, 0x7fe000, PT ;  /* 0x007fe0000400780c */ /* 0x000fe40003f04270 */
[----:B------:R-:W-:Y:S02]  /*269a0*/  @!P2 IADD3 R18, PT, PT, R18, 0x7fe001, RZ ;  /* 0x007fe0011212a810 */ /* 0x000fe40007ffe0ff */
[----:B------:R-:W-:Y:S01]  /*269b0*/  IADD3 R20, PT, PT, R44, -R27, R7 ;  /* 0x8000001b2c147210 */ /* 0x000fe20007ffe007 */
[----:B------:R-:W-:Y:S01]  /*269c0*/  STL [R1+0x4ef0], R22 ;  /* 0x004ef01601007387 */ /* 0x000fe20000100800 */
[----:B------:R-:W-:-:S03]  /*269d0*/  IMAD.WIDE R40, R17, UR4, RZ ;  /* 0x0000000411287c25 */ /* 0x000fc6000f8e02ff */
[----:B------:R0:W-:Y:S01]  /*269e0*/  STL [R1+0x4ed4], R18 ;  /* 0x004ed41201007387 */ /* 0x0001e20000100800 */
[----:B------:R-:W-:-:S03]  /*269f0*/  @!P3 VIADD R6, R6, 0x7fe001 ;  /* 0x007fe0010606b836 */ /* 0x000fc60000000000 */
[----:B------:R1:W-:Y:S01]  /*26a00*/  STL [R1+0x4ef4], R20 ;  /* 0x004ef41401007387 */ /* 0x0003e20000100800 */
[----:B------:R-:W-:-:S03]  /*26a10*/  @P1 VIADD R36, R36, 0xff801fff ;  /* 0xff801fff24241836 */ /* 0x000fc60000000000 */
[----:B------:R-:W4:Y:S04]  /*26a20*/  LDL R17, [R1+0x4f84] ;  /* 0x004f840001117983 */ /* 0x000f280000100800 */
[----:B------:R-:W4:Y:S01]  /*26a30*/  LDL R46, [R1+0x4fa4] ;  /* 0x004fa400012e7983 */ /* 0x000f220000100800 */
[----:B------:R-:W-:Y:S01]  /*26a40*/  IMAD.WIDE R6, R6, UR4, RZ ;  /* 0x0000000406067c25 */ /* 0x000fe2000f8e02ff */
[----:B------:R-:W-:Y:S02]  /*26a50*/  @P0 IADD3 R4, PT, PT, R4, -0x7fe001, RZ ;  /* 0xff801fff04040810 */ /* 0x000fe40007ffe0ff */
[----:B------:R-:W-:Y:S01]  /*26a60*/  ISETP.GE.AND P0, PT, R36, RZ, PT ;  /* 0x000000ff2400720c */ /* 0x000fe20003f06270 */
[----:B------:R-:W-:Y:S02]  /*26a70*/  IMAD R19, R40, 0x3802001, RZ ;  /* 0x0380200128137824 */ /* 0x000fe400078e02ff */
[----:B------:R-:W-:Y:S01]  /*26a80*/  IMAD R27, R6, 0x3802001, RZ ;  /* 0x03802001061b7824 */ /* 0x000fe200078e02ff */
[----:B------:R-:W-:-:S02]  /*26a90*/  ISETP.GE.AND P1, PT, R4, RZ, PT ;  /* 0x000000ff0400720c */ /* 0x000fc40003f26270 */
[----:B0-----:R-:W-:Y:S01]  /*26aa0*/  SHF.R.S32.HI R18, RZ, 0x1f, R19 ;  /* 0x0000001fff127819 */ /* 0x001fe20000011413 */
[----:B------:R-:W-:Y:S01]  /*26ab0*/  IMAD.HI.U32 R44, R27, -0x7fe001, R6 ;  /* 0xff801fff1b2c7827 */ /* 0x000fe200078e0006 */
[----:B------:R-:W-:-:S03]  /*26ac0*/  SHF.R.S32.HI R7, RZ, 0x1f, R27 ;  /* 0x0000001fff077819 */ /* 0x000fc6000001141b */
[C-C-:B------:R-:W-:Y:S02]  /*26ad0*/  IMAD.IADD R6, R9.reuse, 0x1, -R14.reuse ;  /* 0x0000000109067824 */ /* 0x140fe400078e0a0e */
[----:B------:R-:W-:Y:S01]  /*26ae0*/  IMAD.IADD R14, R9, 0x1, R14 ;  /* 0x00000001090e7824 */ /* 0x000fe200078e020e */
[----:B------:R-:W-:Y:S01]  /*26af0*/  @!P0 IADD3 R36, PT, PT, R36, 0x7fe001, RZ ;  /* 0x007fe00124248810 */ /* 0x000fe20007ffe0ff */
[----:B------:R-:W-:-:S04]  /*26b00*/  IMAD.HI.U32 R40, R19, -0x7fe001, R40 ;  /* 0xff801fff13287827 */ /* 0x000fc800078e0028 */
[----:B------:R-:W-:Y:S01]  /*26b10*/  IMAD R18, R18, -0x7fe001, RZ ;  /* 0xff801fff12127824 */ /* 0x000fe200078e02ff */
[----:B------:R-:W-:Y:S01]  /*26b20*/  ISETP.GT.AND P0, PT, R14, 0x7fe000, PT ;  /* 0x007fe0000e00780c */ /* 0x000fe20003f04270 */
[----:B------:R-:W-:Y:S02]  /*26b30*/  IMAD R7, R7, -0x7fe001, RZ ;  /* 0xff801fff07077824 */ /* 0x000fe400078e02ff */
[----:B------:R-:W-:Y:S01]  /*26b40*/  IMAD.IADD R22, R11, 0x1, -R62 ;  /* 0x000000010b167824 */ /* 0x000fe200078e0a3e */
[----:B------:R-:W-:Y:S01]  /*26b50*/  IADD3 R40, PT, PT, R40, -R19, R18 ;  /* 0x8000001328287210 */ /* 0x000fe20007ffe012 */
[----:B------:R-:W-:Y:S01]  /*26b60*/  @!P1 VIADD R4, R4, 0x7fe001 ;  /* 0x007fe00104049836 */ /* 0x000fe20000000000 */
[----:B------:R-:W-:Y:S01]  /*26b70*/  IADD3 R44, PT, PT, R44, -R27, R7 ;  /* 0x8000001b2c2c7210 */ /* 0x000fe20007ffe007 */
[----:B------:R-:W-:Y:S01]  /*26b80*/  STL [R1+0x4ed8], R36 ;  /* 0x004ed82401007387 */ /* 0x000fe20000100800 */
[----:B------:R-:W-:Y:S01]  /*26b90*/  ISETP.GE.AND P3, PT, R22, RZ, PT ;  /* 0x000000ff1600720c */ /* 0x000fe20003f66270 */
[----:B------:R-:W0:Y:S02]  /*26ba0*/  LDCU UR4, c[0x3][UR6+-0xb8] ;  /* 0x00ffe900060477ac */ /* 0x000e240008000800 */
[----:B------:R-:W-:Y:S01]  /*26bb0*/  STL [R1+0x4ef8], R40 ;  /* 0x004ef82801007387 */ /* 0x000fe20000100800 */
[----:B------:R-:W-:-:S02]  /*26bc0*/  ISETP.GE.AND P2, PT, R6, RZ, PT ;  /* 0x000000ff0600720c */ /* 0x000fc40003f46270 */
[----:B-1----:R-:W-:Y:S01]  /*26bd0*/  IADD3 R20, PT, PT, R11, R62, RZ ;  /* 0x0000003e0b147210 */ /* 0x002fe20007ffe0ff */
[----:B------:R1:W-:Y:S01]  /*26be0*/  STL [R1+0x4edc], R4 ;  /* 0x004edc0401007387 */ /* 0x0003e20000100800 */
[----:B------:R-:W-:-:S03]  /*26bf0*/  @P0 VIADD R14, R14, 0xff801fff ;  /* 0xff801fff0e0e0836 */ /* 0x000fc60000000000 */
[----:B------:R0:W-:Y:S01]  /*26c00*/  STL [R1+0x4efc], R44 ;  /* 0x004efc2c01007387 */ /* 0x0001e20000100800 */
[----:B------:R-:W-:-:S03]  /*26c10*/  ISETP.GT.AND P0, PT, R20, 0x7fe000, PT ;  /* 0x007fe0001400780c */ /* 0x000fc60003f04270 */
[----:B------:R-:W4:Y:S04]  /*26c20*/  LDL R18, [R1+0x4f88] ;  /* 0x004f880001127983 */ /* 0x000f280000100800 */
[----:B------:R-:W4:Y:S01]  /*26c30*/  LDL R59, [R1+0x4fa8] ;  /* 0x004fa800013b7983 */ /* 0x000f220000100800 */
[----:B---3--:R-:W-:Y:S01]  /*26c40*/  IADD3 R9, PT, PT, R24, -R47, RZ ;  /* 0x8000002f18097210 */ /* 0x008fe20007ffe0ff */
[----:B------:R-:W-:Y:S02]  /*26c50*/  @!P3 VIADD R22, R22, 0x7fe001 ;  /* 0x007fe0011616b836 */ /* 0x000fe40000000000 */
[----:B------:R-:W3:Y:S01]  /*26c60*/  LDL R19, [R1+0x4f8c] ;  /* 0x004f8c0001137983 */ /* 0x000ee20000100800 */
[----:B------:R-:W-:-:S03]  /*26c70*/  ISETP.GE.AND P3, PT, R9, RZ, PT ;  /* 0x000000ff0900720c */ /* 0x000fc60003f66270 */
[----:B------:R-:W3:Y:S01]  /*26c80*/  LDL R54, [R1+0x4fac] ;  /* 0x004fac0001367983 */ /* 0x000ee20000100800 */
[----:B------:R-:W-:Y:S02]  /*26c90*/  @!P2 VIADD R6, R6, 0x7fe001 ;  /* 0x007fe0010606a836 */ /* 0x000fe40000000000 */
[----:B------:R-:W-:Y:S01]  /*26ca0*/  @P0 VIADD R20, R20, 0xff801fff ;  /* 0xff801fff14140836 */ /* 0x000fe20000000000 */
[----:B-1----:R-:W-:Y:S01]  /*26cb0*/  IADD3 R4, PT, PT, R38, -R49, RZ ;  /* 0x8000003126047210 */ /* 0x002fe20007ffe0ff */
[----:B0-----:R-:W-:Y:S01]  /*26cc0*/  IMAD.WIDE R6, R6, UR4, RZ ;  /* 0x0000000406067c25 */ /* 0x001fe2000f8e02ff */
[----:B------:R-:W-:Y:S01]  /*26cd0*/  ISETP.GE.AND P2, PT, R14, RZ, PT ;  /* 0x000000ff0e00720c */ /* 0x000fe20003f46270 */
[----:B------:R-:W3:Y:S02]  /*26ce0*/  LDL R62, [R1+0x4f90] ;  /* 0x004f9000013e7983 */ /* 0x000ee40000100800 */
[----:B------:R-:W-:Y:S01]  /*26cf0*/  IMAD.WIDE R36, R22, UR4, RZ ;  /* 0x0000000416247c25 */ /* 0x000fe2000f8e02ff */
[----:B------:R-:W-:Y:S01]  /*26d00*/  ISETP.GE.AND P0, PT, R20, RZ, PT ;  /* 0x000000ff1400720c */ /* 0x000fe20003f06270 */
[----:B------:R-:W3:Y:S02]  /*26d10*/  LDL R27, [R1+0x4fb0] ;  /* 0x004fb000011b7983 */ /* 0x000ee40000100800 */
[----:B------:R-:W-:-:S02]  /*26d20*/  IMAD.IADD R24, R24, 0x1, R47 ;  /* 0x0000000118187824 */ /* 0x000fc400078e022f */
[----:B------:R-:W-:Y:S02]  /*26d30*/  IMAD R41, R6, 0x3802001, RZ ;  /* 0x0380200106297824 */ /* 0x000fe400078e02ff */
[----:B------:R-:W-:Y:S02]  /*26d40*/  IMAD R43, R36, 0x3802001, RZ ;  /* 0x03802001242b7824 */ /* 0x000fe400078e02ff */
[----:B------:R-:W-:Y:S01]  /*26d50*/  @!P3 VIADD R9, R9, 0x7fe001 ;  /* 0x007fe0010909b836 */ /* 0x000fe20000000000 */
[----:B------:R-:W-:Y:S02]  /*26d60*/  ISETP.GE.AND P3, PT, R4, RZ, PT ;  /* 0x000000ff0400720c */ /* 0x000fe40003f66270 */
[----:B------:R-:W-:Y:S02]  /*26d70*/  ISETP.GT.AND P1, PT, R24, 0x7fe000, PT ;  /* 0x007fe0001800780c */ /* 0x000fe40003f24270 */
[----:B------:R-:W-:Y:S02]  /*26d80*/  SHF.R.S32.HI R22, RZ, 0x1f, R41 ;  /* 0x0000001fff167819 */ /* 0x000fe40000011429 */
[----:B------:R-:W-:Y:S01]  /*26d90*/  SHF.R.S32.HI R11, RZ, 0x1f, R43 ;  /* 0x0000001fff0b7819 */ /* 0x000fe2000001142b */
[----:B------:R-:W-:-:S04]  /*26da0*/  IMAD.HI.U32 R40, R41, -0x7fe001, R6 ;  /* 0xff801fff29287827 */ /* 0x000fc800078e0006 */
[----:B------:R-:W-:-:S04]  /*26db0*/  IMAD.WIDE R6, R9, UR4, RZ ;  /* 0x0000000409067c25 */ /* 0x000fc8000f8e02ff */
[----:B------:R-:W-:Y:S02]  /*26dc0*/  IMAD R22, R22, -0x7fe001, RZ ;  /* 0xff801fff16167824 */ /* 0x000fe400078e02ff */
[----:B------:R-:W-:Y:S02]  /*26dd0*/  IMAD.IADD R38, R38, 0x1, R49 ;  /* 0x0000000126267824 */ /* 0x000fe400078e0231 */
[----:B------:R-:W-:Y:S01]  /*26de0*/  IMAD.HI.U32 R36, R43, -0x7fe001, R36 ;  /* 0xff801fff2b247827 */ /* 0x000fe200078e0024 */
[----:B------:R-:W-:-:S03]  /*26df0*/  @!P2 IADD3 R14, PT, PT, R14, 0x7fe001, RZ ;  /* 0x007fe0010e0ea810 */ /* 0x000fc60007ffe0ff */
[----:B------:R-:W-:Y:S01]  /*26e00*/  IMAD R11, R11, -0x7fe001, RZ ;  /* 0xff801fff0b0b7824 */ /* 0x000fe200078e02ff */
[----:B------:R-:W-:Y:S01]  /*26e10*/  IADD3 R40, PT, PT, R40, -R41, R22 ;  /* 0x8000002928287210 */ /* 0x000fe20007ffe016 */
[----:B------:R-:W-:Y:S02]  /*26e20*/  IMAD R9, R6, 0x3802001, RZ ;  /* 0x0380200106097824 */ /* 0x000fe400078e02ff */
[----:B------:R-:W-:Y:S01]  /*26e30*/  @!P0 VIADD R20, R20, 0x7fe001 ;  /* 0x007fe00114148836 */ /* 0x000fe20000000000 */
[----:B------:R-:W-:Y:S01]  /*26e40*/  ISETP.GT.AND P0, PT, R38, 0x7fe000, PT ;  /* 0x007fe0002600780c */ /* 0x000fe20003f04270 */
[----:B------:R-:W-:Y:S01]  /*26e50*/  @P1 VIADD R24, R24, 0xff801fff ;  /* 0xff801fff18181836 */ /* 0x000fe20000000000 */
[----:B------:R-:W-:Y:S01]  /*26e60*/  @!P3 IADD3 R4, PT, PT, R4, 0x7fe001, RZ ;  /* 0x007fe0010404b810 */ /* 0x000fe20007ffe0ff */
[----:B------:R-:W-:Y:S01]  /*26e70*/  IMAD.HI.U32 R22, R9, -0x7fe001, R6 ;  /* 0xff801fff09167827 */ /* 0x000fe200078e0006 */
[----:B------:R-:W-:Y:S01]  /*26e80*/  IADD3 R36, PT, PT, R36, -R43, R11 ;  /* 0x8000002b24247210 */ /* 0x000fe20007ffe00b */
[----:B------:R0:W-:Y:S02]  /*26e90*/  STL [R1+0x4f00], R14 ;  /* 0x004f000e01007387 */ /* 0x0001e40000100800 */
[----:B------:R-:W-:-:S02]  /*26ea0*/  IMAD.IADD R6, R5, 0x1, -R0 ;  /* 0x0000000105067824 */ /* 0x000fc400078e0a00 */
[----:B------:R-:W-:Y:S01]  /*26eb0*/  STL [R1+0x4f20], R40 ;  /* 0x004f202801007387 */ /* 0x000fe20000100800 */
[----:B------:R-:W-:Y:S01]  /*26ec0*/  IMAD.WIDE R44, R4, UR4, RZ ;  /* 0x00000004042c7c25 */ /* 0x000fe2000f8e02ff */
[----:B------:R-:W-:Y:S02]  /*26ed0*/  ISETP.GE.AND P1, PT, R24, RZ, PT ;  /* 0x000000ff1800720c */ /* 0x000fe40003f26270 */
[----:B------:R1:W-:Y:S01]  /*26ee0*/  STL [R1+0x4f04], R20 ;  /* 0x004f041401007387 */ /* 0x0003e20000100800 */
[----:B------:R-:W-:-:S03]  /*26ef0*/  ISETP.GE.AND P2, PT, R6, RZ, PT ;  /* 0x000000ff0600720c */ /* 0x000fc60003f46270 */
[----:B------:R-:W-:Y:S01]  /*26f00*/  STL [R1+0x4f24], R36 ;  /* 0x004f242401007387 */ /* 0x000fe20000100800 */
[----:B------:R-:W-:Y:S01]  /*26f10*/  SHF.R.S32.HI R7, RZ, 0x1f, R9 ;  /* 0x0000001fff077819 */ /* 0x000fe20000011409 */
[----:B0-----:R-:W-:Y:S02]  /*26f20*/  IMAD R14, R44, 0x3802001, RZ ;  /* 0x038020012c0e7824 */ /* 0x001fe400078e02ff */
[----:B------:R-:W3:Y:S04]  /*26f30*/  LDL R37, [R1+0x4f94] ;  /* 0x004f940001257983 */ /* 0x000ee80000100800 */
[----:B------:R-:W3:Y:S01]  /*26f40*/  LDL R56, [R1+0x4fb4] ;  /* 0x004fb40001387983 */ /* 0x000ee20000100800 */
[----:B------:R-:W-:Y:S01]  /*26f50*/  @P0 VIADD R38, R38, 0xff801fff ;  /* 0xff801fff26260836 */ /* 0x000fe20000000000 */
[----:B------:R-:W-:Y:S01]  /*26f60*/  SHF.R.S32.HI R4, RZ, 0x1f, R14 ;  /* 0x0000001fff047819 */ /* 0x000fe2000001140e */
[----:B------:R-:W-:-:S03]  /*26f70*/  IMAD R7, R7, -0x7fe001, RZ ;  /* 0xff801fff07077824 */ /* 0x000fc600078e02ff */
[----:B------:R-:W-:Y:S01]  /*26f80*/  ISETP.GE.AND P0, PT, R38, RZ, PT ;  /* 0x000000ff2600720c */ /* 0x000fe20003f06270 */
[----:B------:R-:W-:Y:S01]  /*26f90*/  @!P1 VIADD R24, R24, 0x7fe001 ;  /* 0x007fe00118189836 */ /* 0x000fe20000000000 */
[----:B------:R-:W-:Y:S01]  /*26fa0*/  IADD3 R22, PT, PT, R22, -R9, R7 ;  /* 0x8000000916167210 */ /* 0x000fe20007ffe007 */
[----:B------:R-:W-:Y:S01]  /*26fb0*/  IMAD.HI.U32 R7, R14, -0x7fe001, R44 ;  /* 0xff801fff0e077827 */ /* 0x000fe200078e002c */
[----:B------:R-:W-:-:S03]  /*26fc0*/  @!P2 IADD3 R6, PT, PT, R6, 0x7fe001, RZ ;  /* 0x007fe0010606a810 */ /* 0x000fc60007ffe0ff */
[----:B------:R-:W-:Y:S01]  /*26fd0*/  IMAD R4, R4, -0x7fe001, RZ ;  /* 0xff801fff04047824 */ /* 0x000fe200078e02ff */
[----:B------:R-:W-:Y:S01]  /*26fe0*/  STL [R1+0x4f08], R24 ;  /* 0x004f081801007387 */ /* 0x000fe20000100800 */
[----:B-1----:R-:W-:-:S03]  /*26ff0*/  IMAD.IADD R20, R39, 0x1, R64 ;  /* 0x0000000127147824 */ /* 0x002fc600078e0240 */
[----:B------:R-:W-:Y:S01]  /*27000*/  IADD3 R14, PT, PT, R7, -R14, R4 ;  /* 0x8000000e070e7210 */ /* 0x000fe20007ffe004 */
[----:B------:R0:W-:Y:S01]  /*27010*/  STL [R1+0x4f28], R22 ;  /* 0x004f281601007387 */ /* 0x0001e20000100800 */
[----:B------:R-:W-:Y:S02]  /*27020*/  IMAD.IADD R4, R39, 0x1, -R64 ;  /* 0x0000000127047824 */ /* 0x000fe400078e0a40 */
[----:B------:R-:W-:Y:S01]  /*27030*/  IMAD.WIDE R40, R6, UR4, RZ ;  /* 0x0000000406287c25 */ /* 0x000fe2000f8e02ff */
[----:B------:R-:W3:Y:S01]  /*27040*/  LDL R39, [R1+0x4f98] ;  /* 0x004f980001277983 */ /* 0x000ee20000100800 */
[----:B------:R-:W-:-:S03]  /*27050*/  IADD3 R6, PT, PT, R5, R0, RZ ;  /* 0x0000000005067210 */ /* 0x000fc60007ffe0ff */
[----:B------:R-:W3:Y:S01]  /*27060*/  LDL R58, [R1+0x4fb8] ;  /* 0x004fb800013a7983 */ /* 0x000ee20000100800 */
[----:B------:R-:W-:Y:S01]  /*27070*/  IADD3 R5, PT, PT, R42, -R51, RZ ;  /* 0x800000332a057210 */ /* 0x000fe20007ffe0ff */
[----:B------:R-:W-:Y:S01]  /*27080*/  @!P0 VIADD R38, R38, 0x7fe001 ;  /* 0x007fe00126268836 */ /* 0x000fe20000000000 */
[----:B------:R-:W-:Y:S02]  /*27090*/  ISETP.GT.AND P0, PT, R6, 0x7fe000, PT ;  /* 0x007fe0000600780c */ /* 0x000fe40003f04270 */
[----:B------:R-:W-:Y:S02]  /*270a0*/  ISETP.GE.AND P3, PT, R5, RZ, PT ;  /* 0x000000ff0500720c */ /* 0x000fe40003f66270 */
[----:B------:R-:W-:Y:S01]  /*270b0*/  ISETP.GT.AND P1, PT, R20, 0x7fe000, PT ;  /* 0x007fe0001400780c */ /* 0x000fe20003f24270 */
[----:B------:R-:W-:Y:S01]  /*270c0*/  STL [R1+0x4f0c], R38 ;  /* 0x004f0c2601007387 */ /* 0x000fe20000100800 */
[----:B------:R-:W-:Y:S01]  /*270d0*/  ISETP.GE.AND P2, PT, R4, RZ, PT ;  /* 0x000000ff0400720c */ /* 0x000fe20003f46270 */
[----:B------:R-:W-:-:S02]  /*270e0*/  IMAD R9, R40, 0x3802001, RZ ;  /* 0x0380200128097824 */ /* 0x000fc400078e02ff */
[----:B------:R1:W-:Y:S04]  /*270f0*/  STL [R1+0x4f2c], R14 ;  /* 0x004f2c0e01007387 */ /* 0x0003e80000100800 */
[----:B------:R-:W3:Y:S04]  /*27100*/  LDL R11, [R1+0x4f9c] ;  /* 0x004f9c00010b7983 */ /* 0x000ee80000100800 */
[----:B------:R-:W3:Y:S01]  /*27110*/  LDL R60, [R1+0x4fbc] ;  /* 0x004fbc00013c7983 */ /* 0x000ee20000100800 */
[----:B------:R-:W-:Y:S01]  /*27120*/  SHF.R.S32.HI R0, RZ, 0x1f, R9 ;  /* 0x0000001fff007819 */ /* 0x000fe20000011409 */
[----:B------:R-:W-:Y:S01]  /*27130*/  IMAD.IADD R42, R42, 0x1, R51 ;  /* 0x000000012a2a7824 */ /* 0x000fe200078e0233 */
[----:B------:R-:W-:Y:S01]  /*27140*/  @!P3 IADD3 R5, PT, PT, R5, 0x7fe001, RZ ;  /* 0x007fe0010505b810 */ /* 0x000fe20007ffe0ff */
[----:B------:R-:W-:Y:S01]  /*27150*/  @P0 VIADD R6, R6, 0xff801fff ;  /* 0xff801fff06060836 */ /* 0x000fe20000000000 */
[----:B------:R-:W3:Y:S01]  /*27160*/  LDL R61, [R1+0x4fc0] ;  /* 0x004fc000013d7983 */ /* 0x000ee20000100800 */
[----:B------:R-:W-:-:S04]  /*27170*/  IMAD.HI.U32 R40, R9, -0x7fe001, R40 ;  /* 0xff801fff09287827 */ /* 0x000fc800078e0028 */
[----:B------:R-:W-:Y:S02]  /*27180*/  IMAD R0, R0, -0x7fe001, RZ ;  /* 0xff801fff00007824 */ /* 0x000fe400078e02ff */
[----:B------:R-:W-:Y:S02]  /*27190*/  @P1 VIADD R20, R20, 0xff801fff ;  /* 0xff801fff14141836 */ /* 0x000fe40000000000 */
[----:B------:R-:W-:Y:S01]  /*271a0*/  @!P2 VIADD R4, R4, 0x7fe001 ;  /* 0x007fe0010404a836 */ /* 0x000fe20000000000 */
[----:B------:R-:W-:Y:S01]  /*271b0*/  ISETP.GT.AND P2, PT, R42, 0x7fe000, PT ;  /* 0x007fe0002a00780c */ /* 0x000fe20003f44270 */
[----:B------:R-:W-:Y:S01]  /*271c0*/  IMAD.WIDE R44, R5, UR4, RZ ;  /* 0x00000004052c7c25 */ /* 0x000fe2000f8e02ff */
[----:B------:R-:W-:Y:S02]  /*271d0*/  ISETP.GE.AND P1, PT, R6, RZ, PT ;  /* 0x000000ff0600720c */ /* 0x000fe40003f26270 */
[----:B0-----:R-:W-:Y:S01]  /*271e0*/  IADD3 R22, PT, PT, R40, -R9, R0 ;  /* 0x8000000928167210 */ /* 0x001fe20007ffe000 */
[----:B------:R-:W-:Y:S01]  /*271f0*/  IMAD.WIDE R40, R4, UR4, RZ ;  /* 0x0000000404287c25 */ /* 0x000fe2000f8e02ff */
[----:B------:R-:W-:Y:S01]  /*27200*/  ISETP.GE.AND P3, PT, R20, RZ, PT ;  /* 0x000000ff1400720c */ /* 0x000fe20003f66270 */
[----:B------:R-:W3:Y:S02]  /*27210*/  LDL R4, [R1+0x4fe0] ;  /* 0x004fe00001047983 */ /* 0x000ee40000100800 */
[----:B------:R-:W-:Y:S01]  /*27220*/  IMAD R43, R44, 0x3802001, RZ ;  /* 0x038020012c2b7824 */ /* 0x000fe200078e02ff */
[C---:B------:R-:W-:Y:S01]  /*27230*/  IADD3 R0, PT, PT, R8.reuse, R53, RZ ;  /* 0x0000003508007210 */ /* 0x040fe20007ffe0ff */
[----:B------:R-:W-:-:S03]  /*27240*/  IMAD.IADD R8, R8, 0x1, -R53 ;  /* 0x0000000108087824 */ /* 0x000fc600078e0a35 */
[----:B------:R-:W-:Y:S01]  /*27250*/  SHF.R.S32.HI R5, RZ, 0x1f, R43 ;  /* 0x0000001fff057819 */ /* 0x000fe2000001142b */
[----:B------:R-:W-:Y:S01]  /*27260*/  IMAD R9, R40, 0x3802001, RZ ;  /* 0x0380200128097824 */ /* 0x000fe200078e02ff */
[----:B------:R-:W-:Y:S01]  /*27270*/  ISETP.GT.AND P0, PT, R0, 0x7fe000, PT ;  /* 0x007fe0000000780c */ /* 0x000fe20003f04270 */
[----:B------:R-:W-:Y:S01]  /*27280*/  @!P1 VIADD R6, R6, 0x7fe001 ;  /* 0x007fe00106069836 */ /* 0x000fe20000000000 */
[----:B------:R-:W-:Y:S01]  /*27290*/  @P2 IADD3 R42, PT, PT, R42, -0x7fe001, RZ ;  /* 0xff801fff2a2a2810 */ /* 0x000fe20007ffe0ff */
[----:B------:R-:W-:Y:S01]  /*272a0*/  IMAD.HI.U32 R24, R43, -0x7fe001, R44 ;  /* 0xff801fff2b187827 */ /* 0x000fe200078e002c */
[----:B------:R-:W-:Y:S02]  /*272b0*/  ISETP.GE.AND P4, PT, R8, RZ, PT ;  /* 0x000000ff0800720c */ /* 0x000fe40003f86270 */
[----:B------:R-:W-:Y:S01]  /*272c0*/  ISETP.GE.AND P1, PT, R42, RZ, PT ;  /* 0x000000ff2a00720c */ /* 0x000fe20003f26270 */
[----:B------:R-:W-:Y:S02]  /*272d0*/  @!P3 VIADD R20, R20, 0x7fe001 ;  /* 0x007fe0011414b836 */ /* 0x000fe40000000000 */
[----:B------:R-:W-:Y:S01]  /*272e0*/  IMAD R5, R5, -0x7fe001, RZ ;  /* 0xff801fff05057824 */ /* 0x000fe200078e02ff */
[----:B------:R-:W-:Y:S01]  /*272f0*/  SHF.R.S32.HI R7, RZ, 0x1f, R9 ;  /* 0x0000001fff077819 */ /* 0x000fe20000011409 */
[----:B------:R-:W-:Y:S03]  /*27300*/  STL [R1+0x4f10], R6 ;  /* 0x004f100601007387 */ /* 0x000fe60000100800 */
[----:B------:R-:W-:Y:S01]  /*27310*/  IADD3 R24, PT, PT, R24, -R43, R5 ;  /* 0x8000002b18187210 */ /* 0x000fe20007ffe005 */
[----:B------:R0:W-:Y:S01]  /*27320*/  STL [R1+0x4f30], R22 ;  /* 0x004f301601007387 */ /* 0x0001e20000100800 */
[----:B------:R-:W-:-:S03]  /*27330*/  IMAD.HI.U32 R36, R9, -0x7fe001, R40 ;  /* 0xff801fff09247827 */ /* 0x000fc600078e0028 */
[----:B------:R2:W-:Y:S01]  /*27340*/  STL [R1+0x4f14], R20 ;  /* 0x004f141401007387 */ /* 0x0005e20000100800 */
[----:B------:R-:W-:-:S03]  /*27350*/  IMAD R7, R7, -0x7fe001, RZ ;  /* 0xff801fff07077824 */ /* 0x000fc600078e02ff */
[----:B-1----:R-:W3:Y:S01]  /*27360*/  LDL R14, [R1+0x4fc4] ;  /* 0x004fc400010e7983 */ /* 0x002ee20000100800 */
[----:B------:R-:W-:-:S03]  /*27370*/  IADD3 R5, PT, PT, R12, -R15, RZ ;  /* 0x8000000f0c057210 */ /* 0x000fc60007ffe0ff */
[----:B------:R-:W3:Y:S01]  /*27380*/  LDL R43, [R1+0x4fe4] ;  /* 0x004fe400012b7983 */ /* 0x000ee20000100800 */
[----:B------:R-:W-:Y:S01]  /*27390*/  @P0 VIADD R0, R0, 0xff801fff ;  /* 0xff801fff00000836 */ /* 0x000fe20000000000 */
[----:B------:R-:W1:Y:S01]  /*273a0*/  LDCU UR5, c[0x3][UR6+-0xbc] ;  /* 0x00ffe880060577ac */ /* 0x000e620008000800 */
[----:B------:R-:W-:Y:S01]  /*273b0*/  @!P4 IADD3 R8, PT, PT, R8, 0x7fe001, RZ ;  /* 0x007fe0010808c810 */ /* 0x000fe20007ffe0ff */
[----:B------:R-:W-:Y:S01]  /*273c0*/  @!P1 VIADD R42, R42, 0x7fe001 ;  /* 0x007fe0012a2a9836 */ /* 0x000fe20000000000 */
[----:B------:R-:W-:Y:S02]  /*273d0*/  IADD3 R36, PT, PT, R36, -R9, R7 ;  /* 0x8000000924247210 */ /* 0x000fe40007ffe007 */
[----:B------:R-:W-:Y:S02]  /*273e0*/  ISETP.GE.AND P2, PT, R5, RZ, PT ;  /* 0x000000ff0500720c */ /* 0x000fe40003f46270 */
[----:B------:R-:W-:Y:S01]  /*273f0*/  ISETP.GE.AND P1, PT, R0, RZ, PT ;  /* 0x000000ff0000720c */ /* 0x000fe20003f26270 */
[----:B------:R-:W-:Y:S01]  /*27400*/  IMAD.WIDE R8, R8, UR4, RZ ;  /* 0x0000000408087c25 */ /* 0x000fe2000f8e02ff */
[----:B------:R-:W-:Y:S03]  /*27410*/  STL [R1+0x4f34], R36 ;  /* 0x004f342401007387 */ /* 0x000fe60000100800 */
[----:B------:R-:W-:Y:S01]  /*27420*/  IMAD.IADD R12, R12, 0x1, R15 ;  /* 0x000000010c0c7824 */ /* 0x000fe200078e020f */
[----:B------:R-:W-:Y:S01]  /*27430*/  STL [R1+0x4f18], R42 ;  /* 0x004f182a01007387 */ /* 0x000fe20000100800 */
[C---:B0-----:R-:W-:Y:S01]  /*27440*/  IMAD.IADD R22, R16.reuse, 0x1, R55 ;  /* 0x0000000110167824 */ /* 0x041fe200078e0237 */
[----:B------:R-:W-:Y:S01]  /*27450*/  IADD3 R15, PT, PT, R16, -R55, RZ ;  /* 0x80000037100f7210 */ /* 0x000fe20007ffe0ff */
[----:B------:R-:W-:Y:S01]  /*27460*/  IMAD R41, R8, 0x3802001, RZ ;  /* 0x0380200108297824 */ /* 0x000fe200078e02ff */
[----:B------:R-:W-:Y:S04]  /*27470*/  STL [R1+0x4f38], R24 ;  /* 0x004f381801007387 */ /* 0x000fe80000100800 */
[----:B------:R-:W3:Y:S01]  /*27480*/  LDL R16, [R1+0x4fc8] ;  /* 0x004fc80001107983 */ /* 0x000ee20000100800 */
[----:B------:R-:W-:-:S03]  /*27490*/  ISETP.GE.AND P3, PT, R15, RZ, PT ;  /* 0x000000ff0f00720c */ /* 0x000fc60003f66270 */
[----:B------:R-:W3:Y:S01]  /*274a0*/  LDL R45, [R1+0x4fe8] ;  /* 0x004fe800012d7983 */ /* 0x000ee20000100800 */
[----:B------:R-:W-:Y:S01]  /*274b0*/  IMAD.HI.U32 R40, R41, -0x7fe001, R8 ;  /* 0xff801fff29287827 */ /* 0x000fe200078e0008 */
[----:B------:R-:W-:Y:S02]  /*274c0*/  ISETP.GT.AND P0, PT, R12, 0x7fe000, PT ;  /* 0x007fe0000c00780c */ /* 0x000fe40003f04270 */
[----:B------:R-:W-:Y:S01]  /*274d0*/  IADD3 R8, PT, PT, R63, R48, RZ ;  /* 0x000000303f087210 */ /* 0x000fe20007ffe0ff */
[----:B------:R-:W-:Y:S02]  /*274e0*/  @!P2 VIADD R5, R5, 0x7fe001 ;  /* 0x007fe0010505a836 */ /* 0x000fe40000000000 */
[----:B------:R-:W-:Y:S01]  /*274f0*/  @!P1 VIADD R0, R0, 0x7fe001 ;  /* 0x007fe00100009836 */ /* 0x000fe20000000000 */
[----:B------:R-:W-:Y:S01]  /*27500*/  ISETP.GT.AND P1, PT, R22, 0x7fe000, PT ;  /* 0x007fe0001600780c */ /* 0x000fe20003f24270 */
[----:B-1----:R-:W-:Y:S01]  /*27510*/  IMAD.WIDE R6, R5, UR5, RZ ;  /* 0x0000000505067c25 */ /* 0x002fe2000f8e02ff */
[----:B------:R-:W-:-:S02]  /*27520*/  ISETP.GT.AND P2, PT, R8, 0x7fe000, PT ;  /* 0x007fe0000800780c */ /* 0x000fc40003f44270 */
[----:B--2---:R-:W-:Y:S01]  /*27530*/  SHF.R.S32.HI R20, RZ, 0x1f, R41 ;  /* 0x0000001fff147819 */ /* 0x004fe20000011429 */
[----:B------:R-:W-:Y:S02]  /*27540*/  IMAD R9, R6, 0x3802001, RZ ;  /* 0x0380200106097824 */ /* 0x000fe400078e02ff */
[----:B------:R-:W-:Y:S02]  /*27550*/  @!P3 VIADD R15, R15, 0x7fe001 ;  /* 0x007fe0010f0fb836 */ /* 0x000fe40000000000 */
[----:B------:R-:W-:Y:S01]  /*27560*/  IMAD R20, R20, -0x7fe001, RZ ;  /* 0xff801fff14147824 */ /* 0x000fe200078e02ff */
[----:B------:R-:W-:Y:S01]  /*27570*/  SHF.R.S32.HI R5, RZ, 0x1f, R9 ;  /* 0x0000001fff057819 */ /* 0x000fe20000011409 */
[----:B------:R-:W-:Y:S01]  /*27580*/  @P0 VIADD R12, R12, 0xff801fff ;  /* 0xff801fff0c0c0836 */ /* 0x000fe20000000000 */
[----:B------:R0:W-:Y:S01]  /*27590*/  STL [R1+0x4f1c], R0 ;  /* 0x004f1c0001007387 */ /* 0x0001e20000100800 */
[----:B------:R-:W-:Y:S01]  /*275a0*/  IMAD.HI.U32 R38, R9, -0x7fe001, R6 ;  /* 0xff801fff09267827 */ /* 0x000fe200078e0006 */
[----:B------:R-:W-:-:S02]  /*275b0*/  IADD3 R40, PT, PT, R40, -R41, R20 ;  /* 0x8000002928287210 */ /* 0x000fc40007ffe014 */
[----:B------:R-:W2:Y:S01]  /*275c0*/  LDL R20, [R1+0x4fcc] ;  /* 0x004fcc0001147983 */ /* 0x000ea20000100800 */
[----:B------:R-:W-:Y:S01]  /*275d0*/  IMAD.WIDE R6, R15, UR5, RZ ;  /* 0x000000050f067c25 */ /* 0x000fe2000f8e02ff */
[----:B------:R-:W-:Y:S02]  /*275e0*/  @P1 IADD3 R22, PT, PT, R22, -0x7fe001, RZ ;  /* 0xff801fff16161810 */ /* 0x000fe40007ffe0ff */
[----:B------:R-:W2:Y:S01]  /*275f0*/  LDL R47, [R1+0x4fec] ;  /* 0x004fec00012f7983 */ /* 0x000ea20000100800 */
[----:B------:R-:W-:Y:S01]  /*27600*/  @P2 VIADD R8, R8, 0xff801fff ;  /* 0xff801fff08082836 */ /* 0x000fe20000000000 */
[----:B------:R-:W-:Y:S01]  /*27610*/  ISETP.GE.AND P0, PT, R12, RZ, PT ;  /* 0x000000ff0c00720c */ /* 0x000fe20003f06270 */
[----:B------:R-:W-:Y:S01]  /*27620*/  IMAD R15, R5, -0x7fe001, RZ ;  /* 0xff801fff050f7824 */ /* 0x000fe200078e02ff */
[----:B------:R-:W-:Y:S01]  /*27630*/  ISETP.GE.AND P1, PT, R22, RZ, PT ;  /* 0x000000ff1600720c */ /* 0x000fe20003f26270 */
[----:B------:R-:W-:Y:S01]  /*27640*/  IMAD R41, R6, 0x3802001, RZ ;  /* 0x0380200106297824 */ /* 0x000fe200078e02ff */
[----:B0-----:R-:W2:Y:S01]  /*27650*/  LDL R0, [R1+0x4fd0] ;  /* 0x004fd00001007983 */ /* 0x001ea20000100800 */
[----:B------:R-:W-:-:S03]  /*27660*/  ISETP.GE.AND P2, PT, R8, RZ, PT ;  /* 0x000000ff0800720c */ /* 0x000fc60003f46270 */
[----:B------:R-:W2:Y:S01]  /*27670*/  LDL R5, [R1+0x4ff0] ;  /* 0x004ff00001057983 */ /* 0x000ea20000100800 */
[----:B------:R-:W-:Y:S02]  /*27680*/  IADD3 R38, PT, PT, R38, -R9, R15 ;  /* 0x8000000926267210 */ /* 0x000fe40007ffe00f */
[----:B------:R-:W-:Y:S01]  /*27690*/  SHF.R.S32.HI R15, RZ, 0x1f, R41 ;  /* 0x0000001fff0f7819 */ /* 0x000fe20000011429 */
[----:B------:R-:W-:Y:S01]  /*276a0*/  IMAD.HI.U32 R36, R41, -0x7fe001, R6 ;  /* 0xff801fff29247827 */ /* 0x000fe200078e0006 */
[----:B------:R-:W-:-:S03]  /*276b0*/  @!P0 IADD3 R12, PT, PT, R12, 0x7fe001, RZ ;  /* 0x007fe0010c0c8810 */ /* 0x000fc60007ffe0ff */
[----:B------:R-:W-:Y:S02]  /*276c0*/  IMAD R15, R15, -0x7fe001, RZ ;  /* 0xff801fff0f0f7824 */ /* 0x000fe400078e02ff */
[----:B------:R-:W-:Y:S02]  /*276d0*/  IMAD.IADD R9, R63, 0x1, -R48 ;  /* 0x000000013f097824 */ /* 0x000fe400078e0a30 */
[----:B------:R-:W-:Y:S01]  /*276e0*/  @!P1 VIADD R22, R22, 0x7fe001 ;  /* 0x007fe00116169836 */ /* 0x000fe20000000000 */
[----:B------:R-:W-:Y:S01]  /*276f0*/  IADD3 R36, PT, PT, R36, -R41, R15 ;  /* 0x8000002924247210 */ /* 0x000fe20007ffe00f */
[----:B------:R-:W-:Y:S01]  /*27700*/  STL [R1+0x4f3c], R40 ;  /* 0x004f3c2801007387 */ /* 0x000fe20000100800 */
[----:B------:R-:W-:Y:S01]  /*27710*/  @!P2 VIADD R8, R8, 0x7fe001 ;  /* 0x007fe0010808a836 */ /* 0x000fe20000000000 */
[----:B------:R-:W-:Y:S02]  /*27720*/  ISETP.GE.AND P3, PT, R9, RZ, PT ;  /* 0x000000ff0900720c */ /* 0x000fe40003f66270 */
[----:B------:R0:W-:Y:S01]  /*27730*/  STL [R1+0x4f40], R12 ;  /* 0x004f400c01007387 */ /* 0x0001e20000100800 */
[----:B------:R-:W-:-:S03]  /*27740*/  IMAD.IADD R24, R21, 0x1, R50 ;  /* 0x0000000115187824 */ /* 0x000fc600078e0232 */
[----:B------:R-:W-:Y:S01]  /*27750*/  STL [R1+0x4f60], R38 ;  /* 0x004f602601007387 */ /* 0x000fe20000100800 */
[----:B------:R-:W-:-:S03]  /*27760*/  IADD3 R15, PT, PT, R21, -R50, RZ ;  /* 0x80000032150f7210 */ /* 0x000fc60007ffe0ff */
[----:B------:R1:W-:Y:S04]  /*27770*/  STL [R1+0x4f44], R22 ;  /* 0x004f441601007387 */ /* 0x0003e80000100800 */
[----:B------:R-:W-:Y:S04]  /*27780*/  STL [R1+0x4f64], R36 ;  /* 0x004f642401007387 */ /* 0x000fe80000100800 */
[----:B------:R5:W-:Y:S04]  /*27790*/  STL [R1+0x4f48], R8 ;  /* 0x004f480801007387 */ /* 0x000be80000100800 */
[----:B------:R-:W2:Y:S04]  /*277a0*/  LDL R21, [R1+0x4fd4] ;  /* 0x004fd40001157983 */ /* 0x000ea80000100800 */
[----:B------:R-:W2:Y:S01]  /*277b0*/  LDL R48, [R1+0x4ff4] ;  /* 0x004ff40001307983 */ /* 0x000ea20000100800 */
[----:B------:R-:W-:Y:S01]  /*277c0*/  ISETP.GE.AND P2, PT, R15, RZ, PT ;  /* 0x000000ff0f00720c */ /* 0x000fe20003f46270 */
[----:B------:R-:W-:Y:S01]  /*277d0*/  @!P3 VIADD R9, R9, 0x7fe001 ;  /* 0x007fe0010909b836 */ /* 0x000fe20000000000 */
[C---:B0-----:R-:W-:Y:S01]  /*277e0*/  IADD3 R12, PT, PT, R23.reuse, R26, RZ ;  /* 0x0000001a170c7210 */ /* 0x041fe20007ffe0ff */
[----:B------:R-:W-:Y:S01]  /*277f0*/  IMAD.IADD R23, R23, 0x1, -R26 ;  /* 0x0000000117177824 */ /* 0x000fe200078e0a1a */
[----:B-1----:R-:W2:Y:S01]  /*27800*/  LDL R22, [R1+0x4fd8] ;  /* 0x004fd80001167983 */ /* 0x002ea20000100800 */
[----:B------:R-:W-:-:S03]  /*27810*/  IMAD.WIDE R6, R9, UR5, RZ ;  /* 0x0000000509067c25 */ /* 0x000fc6000f8e02ff */
[----:B------:R-:W2:Y:S01]  /*27820*/  LDL R49, [R1+0x4ff8] ;  /* 0x004ff80001317983 */ /* 0x000ea20000100800 */
[----:B------:R-:W-:Y:S02]  /*27830*/  ISETP.GT.AND P0, PT, R24, 0x7fe000, PT ;  /* 0x007fe0001800780c */ /* 0x000fe40003f04270 */
[----:B------:R-:W-:Y:S01]  /*27840*/  ISETP.GE.AND P3, PT, R23, RZ, PT ;  /* 0x000000ff1700720c */ /* 0x000fe20003f66270 */
[----:B------:R-:W-:Y:S01]  /*27850*/  IMAD R41, R6, 0x3802001, RZ ;  /* 0x0380200106297824 */ /* 0x000fe200078e02ff */
[----:B------:R-:W-:Y:S02]  /*27860*/  ISETP.GT.AND P1, PT, R12, 0x7fe000, PT ;  /* 0x007fe0000c00780c */ /* 0x000fe40003f24270 */
[----:B------:R-:W-:Y:S02]  /*27870*/  @!P2 IADD3 R15, PT, PT, R15, 0x7fe001, RZ ;  /* 0x007fe0010f0fa810 */ /* 0x000fe40007ffe0ff */
[----:B------:R-:W-:Y:S01]  /*27880*/  SHF.R.S32.HI R26, RZ, 0x1f, R41 ;  /* 0x0000001fff1a7819 */ /* 0x000fe20000011429 */
[----:B------:R-:W-:-:S04]  /*27890*/  IMAD.HI.U32 R38, R41, -0x7fe001, R6 ;  /* 0xff801fff29267827 */ /* 0x000fc800078e0006 */
[----:B------:R-:W-:Y:S02]  /*278a0*/  @P0 VIADD R24, R24, 0xff801fff ;  /* 0xff801fff18180836 */ /* 0x000fe40000000000 */
[----:B-----5:R-:W-:Y:S01]  /*278b0*/  IMAD.WIDE R8, R15, UR5, RZ ;  /* 0x000000050f087c25 */ /* 0x020fe2000f8e02ff */
[----:B------:R-:W-:-:S03]  /*278c0*/  @!P3 IADD3 R23, PT, PT, R23, 0x7fe001, RZ ;  /* 0x007fe0011717b810 */ /* 0x000fc60007ffe0ff */
[----:B------:R-:W-:Y:S02]  /*278d0*/  IMAD R26, R26, -0x7fe001, RZ ;  /* 0xff801fff1a1a7824 */ /* 0x000fe400078e02ff */
[----:B------:R-:W-:Y:S02]  /*278e0*/  IMAD.IADD R15, R25, 0x1, -R52 ;  /* 0x00000001190f7824 */ /* 0x000fe400078e0a34 */
[----:B------:R-:W-:Y:S01]  /*278f0*/  @P1 VIADD R12, R12, 0xff801fff ;  /* 0xff801fff0c0c1836 */ /* 0x000fe20000000000 */
[----:B------:R-:W-:Y:S01]  /*27900*/  ISETP.GE.AND P0, PT, R24, RZ, PT ;  /* 0x000000ff1800720c */ /* 0x000fe20003f06270 */
[----:B------:R-:W-:Y:S01]  /*27910*/  IMAD R7, R8, 0x3802001, RZ ;  /* 0x0380200108077824 */ /* 0x000fe200078e02ff */
[----:B------:R-:W-:Y:S01]  /*27920*/  IADD3 R38, PT, PT, R38, -R41, R26 ;  /* 0x8000002926267210 */ /* 0x000fe20007ffe01a */
[----:B------:R-:W-:Y:S01]  /*27930*/  IMAD.WIDE R40, R23, UR5, RZ ;  /* 0x0000000517287c25 */ /* 0x000fe2000f8e02ff */
[----:B------:R-:W-:Y:S02]  /*27940*/  ISETP.GE.AND P2, PT, R15, RZ, PT ;  /* 0x000000ff0f00720c */ /* 0x000fe40003f46270 */
[----:B------:R-:W-:Y:S01]  /*27950*/  ISETP.GE.AND P1, PT, R12, RZ, PT ;  /* 0x000000ff0c00720c */ /* 0x000fe20003f26270 */
[----:B------:R-:W-:Y:S01]  /*27960*/  IMAD R23, R40, 0x3802001, RZ ;  /* 0x0380200128177824 */ /* 0x000fe200078e02ff */
[----:B------:R-:W-:Y:S01]  /*27970*/  SHF.R.S32.HI R6, RZ, 0x1f, R7 ;  /* 0x0000001fff067819 */ /* 0x000fe20000011407 */
[----:B------:R-:W-:-:S03]  /*27980*/  IMAD.HI.U32 R36, R7, -0x7fe001, R8 ;  /* 0xff801fff07247827 */ /* 0x000fc600078e0008 */
[----:B------:R-:W-:Y:S01]  /*27990*/  SHF.R.S32.HI R8, RZ, 0x1f, R23 ;  /* 0x0000001fff087819 */ /* 0x000fe20000011417 */
[----:B------:R-:W-:Y:S02]  /*279a0*/  IMAD R6, R6, -0x7fe001, RZ ;  /* 0xff801fff06067824 */ /* 0x000fe400078e02ff */
[----:B------:R-:W-:Y:S02]  /*279b0*/  IMAD.IADD R9, R3, 0x1, -R2 ;  /* 0x0000000103097824 */ /* 0x000fe400078e0a02 */
[----:B------:R-:W-:Y:S01]  /*279c0*/  @!P0 VIADD R24, R24, 0x7fe001 ;  /* 0x007fe00118188836 */ /* 0x000fe20000000000 */
[----:B------:R-:W-:Y:S01]  /*279d0*/  IADD3 R36, PT, PT, R36, -R7, R6 ;  /* 0x8000000724247210 */ /* 0x000fe20007ffe006 */
[----:B------:R-:W-:Y:S01]  /*279e0*/  IMAD.HI.U32 R40, R23, -0x7fe001, R40 ;  /* 0xff801fff17287827 */ /* 0x000fe200078e0028 */
[----:B------:R-:W-:Y:S01]  /*279f0*/  @!P2 IADD3 R15, PT, PT, R15, 0x7fe001, RZ ;  /* 0x007fe0010f0fa810 */ /* 0x000fe20007ffe0ff */
[----:B------:R0:W-:Y:S01]  /*27a00*/  STL [R1+0x4f68], R38 ;  /* 0x004f682601007387 */ /* 0x0001e20000100800 */
[----:B------:R-:W-:Y:S01]  /*27a10*/  ISETP.GE.AND P2, PT, R9, RZ, PT ;  /* 0x000000ff0900720c */ /* 0x000fe20003f46270 */
[----:B------:R-:W-:-:S02]  /*27a20*/  @!P1 VIADD R12, R12, 0x7fe001 ;  /* 0x007fe0010c0c9836 */ /* 0x000fc40000000000 */
[----:B------:R-:W-:Y:S01]  /*27a30*/  IMAD R8, R8, -0x7fe001, RZ ;  /* 0xff801fff08087824 */ /* 0x000fe200078e02ff */
[----:B------:R-:W-:Y:S04]  /*27a40*/  STL [R1+0x4f4c], R24 ;  /* 0x004f4c1801007387 */ /* 0x000fe80000100800 */
[----:B------:R1:W-:Y:S01]  /*27a50*/  STL [R1+0x4f6c], R36 ;  /* 0x004f6c2401007387 */ /* 0x0003e20000100800 */
[----:B0-----:R-:W-:-:S03]  /*27a60*/  IADD3 R38, PT, PT, R40, -R23, R8 ;  /* 0x8000001728267210 */ /* 0x001fc60007ffe008 */
[----:B------:R0:W-:Y:S04]  /*27a70*/  STL [R1+0x4f50], R12 ;  /* 0x004f500c01007387 */ /* 0x0001e80000100800 */
[----:B------:R-:W5:Y:S04]  /*27a80*/  LDL R8, [R1+0x4fdc] ;  /* 0x004fdc0001087983 */ /* 0x000f680000100800 */
[----:B------:R-:W5:Y:S01]  /*27a90*/  LDL R51, [R1+0x4ffc] ;  /* 0x004ffc0001337983 */ /* 0x000f620000100800 */
[----:B------:R-:W-:Y:S01]  /*27aa0*/  IMAD.IADD R26, R25, 0x1, R52 ;  /* 0x00000001191a7824 */ /* 0x000fe200078e0234 */
[----:B-1----:R-:W-:-:S02]  /*27ab0*/  IADD3 R36, PT, PT, R3, R2, RZ ;  /* 0x0000000203247210 */ /* 0x002fc40007ffe0ff */
[----:B------:R1:W-:Y:S01]  /*27ac0*/  STL [R1+0x4f70], R38 ;  /* 0x004f702601007387 */ /* 0x0003e20000100800 */
[----:B------:R-:W-:-:S03]  /*27ad0*/  @!P2 IADD3 R9, PT, PT, R9, 0x7fe001, RZ ;  /* 0x007fe0010909a810 */ /* 0x000fc60007ffe0ff */
[----:B------:R-:W5:Y:S04]  /*27ae0*/  LDL R3, [R1+0x4c00] ;  /* 0x004c000001037983 */ /* 0x000f680000100800 */
[----:B0-----:R-:W5:Y:S01]  /*27af0*/  LDL R12, [R1+0x4c40] ;  /* 0x004c4000010c7983 */ /* 0x001f620000100800 */
[----:B------:R-:W-:Y:S01]  /*27b00*/  ISETP.GT.AND P0, PT, R26, 0x7fe000, PT ;  /* 0x007fe0001a00780c */ /* 0x000fe20003f04270 */
[----:B------:R-:W-:Y:S02]  /*27b10*/  IMAD.WIDE R24, R9, UR5, RZ ;  /* 0x0000000509187c25 */ /* 0x000fe4000f8e02ff */
[----:B------:R-:W5:Y:S02]  /*27b20*/  LDL R9, [R1+0x4c04] ;  /* 0x004c040001097983 */ /* 0x000f640000100800 */
[----:B------:R-:W-:-:S02]  /*27b30*/  IMAD.WIDE R6, R15, UR5, RZ ;  /* 0x000000050f067c25 */ /* 0x000fc4000f8e02ff */
[----:B------:R-:W5:Y:S02]  /*27b40*/  LDL R50, [R1+0x4c44] ;  /* 0x004c440001327983 */ /* 0x000f640000100800 */
[----:B------:R-:W-:-:S04]  /*27b50*/  IMAD R15, R6, 0x3802001, RZ ;  /* 0x03802001060f7824 */ /* 0x000fc800078e02ff */
[----:B------:R-:W-:Y:S01]  /*27b60*/  IMAD.HI.U32 R40, R15, -0x7fe001, R6 ;  /* 0xff801fff0f287827 */ /* 0x000fe200078e0006 */
[----:B------:R-:W-:-:S03]  /*27b70*/  SHF.R.S32.HI R7, RZ, 0x1f, R15 ;  /* 0x0000001fff077819 */ /* 0x000fc6000001140f */
[----:B------:R-:W-:Y:S02]  /*27b80*/  @P0 VIADD R26, R26, 0xff801fff ;  /* 0xff801fff1a1a0836 */ /* 0x000fe40000000000 */
[--C-:B------:R-:W-:Y:S01]  /*27b90*/  IMAD.IADD R6, R10, 0x1, -R57.reuse ;  /* 0x000000010a067824 */ /* 0x100fe200078e0a39 */
[----:B------:R-:W-:Y:S01]  /*27ba0*/  ISETP.GT.AND P1, PT, R36, 0x7fe000, PT ;  /* 0x007fe0002400780c */ /* 0x000fe20003f24270 */
[----:B------:R-:W-:Y:S01]  /*27bb0*/  IMAD R7, R7, -0x7fe001, RZ ;  /* 0xff801fff07077824 */ /* 0x000fe200078e02ff */
[----:B------:R-:W-:Y:S01]  /*27bc0*/  ISETP.GE.AND P2, PT, R26, RZ, PT ;  /* 0x000000ff1a00720c */ /* 0x000fe20003f46270 */
[----:B------:R-:W-:Y:S01]  /*27bd0*/  IMAD R23, R24, 0x3802001, RZ ;  /* 0x0380200118177824 */ /* 0x000fe200078e02ff */
[----:B------:R-:W-:Y:S01]  /*27be0*/  ISETP.GE.AND P3, PT, R6, RZ, PT ;  /* 0x000000ff0600720c */ /* 0x000fe20003f66270 */
[----:B------:R-:W-:Y:S01]  /*27bf0*/  IMAD.IADD R10, R10, 0x1, R57 ;  /* 0x000000010a0a7824 */ /* 0x000fe200078e0239 */
[----:B------:R-:W-:Y:S01]  /*27c00*/  IADD3 R40, PT, PT, R40, -R15, R7 ;  /* 0x8000000f28287210 */ /* 0x000fe20007ffe007 */
[----:B------:R-:W-:Y:S01]  /*27c10*/  IMAD.IADD R15, R66, 0x1, -R13 ;  /* 0x00000001420f7824 */ /* 0x000fe200078e0a0d */
[----:B------:R-:W-:-:S02]  /*27c20*/  SHF.R.S32.HI R2, RZ, 0x1f, R23 ;  /* 0x0000001fff027819 */ /* 0x000fc40000011417 */
[----:B------:R-:W-:Y:S01]  /*27c30*/  ISETP.GT.AND P0, PT, R10, 0x7fe000, PT ;  /* 0x007fe0000a00780c */ /* 0x000fe20003f04270 */
[----:B------:R-:W0:Y:S01]  /*27c40*/  LDCU UR4, c[0x3][UR6+-0xc0] ;  /* 0x00ffe800060477ac */ /* 0x000e220008000800 */
[----:B------:R-:W-:Y:S01]  /*27c50*/  IMAD.HI.U32 R24, R23, -0x7fe001, R24 ;  /* 0xff801fff17187827 */ /* 0x000fe200078e0018 */
[----:B------:R-:W-:-:S03]  /*27c60*/  ISETP.GE.AND P4, PT, R15, RZ, PT ;  /* 0x000000ff0f00720c */ /* 0x000fc60003f86270 */
[----:B------:R-:W-:Y:S02]  /*27c70*/  IMAD R2, R2, -0x7fe001, RZ ;  /* 0xff801fff02027824 */ /* 0x000fe400078e02ff */
[----:B------:R-:W-:Y:S01]  /*27c80*/  @P1 VIADD R36, R36, 0xff801fff ;  /* 0xff801fff24241836 */ /* 0x000fe20000000000 */
[----:B------:R-:W-:Y:S01]  /*27c90*/  @!P3 IADD3 R6, PT, PT, R6, 0x7fe001, RZ ;  /* 0x007fe0010606b810 */ /* 0x000fe20007ffe0ff */
[----:B------:R-:W-:Y:S01]  /*27ca0*/  @!P2 VIADD R26, R26, 0x7fe001 ;  /* 0x007fe0011a1aa836 */ /* 0x000fe20000000000 */
[----:B-1----:R-:W-:Y:S01]  /*27cb0*/  IADD3 R38, PT, PT, R24, -R23, R2 ;  /* 0x8000001718267210 */ /* 0x002fe20007ffe002 */
[----:B------:R-:W-:Y:S01]  /*27cc0*/  IMAD.IADD R2, R66, 0x1, R13 ;  /* 0x0000000142027824 */ /* 0x000fe200078e020d */
[----:B------:R-:W-:Y:S01]  /*27cd0*/  ISETP.GE.AND P2, PT, R36, RZ, PT ;  /* 0x000000ff2400720c */ /* 0x000fe20003f46270 */
[C---:B----4-:R-:W-:Y:S01]  /*27ce0*/  IMAD.IADD R24, R17.reuse, 0x1, R46 ;  /* 0x0000000111187824 */ /* 0x050fe200078e022e */
[----:B------:R1:W-:Y:S01]  /*27cf0*/  STL [R1+0x4f54], R26 ;  /* 0x004f541a01007387 */ /* 0x0003e20000100800 */
[----:B------:R-:W-:Y:S01]  /*27d00*/  IMAD.WIDE R6, R6, UR5, RZ ;  /* 0x0000000506067c25 */ /* 0x000fe2000f8e02ff */
[----:B------:R-:W-:-:S02]  /*27d10*/  IADD3 R17, PT, PT, R17, -R46, RZ ;  /* 0x8000002e11117210 */ /* 0x000fc40007ffe0ff */
[----:B------:R-:W-:Y:S01]  /*27d20*/  STL [R1+0x4f74], R40 ;  /* 0x004f742801007387 */ /* 0x000fe20000100800 */
[----:B------:R-:W-:-:S03]  /*27d30*/  @P0 IADD3 R10, PT, PT, R10, -0x7fe001, RZ ;  /* 0xff801fff0a0a0810 */ /* 0x000fc60007ffe0ff */
[----:B------:R-:W4:Y:S01]  /*27d40*/  LDL R63, [R1+0x4c08] ;  /* 0x004c0800013f7983 */ /* 0x000f220000100800 */
[----:B------:R-:W-:-:S03]  /*27d50*/  ISETP.GT.AND P0, PT, R2, 0x7fe000, PT ;  /* 0x007fe0000200780c */ /* 0x000fc60003f04270 */
[----:B------:R-:W4:Y:S01]  /*27d60*/  LDL R46, [R1+0x4c48] ;  /* 0x004c4800012e7983 */ /* 0x000f220000100800 */
[----:B------:R-:W-:Y:S02]  /*27d70*/  IMAD R25, R6, 0x3802001, RZ ;  /* 0x0380200106197824 */ /* 0x000fe400078e02ff */
[----:B------:R-:W-:Y:S01]  /*27d80*/  @!P4 VIADD R15, R15, 0x7fe001 ;  /* 0x007fe0010f0fc836 */ /* 0x000fe20000000000 */
[----:B------:R-:W-:Y:S01]  /*27d90*/  ISETP.GT.AND P1, PT, R24, 0x7fe000, PT ;  /* 0x007fe0001800780c */ /* 0x000fe20003f24270 */
[----:B------:R-:W-:Y:S01]  /*27da0*/  IMAD.HI.U32 R42, R25, -0x7fe001, R6 ;  /* 0xff801fff192a7827 */ /* 0x000fe200078e0006 */
[----:B------:R-:W-:-:S03]  /*27db0*/  SHF.R.S32.HI R13, RZ, 0x1f, R25 ;  /* 0x0000001fff0d7819 */ /* 0x000fc60000011419 */
[----:B0-----:R-:W-:-:S04]  /*27dc0*/  IMAD.WIDE R6, R15, UR4, RZ ;  /* 0x000000040f067c25 */ /* 0x001fc8000f8e02ff */
[----:B------:R-:W-:Y:S01]  /*27dd0*/  @!P2 VIADD R36, R36, 0x7fe001 ;  /* 0x007fe0012424a836 */ /* 0x000fe20000000000 */
[----:B------:R-:W-:Y:S01]  /*27de0*/  ISETP.GE.AND P2, PT, R17, RZ, PT ;  /* 0x000000ff1100720c */ /* 0x000fe20003f46270 */
[----:B------:R-:W-:Y:S01]  /*27df0*/  IMAD R15, R6, 0x3802001, RZ ;  /* 0x03802001060f7824 */ /* 0x000fe200078e02ff */
[----:B------:R-:W-:Y:S01]  /*27e00*/  ISETP.GE.AND P3, PT, R10, RZ, PT ;  /* 0x000000ff0a00720c */ /* 0x000fe20003f66270 */
[----:B------:R-:W-:Y:S02]  /*27e10*/  @P0 VIADD R2, R2, 0xff801fff ;  /* 0xff801fff02020836 */ /* 0x000fe40000000000 */
[----:B-1----:R-:W-:Y:S01]  /*27e20*/  IMAD R26, R13, -0x7fe001, RZ ;  /* 0xff801fff0d1a7824 */ /* 0x002fe200078e02ff */
[----:B------:R-:W-:Y:S01]  /*27e30*/  SHF.R.S32.HI R13, RZ, 0x1f, R15 ;  /* 0x0000001fff0d7819 */ /* 0x000fe2000001140f */
[----:B------:R-:W-:Y:S01]  /*27e40*/  @P1 VIADD R24, R24, 0xff801fff ;  /* 0xff801fff18181836 */ /* 0x000fe20000000000 */
[----:B------:R-:W-:Y:S01]  /*27e50*/  ISETP.GE.AND P1, PT, R2, RZ, PT ;  /* 0x000000ff0200720c */ /* 0x000fe20003f26270 */
[----:B------:R-:W-:Y:S01]  /*27e60*/  IMAD.HI.U32 R6, R15, -0x7fe001, R6 ;  /* 0xff801fff0f067827 */ /* 0x000fe200078e0006 */
[----:B------:R-:W-:Y:S03]  /*27e70*/  STL [R1+0x4f58], R36 ;  /* 0x004f582401007387 */ /* 0x000fe60000100800 */
[----:B------:R-:W-:Y:S01]  /*27e80*/  IMAD R13, R13, -0x7fe001, RZ ;  /* 0xff801fff0d0d7824 */ /* 0x000fe200078e02ff */
[----:B------:R-:W-:Y:S01]  /*27e90*/  @!P2 IADD3 R17, PT, PT, R17, 0x7fe001, RZ ;  /* 0x007fe0011111a810 */ /* 0x000fe20007ffe0ff */
[----:B------:R0:W-:Y:S01]  /*27ea0*/  STL [R1+0x4f78], R38 ;  /* 0x004f782601007387 */ /* 0x0001e20000100800 */
[----:B------:R-:W-:-:S02]  /*27eb0*/  @!P3 IADD3 R10, PT, PT, R10, 0x7fe001, RZ ;  /* 0x007fe0010a0ab810 */ /* 0x000fc40007ffe0ff */
[----:B------:R-:W-:Y:S02]  /*27ec0*/  IADD3 R26, PT, PT, R42, -R25, R26 ;  /* 0x800000192a1a7210 */ /* 0x000fe40007ffe01a */
[----:B------:R-:W-:Y:S02]  /*27ed0*/  ISETP.GE.AND P2, PT, R24, RZ, PT ;  /* 0x000000ff1800720c */ /* 0x000fe40003f46270 */
[----:B0-----:R-:W-:Y:S01]  /*27ee0*/  IADD3 R38, PT, PT, R6, -R15, R13 ;  /* 0x8000000f06267210 */ /* 0x001fe20007ffe00d */
[----:B------:R-:W-:-:S04]  /*27ef0*/  IMAD.WIDE R6, R17, UR4, RZ ;  /* 0x0000000411067c25 */ /* 0x000fc8000f8e02ff */
[----:B------:R-:W-:Y:S01]  /*27f00*/  IMAD.IADD R17, R18, 0x1, -R59 ;  /* 0x0000000112117824 */ /* 0x000fe200078e0a3b */
[----:B------:R0:W-:Y:S01]  /*27f10*/  STL [R1+0x4f5c], R10 ;  /* 0x004f5c0a01007387 */ /* 0x0001e20000100800 */
[----:B------:R-:W-:-:S03]  /*27f20*/  @!P1 VIADD R2, R2, 0x7fe001 ;  /* 0x007fe00102029836 */ /* 0x000fc60000000000 */
[----:B------:R-:W-:Y:S01]  /*27f30*/  ISETP.GE.AND P1, PT, R17, RZ, PT ;  /* 0x000000ff1100720c */ /* 0x000fe20003f26270 */
[----:B------:R1:W-:Y:S01]  /*27f40*/  STL [R1+0x4f7c], R26 ;  /* 0x004f7c1a01007387 */ /* 0x0003e20000100800 */
[----:B------:R-:W-:Y:S01]  /*27f50*/  IMAD R25, R6, 0x3802001, RZ ;  /* 0x0380200106197824 */ /* 0x000fe200078e02ff */
[----:B---3--:R-:W-:Y:S02]  /*27f60*/  IADD3 R23, PT, PT, R19, -R54, RZ ;  /* 0x8000003613177210 */ /* 0x008fe40007ffe0ff */
[----:B------:R-:W3:Y:S01]  /*27f70*/  LDL R13, [R1+0x4c0c] ;  /* 0x004c0c00010d7983 */ /* 0x000ee20000100800 */
[----:B0-----:R-:W-:-:S03]  /*27f80*/  IMAD.IADD R10, R18, 0x1, R59 ;  /* 0x00000001120a7824 */ /* 0x001fc600078e023b */
[----:B------:R-:W3:Y:S01]  /*27f90*/  LDL R52, [R1+0x4c4c] ;  /* 0x004c4c0001347983 */ /* 0x000ee20000100800 */
[----:B------:R-:W-:Y:S02]  /*27fa0*/  SHF.R.S32.HI R15, RZ, 0x1f, R25 ;  /* 0x0000001fff0f7819 */ /* 0x000fe40000011419 */
[----:B------:R-:W-:Y:S02]  /*27fb0*/  ISETP.GT.AND P0, PT, R10, 0x7fe000, PT ;  /* 0x007fe0000a00780c */ /* 0x000fe40003f04270 */
[----:B------:R-:W-:Y:S01]  /*27fc0*/  ISETP.GE.AND P3, PT, R23, RZ, PT ;  /* 0x000000ff1700720c */ /* 0x000fe20003f66270 */
[----:B------:R-:W-:Y:S01]  /*27fd0*/  @!P2 VIADD R24, R24, 0x7fe001 ;  /* 0x007fe0011818a836 */ /* 0x000fe20000000000 */
[----:B------:R-:W-:Y:S01]  /*27fe0*/  STL [R1+0x4f80], R2 ;  /* 0x004f800201007387 */ /* 0x000fe20000100800 */
[----:B------:R-:W-:Y:S01]  /*27ff0*/  IMAD.HI.U32 R40, R25, -0x7fe001, R6 ;  /* 0xff801fff19287827 */ /* 0x000fe200078e0006 */
[----:B------:R-:W-:Y:S02]  /*28000*/  @!P1 IADD3 R17, PT, PT, R17, 0x7fe001, RZ ;  /* 0x007fe00111119810 */ /* 0x000fe40007ffe0ff */
[----:B------:R-:W-:Y:S01]  /*28010*/  STL [R1+0x4fa0], R38 ;  /* 0x004fa02601007387 */ /* 0x000fe20000100800 */
[----:B------:R-:W-:-:S03]  /*28020*/  IMAD R6, R15, -0x7fe001, RZ ;  /* 0xff801fff0f067824 */ /* 0x000fc600078e02ff */
[----:B------:R0:W-:Y:S02]  /*28030*/  STL [R1+0x4f84], R24 ;  /* 0x004f841801007387 */ /* 0x0001e40000100800 */
[----:B------:R-:W-:Y:S02]  /*28040*/  IADD3 R40, PT, PT, R40, -R25, R6 ;  /* 0x8000001928287210 */ /* 0x000fe40007ffe006 */
[----:B------:R-:W3:Y:S01]  /*28050*/  LDL R15, [R1+0x4c10] ;  /* 0x004c1000010f7983 */ /* 0x000ee20000100800 */
[----:B------:R-:W-:-:S03]  /*28060*/  IMAD.WIDE R6, R17, UR4, RZ ;  /* 0x0000000411067c25 */ /* 0x000fc6000f8e02ff */
[----:B------:R-:W3:Y:S01]  /*28070*/  LDL R18, [R1+0x4c50] ;  /* 0x004c500001127983 */ /* 0x000ee20000100800 */
[----:B------:R-:W-:Y:S02]  /*28080*/  IMAD.IADD R36, R62, 0x1, -R27 ;  /* 0x000000013e247824 */ /* 0x000fe400078e0a1b */
[----:B------:R-:W-:Y:S02]  /*28090*/  @P0 VIADD R10, R10, 0xff801fff ;  /* 0xff801fff0a0a0836 */ /* 0x000fe40000000000 */
[----:B------:R-:W-:Y:S01]  /*280a0*/  @!P3 VIADD R23, R23, 0x7fe001 ;  /* 0x007fe0011717b836 */ /* 0x000fe20000000000 */
[----:B-1----:R-:W-:Y:S01]  /*280b0*/  IADD3 R26, PT, PT, R19, R54, RZ ;  /* 0x00000036131a7210 */ /* 0x002fe20007ffe0ff */
[----:B------:R-:W-:Y:S01]  /*280c0*/  IMAD R17, R6, 0x3802001, RZ ;  /* 0x0380200106117824 */ /* 0x000fe200078e02ff */
[----:B------:R-:W3:Y:S01]  /*280d0*/  LDL R19, [R1+0x4c14] ;  /* 0x004c140001137983 */ /* 0x000ee20000100800 */
[----:B------:R-:W-:Y:S01]  /*280e0*/  ISETP.GE.AND P3, PT, R36, RZ, PT ;  /* 0x000000ff2400720c */ /* 0x000fe20003f66270 */
[----:B0-----:R-:W-:-:S02]  /*280f0*/  IMAD.WIDE R24, R23, UR4, RZ ;  /* 0x0000000417187c25 */ /* 0x001fc4000f8e02ff */
[----:B------:R-:W3:Y:S01]  /*28100*/  LDL R54, [R1+0x4c54] ;  /* 0x004c540001367983 */ /* 0x000ee20000100800 */
[----:B------:R-:W-:Y:S01]  /*28110*/  ISETP.GE.AND P2, PT, R10, RZ, PT ;  /* 0x000000ff0a00720c */ /* 0x000fe20003f46270 */
[----:B------:R-:W-:Y:S01]  /*28120*/  IMAD.HI.U32 R44, R17, -0x7fe001, R6 ;  /* 0xff801fff112c7827 */ /* 0x000fe200078e0006 */
[----:B------:R-:W-:Y:S02]  /*28130*/  SHF.R.S32.HI R6, RZ, 0x1f, R17 ;  /* 0x0000001fff067819 */ /* 0x000fe40000011411 */
[----:B------:R-:W-:Y:S01]  /*28140*/  ISETP.GT.AND P0, PT, R26, 0x7fe000, PT ;  /* 0x007fe0001a00780c */ /* 0x000fe20003f04270 */
[----:B------:R-:W-:Y:S02]  /*28150*/  IMAD R23, R24, 0x3802001, RZ ;  /* 0x0380200118177824 */ /* 0x000fe400078e02ff */
[----:B------:R-:W-:-:S03]  /*28160*/  IMAD R6, R6, -0x7fe001, RZ ;  /* 0xff801fff06067824 */ /* 0x000fc600078e02ff */
[----:B------:R-:W-:Y:S01]  /*28170*/  SHF.R.S32.HI R2, RZ, 0x1f, R23 ;  /* 0x0000001fff027819 */ /* 0x000fe20000011417 */
[----:B------:R-:W-:Y:S01]  /*28180*/  IMAD.IADD R38, R62, 0x1, R27 ;  /* 0x000000013e267824 */ /* 0x000fe200078e021b */
[----:B------:R-:W-:Y:S01]  /*28190*/  @!P3 IADD3 R36, PT, PT, R36, 0x7fe001, RZ ;  /* 0x007fe0012424b810 */ /* 0x000fe20007ffe0ff */
[----:B------:R-:W-:Y:S01]  /*281a0*/  IMAD.HI.U32 R24, R23, -0x7fe001, R24 ;  /* 0xff801fff17187827 */ /* 0x000fe200078e0018 */
[----:B------:R-:W-:Y:S02]  /*281b0*/  IADD3 R44, PT, PT, R44, -R17, R6 ;  /* 0x800000112c2c7210 */ /* 0x000fe40007ffe006 */
[C---:B------:R-:W-:Y:S01]  /*281c0*/  IADD3 R6, PT, PT, R37.reuse, R56, RZ ;  /* 0x0000003825067210 */ /* 0x040fe20007ffe0ff */
[----:B------:R-:W-:Y:S02]  /*281d0*/  @!P2 VIADD R10, R10, 0x7fe001 ;  /* 0x007fe0010a0aa836 */ /* 0x000fe40000000000 */
[----:B------:R-:W-:Y:S01]  /*281e0*/  IMAD R2, R2, -0x7fe001, RZ ;  /* 0xff801fff02027824 */ /* 0x000fe200078e02ff */
[----:B------:R0:W-:Y:S01]  /*281f0*/  STL [R1+0x4fa4], R40 ;  /* 0x004fa42801007387 */ /* 0x0001e20000100800 */
[----:B------:R-:W-:Y:S01]  /*28200*/  IMAD.IADD R37, R37, 0x1, -R56 ;  /* 0x0000000125257824 */ /* 0x000fe200078e0a38 */
[----:B------:R-:W-:Y:S01]  /*28210*/  ISETP.GT.AND P1, PT, R38, 0x7fe000, PT ;  /* 0x007fe0002600780c */ /* 0x000fe20003f24270 */
[----:B------:R-:W-:Y:S01]  /*28220*/  @P0 VIADD R26, R26, 0xff801fff ;  /* 0xff801fff1a1a0836 */ /* 0x000fe20000000000 */
[----:B------:R-:W-:Y:S01]  /*28230*/  ISETP.GT.AND P0, PT, R6, 0x7fe000, PT ;  /* 0x007fe0000600780c */ /* 0x000fe20003f04270 */
[----:B------:R1:W-:Y:S01]  /*28240*/  STL [R1+0x4f88], R10 ;  /* 0x004f880a01007387 */ /* 0x0003e20000100800 */
[----:B------:R-:W-:-:S03]  /*28250*/  ISETP.GE.AND P3, PT, R37, RZ, PT ;  /* 0x000000ff2500720c */ /* 0x000fc60003f66270 */
[----:B------:R-:W3:Y:S01]  /*28260*/  LDL R53, [R1+0x4c58] ;  /* 0x004c580001357983 */ /* 0x000ee20000100800 */
[----:B0-----:R-:W-:Y:S01]  /*28270*/  IMAD.WIDE R40, R36, UR4, RZ ;  /* 0x0000000424287c25 */ /* 0x001fe2000f8e02ff */
[----:B------:R-:W-:Y:S02]  /*28280*/  IADD3 R36, PT, PT, R24, -R23, R2 ;  /* 0x8000001718247210 */ /* 0x000fe40007ffe002 */
[----:B------:R-:W3:Y:S01]  /*28290*/  LDL R24, [R1+0x4c18] ;  /* 0x004c180001187983 */ /* 0x000ee20000100800 */
[----:B------:R-:W-:Y:S01]  /*282a0*/  ISETP.GE.AND P2, PT, R26, RZ, PT ;  /* 0x000000ff1a00720c */ /* 0x000fe20003f46270 */
[----:B------:R-:W-:Y:S02]  /*282b0*/  IMAD R7, R40, 0x3802001, RZ ;  /* 0x0380200128077824 */ /* 0x000fe400078e02ff */
[----:B------:R-:W-:Y:S01]  /*282c0*/  @P1 VIADD R38, R38, 0xff801fff ;  /* 0xff801fff26261836 */ /* 0x000fe20000000000 */
[----:B------:R-:W-:Y:S01]  /*282d0*/  IADD3 R42, PT, PT, R39, R58, RZ ;  /* 0x0000003a272a7210 */ /* 0x000fe20007ffe0ff */
[----:B------:R-:W-:Y:S01]  /*282e0*/  @P0 VIADD R6, R6, 0xff801fff ;  /* 0xff801fff06060836 */ /* 0x000fe20000000000 */
[----:B------:R-:W-:Y:S01]  /*282f0*/  SHF.R.S32.HI R2, RZ, 0x1f, R7 ;  /* 0x0000001fff027819 */ /* 0x000fe20000011407 */
[----:B------:R-:W-:Y:S01]  /*28300*/  IMAD.HI.U32 R40, R7, -0x7fe001, R40 ;  /* 0xff801fff07287827 */ /* 0x000fe200078e0028 */
[----:B------:R-:W3:Y:S03]  /*28310*/  LDL R25, [R1+0x4c1c] ;  /* 0x004c1c0001197983 */ /* 0x000ee60000100800 */
[----:B------:R-:W-:Y:S01]  /*28320*/  IMAD R2, R2, -0x7fe001, RZ ;  /* 0xff801fff02027824 */ /* 0x000fe200078e02ff */
[----:B------:R-:W-:Y:S01]  /*28330*/  ISETP.GE.AND P1, PT, R38, RZ, PT ;  /* 0x000000ff2600720c */ /* 0x000fe20003f26270 */
[----:B------:R-:W-:Y:S01]  /*28340*/  @!P3 VIADD R37, R37, 0x7fe001 ;  /* 0x007fe0012525b836 */ /* 0x000fe20000000000 */
[----:B------:R-:W-:Y:S01]  /*28350*/  @!P2 IADD3 R26, PT, PT, R26, 0x7fe001, RZ ;  /* 0x007fe0011a1aa810 */ /* 0x000fe20007ffe0ff */
[----:B------:R-:W-:Y:S01]  /*28360*/  IMAD.IADD R39, R39, 0x1, -R58 ;  /* 0x0000000127277824 */ /* 0x000fe200078e0a3a */
[----:B------:R-:W3:Y:S01]  /*28370*/  LDL R56, [R1+0x4c5c] ;  /* 0x004c5c0001387983 */ /* 0x000ee20000100800 */
[----:B------:R-:W-:-:S02]  /*28380*/  ISETP.GE.AND P2, PT, R6, RZ, PT ;  /* 0x000000ff0600720c */ /* 0x000fc40003f46270 */
[----:B-1----:R-:W-:Y:S01]  /*28390*/  IADD3 R10, PT, PT, R40, -R7, R2 ;  /* 0x80000007280a7210 */ /* 0x002fe20007ffe002 */
[----:B------:R-:W-:Y:S01]  /*283a0*/  IMAD.WIDE R40, R37, UR4, RZ ;  /* 0x0000000425287c25 */ /* 0x000fe2000f8e02ff */
[----:B------:R-:W-:-:S03]  /*283b0*/  ISETP.GE.AND P3, PT, R39, RZ, PT ;  /* 0x000000ff2700720c */ /* 0x000fc60003f66270 */
[----:B------:R-:W-:Y:S01]  /*283c0*/  IMAD R17, R40, 0x3802001, RZ ;  /* 0x0380200128117824 */ /* 0x000fe200078e02ff */
[C---:B------:R-:W-:Y:S01]  /*283d0*/  IADD3 R2, PT, PT, R11.reuse, R60, RZ ;  /* 0x0000003c0b027210 */ /* 0x040fe20007ffe0ff */
[----:B------:R-:W-:Y:S01]  /*283e0*/  IMAD.IADD R11, R11, 0x1, -R60 ;  /* 0x000000010b0b7824 */ /* 0x000fe200078e0a3c */
[----:B------:R-:W-:Y:S01]  /*283f0*/  STL [R1+0x4fa8], R44 ;  /* 0x004fa82c01007387 */ /* 0x000fe20000100800 */
[----:B------:R-:W-:Y:S01]  /*28400*/  @!P1 VIADD R38, R38, 0x7fe001 ;  /* 0x007fe00126269836 */ /* 0x000fe20000000000 */
[----:B------:R-:W-:Y:S02]  /*28410*/  SHF.R.S32.HI R7, RZ, 0x1f, R17 ;  /* 0x0000001fff077819 */ /* 0x000fe40000011411 */
[----:B------:R0:W-:Y:S01]  /*28420*/  STL [R1+0x4f8c], R26 ;  /* 0x004f8c1a01007387 */ /* 0x0001e20000100800 */
[----:B------:R-:W-:Y:S01]  /*28430*/  ISETP.GT.AND P1, PT, R42, 0x7fe000, PT ;  /* 0x007fe0002a00780c */ /* 0x000fe20003f24270 */
[----:B------:R-:W-:Y:S02]  /*28440*/  @!P2 VIADD R6, R6, 0x7fe001 ;  /* 0x007fe0010606a836 */ /* 0x000fe40000000000 */
[----:B------:R1:W-:Y:S01]  /*28450*/  STL [R1+0x4fac], R36 ;  /* 0x004fac2401007387 */ /* 0x0003e20000100800 */
[----:B------:R-:W-:-:S03]  /*28460*/  ISETP.GE.AND P2, PT, R11, RZ, PT ;  /* 0x000000ff0b00720c */ /* 0x000fc60003f46270 */
[----:B------:R-:W3:Y:S01]  /*28470*/  LDL R27, [R1+0x4c20] ;  /* 0x004c2000011b7983 */ /* 0x000ee20000100800 */
[----:B------:R-:W-:Y:S01]  /*28480*/  ISETP.GT.AND P0, PT, R2, 0x7fe000, PT ;  /* 0x007fe0000200780c */ /* 0x000fe20003f04270 */
[----:B0-----:R-:W-:Y:S02]  /*28490*/  IMAD.HI.U32 R26, R17, -0x7fe001, R40 ;  /* 0xff801fff111a7827 */ /* 0x001fe400078e0028 */
[----:B-1----:R-:W3:Y:S02]  /*284a0*/  LDL R36, [R1+0x4c60] ;  /* 0x004c600001247983 */ /* 0x002ee40000100800 */
[----:B------:R-:W-:Y:S02]  /*284b0*/  @!P3 VIADD R39, R39, 0x7fe001 ;  /* 0x007fe0012727b836 */ /* 0x000fe40000000000 */
[----:B------:R-:W-:Y:S01]  /*284c0*/  IMAD R7, R7, -0x7fe001, RZ ;  /* 0xff801fff07077824 */ /* 0x000fe200078e02ff */
[----:B------:R0:W-:Y:S04]  /*284d0*/  STL [R1+0x4f90], R38 ;  /* 0x004f902601007387 */ /* 0x0001e80000100800 */
[----:B------:R-:W-:Y:S01]  /*284e0*/  IADD3 R26, PT, PT, R26, -R17, R7 ;  /* 0x800000111a1a7210 */ /* 0x000fe20007ffe007 */
[----:B------:R1:W-:Y:S01]  /*284f0*/  STL [R1+0x4fb0], R10 ;  /* 0x004fb00a01007387 */ /* 0x0003e20000100800 */
[----:B0-----:R-:W-:-:S03]  /*28500*/  IMAD.WIDE R38, R39, UR4, RZ ;  /* 0x0000000427267c25 */ /* 0x001fc6000f8e02ff */
[----:B------:R0:W-:Y:S01]  /*28510*/  STL [R1+0x4f94], R6 ;  /* 0x004f940601007387 */ /* 0x0001e20000100800 */
[----:B------:R-:W-:Y:S01]  /*28520*/  @P1 IADD3 R42, PT, PT, R42, -0x7fe001, RZ ;  /* 0xff801fff2a2a1810 */ /* 0x000fe20007ffe0ff */
[----:B------:R-:W-:Y:S02]  /*28530*/  IMAD R23, R38, 0x3802001, RZ ;  /* 0x0380200126177824 */ /* 0x000fe400078e02ff */
[----:B-1----:R-:W-:Y:S01]  /*28540*/  IMAD.IADD R10, R61, 0x1, -R4 ;  /* 0x000000013d0a7824 */ /* 0x002fe200078e0a04 */
[----:B------:R1:W-:Y:S01]  /*28550*/  STL [R1+0x4fb4], R26 ;  /* 0x004fb41a01007387 */ /* 0x0003e20000100800 */
[----:B------:R-:W-:Y:S01]  /*28560*/  @!P2 VIADD R11, R11, 0x7fe001 ;  /* 0x007fe0010b0ba836 */ /* 0x000fe20000000000 */
[----:B------:R-:W-:Y:S02]  /*28570*/  @P0 IADD3 R2, PT, PT, R2, -0x7fe001, RZ ;  /* 0xff801fff02020810 */ /* 0x000fe40007ffe0ff */
[----:B------:R-:W3:Y:S01]  /*28580*/  LDL R37, [R1+0x4c24] ;  /* 0x004c240001257983 */ /* 0x000ee20000100800 */
[----:B------:R-:W2:Y:S01]  /*28590*/  LDCU UR5, c[0x3][UR6+-0xc4] ;  /* 0x00ffe780060577ac */ /* 0x000ea20008000800 */
[----:B------:R-:W-:-:S02]  /*285a0*/  ISETP.GE.AND P3, PT, R10, RZ, PT ;  /* 0x000000ff0a00720c */ /* 0x000fc40003f66270 */
[----:B------:R-:W3:Y:S01]  /*285b0*/  LDL R58, [R1+0x4c64] ;  /* 0x004c6400013a7983 */ /* 0x000ee20000100800 */
[----:B------:R-:W-:Y:S01]  /*285c0*/  SHF.R.S32.HI R17, RZ, 0x1f, R23 ;  /* 0x0000001fff117819 */ /* 0x000fe20000011417 */
[----:B0-----:R-:W-:Y:S01]  /*285d0*/  IMAD.WIDE R6, R11, UR4, RZ ;  /* 0x000000040b067c25 */ /* 0x001fe2000f8e02ff */
[----:B------:R-:W-:Y:S02]  /*285e0*/  ISETP.GE.AND P1, PT, R42, RZ, PT ;  /* 0x000000ff2a00720c */ /* 0x000fe40003f26270 */
[----:B------:R-:W-:Y:S01]  /*285f0*/  ISETP.GE.AND P0, PT, R2, RZ, PT ;  /* 0x000000ff0200720c */ /* 0x000fe20003f06270 */
[----:B------:R-:W-:-:S04]  /*28600*/  IMAD.HI.U32 R38, R23, -0x7fe001, R38 ;  /* 0xff801fff17267827 */ /* 0x000fc800078e0026 */
[----:B------:R-:W-:Y:S02]  /*28610*/  IMAD R17, R17, -0x7fe001, RZ ;  /* 0xff801fff11117824 */ /* 0x000fe400078e02ff */
[----:B------:R-:W-:-:S03]  /*28620*/  IMAD R39, R6, 0x3802001, RZ ;  /* 0x0380200106277824 */ /* 0x000fc600078e02ff */
[----:B-1----:R-:W-:Y:S01]  /*28630*/  IADD3 R26, PT, PT, R38, -R23, R17 ;  /* 0x80000017261a7210 */ /* 0x002fe20007ffe011 */
[----:B------:R-:W-:Y:S01]  /*28640*/  IMAD.HI.U32 R38, R39, -0x7fe001, R6 ;  /* 0xff801fff27267827 */ /* 0x000fe200078e0006 */
[----:B------:R-:W-:Y:S02]  /*28650*/  SHF.R.S32.HI R17, RZ, 0x1f, R39 ;  /* 0x0000001fff117819 */ /* 0x000fe40000011427 */
[----:B------:R-:W-:Y:S01]  /*28660*/  @!P3 IADD3 R10, PT, PT, R10, 0x7fe001, RZ ;  /* 0x007fe0010a0ab810 */ /* 0x000fe20007ffe0ff */
[----:B------:R-:W-:Y:S02]  /*28670*/  IMAD.IADD R6, R14, 0x1, -R43 ;  /* 0x000000010e067824 */ /* 0x000fe400078e0a2b */
[----:B------:R-:W-:Y:S02]  /*28680*/  @!P1 VIADD R42, R42, 0x7fe001 ;  /* 0x007fe0012a2a9836 */ /* 0x000fe40000000000 */
[----:B------:R-:W-:Y:S01]  /*28690*/  @!P0 VIADD R2, R2, 0x7fe001 ;  /* 0x007fe00102028836 */ /* 0x000fe20000000000 */
[----:B------:R-:W-:Y:S01]  /*286a0*/  ISETP.GE.AND P1, PT, R6, RZ, PT ;  /* 0x000000ff0600720c */ /* 0x000fe20003f26270 */
[----:B------:R-:W-:Y:S01]  /*286b0*/  IMAD R17, R17, -0x7fe001, RZ ;  /* 0xff801fff11117824 */ /* 0x000fe200078e02ff */
[----:B------:R0:W-:Y:S01]  /*286c0*/  STL [R1+0x4f98], R42 ;  /* 0x004f982a01007387 */ /* 0x0001e20000100800 */
[----:B--2---:R-:W-:Y:S01]  /*286d0*/  IMAD.WIDE R10, R10, UR5, RZ ;  /* 0x000000050a0a7c25 */ /* 0x004fe2000f8e02ff */
[----:B------:R-:W-:-:S02]  /*286e0*/  IADD3 R4, PT, PT, R61, R4, RZ ;  /* 0x000000043d047210 */ /* 0x000fc40007ffe0ff */
[----:B------:R-:W-:Y:S01]  /*286f0*/  STL [R1+0x4fb8], R26 ;  /* 0x004fb81a01007387 */ /* 0x000fe20000100800 */
[----:B------:R-:W-:-:S03]  /*28700*/  IMAD R23, R10, 0x3802001, RZ ;  /* 0x038020010a177824 */ /* 0x000fc600078e02ff */
[----:B------:R1:W-:Y:S01]  /*28710*/  STL [R1+0x4f9c], R2 ;  /* 0x004f9c0201007387 */ /* 0x0003e20000100800 */
[----:B0-----:R-:W-:-:S03]  /*28720*/  IADD3 R42, PT, PT, R38, -R39, R17 ;  /* 0x80000027262a7210 */ /* 0x001fc60007ffe011 */
[----:B------:R-:W2:Y:S04]  /*28730*/  LDL R38, [R1+0x4c28] ;  /* 0x004c280001267983 */ /* 0x000ea80000100800 */
[----:B------:R-:W2:Y:S01]  /*28740*/  LDL R55, [R1+0x4c68] ;  /* 0x004c680001377983 */ /* 0x000ea20000100800 */
[----:B------:R-:W-:Y:S01]  /*28750*/  IMAD.HI.U32 R40, R23, -0x7fe001, R10 ;  /* 0xff801fff17287827 */ /* 0x000fe200078e000a */
[----:B------:R-:W-:-:S03]  /*28760*/  ISETP.GT.AND P0, PT, R4, 0x7fe000, PT ;  /* 0x007fe0000400780c */ /* 0x000fc60003f04270 */
[----:B------:R-:W-:Y:S01]  /*28770*/  IMAD.IADD R14, R14, 0x1, R43 ;  /* 0x000000010e0e7824 */ /* 0x000fe200078e022b */
[----:B-1----:R-:W-:Y:S01]  /*28780*/  SHF.R.S32.HI R2, RZ, 0x1f, R23 ;  /* 0x0000001fff027819 */ /* 0x002fe20000011417 */
[C---:B------:R-:W-:Y:S01]  /*28790*/  IMAD.IADD R10, R16.reuse, 0x1, R45 ;  /* 0x00000001100a7824 */ /* 0x040fe200078e022d */
[----:B------:R-:W-:Y:S01]  /*287a0*/  IADD3 R16, PT, PT, R16, -R45, RZ ;  /* 0x8000002d10107210 */ /* 0x000fe20007ffe0ff */
[----:B------:R-:W-:Y:S01]  /*287b0*/  @!P1 VIADD R6, R6, 0x7fe001 ;  /* 0x007fe00106069836 */ /* 0x000fe20000000000 */
[----:B------:R-:W-:Y:S01]  /*287c0*/  ISETP.GT.AND P1, PT, R14, 0x7fe000, PT ;  /* 0x007fe0000e00780c */ /* 0x000fe20003f24270 */
[----:B------:R-:W2:Y:S01]  /*287d0*/  LDL R39, [R1+0x4c2c] ;  /* 0x004c2c0001277983 */ /* 0x000ea20000100800 */
[----:B------:R-:W-:Y:S02]  /*287e0*/  ISETP.GT.AND P2, PT, R10, 0x7fe000, PT ;  /* 0x007fe0000a00780c */ /* 0x000fe40003f44270 */
[----:B------:R-:W-:Y:S01]  /*287f0*/  ISETP.GE.AND P3, PT, R16, RZ, PT ;  /* 0x000000ff1000720c */ /* 0x000fe20003f66270 */
[----:B------:R-:W2:Y:S01]  /*28800*/  LDL R60, [R1+0x4c6c] ;  /* 0x004c6c00013c7983 */ /* 0x000ea20000100800 */
[----:B------:R-:W-:-:S02]  /*28810*/  IMAD R2, R2, -0x7fe001, RZ ;  /* 0xff801fff02027824 */ /* 0x000fc400078e02ff */
[----:B------:R-:W-:Y:S01]  /*28820*/  @P0 VIADD R4, R4, 0xff801fff ;  /* 0xff801fff04040836 */ /* 0x000fe20000000000 */
[----:B------:R0:W-:Y:S01]  /*28830*/  STL [R1+0x4fbc], R42 ;  /* 0x004fbc2a01007387 */ /* 0x0001e20000100800 */
[----:B------:R-:W-:Y:S01]  /*28840*/  IMAD.WIDE R6, R6, UR5, RZ ;  /* 0x0000000506067c25 */ /* 0x000fe2000f8e02ff */
[----:B------:R-:W-:Y:S02]  /*28850*/  IADD3 R26, PT, PT, R40, -R23, R2 ;  /* 0x80000017281a7210 */ /* 0x000fe40007ffe002 */
[----:B------:R-:W2:Y:S01]  /*28860*/  LDL R40, [R1+0x4c30] ;  /* 0x004c300001287983 */ /* 0x000ea20000100800 */
[----:B------:R-:W-:-:S03]  /*28870*/  IMAD R43, R6, 0x3802001, RZ ;  /* 0x03802001062b7824 */ /* 0x000fc600078e02ff */
[----:B------:R-:W2:Y:S01]  /*28880*/  LDL R41, [R1+0x4c70] ;  /* 0x004c700001297983 */ /* 0x000ea20000100800 */
[----:B------:R-:W-:Y:S01]  /*28890*/  @P1 IADD3 R14, PT, PT, R14, -0x7fe001, RZ ;  /* 0xff801fff0e0e1810 */ /* 0x000fe20007ffe0ff */
[----:B------:R-:W-:Y:S01]  /*288a0*/  @P2 VIADD R10, R10, 0xff801fff ;  /* 0xff801fff0a0a2836 */ /* 0x000fe20000000000 */
[----:B------:R-:W-:Y:S02]  /*288b0*/  ISETP.GE.AND P0, PT, R4, RZ, PT ;  /* 0x000000ff0400720c */ /* 0x000fe40003f06270 */
[----:B------:R-:W-:Y:S01]  /*288c0*/  @!P3 IADD3 R16, PT, PT, R16, 0x7fe001, RZ ;  /* 0x007fe0011010b810 */ /* 0x000fe20007ffe0ff */
[----:B------:R-:W-:Y:S01]  /*288d0*/  IMAD.HI.U32 R44, R43, -0x7fe001, R6 ;  /* 0xff801fff2b2c7827 */ /* 0x000fe200078e0006 */
[----:B------:R-:W-:Y:S02]  /*288e0*/  ISETP.GE.AND P1, PT, R14, RZ, PT ;  /* 0x000000ff0e00720c */ /* 0x000fe40003f26270 */
[----:B------:R-:W-:Y:S01]  /*288f0*/  SHF.R.S32.HI R6, RZ, 0x1f, R43 ;  /* 0x0000001fff067819 */ /* 0x000fe2000001142b */
[----:B------:R-:W-:Y:S01]  /*28900*/  IMAD.IADD R2, R20, 0x1, -R47 ;  /* 0x0000000114027824 */ /* 0x000fe200078e0a2f */
[----:B------:R-:W-:Y:S01]  /*28910*/  ISETP.GE.AND P2, PT, R10, RZ, PT ;  /* 0x000000ff0a00720c */ /* 0x000fe20003f46270 */
[----:B------:R-:W-:-:S03]  /*28920*/  IMAD.WIDE R16, R16, UR5, RZ ;  /* 0x0000000510107c25 */ /* 0x000fc6000f8e02ff */
[----:B------:R-:W-:Y:S01]  /*28930*/  ISETP.GE.AND P3, PT, R2, RZ, PT ;  /* 0x000000ff0200720c */ /* 0x000fe20003f66270 */
[----:B------:R-:W-:Y:S02]  /*28940*/  IMAD.IADD R11, R0, 0x1, -R5 ;  /* 0x00000001000b7824 */ /* 0x000fe400078e0a05 */
[----:B------:R-:W-:Y:S02]  /*28950*/  IMAD R6, R6, -0x7fe001, RZ ;  /* 0xff801fff06067824 */ /* 0x000fe400078e02ff */
[----:B------:R-:W-:Y:S02]  /*28960*/  IMAD R23, R16, 0x3802001, RZ ;  /* 0x0380200110177824 */ /* 0x000fe400078e02ff */
[----:B------:R-:W-:Y:S01]  /*28970*/  @!P0 VIADD R4, R4, 0x7fe001 ;  /* 0x007fe00104048836 */ /* 0x000fe20000000000 */
[----:B------:R-:W-:Y:S02]  /*28980*/  ISETP.GE.AND P0, PT, R11, RZ, PT ;  /* 0x000000ff0b00720c */ /* 0x000fe40003f06270 */
[----:B0-----:R-:W-:-:S02]  /*28990*/  IADD3 R42, PT, PT, R44, -R43, R6 ;  /* 0x8000002b2c2a7210 */ /* 0x001fc40007ffe006 */
[----:B------:R-:W-:Y:S02]  /*289a0*/  SHF.R.S32.HI R6, RZ, 0x1f, R23 ;  /* 0x0000001fff067819 */ /* 0x000fe40000011417 */
[----:B------:R-:W-:Y:S01]  /*289b0*/  @!P1 IADD3 R14, PT, PT, R14, 0x7fe001, RZ ;  /* 0x007fe0010e0e9810 */ /* 0x000fe20007ffe0ff */
[----:B------:R-:W-:Y:S01]  /*289c0*/  @!P2 VIADD R10, R10, 0x7fe001 ;  /* 0x007fe0010a0aa836 */ /* 0x000fe20000000000 */
[----:B------:R-:W-:Y:S01]  /*289d0*/  STL [R1+0x4fc0], R4 ;  /* 0x004fc00401007387 */ /* 0x000fe20000100800 */
[----:B------:R-:W-:Y:S01]  /*289e0*/  IMAD.HI.U32 R16, R23, -0x7fe001, R16 ;  /* 0xff801fff17107827 */ /* 0x000fe200078e0010 */
[----:B------:R-:W-:Y:S02]  /*289f0*/  @!P3 IADD3 R2, PT, PT, R2, 0x7fe001, RZ ;  /* 0x007fe0010202b810 */ /* 0x000fe40007ffe0ff */
[----:B------:R0:W-:Y:S01]  /*28a00*/  STL [R1+0x4fe0], R26 ;  /* 0x004fe01a01007387 */ /* 0x0001e20000100800 */
[----:B------:R-:W-:-:S03]  /*28a10*/  IMAD R7, R6, -0x7fe001, RZ ;  /* 0xff801fff06077824 */ /* 0x000fc600078e02ff */
[----:B------:R-:W-:Y:S01]  /*28a20*/  STL [R1+0x4fc4], R14 ;  /* 0x004fc40e01007387 */ /* 0x000fe20000100800 */
[----:B------:R-:W-:-:S03]  /*28a30*/  IMAD.IADD R20, R20, 0x1, R47 ;  /* 0x0000000114147824 */ /* 0x000fc600078e022f */
[----:B------:R1:W-:Y:S01]  /*28a40*/  STL [R1+0x4fe4], R42 ;  /* 0x004fe42a01007387 */ /* 0x0003e20000100800 */
[----:B------:R-:W-:Y:S01]  /*28a50*/  @!P0 VIADD R11, R11, 0x7fe001 ;  /* 0x007fe0010b0b8836 */ /* 0x000fe20000000000 */
[----:B0-----:R-:W-:Y:S02]  /*28a60*/  IADD3 R26, PT, PT, R16, -R23, R7 ;  /* 0x80000017101a7210 */ /* 0x001fe40007ffe007 */
[----:B------:R0:W-:Y:S01]  /*28a70*/  STL [R1+0x4fc8], R10 ;  /* 0x004fc80a01007387 */ /* 0x0001e20000100800 */
[----:B------:R-:W-:-:S03]  /*28a80*/  IMAD.WIDE R6, R2, UR5, RZ ;  /* 0x0000000502067c25 */ /* 0x000fc6000f8e02ff */
[----:B------:R-:W2:Y:S01]  /*28a90*/  LDL R45, [R1+0x4c74] ;  /* 0x004c7400012d7983 */ /* 0x000ea20000100800 */
[----:B------:R-:W-:-:S03]  /*28aa0*/  IMAD.IADD R2, R0, 0x1, R5 ;  /* 0x0000000100027824 */ /* 0x000fc600078e0205 */
[----:B-1----:R-:W2:Y:S01]  /*28ab0*/  LDL R42, [R1+0x4c34] ;  /* 0x004c3400012a7983 */ /* 0x002ea20000100800 */
[----:B------:R-:W-:Y:S01]  /*28ac0*/  IADD3 R0, PT, PT, R21, -R48, RZ ;  /* 0x8000003015007210 */ /* 0x000fe20007ffe0ff */
[----:B------:R-:W-:Y:S01]  /*28ad0*/  IMAD.WIDE R16, R11, UR5, RZ ;  /* 0x000000050b107c25 */ /* 0x000fe2000f8e02ff */
[----:B------:R-:W-:Y:S01]  /*28ae0*/  ISETP.GT.AND P0, PT, R20, 0x7fe000, PT ;  /* 0x007fe0001400780c */ /* 0x000fe20003f04270 */
[----:B------:R-:W2:Y:S01]  /*28af0*/  LDL R64, [R1+0x4c38] ;  /* 0x004c380001407983 */ /* 0x000ea20000100800 */
[----:B------:R-:W-:Y:S02]  /*28b00*/  ISETP.GT.AND P1, PT, R2, 0x7fe000, PT ;  /* 0x007fe0000200780c */ /* 0x000fe40003f24270 */
[----:B------:R-:W-:Y:S01]  /*28b10*/  ISETP.GE.AND P5, PT, R0, RZ, PT ;  /* 0x000000ff0000720c */ /* 0x000fe20003fa6270 */
[----:B------:R-:W-:Y:S01]  /*28b20*/  IMAD R43, R16, 0x3802001, RZ ;  /* 0x03802001102b7824 */ /* 0x000fe200078e02ff */
[----:B------:R-:W2:Y:S03]  /*28b30*/  LDL R47, [R1+0x4c78] ;  /* 0x004c7800012f7983 */ /* 0x000ea60000100800 */
[----:B------:R-:W-:Y:S01]  /*28b40*/  IMAD.HI.U32 R14, R43, -0x7fe001, R16 ;  /* 0xff801fff2b0e7827 */ /* 0x000fe200078e0010 */
[C---:B------:R-:W-:Y:S01]  /*28b50*/  IADD3 R16, PT, PT, R22.reuse, R49, RZ ;  /* 0x0000003116107210 */ /* 0x040fe20007ffe0ff */
[----:B------:R-:W2:Y:S02]  /*28b60*/  LDL R4, [R1+0x4c3c] ;  /* 0x004c3c0001047983 */ /* 0x000ea40000100800 */
[----:B------:R-:W-:-:S02]  /*28b70*/  IMAD.IADD R22, R22, 0x1, -R49 ;  /* 0x0000000116167824 */ /* 0x000fc400078e0a31 */
[----:B------:R-:W-:Y:S01]  /*28b80*/  IMAD R23, R6, 0x3802001, RZ ;  /* 0x0380200106177824 */ /* 0x000fe200078e02ff */
[----:B------:R-:W2:Y:S01]  /*28b90*/  LDL R49, [R1+0x4c7c] ;  /* 0x004c7c0001317983 */ /* 0x000ea20000100800 */
[----:B------:R-:W-:Y:S01]  /*28ba0*/  @P0 VIADD R20, R20, 0xff801fff ;  /* 0xff801fff14140836 */ /* 0x000fe20000000000 */
[----:B------:R-:W-:Y:S01]  /*28bb0*/  @!P5 IADD3 R0, PT, PT, R0, 0x7fe001, RZ ;  /* 0x007fe0010000d810 */ /* 0x000fe20007ffe0ff */
[----:B------:R-:W-:Y:S01]  /*28bc0*/  IMAD.HI.U32 R44, R23, -0x7fe001, R6 ;  /* 0xff801fff172c7827 */ /* 0x000fe200078e0006 */
[----:B------:R-:W-:-:S03]  /*28bd0*/  SHF.R.S32.HI R5, RZ, 0x1f, R43 ;  /* 0x0000001fff057819 */ /* 0x000fc6000001142b */
[----:B------:R-:W-:Y:S02]  /*28be0*/  @P1 VIADD R2, R2, 0xff801fff ;  /* 0xff801fff02021836 */ /* 0x000fe40000000000 */
[----:B------:R-:W-:Y:S01]  /*28bf0*/  IMAD.IADD R6, R21, 0x1, R48 ;  /* 0x0000000115067824 */ /* 0x000fe200078e0230 */
[----:B------:R-:W-:Y:S01]  /*28c00*/  ISETP.GE.AND P4, PT, R20, RZ, PT ;  /* 0x000000ff1400720c */ /* 0x000fe20003f86270 */
[----:B0-----:R-:W-:Y:S01]  /*28c10*/  IMAD.WIDE R10, R0, UR5, RZ ;  /* 0x00000005000a7c25 */ /* 0x001fe2000f8e02ff */
[----:B------:R-:W-:Y:S02]  /*28c20*/  ISETP.GE.AND P1, PT, R2, RZ, PT ;  /* 0x000000ff0200720c */ /* 0x000fe40003f26270 */
[----:B------:R-:W-:Y:S01]  /*28c30*/  ISETP.GT.AND P2, PT, R6, 0x7fe000, PT ;  /* 0x007fe0000600780c */ /* 0x000fe20003f44270 */
[----:B------:R-:W-:Y:S01]  /*28c40*/  IMAD R0, R5, -0x7fe001, RZ ;  /* 0xff801fff05007824 */ /* 0x000fe200078e02ff */
[----:B------:R-:W-:Y:S01]  /*28c50*/  SHF.R.S32.HI R7, RZ, 0x1f, R23 ;  /* 0x0000001fff077819 */ /* 0x000fe20000011417 */
[----:B------:R-:W-:Y:S01]  /*28c60*/  IMAD R5, R10, 0x3802001, RZ ;  /* 0x038020010a057824 */ /* 0x000fe200078e02ff */
[----:B------:R-:W-:-:S02]  /*28c70*/  ISETP.GT.AND P3, PT, R16, 0x7fe000, PT ;  /* 0x007fe0001000780c */ /* 0x000fc40003f64270 */
[----:B------:R-:W-:Y:S01]  /*28c80*/  ISETP.GE.AND P0, PT, R22, RZ, PT ;  /* 0x000000ff1600720c */ /* 0x000fe20003f06270 */
[----:B------:R-:W-:Y:S01]  /*28c90*/  IMAD R7, R7, -0x7fe001, RZ ;  /* 0xff801fff07077824 */ /* 0x000fe200078e02ff */
[----:B------:R-:W-:Y:S02]  /*28ca0*/  IADD3 R14, PT, PT, R14, -R43, R0 ;  /* 0x8000002b0e0e7210 */ /* 0x000fe40007ffe000 */
[----:B------:R-:W-:Y:S01]  /*28cb0*/  SHF.R.S32.HI R0, RZ, 0x1f, R5 ;  /* 0x0000001fff007819 */ /* 0x000fe20000011405 */
[----:B------:R-:W-:Y:S01]  /*28cc0*/  @!P4 VIADD R20, R20, 0x7fe001 ;  /* 0x007fe0011414c836 */ /* 0x000fe20000000000 */
[----:B------:R-:W-:Y:S01]  /*28cd0*/  IADD3 R44, PT, PT, R44, -R23, R7 ;  /* 0x800000172c2c7210 */ /* 0x000fe20007ffe007 */
[----:B------:R-:W-:Y:S01]  /*28ce0*/  @!P1 VIADD R2, R2, 0x7fe001 ;  /* 0x007fe00102029836 */ /* 0x000fe20000000000 */
[----:B------:R0:W-:Y:S01]  /*28cf0*/  STL [R1+0x4fe8], R26 ;  /* 0x004fe81a01007387 */ /* 0x0001e20000100800 */
[----:B------:R-:W-:Y:S02]  /*28d00*/  @P2 VIADD R6, R6, 0xff801fff ;  /* 0xff801fff06062836 */ /* 0x000fe40000000000 */
[----:B------:R-:W-:Y:S01]  /*28d10*/  IMAD.HI.U32 R10, R5, -0x7fe001, R10 ;  /* 0xff801fff050a7827 */ /* 0x000fe200078e000a */
[----:B------:R-:W-:Y:S03]  /*28d20*/  STL [R1+0x4fcc], R20 ;  /* 0x004fcc1401007387 */ /* 0x000fe60000100800 */
[----:B------:R-:W-:Y:S01]  /*28d30*/  IMAD R0, R0, -0x7fe001, RZ ;  /* 0xff801fff00007824 */ /* 0x000fe200078e02ff */
[----:B------:R-:W-:Y:S01]  /*28d40*/  @P3 IADD3 R16, PT, PT, R16, -0x7fe001, RZ ;  /* 0xff801fff10103810 */ /* 0x000fe20007ffe0ff */
[----:B------:R-:W-:Y:S01]  /*28d50*/  STL [R1+0x4fec], R44 ;  /* 0x004fec2c01007387 */ /* 0x000fe20000100800 */
[----:B------:R-:W-:Y:S01]  /*28d60*/  ISETP.GE.AND P2, PT, R6, RZ, PT ;  /* 0x000000ff0600720c */ /* 0x000fe20003f46270 */
[----:B------:R-:W-:Y:S01]  /*28d70*/  @!P0 VIADD R22, R22, 0x7fe001 ;  /* 0x007fe00116168836 */ /* 0x000fe20000000000 */
[----:B0-----:R-:W-:Y:S01]  /*28d80*/  IADD3 R26, PT, PT, R10, -R5, R0 ;  /* 0x800000050a1a7210 */ /* 0x001fe20007ffe000 */
[----:B------:R0:W-:Y:S01]  /*28d90*/  STL [R1+0x4fd0], R2 ;  /* 0x004fd00201007387 */ /* 0x0001e20000100800 */
[----:B------:R-:W-:-:S03]  /*28da0*/  ISETP.GE.AND P0, PT, R16, RZ, PT ;  /* 0x000000ff1000720c */ /* 0x000fc60003f06270 */
[----:B------:R1:W-:Y:S04]  /*28db0*/  STL [R1+0x4ff0], R14 ;  /* 0x004ff00e01007387 */ /* 0x0003e80000100800 */
[----:B------:R-:W2:Y:S04]  /*28dc0*/  LDL R10, [R1+0x4c80] ;  /* 0x004c8000010a7983 */ /* 0x000ea80000100800 */
[----:B------:R-:W2:Y:S01]  /*28dd0*/  LDL R11, [R1+0x4cc0] ;  /* 0x004cc000010b7983 */ /* 0x000ea20000100800 */
[----:B------:R-:W-:Y:S01]  /*28de0*/  IMAD.WIDE R22, R22, UR5, RZ ;  /* 0x0000000516167c25 */ /* 0x000fe2000f8e02ff */
[----:B-----5:R-:W-:-:S03]  /*28df0*/  IADD3 R0, PT, PT, R8, -R51, RZ ;  /* 0x8000003308007210 */ /* 0x020fc60007ffe0ff */
[----:B------:R-:W-:Y:S02]  /*28e00*/  IMAD R7, R22, 0x3802001, RZ ;  /* 0x0380200116077824 */ /* 0x000fe400078e02ff */
[----:B------:R-:W-:Y:S02]  /*28e10*/  @!P2 VIADD R6, R6, 0x7fe001 ;  /* 0x007fe0010606a836 */ /* 0x000fe40000000000 */
[----:B------:R-:W-:Y:S01]  /*28e20*/  @!P0 VIADD R16, R16, 0x7fe001 ;  /* 0x007fe00110108836 */ /* 0x000fe20000000000 */
[----:B------:R-:W-:Y:S02]  /*28e30*/  SHF.R.S32.HI R5, RZ, 0x1f, R7 ;  /* 0x0000001fff057819 */ /* 0x000fe40000011407 */
[----:B------:R-:W-:Y:S01]  /*28e40*/  ISETP.GE.AND P1, PT, R0, RZ, PT ;  /* 0x000000ff0000720c */ /* 0x000fe20003f26270 */
[----:B------:R5:W-:Y:S01]  /*28e50*/  STL [R1+0x4fd4], R6 ;  /* 0x004fd40601007387 */ /* 0x000be20000100800 */
[----:B------:R-:W-:Y:S01]  /*28e60*/  IADD3 R8, PT, PT, R8, R51, RZ ;  /* 0x0000003308087210 */ /* 0x000fe20007ffe0ff */
[----:B0-----:R-:W-:-:S02]  /*28e70*/  IMAD R2, R5, -0x7fe001, RZ ;  /* 0xff801fff05027824 */ /* 0x001fc400078e02ff */
[----:B------:R0:W-:Y:S01]  /*28e80*/  STL [R1+0x4ff4], R26 ;  /* 0x004ff41a01007387 */ /* 0x0001e20000100800 */
[----:B------:R-:W-:-:S03]  /*28e90*/  IMAD.IADD R5, R3, 0x1, -R12 ;  /* 0x0000000103057824 */ /* 0x000fc600078e0a0c */
[----:B------:R4:W-:Y:S01]  /*28ea0*/  STL [R1+0x4fd8], R16 ;  /* 0x004fd81001007387 */ /* 0x0009e20000100800 */
[----:B------:R-:W-:-:S03]  /*28eb0*/  ISETP.GT.AND P0, PT, R8, 0x7fe000, PT ;  /* 0x007fe0000800780c */ /* 0x000fc60003f04270 */
[----:B------:R-:W2:Y:S04]  /*28ec0*/  LDL R62, [R1+0x4c84] ;  /* 0x004c8400013e7983 */ /* 0x000ea80000100800 */
[----:B------:R-:W2:Y:S01]  /*28ed0*/  LDL R43, [R1+0x4cc4] ;  /* 0x004cc400012b7983 */ /* 0x000ea20000100800 */
[----:B------:R-:W-:Y:S01]  /*28ee0*/  ISETP.GE.AND P2, PT, R5, RZ, PT ;  /* 0x000000ff0500720c */ /* 0x000fe20003f46270 */
[----:B-1----:R-:W-:Y:S01]  /*28ef0*/  IMAD.IADD R14, R9, 0x1, R50 ;  /* 0x00000001090e7824 */ /* 0x002fe200078e0232 */
[----:B------:R-:W1:Y:S01]  /*28f00*/  LDCU UR4, c[0x3][UR6+-0xc8] ;  /* 0x00ffe700060477ac */ /* 0x000e620008000800 */
[----:B------:R-:W-:Y:S01]  /*28f10*/  IMAD.HI.U32 R20, R7, -0x7fe001, R22 ;  /* 0xff801fff07147827 */ /* 0x000fe200078e0016 */
[----:B-----5:R-:W-:Y:S01]  /*28f20*/  IADD3 R6, PT, PT, R3, R12, RZ ;  /* 0x0000000c03067210 */ /* 0x020fe20007ffe0ff */
[----:B------:R-:W5:Y:S02]  /*28f30*/  LDL R51, [R1+0x4cc8] ;  /* 0x004cc80001337983 */ /* 0x000f640000100800 */
[----:B------:R-:W-:-:S02]  /*28f40*/  IMAD.IADD R9, R9, 0x1, -R50 ;  /* 0x0000000109097824 */ /* 0x000fc400078e0a32 */
[----:B------:R-:W-:Y:S01]  /*28f50*/  @!P1 VIADD R0, R0, 0x7fe001 ;  /* 0x007fe00100009836 */ /* 0x000fe20000000000 */
[----:B------:R-:W5:Y:S01]  /*28f60*/  LDL R12, [R1+0x4c88] ;  /* 0x004c8800010c7983 */ /* 0x000f620000100800 */
[----:B------:R-:W-:Y:S02]  /*28f70*/  IADD3 R20, PT, PT, R20, -R7, R2 ;  /* 0x8000000714147210 */ /* 0x000fe40007ffe002 */
[----:B------:R-:W-:Y:S01]  /*28f80*/  ISETP.GE.AND P3, PT, R9, RZ, PT ;  /* 0x000000ff0900720c */ /* 0x000fe20003f66270 */
[----:B------:R-:W-:Y:S01]  /*28f90*/  IMAD.WIDE R2, R0, UR5, RZ ;  /* 0x0000000500027c25 */ /* 0x000fe2000f8e02ff */
[----:B------:R-:W-:Y:S02]  /*28fa0*/  ISETP.GT.AND P1, PT, R6, 0x7fe000, PT ;  /* 0x007fe0000600780c */ /* 0x000fe40003f24270 */
[----:B------:R-:W-:Y:S01]  /*28fb0*/  @P0 IADD3 R8, PT, PT, R8, -0x7fe001, RZ ;  /* 0xff801fff08080810 */ /* 0x000fe20007ffe0ff */
[----:B------:R-:W-:Y:S01]  /*28fc0*/  IMAD R7, R2, 0x3802001, RZ ;  /* 0x0380200102077824 */ /* 0x000fe200078e02ff */
[----:B------:R-:W-:Y:S01]  /*28fd0*/  ISETP.GT.AND P0, PT, R14, 0x7fe000, PT ;  /* 0x007fe0000e00780c */ /* 0x000fe20003f04270 */
[----:B------:R-:W-:Y:S01]  /*28fe0*/  @!P2 VIADD R5, R5, 0x7fe001 ;  /* 0x007fe0010505a836 */ /* 0x000fe20000000000 */
[----:B------:R-:W-:-:S02]  /*28ff0*/  ISETP.GE.AND P2, PT, R8, RZ, PT ;  /* 0x000000ff0800720c */ /* 0x000fc40003f46270 */
[----:B------:R-:W-:Y:S01]  /*29000*/  SHF.R.S32.HI R0, RZ, 0x1f, R7 ;  /* 0x0000001fff007819 */ /* 0x000fe20000011407 */
[----:B0-----:R-:W-:-:S04]  /*29010*/  IMAD.HI.U32 R26, R7, -0x7fe001, R2 ;  /* 0xff801fff071a7827 */ /* 0x001fc800078e0002 */
[----:B------:R-:W-:Y:S02]  /*29020*/  @!P3 VIADD R9, R9, 0x7fe001 ;  /* 0x007fe0010909b836 */ /* 0x000fe40000000000 */
[----:B-1----:R-:W-:Y:S01]  /*29030*/  IMAD.WIDE R2, R5, UR4, RZ ;  /* 0x0000000405027c25 */ /* 0x002fe2000f8e02ff */
[----:B------:R-:W-:-:S03]  /*29040*/  @P1 IADD3 R6, PT, PT, R6, -0x7fe001, RZ ;  /* 0xff801fff06061810 */ /* 0x000fc60007ffe0ff */
[----:B------:R-:W-:Y:S02]  /*29050*/  IMAD R5, R0, -0x7fe001, RZ ;  /* 0xff801fff00057824 */ /* 0x000fe400078e02ff */
[----:B------:R-:W-:Y:S02]  /*29060*/  @P0 VIADD R14, R14, 0xff801fff ;  /* 0xff801fff0e0e0836 */ /* 0x000fe40000000000 */
[----:B----4-:R-:W-:Y:S01]  /*29070*/  IMAD.WIDE R16, R9, UR4, RZ ;  /* 0x0000000409107c25 */ /* 0x010fe2000f8e02ff */
[----:B------:R-:W-:Y:S02]  /*29080*/  IADD3 R26, PT, PT, R26, -R7, R5 ;  /* 0x800000071a1a7210 */ /* 0x000fe40007ffe005 */
[----:B------:R-:W-:Y:S01]  /*29090*/  ISETP.GE.AND P1, PT, R6, RZ, PT ;  /* 0x000000ff0600720c */ /* 0x000fe20003f26270 */
[----:B------:R-:W-:Y:S01]  /*290a0*/  IMAD R21, R2, 0x3802001, RZ ;  /* 0x0380200102157824 */ /* 0x000fe200078e02ff */
[----:B------:R-:W-:Y:S01]  /*290b0*/  @!P2 IADD3 R8, PT, PT, R8, 0x7fe001, RZ ;  /* 0x007fe0010808a810 */ /* 0x000fe20007ffe0ff */
[----:B------:R-:W-:Y:S01]  /*290c0*/  IMAD R7, R16, 0x3802001, RZ ;  /* 0x0380200110077824 */ /* 0x000fe200078e02ff */
[----:B------:R-:W-:Y:S01]  /*290d0*/  ISETP.GE.AND P0, PT, R14, RZ, PT ;  /* 0x000000ff0e00720c */ /* 0x000fe20003f06270 */
[----:B------:R0:W-:Y:S01]  /*290e0*/  STL [R1+0x4ff8], R20 ;  /* 0x004ff81401007387 */ /* 0x0001e20000100800 */
[----:B------:R-:W-:Y:S01]  /*290f0*/  SHF.R.S32.HI R5, RZ, 0x1f, R21 ;  /* 0x0000001fff057819 */ /* 0x000fe20000011415 */
[----:B------:R-:W-:Y:S01]  /*29100*/  IMAD.HI.U32 R22, R21, -0x7fe001, R2 ;  /* 0xff801fff15167827 */ /* 0x000fe200078e0002 */
[----:B------:R-:W-:Y:S01]  /*29110*/  SHF.R.S32.HI R2, RZ, 0x1f, R7 ;  /* 0x0000001fff027819 */ /* 0x000fe20000011407 */
[----:B------:R-:W-:Y:S04]  /*29120*/  STL [R1+0x4fdc], R8 ;  /* 0x004fdc0801007387 */ /* 0x000fe80000100800 */
[----:B------:R-:W-:Y:S01]  /*29130*/  STL [R1+0x4ffc], R26 ;  /* 0x004ffc1a01007387 */ /* 0x000fe20000100800 */
[----:B------:R-:W-:-:S03]  /*29140*/  IMAD R5, R5, -0x7fe001, RZ ;  /* 0xff801fff05057824 */ /* 0x000fc600078e02ff */
[----:B0-----:R-:W4:Y:S01]  /*29150*/  LDL R20, [R1+0x4c8c] ;  /* 0x004c8c0001147983 */ /* 0x001f220000100800 */
[----:B------:R-:W-:-:S03]  /*29160*/  IMAD.IADD R0, R63, 0x1, -R46 ;  /* 0x000000013f007824 */ /* 0x000fc600078e0a2e */
[----:B------:R-:W4:Y:S01]  /*29170*/  LDL R57, [R1+0x4ccc] ;  /* 0x004ccc0001397983 */ /* 0x000f220000100800 */
[----:B------:R-:W-:Y:S01]  /*29180*/  IMAD.HI.U32 R16, R7, -0x7fe001, R16 ;  /* 0xff801fff07107827 */ /* 0x000fe200078e0010 */
[----:B------:R-:W-:-:S03]  /*29190*/  IADD3 R22, PT, PT, R22, -R21, R5 ;  /* 0x8000001516167210 */ /* 0x000fc60007ffe005 */
[----:B------:R-:W-:Y:S02]  /*291a0*/  IMAD R3, R2, -0x7fe001, RZ ;  /* 0xff801fff02037824 */ /* 0x000fe400078e02ff */
[----:B------:R-:W-:Y:S01]  /*291b0*/  @!P1 VIADD R6, R6, 0x7fe001 ;  /* 0x007fe00106069836 */ /* 0x000fe20000000000 */
[----:B------:R-:W-:Y:S02]  /*291c0*/  ISETP.GE.AND P3, PT, R0, RZ, PT ;  /* 0x000000ff0000720c */ /* 0x000fe40003f66270 */
[----:B------:R-:W-:Y:S02]  /*291d0*/  @!P0 IADD3 R14, PT, PT, R14, 0x7fe001, RZ ;  /* 0x007fe0010e0e8810 */ /* 0x000fe40007ffe0ff */
[----:B------:R-:W-:Y:S01]  /*291e0*/  IADD3 R16, PT, PT, R16, -R7, R3 ;  /* 0x8000000710107210 */ /* 0x000fe20007ffe003 */
[----:B------:R-:W-:Y:S04]  /*291f0*/  STL [R1+0x4c00], R6 ;  /* 0x004c000601007387 */ /* 0x000fe80000100800 */
[----:B------:R0:W-:Y:S04]  /*29200*/  STL [R1+0x4c40], R22 ;  /* 0x004c401601007387 */ /* 0x0001e80000100800 */
[----:B------:R1:W-:Y:S04]  /*29210*/  STL [R1+0x4c04], R14 ;  /* 0x004c040e01007387 */ /* 0x0003e80000100800 */
[----:B------:R1:W-:Y:S04]  /*29220*/  STL [R1+0x4c44], R16 ;  /* 0x004c441001007387 */ /* 0x0003e80000100800 */
[----:B------:R-:W4:Y:S04]  /*29230*/  LDL R21, [R1+0x4c90] ;  /* 0x004c900001157983 */ /* 0x000f280000100800 */
[----:B0-----:R-:W4:Y:S01]  /*29240*/  LDL R22, [R1+0x4cd0] ;  /* 0x004cd00001167983 */ /* 0x001f220000100800 */
[----:B------:R-:W-:-:S03]  /*29250*/  @!P3 VIADD R0, R0, 0x7fe001 ;  /* 0x007fe0010000b836 */ /* 0x000fc60000000000 */
[----:B------:R-:W4:Y:S01]  /*29260*/  LDL R23, [R1+0x4c94] ;  /* 0x004c940001177983 */ /* 0x000f220000100800 */
[----:B------:R-:W-:-:S03]  /*29270*/  IMAD.WIDE R8, R0, UR4, RZ ;  /* 0x0000000400087c25 */ /* 0x000fc6000f8e02ff */
[----:B------:R-:W4:Y:S01]  /*29280*/  LDL R48, [R1+0x4cd4] ;  /* 0x004cd40001307983 */ /* 0x000f220000100800 */
[----:B------:R-:W-:Y:S02]  /*29290*/  IMAD R5, R8, 0x3802001, RZ ;  /* 0x0380200108057824 */ /* 0x000fe400078e02ff */
[----:B---3--:R-:W-:Y:S01]  /*292a0*/  IMAD.IADD R3, R13, 0x1, -R52 ;  /* 0x000000010d037824 */ /* 0x008fe200078e0a34 */
[----:B------:R-:W3:Y:S02]  /*292b0*/  LDL R59, [R1+0x4cd8] ;  /* 0x004cd800013b7983 */ /* 0x000ee40000100800 */
[----:B------:R-:W-:Y:S01]  /*292c0*/  SHF.R.S32.HI R0, RZ, 0x1f, R5 ;  /* 0x0000001fff007819 */ /* 0x000fe20000011405 */
[----:B------:R-:W-:-:S04]  /*292d0*/  IMAD.HI.U32 R44, R5, -0x7fe001, R8 ;  /* 0xff801fff052c7827 */ /* 0x000fc800078e0008 */
[----:B------:R-:W-:Y:S02]  /*292e0*/  IMAD R0, R0, -0x7fe001, RZ ;  /* 0xff801fff00007824 */ /* 0x000fe400078e02ff */
[----:B------:R-:W-:Y:S01]  /*292f0*/  IMAD.IADD R2, R63, 0x1, R46 ;  /* 0x000000013f027824 */ /* 0x000fe200078e022e */
[----:B------:R-:W-:Y:S02]  /*29300*/  ISETP.GE.AND P3, PT, R3, RZ, PT ;  /* 0x000000ff0300720c */ /* 0x000fe40003f66270 */
[----:B------:R-:W-:Y:S02]  /*29310*/  IADD3 R44, PT, PT, R44, -R5, R0 ;  /* 0x800000052c2c7210 */ /* 0x000fe40007ffe000 */
[----:B------:R-:W3:Y:S01]  /*29320*/  LDL R0, [R1+0x4c98] ;  /* 0x004c980001007983 */ /* 0x000ee20000100800 */
[----:B------:R-:W-:Y:S01]  /*29330*/  ISETP.GT.AND P0, PT, R2, 0x7fe000, PT ;  /* 0x007fe0000200780c */ /* 0x000fe20003f04270 */
[--C-:B-1----:R-:W-:Y:S01]  /*29340*/  IMAD.IADD R14, R15, 0x1, R18.reuse ;  /* 0x000000010f0e7824 */ /* 0x102fe200078e0212 */
[----:B------:R-:W-:Y:S01]  /*29350*/  IADD3 R6, PT, PT, R13, R52, RZ ;  /* 0x000000340d067210 */ /* 0x000fe20007ffe0ff */
[----:B------:R-:W-:-:S03]  /*29360*/  IMAD.IADD R15, R15, 0x1, -R18 ;  /* 0x000000010f0f7824 */ /* 0x000fc600078e0a12 */
[----:B------:R-:W-:Y:S02]  /*29370*/  ISETP.GT.AND P1, PT, R6, 0x7fe000, PT ;  /* 0x007fe0000600780c */ /* 0x000fe40003f24270 */
[----:B------:R-:W-:Y:S01]  /*29380*/  @!P3 VIADD R3, R3, 0x7fe001 ;  /* 0x007fe0010303b836 */ /* 0x000fe20000000000 */
[----:B------:R-:W-:Y:S01]  /*29390*/  ISETP.GE.AND P4, PT, R15, RZ, PT ;  /* 0x000000ff0f00720c */ /* 0x000fe20003f86270 */
[----:B------:R-:W-:-:S03]  /*293a0*/  IMAD.IADD R18, R19, 0x1, R54 ;  /* 0x0000000113127824 */ /* 0x000fc600078e0236 */
[----:B------:R-:W-:Y:S01]  /*293b0*/  @P0 IADD3 R2, PT, PT, R2, -0x7fe001, RZ ;  /* 0xff801fff02020810 */ /* 0x000fe20007ffe0ff */
[----:B------:R-:W-:Y:S01]  /*293c0*/  IMAD.WIDE R8, R3, UR4, RZ ;  /* 0x0000000403087c25 */ /* 0x000fe2000f8e02ff */
[----:B------:R-:W-:Y:S02]  /*293d0*/  ISETP.GT.AND P0, PT, R18, 0x7fe000, PT ;  /* 0x007fe0001200780c */ /* 0x000fe40003f04270 */
[----:B------:R-:W-:Y:S01]  /*293e0*/  ISETP.GE.AND P3, PT, R2, RZ, PT ;  /* 0x000000ff0200720c */ /* 0x000fe20003f66270 */
[----:B------:R-:W-:Y:S01]  /*293f0*/  IMAD R5, R8, 0x3802001, RZ ;  /* 0x0380200108057824 */ /* 0x000fe200078e02ff */
[----:B------:R-:W-:Y:S02]  /*29400*/  @P1 IADD3 R6, PT, PT, R6, -0x7fe001, RZ ;  /* 0xff801fff06061810 */ /* 0x000fe40007ffe0ff */
[----:B------:R-:W-:Y:S01]  /*29410*/  ISETP.GT.AND P2, PT, R14, 0x7fe000, PT ;  /* 0x007fe0000e00780c */ /* 0x000fe20003f44270 */
[----:B------:R-:W-:Y:S01]  /*29420*/  @!P4 VIADD R15, R15, 0x7fe001 ;  /* 0x007fe0010f0fc836 */ /* 0x000fe20000000000 */
[----:B------:R-:W-:Y:S01]  /*29430*/  SHF.R.S32.HI R3, RZ, 0x1f, R5 ;  /* 0x0000001fff037819 */ /* 0x000fe20000011405 */
[----:B------:R-:W-:Y:S01]  /*29440*/  IMAD.IADD R19, R19, 0x1, -R54 ;  /* 0x0000000113137824 */ /* 0x000fe200078e0a36 */
[----:B------:R-:W-:Y:S01]  /*29450*/  ISETP.GE.AND P1, PT, R6, RZ, PT ;  /* 0x000000ff0600720c */ /* 0x000fe20003f26270 */
[----:B------:R-:W-:-:S04]  /*29460*/  IMAD.WIDE R16, R15, UR4, RZ ;  /* 0x000000040f107c25 */ /* 0x000fc8000f8e02ff */
[----:B------:R-:W-:Y:S01]  /*29470*/  IMAD.HI.U32 R26, R5, -0x7fe001, R8 ;  /* 0xff801fff051a7827 */ /* 0x000fe200078e0008 */
[----:B------:R-:W-:-:S03]  /*29480*/  @!P3 IADD3 R2, PT, PT, R2, 0x7fe001, RZ ;  /* 0x007fe0010202b810 */ /* 0x000fc60007ffe0ff */
[----:B------:R-:W-:Y:S01]  /*29490*/  IMAD R3, R3, -0x7fe001, RZ ;  /* 0xff801fff03037824 */ /* 0x000fe200078e02ff */
[----:B------:R-:W-:Y:S01]  /*294a0*/  ISETP.GE.AND P3, PT, R19, RZ, PT ;  /* 0x000000ff1300720c */ /* 0x000fe20003f66270 */
[----:B------:R-:W-:Y:S02]  /*294b0*/  @P0 VIADD R18, R18, 0xff801fff ;  /* 0xff801fff12120836 */ /* 0x000fe40000000000 */
[----:B------:R-:W-:Y:S01]  /*294c0*/  IMAD R7, R16, 0x3802001, RZ ;  /* 0x0380200110077824 */ /* 0x000fe200078e02ff */
[----:B------:R-:W-:Y:S01]  /*294d0*/  IADD3 R26, PT, PT, R26, -R5, R3 ;  /* 0x800000051a1a7210 */ /* 0x000fe20007ffe003 */
[----:B------:R-:W-:Y:S01]  /*294e0*/  IMAD.IADD R5, R24, 0x1, -R53 ;  /* 0x0000000118057824 */ /* 0x000fe200078e0a35 */
[----:B------:R-:W-:Y:S01]  /*294f0*/  ISETP.GE.AND P0, PT, R18, RZ, PT ;  /* 0x000000ff1200720c */ /* 0x000fe20003f06270 */
[----:B------:R-:W-:Y:S01]  /*29500*/  @P2 VIADD R14, R14, 0xff801fff ;  /* 0xff801fff0e0e2836 */ /* 0x000fe20000000000 */
[----:B------:R-:W-:Y:S02]  /*29510*/  SHF.R.S32.HI R3, RZ, 0x1f, R7 ;  /* 0x0000001fff037819 */ /* 0x000fe40000011407 */
[----:B------:R-:W-:-:S02]  /*29520*/  @!P1 IADD3 R6, PT, PT, R6, 0x7fe001, RZ ;  /* 0x007fe00106069810 */ /* 0x000fc40007ffe0ff */
[----:B------:R-:W-:Y:S02]  /*29530*/  ISETP.GE.AND P1, PT, R5, RZ, PT ;  /* 0x000000ff0500720c */ /* 0x000fe40003f26270 */
[----:B------:R-:W-:Y:S01]  /*29540*/  ISETP.GE.AND P2, PT, R14, RZ, PT ;  /* 0x000000ff0e00720c */ /* 0x000fe20003f46270 */
[----:B------:R-:W-:Y:S01]  /*29550*/  IMAD.HI.U32 R16, R7, -0x7fe001, R16 ;  /* 0xff801fff07107827 */ /* 0x000fe200078e0010 */
[----:B------:R-:W-:-:S03]  /*29560*/  @!P3 IADD3 R19, PT, PT, R19, 0x7fe001, RZ ;  /* 0x007fe0011313b810 */ /* 0x000fc60007ffe0ff */
[----:B------:R-:W-:Y:S01]  /*29570*/  IMAD R3, R3, -0x7fe001, RZ ;  /* 0xff801fff03037824 */ /* 0x000fe200078e02ff */
[----:B------:R-:W-:Y:S01]  /*29580*/  STL [R1+0x4c08], R2 ;  /* 0x004c080201007387 */ /* 0x000fe20000100800 */
[----:B------:R-:W-:-:S03]  /*29590*/  IMAD.IADD R8, R24, 0x1, R53 ;  /* 0x0000000118087824 */ /* 0x000fc600078e0235 */
[----:B------:R0:W-:Y:S01]  /*295a0*/  STL [R1+0x4c48], R44 ;  /* 0x004c482c01007387 */ /* 0x0001e20000100800 */
[----:B------:R-:W-:Y:S02]  /*295b0*/  @!P0 IADD3 R18, PT, PT, R18, 0x7fe001, RZ ;  /* 0x007fe00112128810 */ /* 0x000fe40007ffe0ff */
[----:B------:R-:W-:Y:S01]  /*295c0*/  ISETP.GT.AND P0, PT, R8, 0x7fe000, PT ;  /* 0x007fe0000800780c */ /* 0x000fe20003f04270 */
[----:B------:R-:W-:Y:S01]  /*295d0*/  @!P2 VIADD R14, R14, 0x7fe001 ;  /* 0x007fe0010e0ea836 */ /* 0x000fe20000000000 */
[----:B------:R-:W-:Y:S02]  /*295e0*/  @!P1 IADD3 R5, PT, PT, R5, 0x7fe001, RZ ;  /* 0x007fe00105059810 */ /* 0x000fe40007ffe0ff */
[----:B0-----:R-:W-:Y:S01]  /*295f0*/  IADD3 R44, PT, PT, R16, -R7, R3 ;  /* 0x80000007102c7210 */ /* 0x001fe20007ffe003 */
[----:B------:R-:W-:-:S04]  /*29600*/  IMAD.WIDE R2, R19, UR4, RZ ;  /* 0x0000000413027c25 */ /* 0x000fc8000f8e02ff */
[----:B------:R-:W-:Y:S02]  /*29610*/  IMAD.IADD R7, R25, 0x1, -R56 ;  /* 0x0000000119077824 */ /* 0x000fe400078e0a38 */
[----:B------:R-:W-:Y:S01]  /*29620*/  IMAD R13, R2, 0x3802001, RZ ;  /* 0x03802001020d7824 */ /* 0x000fe200078e02ff */
[----:B------:R0:W-:Y:S02]  /*29630*/  STL [R1+0x4c0c], R6 ;  /* 0x004c0c0601007387 */ /* 0x0001e40000100800 */
[----:B------:R-:W-:Y:S01]  /*29640*/  ISETP.GE.AND P2, PT, R7, RZ, PT ;  /* 0x000000ff0700720c */ /* 0x000fe20003f46270 */
[----:B------:R-:W-:Y:S01]  /*29650*/  IMAD.HI.U32 R46, R13, -0x7fe001, R2 ;  /* 0xff801fff0d2e7827 */ /* 0x000fe200078e0002 */
[----:B------:R-:W-:Y:S03]  /*29660*/  STL [R1+0x4c4c], R26 ;  /* 0x004c4c1a01007387 */ /* 0x000fe60000100800 */
[----:B------:R-:W-:Y:S01]  /*29670*/  IMAD.WIDE R2, R5, UR4, RZ ;  /* 0x0000000405027c25 */ /* 0x000fe2000f8e02ff */
[----:B------:R-:W-:Y:S03]  /*29680*/  STL [R1+0x4c10], R14 ;  /* 0x004c100e01007387 */ /* 0x000fe60000100800 */
[----:B0-----:R-:W-:Y:S01]  /*29690*/  IMAD.IADD R6, R25, 0x1, R56 ;  /* 0x0000000119067824 */ /* 0x001fe200078e0238 */
[----:B------:R-:W3:Y:S04]  /*296a0*/  LDL R24, [R1+0x4c9c] ;  /* 0x004c9c0001187983 */ /* 0x000ee80000100800 */
[----:B------:R-:W3:Y:S01]  /*296b0*/  LDL R53, [R1+0x4cdc] ;  /* 0x004cdc0001357983 */ /* 0x000ee20000100800 */
[----:B------:R-:W-:-:S03]  /*296c0*/  IMAD.IADD R16, R27, 0x1, R36 ;  /* 0x000000011b107824 */ /* 0x000fc600078e0224 */
[----:B------:R0:W-:Y:S01]  /*296d0*/  STL [R1+0x4c50], R44 ;  /* 0x004c502c01007387 */ /* 0x0001e20000100800 */
[----:B------:R-:W-:Y:S01]  /*296e0*/  @P0 VIADD R8, R8, 0xff801fff ;  /* 0xff801fff08080836 */ /* 0x000fe20000000000 */
[----:B------:R-:W-:Y:S01]  /*296f0*/  ISETP.GT.AND P1, PT, R6, 0x7fe000, PT ;  /* 0x007fe0000600780c */ /* 0x000fe20003f24270 */
[----:B------:R-:W-:Y:S02]  /*29700*/  @!P2 VIADD R7, R7, 0x7fe001 ;  /* 0x007fe0010707a836 */ /* 0x000fe40000000000 */
[----:B0-----:R-:W-:Y:S01]  /*29710*/  IMAD R44, R2, 0x3802001, RZ ;  /* 0x03802001022c7824 */ /* 0x001fe200078e02ff */
[----:B------:R-:W-:-:S03]  /*29720*/  ISETP.GT.AND P0, PT, R16, 0x7fe000, PT ;  /* 0x007fe0001000780c */ /* 0x000fc60003f04270 */
[----:B------:R-:W-:Y:S01]  /*29730*/  IMAD.HI.U32 R5, R44, -0x7fe001, R2 ;  /* 0xff801fff2c057827 */ /* 0x000fe200078e0002 */
[----:B------:R-:W-:Y:S02]  /*29740*/  SHF.R.S32.HI R3, RZ, 0x1f, R44 ;  /* 0x0000001fff037819 */ /* 0x000fe4000001142c */
[----:B------:R-:W-:Y:S01]  /*29750*/  ISETP.GE.AND P2, PT, R8, RZ, PT ;  /* 0x000000ff0800720c */ /* 0x000fe20003f46270 */
[----:B------:R-:W-:Y:S01]  /*29760*/  IMAD.WIDE R14, R7, UR4, RZ ;  /* 0x00000004070e7c25 */ /* 0x000fe2000f8e02ff */
[----:B------:R-:W-:-:S03]  /*29770*/  IADD3 R27, PT, PT, R27, -R36, RZ ;  /* 0x800000241b1b7210 */ /* 0x000fc60007ffe0ff */
[----:B------:R-:W-:Y:S01]  /*29780*/  IMAD R3, R3, -0x7fe001, RZ ;  /* 0xff801fff03037824 */ /* 0x000fe200078e02ff */
[----:B------:R-:W-:Y:S01]  /*29790*/  ISETP.GE.AND P3, PT, R27, RZ, PT ;  /* 0x000000ff1b00720c */ /* 0x000fe20003f66270 */
[----:B------:R-:W-:Y:S02]  /*297a0*/  IMAD R7, R14, 0x3802001, RZ ;  /* 0x038020010e077824 */ /* 0x000fe400078e02ff */
[----:B------:R-:W-:Y:S01]  /*297b0*/  @P1 VIADD R6, R6, 0xff801fff ;  /* 0xff801fff06061836 */ /* 0x000fe20000000000 */
[----:B------:R-:W-:Y:S01]  /*297c0*/  IADD3 R44, PT, PT, R5, -R44, R3 ;  /* 0x8000002c052c7210 */ /* 0x000fe20007ffe003 */
[----:B------:R-:W-:Y:S01]  /*297d0*/  IMAD.IADD R5, R37, 0x1, -R58 ;  /* 0x0000000125057824 */ /* 0x000fe200078e0a3a */
[----:B------:R-:W-:Y:S01]  /*297e0*/  SHF.R.S32.HI R2, RZ, 0x1f, R7 ;  /* 0x0000001fff027819 */ /* 0x000fe20000011407 */
[----:B------:R-:W-:Y:S01]  /*297f0*/  @P0 VIADD R16, R16, 0xff801fff ;  /* 0xff801fff10100836 */ /* 0x000fe20000000000 */
[----:B------:R-:W-:Y:S02]  /*29800*/  @!P2 IADD3 R8, PT, PT, R8, 0x7fe001, RZ ;  /* 0x007fe0010808a810 */ /* 0x000fe40007ffe0ff */
[----:B------:R-:W-:-:S02]  /*29810*/  ISETP.GE.AND P0, PT, R6, RZ, PT ;  /* 0x000000ff0600720c */ /* 0x000fc40003f06270 */
[----:B------:R-:W-:Y:S01]  /*29820*/  ISETP.GE.AND P2, PT, R5, RZ, PT ;  /* 0x000000ff0500720c */ /* 0x000fe20003f46270 */
[----:B------:R0:W-:Y:S01]  /*29830*/  STL [R1+0x4c14], R18 ;  /* 0x004c141201007387 */ /* 0x0001e20000100800 */
[----:B------:R-:W-:Y:S01]  /*29840*/  SHF.R.S32.HI R9, RZ, 0x1f, R13 ;  /* 0x0000001fff097819 */ /* 0x000fe2000001140d */
[----:B------:R-:W-:Y:S02]  /*29850*/  IMAD R2, R2, -0x7fe001, RZ ;  /* 0xff801fff02027824 */ /* 0x000fe400078e02ff */
[----:B------:R-:W3:Y:S01]  /*29860*/  LDL R25, [R1+0x4ca0] ;  /* 0x004ca00001197983 */ /* 0x000ee20000100800 */
[----:B------:R-:W-:Y:S02]  /*29870*/  @!P3 VIADD R27, R27, 0x7fe001 ;  /* 0x007fe0011b1bb836 */ /* 0x000fe40000000000 */
[----:B------:R-:W-:Y:S01]  /*29880*/  IMAD R9, R9, -0x7fe001, RZ ;  /* 0xff801fff09097824 */ /* 0x000fe200078e02ff */
[----:B------:R-:W3:Y:S01]  /*29890*/  LDL R26, [R1+0x4ce0] ;  /* 0x004ce000011a7983 */ /* 0x000ee20000100800 */
[----:B0-----:R-:W-:Y:S01]  /*298a0*/  IMAD.HI.U32 R18, R7, -0x7fe001, R14 ;  /* 0xff801fff07127827 */ /* 0x001fe200078e000e */
[----:B------:R-:W-:-:S02]  /*298b0*/  IADD3 R14, PT, PT, R37, R58, RZ ;  /* 0x0000003a250e7210 */ /* 0x000fc40007ffe0ff */
[----:B------:R-:W3:Y:S02]  /*298c0*/  LDL R63, [R1+0x4ca4] ;  /* 0x004ca400013f7983 */ /* 0x000ee40000100800 */
[----:B------:R-:W-:Y:S01]  /*298d0*/  IADD3 R18, PT, PT, R18, -R7, R2 ;  /* 0x8000000712127210 */ /* 0x000fe20007ffe002 */
[----:B------:R-:W-:Y:S01]  /*298e0*/  IMAD.WIDE R2, R27, UR4, RZ ;  /* 0x000000041b027c25 */ /* 0x000fe2000f8e02ff */
[----:B------:R-:W-:Y:S01]  /*298f0*/  IADD3 R46, PT, PT, R46, -R13, R9 ;  /* 0x8000000d2e2e7210 */ /* 0x000fe20007ffe009 */
[----:B------:R-:W3:Y:S01]  /*29900*/  LDL R50, [R1+0x4ce4] ;  /* 0x004ce40001327983 */ /* 0x000ee20000100800 */
[----:B------:R-:W-:Y:S01]  /*29910*/  @!P2 IADD3 R5, PT, PT, R5, 0x7fe001, RZ ;  /* 0x007fe0010505a810 */ /* 0x000fe20007ffe0ff */
[----:B------:R-:W-:Y:S01]  /*29920*/  @!P0 VIADD R6, R6, 0x7fe001 ;  /* 0x007fe00106068836 */ /* 0x000fe20000000000 */
[----:B------:R-:W-:Y:S01]  /*29930*/  ISETP.GT.AND P0, PT, R14, 0x7fe000, PT ;  /* 0x007fe0000e00780c */ /* 0x000fe20003f04270 */
[----:B------:R-:W-:Y:S01]  /*29940*/  IMAD R9, R2, 0x3802001, RZ ;  /* 0x0380200102097824 */ /* 0x000fe200078e02ff */
[----:B------:R0:W-:Y:S01]  /*29950*/  STL [R1+0x4c54], R46 ;  /* 0x004c542e01007387 */ /* 0x0001e20000100800 */
[----:B------:R-:W-:-:S03]  /*29960*/  ISETP.GE.AND P1, PT, R16, RZ, PT ;  /* 0x000000ff1000720c */ /* 0x000fc60003f26270 */
[----:B------:R-:W-:Y:S01]  /*29970*/  SHF.R.S32.HI R7, RZ, 0x1f, R9 ;  /* 0x0000001fff077819 */ /* 0x000fe20000011409 */
[----:B------:R1:W-:Y:S01]  /*29980*/  STL [R1+0x4c18], R8 ;  /* 0x004c180801007387 */ /* 0x0003e20000100800 */
[----:B0-----:R-:W-:-:S03]  /*29990*/  IMAD.HI.U32 R46, R9, -0x7fe001, R2 ;  /* 0xff801fff092e7827 */ /* 0x001fc600078e0002 */
[----:B------:R-:W3:Y:S01]  /*299a0*/  LDL R36, [R1+0x4ca8] ;  /* 0x004ca80001247983 */ /* 0x000ee20000100800 */
[----:B------:R-:W-:Y:S01]  /*299b0*/  IMAD.WIDE R2, R5, UR4, RZ ;  /* 0x0000000405027c25 */ /* 0x000fe2000f8e02ff */
[C---:B--2---:R-:W-:Y:S02]  /*299c0*/  IADD3 R5, PT, PT, R38.reuse, -R55, RZ ;  /* 0x8000003726057210 */ /* 0x044fe40007ffe0ff */
[----:B------:R-:W2:Y:S01]  /*299d0*/  LDL R61, [R1+0x4ce8] ;  /* 0x004ce800013d7983 */ /* 0x000ea20000100800 */
[----:B-1----:R-:W-:Y:S01]  /*299e0*/  IMAD.IADD R8, R38, 0x1, R55 ;  /* 0x0000000126087824 */ /* 0x002fe200078e0237 */
[----:B------:R-:W-:Y:S01]  /*299f0*/  ISETP.GE.AND P3, PT, R5, RZ, PT ;  /* 0x000000ff0500720c */ /* 0x000fe20003f66270 */
[----:B------:R-:W-:Y:S01]  /*29a00*/  IMAD R7, R7, -0x7fe001, RZ ;  /* 0xff801fff07077824 */ /* 0x000fe200078e02ff */
[----:B------:R0:W-:Y:S01]  /*29a10*/  STL [R1+0x4c58], R44 ;  /* 0x004c582c01007387 */ /* 0x0001e20000100800 */
[----:B------:R-:W-:Y:S02]  /*29a20*/  IMAD R13, R2, 0x3802001, RZ ;  /* 0x03802001020d7824 */ /* 0x000fe400078e02ff */
[----:B------:R-:W-:Y:S01]  /*29a30*/  @P0 VIADD R14, R14, 0xff801fff ;  /* 0xff801fff0e0e0836 */ /* 0x000fe20000000000 */
[----:B------:R-:W-:Y:S01]  /*29a40*/  STL [R1+0x4c1c], R6 ;  /* 0x004c1c0601007387 */ /* 0x000fe20000100800 */
[----:B------:R-:W-:-:S03]  /*29a50*/  ISETP.GT.AND P0, PT, R8, 0x7fe000, PT ;  /* 0x007fe0000800780c */ /* 0x000fc60003f04270 */
[----:B------:R1:W-:Y:S01]  /*29a60*/  STL [R1+0x4c5c], R18 ;  /* 0x004c5c1201007387 */ /* 0x0003e20000100800 */
[----:B0-----:R-:W-:Y:S01]  /*29a70*/  IMAD.HI.U32 R44, R13, -0x7fe001, R2 ;  /* 0xff801fff0d2c7827 */ /* 0x001fe200078e0002 */
[----:B------:R-:W-:-:S03]  /*29a80*/  SHF.R.S32.HI R2, RZ, 0x1f, R13 ;  /* 0x0000001fff027819 */ /* 0x000fc6000001140d */
[----:B------:R-:W-:Y:S01]  /*29a90*/  @!P1 VIADD R16, R16, 0x7fe001 ;  /* 0x007fe00110109836 */ /* 0x000fe20000000000 */
[----:B-1----:R-:W-:Y:S01]  /*29aa0*/  IADD3 R18, PT, PT, R46, -R9, R7 ;  /* 0x800000092e127210 */ /* 0x002fe20007ffe007 */
[C-C-:B------:R-:W-:Y:S02]  /*29ab0*/  IMAD.IADD R7, R39.reuse, 0x1, -R60.reuse ;  /* 0x0000000127077824 */ /* 0x140fe400078e0a3c */
[----:B------:R-:W-:Y:S02]  /*29ac0*/  IMAD.IADD R6, R39, 0x1, R60 ;  /* 0x0000000127067824 */ /* 0x000fe400078e023c */
[----:B------:R-:W-:Y:S01]  /*29ad0*/  IMAD R2, R2, -0x7fe001, RZ ;  /* 0xff801fff02027824 */ /* 0x000fe200078e02ff */
[----:B------:R-:W-:Y:S01]  /*29ae0*/  ISETP.GE.AND P4, PT, R7, RZ, PT ;  /* 0x000000ff0700720c */ /* 0x000fe20003f86270 */
[----:B------:R-:W-:Y:S01]  /*29af0*/  @!P3 VIADD R5, R5, 0x7fe001 ;  /* 0x007fe0010505b836 */ /* 0x000fe20000000000 */
[----:B------:R0:W-:Y:S01]  /*29b00*/  STL [R1+0x4c20], R16 ;  /* 0x004c201001007387 */ /* 0x0001e20000100800 */
[----:B------:R-:W-:-:S02]  /*29b10*/  ISETP.GE.AND P2, PT, R14, RZ, PT ;  /* 0x000000ff0e00720c */ /* 0x000fc40003f46270 */
[----:B------:R-:W-:Y:S01]  /*29b20*/  ISETP.GT.AND P1, PT, R6, 0x7fe000, PT ;  /* 0x007fe0000600780c */ /* 0x000fe20003f24270 */
[----:B------:R-:W-:Y:S01]  /*29b30*/  @P0 VIADD R8, R8, 0xff801fff ;  /* 0xff801fff08080836 */ /* 0x000fe20000000000 */
[----:B------:R-:W-:Y:S01]  /*29b40*/  IADD3 R44, PT, PT, R44, -R13, R2 ;  /* 0x8000000d2c2c7210 */ /* 0x000fe20007ffe002 */
[----:B------:R-:W-:Y:S01]  /*29b50*/  IMAD.WIDE R2, R5, UR4, RZ ;  /* 0x0000000405027c25 */ /* 0x000fe2000f8e02ff */
[----:B------:R-:W2:Y:S01]  /*29b60*/  LDL R37, [R1+0x4cac] ;  /* 0x004cac0001257983 */ /* 0x000ea20000100800 */
[----:B0-----:R-:W-:-:S03]  /*29b70*/  IADD3 R16, PT, PT, R40, R41, RZ ;  /* 0x0000002928107210 */ /* 0x001fc60007ffe0ff */
[----:B------:R-:W2:Y:S01]  /*29b80*/  LDL R52, [R1+0x4cec] ;  /* 0x004cec0001347983 */ /* 0x000ea20000100800 */
[----:B------:R-:W-:Y:S01]  /*29b90*/  IMAD R9, R2, 0x3802001, RZ ;  /* 0x0380200102097824 */ /* 0x000fe200078e02ff */
[----:B------:R-:W-:Y:S01]  /*29ba0*/  ISETP.GT.AND P0, PT, R16, 0x7fe000, PT ;  /* 0x007fe0001000780c */ /* 0x000fe20003f04270 */
[----:B------:R-:W-:Y:S01]  /*29bb0*/  @!P4 VIADD R7, R7, 0x7fe001 ;  /* 0x007fe0010707c836 */ /* 0x000fe20000000000 */
[----:B------:R-:W2:Y:S02]  /*29bc0*/  LDL R65, [R1+0x4cb0] ;  /* 0x004cb00001417983 */ /* 0x000ea40000100800 */
[----:B------:R-:W-:Y:S02]  /*29bd0*/  SHF.R.S32.HI R5, RZ, 0x1f, R9 ;  /* 0x0000001fff057819 */ /* 0x000fe40000011409 */
[----:B------:R-:W2:Y:S01]  /*29be0*/  LDL R38, [R1+0x4cf0] ;  /* 0x004cf00001267983 */ /* 0x000ea20000100800 */
[----:B------:R-:W-:-:S03]  /*29bf0*/  @!P2 IADD3 R14, PT, PT, R14, 0x7fe001, RZ ;  /* 0x007fe0010e0ea810 */ /* 0x000fc60007ffe0ff */
[----:B------:R0:W-:Y:S01]  /*29c00*/  STL [R1+0x4c60], R18 ;  /* 0x004c601201007387 */ /* 0x0001e20000100800 */
[----:B------:R-:W-:Y:S01]  /*29c10*/  ISETP.GE.AND P2, PT, R8, RZ, PT ;  /* 0x000000ff0800720c */ /* 0x000fe20003f46270 */
[----:B------:R-:W-:Y:S02]  /*29c20*/  @P1 VIADD R6, R6, 0xff801fff ;  /* 0xff801fff06061836 */ /* 0x000fe40000000000 */
[----:B------:R-:W-:Y:S02]  /*29c30*/  IMAD R5, R5, -0x7fe001, RZ ;  /* 0xff801fff05057824 */ /* 0x000fe400078e02ff */
[----:B0-----:R-:W-:-:S04]  /*29c40*/  IMAD.HI.U32 R18, R9, -0x7fe001, R2 ;  /* 0xff801fff09127827 */ /* 0x001fc800078e0002 */
[----:B------:R-:W-:Y:S01]  /*29c50*/  IMAD.WIDE R2, R7, UR4, RZ ;  /* 0x0000000407027c25 */ /* 0x000fe2000f8e02ff */
[----:B------:R-:W-:-:S03]  /*29c60*/  ISETP.GE.AND P1, PT, R6, RZ, PT ;  /* 0x000000ff0600720c */ /* 0x000fc60003f26270 */
[----:B------:R-:W-:Y:S02]  /*29c70*/  IMAD R7, R2, 0x3802001, RZ ;  /* 0x0380200102077824 */ /* 0x000fe400078e02ff */
[----:B------:R-:W-:Y:S01]  /*29c80*/  @P0 VIADD R16, R16, 0xff801fff ;  /* 0xff801fff10100836 */ /* 0x000fe20000000000 */
[----:B------:R-:W-:Y:S01]  /*29c90*/  IADD3 R18, PT, PT, R18, -R9, R5 ;  /* 0x8000000912127210 */ /* 0x000fe20007ffe005 */
[----:B------:R0:W-:Y:S01]  /*29ca0*/  STL [R1+0x4c24], R14 ;  /* 0x004c240e01007387 */ /* 0x0001e20000100800 */
[----:B------:R-:W-:Y:S02]  /*29cb0*/  SHF.R.S32.HI R5, RZ, 0x1f, R7 ;  /* 0x0000001fff057819 */ /* 0x000fe40000011407 */
[----:B------:R-:W-:Y:S01]  /*29cc0*/  ISETP.GE.AND P0, PT, R16, RZ, PT ;  /* 0x000000ff1000720c */ /* 0x000fe20003f06270 */
[----:B------:R-:W2:Y:S01]  /*29cd0*/  LDL R39, [R1+0x4cb4] ;  /* 0x004cb40001277983 */ /* 0x000ea20000100800 */
[----:B------:R-:W-:-:S03]  /*29ce0*/  IADD3 R41, PT, PT, R40, -R41, RZ ;  /* 0x8000002928297210 */ /* 0x000fc60007ffe0ff */
[----:B------:R-:W2:Y:S01]  /*29cf0*/  LDL R54, [R1+0x4cf4] ;  /* 0x004cf40001367983 */ /* 0x000ea20000100800 */
[----:B------:R-:W-:Y:S02]  /*29d00*/  @!P2 VIADD R8, R8, 0x7fe001 ;  /* 0x007fe0010808a836 */ /* 0x000fe40000000000 */
[----:B0-----:R-:W-:Y:S01]  /*29d10*/  IMAD.HI.U32 R14, R7, -0x7fe001, R2 ;  /* 0xff801fff070e7827 */ /* 0x001fe200078e0002 */
[----:B------:R-:W-:-:S03]  /*29d20*/  ISETP.GE.AND P2, PT, R41, RZ, PT ;  /* 0x000000ff2900720c */ /* 0x000fc60003f46270 */
[----:B------:R-:W-:Y:S02]  /*29d30*/  IMAD R2, R5, -0x7fe001, RZ ;  /* 0xff801fff05027824 */ /* 0x000fe400078e02ff */
[----:B------:R-:W-:Y:S01]  /*29d40*/  IMAD.IADD R5, R42, 0x1, -R45 ;  /* 0x000000012a057824 */ /* 0x000fe200078e0a2d */
[----:B------:R-:W-:Y:S02]  /*29d50*/  @!P1 IADD3 R6, PT, PT, R6, 0x7fe001, RZ ;  /* 0x007fe00106069810 */ /* 0x000fe40007ffe0ff */
[----:B------:R-:W-:Y:S02]  /*29d60*/  IADD3 R42, PT, PT, R42, R45, RZ ;  /* 0x0000002d2a2a7210 */ /* 0x000fe40007ffe0ff */
[----:B------:R-:W-:Y:S01]  /*29d70*/  ISETP.GE.AND P1, PT, R5, RZ, PT ;  /* 0x000000ff0500720c */ /* 0x000fe20003f26270 */
[----:B------:R-:W-:Y:S01]  /*29d80*/  @!P0 VIADD R16, R16, 0x7fe001 ;  /* 0x007fe00110108836 */ /* 0x000fe20000000000 */
[----:B------:R-:W-:Y:S01]  /*29d90*/  ISETP.GT.AND P0, PT, R42, 0x7fe000, PT ;  /* 0x007fe0002a00780c */ /* 0x000fe20003f04270 */
[----:B------:R-:W-:Y:S01]  /*29da0*/  STL [R1+0x4c64], R44 ;  /* 0x004c642c01007387 */ /* 0x000fe20000100800 */
[----:B------:R-:W-:-:S03]  /*29db0*/  @!P2 VIADD R41, R41, 0x7fe001 ;  /* 0x007fe0012929a836 */ /* 0x000fc60000000000 */
[----:B------:R0:W-:Y:S04]  /*29dc0*/  STL [R1+0x4c28], R8 ;  /* 0x004c280801007387 */ /* 0x0001e80000100800 */
[----:B------:R-:W2:Y:S04]  /*29dd0*/  LDL R40, [R1+0x4cb8] ;  /* 0x004cb80001287983 */ /* 0x000ea80000100800 */
[----:B------:R-:W2:Y:S01]  /*29de0*/  LDL R55, [R1+0x4cf8] ;  /* 0x004cf80001377983 */ /* 0x000ea20000100800 */
[----:B------:R-:W-:-:S03]  /*29df0*/  IADD3 R14, PT, PT, R14, -R7, R2 ;  /* 0x800000070e0e7210 */ /* 0x000fc60007ffe002 */
[----:B------:R1:W-:Y:S01]  /*29e00*/  STL [R1+0x4c68], R18 ;  /* 0x004c681201007387 */ /* 0x0003e20000100800 */
[----:B------:R-:W-:Y:S01]  /*29e10*/  IADD3 R13, PT, PT, R64, -R47, RZ ;  /* 0x8000002f400d7210 */ /* 0x000fe20007ffe0ff */
[----:B0-----:R-:W-:Y:S02]  /*29e20*/  IMAD.WIDE R8, R41, UR4, RZ ;  /* 0x0000000429087c25 */ /* 0x001fe4000f8e02ff */
[----:B------:R0:W-:Y:S02]  /*29e30*/  STL [R1+0x4c2c], R6 ;  /* 0x004c2c0601007387 */ /* 0x0001e40000100800 */
[----:B------:R-:W-:Y:S02]  /*29e40*/  IMAD.IADD R2, R4, 0x1, R49 ;  /* 0x0000000104027824 */ /* 0x000fe400078e0231 */
[----:B-1----:R-:W-:Y:S01]  /*29e50*/  IMAD.IADD R18, R64, 0x1, R47 ;  /* 0x0000000140127824 */ /* 0x002fe200078e022f */
[----:B------:R-:W2:Y:S01]  /*29e60*/  LDL R3, [R1+0x4cbc] ;  /* 0x004cbc0001037983 */ /* 0x000ea20000100800 */
[----:B------:R-:W-:Y:S01]  /*29e70*/  @!P1 VIADD R5, R5, 0x7fe001 ;  /* 0x007fe00105059836 */ /* 0x000fe20000000000 */
[----:B------:R-:W-:-:S02]  /*29e80*/  ISETP.GE.AND P3, PT, R13, RZ, PT ;  /* 0x000000ff0d00720c */ /* 0x000fc40003f66270 */
[----:B------:R-:W-:Y:S01]  /*29e90*/  ISETP.GT.AND P1, PT, R18, 0x7fe000, PT ;  /* 0x007fe0001200780c */ /* 0x000fe20003f24270 */
[----:B------:R-:W2:Y:S01]  /*29ea0*/  LDL R56, [R1+0x4cfc] ;  /* 0x004cfc0001387983 */ /* 0x000ea20000100800 */
[----:B------:R-:W-:Y:S01]  /*29eb0*/  IMAD R15, R8, 0x3802001, RZ ;  /* 0x03802001080f7824 */ /* 0x000fe200078e02ff */
[----:B------:R-:W-:Y:S02]  /*29ec0*/  @P0 IADD3 R42, PT, PT, R42, -0x7fe001, RZ ;  /* 0xff801fff2a2a0810 */ /* 0x000fe40007ffe0ff */
[----:B------:R-:W-:Y:S02]  /*29ed0*/  ISETP.GT.AND P0, PT, R2, 0x7fe000, PT ;  /* 0x007fe0000200780c */ /* 0x000fe40003f04270 */
[----:B------:R-:W-:Y:S01]  /*29ee0*/  SHF.R.S32.HI R7, RZ, 0x1f, R15 ;  /* 0x0000001fff077819 */ /* 0x000fe2000001140f */
[----:B------:R-:W-:Y:S01]  /*29ef0*/  STL [R1+0x4c6c], R14 ;  /* 0x004c6c0e01007387 */ /* 0x000fe20000100800 */
[----:B------:R-:W-:-:S03]  /*29f00*/  IMAD.HI.U32 R44, R15, -0x7fe001, R8 ;  /* 0xff801fff0f2c7827 */ /* 0x000fc600078e0008 */
[----:B------:R1:W-:Y:S01]  /*29f10*/  STL [R1+0x4c30], R16 ;  /* 0x004c301001007387 */ /* 0x0003e20000100800 */
[----:B------:R-:W-:Y:S01]  /*29f20*/  @P1 IADD3 R18, PT, PT, R18, -0x7fe001, RZ ;  /* 0xff801fff12121810 */ /* 0x000fe20007ffe0ff */
[----:B------:R-:W-:Y:S02]  /*29f30*/  IMAD.WIDE R8, R5, UR4, RZ ;  /* 0x0000000405087c25 */ /* 0x000fe4000f8e02ff */
[----:B0-----:R-:W2:Y:S02]  /*29f40*/  LDL R6, [R1+0x4d00] ;  /* 0x004d000001067983 */ /* 0x001ea40000100800 */
[----:B------:R-:W-:Y:S02]  /*29f50*/  @!P3 VIADD R13, R13, 0x7fe001 ;  /* 0x007fe0010d0db836 */ /* 0x000fe40000000000 */
[----:B-1----:R-:W-:Y:S02]  /*29f60*/  IMAD R16, R7, -0x7fe001, RZ ;  /* 0xff801fff07107824 */ /* 0x002fe400078e02ff */
[----:B------:R-:W-:Y:S01]  /*29f70*/  IMAD.IADD R4, R4, 0x1, -R49 ;  /* 0x0000000104047824 */ /* 0x000fe200078e0a31 */
[----:B------:R-:W2:Y:S01]  /*29f80*/  LDL R7, [R1+0x4d40] ;  /* 0x004d400001077983 */ /* 0x000ea20000100800 */
[----:B------:R-:W-:Y:S01]  /*29f90*/  @P0 VIADD R2, R2, 0xff801fff ;  /* 0xff801fff02020836 */ /* 0x000fe20000000000 */
[----:B------:R-:W-:Y:S01]  /*29fa0*/  IADD3 R16, PT, PT, R44, -R15, R16 ;  /* 0x8000000f2c107210 */ /* 0x000fe20007ffe010 */
[----:B------:R-:W-:Y:S01]  /*29fb0*/  IMAD R17, R8, 0x3802001, RZ ;  /* 0x0380200108117824 */ /* 0x000fe200078e02ff */
[----:B------:R-:W-:Y:S01]  /*29fc0*/  ISETP.GE.AND P0, PT, R18, RZ, PT ;  /* 0x000000ff1200720c */ /* 0x000fe20003f06270 */
[----:B------:R-:W-:Y:S01]  /*29fd0*/  IMAD.WIDE R14, R13, UR4, RZ ;  /* 0x000000040d0e7c25 */ /* 0x000fe2000f8e02ff */
[----:B------:R-:W-:Y:S01]  /*29fe0*/  ISETP.GE.AND P2, PT, R42, RZ, PT ;  /* 0x000000ff2a00720c */ /* 0x000fe20003f46270 */
[----:B------:R-:W2:Y:S01]  /*29ff0*/  LDL R45, [R1+0x4d44] ;  /* 0x004d4400012d7983 */ /* 0x000ea20000100800 */
[----:B------:R-:W-:Y:S01]  /*2a000*/  SHF.R.S32.HI R5, RZ, 0x1f, R17 ;  /* 0x0000001fff057819 */ /* 0x000fe20000011411 */
[----:B------:R-:W-:Y:S01]  /*2a010*/  IMAD R13, R14, 0x3802001, RZ ;  /* 0x038020010e0d7824 */ /* 0x000fe200078e02ff */
[----:B------:R-:W-:Y:S01]  /*2a020*/  ISETP.GE.AND P3, PT, R4, RZ, PT ;  /* 0x000000ff0400720c */ /* 0x000fe20003f66270 */
[----:B------:R-:W-:Y:S01]  /*2a030*/  IMAD.HI.U32 R44, R17, -0x7fe001, R8 ;  /* 0xff801fff112c7827 */ /* 0x000fe200078e0008 */
[----:B------:R-:W-:Y:S01]  /*2a040*/  ISETP.GE.AND P1, PT, R2, RZ, PT ;  /* 0x000000ff0200720c */ /* 0x000fe20003f26270 */
[----:B------:R-:W2:Y:S02]  /*2a050*/  LDL R8, [R1+0x4d04] ;  /* 0x004d040001087983 */ /* 0x000ea40000100800 */
[----:B------:R-:W-:Y:S01]  /*2a060*/  IMAD.HI.U32 R46, R13, -0x7fe001, R14 ;  /* 0xff801fff0d2e7827 */ /* 0x000fe200078e000e */
[----:B------:R-:W-:-:S03]  /*2a070*/  IADD3 R14, PT, PT, R10, R11, RZ ;  /* 0x0000000b0a0e7210 */ /* 0x000fc60007ffe0ff */
[----:B------:R-:W-:Y:S02]  /*2a080*/  IMAD R5, R5, -0x7fe001, RZ ;  /* 0xff801fff05057824 */ /* 0x000fe400078e02ff */
[----:B------:R-:W-:Y:S01]  /*2a090*/  @!P0 VIADD R18, R18, 0x7fe001 ;  /* 0x007fe00112128836 */ /* 0x000fe20000000000 */
[----:B------:R-:W-:Y:S02]  /*2a0a0*/  ISETP.GT.AND P0, PT, R14, 0x7fe000, PT ;  /* 0x007fe0000e00780c */ /* 0x000fe40003f04270 */
[----:B------:R-:W-:Y:S02]  /*2a0b0*/  IADD3 R44, PT, PT, R44, -R17, R5 ;  /* 0x800000112c2c7210 */ /* 0x000fe40007ffe005 */
[----:B------:R-:W-:Y:S01]  /*2a0c0*/  SHF.R.S32.HI R5, RZ, 0x1f, R13 ;  /* 0x0000001fff057819 */ /* 0x000fe2000001140d */
[----:B------:R-:W-:-:S04]  /*2a0d0*/  @!P3 VIADD R4, R4, 0x7fe001 ;  /* 0x007fe0010404b836 */ /* 0x000fc80000000000 */
[----:B------:R-:W-:Y:S01]  /*2a0e0*/  IMAD R5, R5, -0x7fe001, RZ ;  /* 0xff801fff05057824 */ /* 0x000fe200078e02ff */
[----:B------:R0:W-:Y:S01]  /*2a0f0*/  STL [R1+0x4c70], R16 ;  /* 0x004c701001007387 */ /* 0x0001e20000100800 */
[----:B------:R-:W-:Y:S02]  /*2a100*/  IMAD.IADD R11, R10, 0x1, -R11 ;  /* 0x000000010a0b7824 */ /* 0x000fe400078e0a0b */
[----:B------:R-:W-:Y:S02]  /*2a110*/  @!P2 VIADD R42, R42, 0x7fe001 ;  /* 0x007fe0012a2aa836 */ /* 0x000fe40000000000 */
[----:B------:R-:W-:Y:S01]  /*2a120*/  @P0 VIADD R14, R14, 0xff801fff ;  /* 0xff801fff0e0e0836 */ /* 0x000fe20000000000 */
[----:B------:R-:W-:Y:S01]  /*2a130*/  @!P1 IADD3 R2, PT, PT, R2, 0x7fe001, RZ ;  /* 0x007fe00102029810 */ /* 0x000fe20007ffe0ff */
[----:B------:R-:W-:Y:S01]  /*2a140*/  IMAD.IADD R15, R62, 0x1, -R43 ;  /* 0x000000013e0f7824 */ /* 0x000fe200078e0a2b */
[----:B0-----:R-:W-:Y:S01]  /*2a150*/  IADD3 R16, PT, PT, R46, -R13, R5 ;  /* 0x8000000d2e107210 */ /* 0x001fe20007ffe005 */
[----:B------:R-:W-:Y:S01]  /*2a160*/  IMAD.WIDE R4, R4, UR4, RZ ;  /* 0x0000000404047c25 */ /* 0x000fe2000f8e02ff */
[----:B------:R-:W0:Y:S01]  /*2a170*/  LDCU UR4, c[0x3][UR6+-0xcc] ;  /* 0x00ffe680060477ac */ /* 0x000e220008000800 */
[----:B------:R-:W-:Y:S01]  /*2a180*/  ISETP.GE.AND P1, PT, R11, RZ, PT ;  /* 0x000000ff0b00720c */ /* 0x000fe20003f26270 */
[----:B------:R1:W-:Y:S01]  /*2a190*/  STL [R1+0x4c34], R42 ;  /* 0x004c342a01007387 */ /* 0x0003e20000100800 */
[----:B------:R-:W-:Y:S01]  /*2a1a0*/  IMAD R13, R4, 0x3802001, RZ ;  /* 0x03802001040d7824 */ /* 0x000fe200078e02ff */
[----:B------:R-:W-:-:S02]  /*2a1b0*/  ISETP.GE.AND P2, PT, R14, RZ, PT ;  /* 0x000000ff0e00720c */ /* 0x000fc40003f46270 */
[----:B------:R-:W-:Y:S01]  /*2a1c0*/  STL [R1+0x4c74], R44 ;  /* 0x004c742c01007387 */ /* 0x000fe20000100800 */
[----:B------:R-:W-:-:S03]  /*2a1d0*/  ISETP.GE.AND P3, PT, R15, RZ, PT ;  /* 0x000000ff0f00720c */ /* 0x000fc60003f66270 */
[----:B------:R-:W2:Y:S04]  /*2a1e0*/  LDL R9, [R1+0x4d08] ;  /* 0x004d080001097983 */ /* 0x000ea80000100800 */
[----:B------:R-:W2:Y:S01]  /*2a1f0*/  LDL R58, [R1+0x4d48] ;  /* 0x004d4800013a7983 */ /* 0x000ea20000100800 */
[----:B------:R-:W-:Y:S01]  /*2a200*/  SHF.R.S32.HI R10, RZ, 0x1f, R13 ;  /* 0x0000001fff0a7819 */ /* 0x000fe2000001140d */
[----:B-1----:R-:W-:Y:S02]  /*2a210*/  IMAD.HI.U32 R42, R13, -0x7fe001, R4 ;  /* 0xff801fff0d2a7827 */ /* 0x002fe400078e0004 */
[----:B------:R5:W-:Y:S01]  /*2a220*/  STL [R1+0x4c38], R18 ;  /* 0x004c381201007387 */ /* 0x000be20000100800 */
[----:B------:R-:W-:Y:S01]  /*2a230*/  IADD3 R4, PT, PT, R62, R43, RZ ;  /* 0x0000002b3e047210 */ /* 0x000fe20007ffe0ff */
[----:B------:R-:W-:-:S02]  /*2a240*/  IMAD R10, R10, -0x7fe001, RZ ;  /* 0xff801fff0a0a7824 */ /* 0x000fc400078e02ff */
[----:B------:R-:W-:Y:S01]  /*2a250*/  STL [R1+0x4c78], R16 ;  /* 0x004c781001007387 */ /* 0x000fe20000100800 */
[----:B------:R-:W-:-:S03]  /*2a260*/  @!P1 IADD3 R11, PT, PT, R11, 0x7fe001, RZ ;  /* 0x007fe0010b0b9810 */ /* 0x000fc60007ffe0ff */
[----:B------:R1:W-:Y:S01]  /*2a270*/  STL [R1+0x4c3c], R2 ;  /* 0x004c3c0201007387 */ /* 0x0003e20000100800 */
[----:B-----5:R-:W-:-:S03]  /*2a280*/  IMAD.IADD R18, R12, 0x1, -R51 ;  /* 0x000000010c127824 */ /* 0x020fc600078e0a33 */
[----:B------:R-:W5:Y:S01]  /*2a290*/  LDL R5, [R1+0x4d0c] ;  /* 0x004d0c0001057983 */ /* 0x000f620000100800 */
[----:B------:R-:W-:-:S03]  /*2a2a0*/  @!P2 VIADD R14, R14, 0x7fe001 ;  /* 0x007fe0010e0ea836 */ /* 0x000fc60000000000 */
[----:B------:R-:W5:Y:S01]  /*2a2b0*/  LDL R46, [R1+0x4d4c] ;  /* 0x004d4c00012e7983 */ /* 0x000f620000100800 */
[----:B-1----:R-:W-:Y:S01]  /*2a2c0*/  IMAD.IADD R2, R12, 0x1, R51 ;  /* 0x000000010c027824 */ /* 0x002fe200078e0233 */
[----:B------:R-:W-:Y:S02]  /*2a2d0*/  ISETP.GE.AND P2, PT, R18, RZ, PT ;  /* 0x000000ff1200720c */ /* 0x000fe40003f46270 */
[----:B------:R-:W-:Y:S01]  /*2a2e0*/  IADD3 R42, PT, PT, R42, -R13, R10 ;  /* 0x8000000d2a2a7210 */ /* 0x000fe20007ffe00a */
[----:B0-----:R-:W-:Y:S01]  /*2a2f0*/  IMAD.WIDE R12, R11, UR4, RZ ;  /* 0x000000040b0c7c25 */ /* 0x001fe2000f8e02ff */
[----:B------:R-:W-:Y:S01]  /*2a300*/  ISETP.GT.AND P0, PT, R4, 0x7fe000, PT ;  /* 0x007fe0000400780c */ /* 0x000fe20003f04270 */
[----:B------:R-:W5:Y:S01]  /*2a310*/  LDL R10, [R1+0x4d10] ;  /* 0x004d1000010a7983 */ /* 0x000f620000100800 */
[----:B------:R-:W-:Y:S02]  /*2a320*/  @!P3 IADD3 R15, PT, PT, R15, 0x7fe001, RZ ;  /* 0x007fe0010f0fb810 */ /* 0x000fe40007ffe0ff */
[----:B------:R-:W-:Y:S01]  /*2a330*/  ISETP.GT.AND P1, PT, R2, 0x7fe000, PT ;  /* 0x007fe0000200780c */ /* 0x000fe20003f24270 */
[----:B------:R-:W5:Y:S01]  /*2a340*/  LDL R11, [R1+0x4d50] ;  /* 0x004d5000010b7983 */ /* 0x000f620000100800 */
[----:B------:R-:W-:-:S02]  /*2a350*/  IMAD R27, R12, 0x3802001, RZ ;  /* 0x038020010c1b7824 */ /* 0x000fc400078e02ff */
[----:B------:R-:W-:Y:S01]  /*2a360*/  IMAD.WIDE R16, R15, UR4, RZ ;  /* 0x000000040f107c25 */ /* 0x000fe2000f8e02ff */
[----:B------:R-:W-:Y:S02]  /*2a370*/  @!P2 IADD3 R18, PT, PT, R18, 0x7fe001, RZ ;  /* 0x007fe0011212a810 */ /* 0x000fe40007ffe0ff */
[----:B------:R-:W-:Y:S01]  /*2a380*/  SHF.R.S32.HI R15, RZ, 0x1f, R27 ;  /* 0x0000001fff0f7819 */ /* 0x000fe2000001141b */
[----:B------:R-:W-:Y:S02]  /*2a390*/  IMAD R41, R16, 0x3802001, RZ ;  /* 0x0380200110297824 */ /* 0x000fe400078e02ff */
[----:B------:R-:W-:Y:S02]  /*2a3a0*/  @P0 VIADD R4, R4, 0xff801fff ;  /* 0xff801fff04040836 */ /* 0x000fe40000000000 */
[----:B------:R-:W-:Y:S01]  /*2a3b0*/  IMAD.HI.U32 R44, R27, -0x7fe001, R12 ;  /* 0xff801fff1b2c7827 */ /* 0x000fe200078e000c */
[----:B------:R-:W-:Y:S01]  /*2a3c0*/  SHF.R.S32.HI R13, RZ, 0x1f, R41 ;  /* 0x0000001fff0d7819 */ /* 0x000fe20000011429 */
[----:B------:R0:W-:Y:S02]  /*2a3d0*/  STL [R1+0x4c7c], R42 ;  /* 0x004c7c2a01007387 */ /* 0x0001e40000100800 */
[----:B------:R-:W-:-:S02]  /*2a3e0*/  @P1 VIADD R2, R2, 0xff801fff ;  /* 0xff801fff02021836 */ /* 0x000fc40000000000 */
[----:B------:R-:W-:Y:S01]  /*2a3f0*/  IMAD R15, R15, -0x7fe001, RZ ;  /* 0xff801fff0f0f7824 */ /* 0x000fe200078e02ff */
[----:B------:R4:W-:Y:S01]  /*2a400*/  STL [R1+0x4c80], R14 ;  /* 0x004c800e01007387 */ /* 0x0009e20000100800 */
[----:B------:R-:W-:Y:S01]  /*2a410*/  IMAD.WIDE R18, R18, UR4, RZ ;  /* 0x0000000412127c25 */ /* 0x000fe2000f8e02ff */
[----:B------:R-:W-:Y:S02]  /*2a420*/  ISETP.GE.AND P0, PT, R4, RZ, PT ;  /* 0x000000ff0400720c */ /* 0x000fe40003f06270 */
[----:B------:R-:W5:Y:S01]  /*2a430*/  LDL R12, [R1+0x4d14] ;  /* 0x004d1400010c7983 */ /* 0x000f620000100800 */
[----:B------:R-:W-:Y:S01]  /*2a440*/  ISETP.GE.AND P1, PT, R2, RZ, PT ;  /* 0x000000ff0200720c */ /* 0x000fe20003f26270 */
[----:B------:R-:W-:Y:S02]  /*2a450*/  IMAD.HI.U32 R16, R41, -0x7fe001, R16 ;  /* 0xff801fff29107827 */ /* 0x000fe400078e0010 */
[----:B------:R-:W5:Y:S01]  /*2a460*/  LDL R43, [R1+0x4d54] ;  /* 0x004d5400012b7983 */ /* 0x000f620000100800 */
[----:B0-----:R-:W-:Y:S01]  /*2a470*/  IADD3 R42, PT, PT, R44, -R27, R15 ;  /* 0x8000001b2c2a7210 */ /* 0x001fe20007ffe00f */
[----:B------:R-:W-:-:S02]  /*2a480*/  IMAD R13, R13, -0x7fe001, RZ ;  /* 0xff801fff0d0d7824 */ /* 0x000fc400078e02ff */
[----:B------:R-:W-:Y:S02]  /*2a490*/  IMAD R15, R18, 0x3802001, RZ ;  /* 0x03802001120f7824 */ /* 0x000fe400078e02ff */
[----:B----4-:R-:W-:Y:S01]  /*2a4a0*/  IMAD.IADD R14, R20, 0x1, -R57 ;  /* 0x00000001140e7824 */ /* 0x010fe200078e0a39 */
[----:B------:R-:W-:Y:S02]  /*2a4b0*/  IADD3 R16, PT, PT, R16, -R41, R13 ;  /* 0x8000002910107210 */ /* 0x000fe40007ffe00d */
[----:B------:R-:W-:Y:S02]  /*2a4c0*/  SHF.R.S32.HI R13, RZ, 0x1f, R15 ;  /* 0x0000001fff0d7819 */ /* 0x000fe4000001140f */
[----:B------:R-:W-:Y:S01]  /*2a4d0*/  ISETP.GE.AND P2, PT, R14, RZ, PT ;  /* 0x000000ff0e00720c */ /* 0x000fe20003f46270 */
[----:B------:R-:W-:Y:S02]  /*2a4e0*/  @!P0 VIADD R4, R4, 0x7fe001 ;  /* 0x007fe00104048836 */ /* 0x000fe40000000000 */
[----:B------:R-:W-:Y:S01]  /*2a4f0*/  IMAD.HI.U32 R18, R15, -0x7fe001, R18 ;  /* 0xff801fff0f127827 */ /* 0x000fe200078e0012 */
[----:B------:R-:W-:-:S03]  /*2a500*/  @!P1 IADD3 R2, PT, PT, R2, 0x7fe001, RZ ;  /* 0x007fe00102029810 */ /* 0x000fc60007ffe0ff */
[----:B------:R-:W-:Y:S01]  /*2a510*/  IMAD R17, R13, -0x7fe001, RZ ;  /* 0xff801fff0d117824 */ /* 0x000fe200078e02ff */
[----:B------:R0:W-:Y:S04]  /*2a520*/  STL [R1+0x4cc0], R42 ;  /* 0x004cc02a01007387 */ /* 0x0001e80000100800 */
[----:B------:R-:W-:Y:S01]  /*2a530*/  STL [R1+0x4c84], R4 ;  /* 0x004c840401007387 */ /* 0x000fe20000100800 */
[----:B------:R-:W-:-:S03]  /*2a540*/  @!P2 VIADD R14, R14, 0x7fe001 ;  /* 0x007fe0010e0ea836 */ /* 0x000fc60000000000 */
[----:B------:R1:W-:Y:S01]  /*2a550*/  STL [R1+0x4cc4], R16 ;  /* 0x004cc41001007387 */ /* 0x0003e20000100800 */
[----:B0-----:R-:W-:Y:S02]  /*2a560*/  IADD3 R42, PT, PT, R18, -R15, R17 ;  /* 0x8000000f122a7210 */ /* 0x001fe40007ffe011 */
[C---:B------:R-:W-:Y:S01]  /*2a570*/  IADD3 R18, PT, PT, R21.reuse, R22, RZ ;  /* 0x0000001615127210 */ /* 0x040fe20007ffe0ff */
[----:B------:R0:W-:Y:S01]  /*2a580*/  STL [R1+0x4c88], R2 ;  /* 0x004c880201007387 */ /* 0x0001e20000100800 */
[----:B------:R-:W-:-:S03]  /*2a590*/  IMAD.IADD R21, R21, 0x1, -R22 ;  /* 0x0000000115157824 */ /* 0x000fc600078e0a16 */
[----:B------:R-:W4:Y:S04]  /*2a5a0*/  LDL R13, [R1+0x4d18] ;  /* 0x004d1800010d7983 */ /* 0x000f280000100800 */
[----:B------:R-:W4:Y:S01]  /*2a5b0*/  LDL R60, [R1+0x4d58] ;  /* 0x004d5800013c7983 */ /* 0x000f220000100800 */
[----:B------:R-:W-:Y:S01]  /*2a5c0*/  ISETP.GE.AND P3, PT, R21, RZ, PT ;  /* 0x000000ff1500720c */ /* 0x000fe20003f66270 */
[----:B------:R-:W-:Y:S02]  /*2a5d0*/  IMAD.IADD R20, R20, 0x1, R57 ;  /* 0x0000000114147824 */ /* 0x000fe400078e0239 */
[----:B-1----:R-:W-:Y:S01]  /*2a5e0*/  IMAD.WIDE R16, R14, UR4, RZ ;  /* 0x000000040e107c25 */ /* 0x002fe2000f8e02ff */
[----:B------:R-:W4:Y:S04]  /*2a5f0*/  LDL R41, [R1+0x4d5c] ;  /* 0x004d5c0001297983 */ /* 0x000f280000100800 */
[----:B------:R-:W4:Y:S01]  /*2a600*/  LDL R14, [R1+0x4d1c] ;  /* 0x004d1c00010e7983 */ /* 0x000f220000100800 */
[----:B0-----:R-:W-:Y:S01]  /*2a610*/  IMAD.IADD R2, R23, 0x1, R48 ;  /* 0x0000000117027824 */ /* 0x001fe200078e0230 */
[----:B------:R-:W-:Y:S01]  /*2a620*/  ISETP.GT.AND P1, PT, R20, 0x7fe000, PT ;  /* 0x007fe0001400780c */ /* 0x000fe20003f24270 */
[----:B------:R-:W-:Y:S01]  /*2a630*/  IMAD R19, R16, 0x3802001, RZ ;  /* 0x0380200110137824 */ /* 0x000fe200078e02ff */
[----:B------:R-:W-:-:S02]  /*2a640*/  ISETP.GT.AND P2, PT, R18, 0x7fe000, PT ;  /* 0x007fe0001200780c */ /* 0x000fc40003f44270 */
[----:B------:R-:W-:Y:S01]  /*2a650*/  ISETP.GT.AND P0, PT, R2, 0x7fe000, PT ;  /* 0x007fe0000200780c */ /* 0x000fe20003f04270 */
[----:B------:R-:W-:Y:S01]  /*2a660*/  IMAD.HI.U32 R44, R19, -0x7fe001, R16 ;  /* 0xff801fff132c7827 */ /* 0x000fe200078e0010 */
[----:B------:R-:W-:Y:S02]  /*2a670*/  IADD3 R4, PT, PT, R23, -R48, RZ ;  /* 0x8000003017047210 */ /* 0x000fe40007ffe0ff */
[----:B------:R-:W-:Y:S01]  /*2a680*/  SHF.R.S32.HI R17, RZ, 0x1f, R19 ;  /* 0x0000001fff117819 */ /* 0x000fe20000011413 */
[----:B------:R-:W-:Y:S01]  /*2a690*/  @!P3 VIADD R21, R21, 0x7fe001 ;  /* 0x007fe0011515b836 */ /* 0x000fe20000000000 */
[----:B------:R0:W-:Y:S01]  /*2a6a0*/  STL [R1+0x4cc8], R42 ;  /* 0x004cc82a01007387 */ /* 0x0001e20000100800 */
[----:B------:R-:W-:Y:S02]  /*2a6b0*/  ISETP.GE.AND P3, PT, R4, RZ, PT ;  /* 0x000000ff0400720c */ /* 0x000fe40003f66270 */
[----:B------:R-:W-:Y:S01]  /*2a6c0*/  IMAD.WIDE R22, R21, UR4, RZ ;  /* 0x0000000415167c25 */ /* 0x000fe2000f8e02ff */
[----:B------:R-:W4:Y:S04]  /*2a6d0*/  LDL R15, [R1+0x4d20] ;  /* 0x004d2000010f7983 */ /* 0x000f280000100800 */
[----:B------:R-:W4:Y:S01]  /*2a6e0*/  LDL R16, [R1+0x4d60] ;  /* 0x004d600001107983 */ /* 0x000f220000100800 */
[----:B------:R-:W-:-:S02]  /*2a6f0*/  IMAD R17, R17, -0x7fe001, RZ ;  /* 0xff801fff11117824 */ /* 0x000fc400078e02ff */
[----:B------:R-:W-:Y:S01]  /*2a700*/  @P1 VIADD R20, R20, 0xff801fff ;  /* 0xff801fff14141836 */ /* 0x000fe20000000000 */
[----:B------:R-:W-:Y:S01]  /*2a710*/  @P2 IADD3 R18, PT, PT, R18, -0x7fe001, RZ ;  /* 0xff801fff12122810 */ /* 0x000fe20007ffe0ff */
[----:B------:R-:W-:Y:S01]  /*2a720*/  IMAD R21, R22, 0x3802001, RZ ;  /* 0x0380200116157824 */ /* 0x000fe200078e02ff */
[----:B------:R-:W-:Y:S01]  /*2a730*/  IADD3 R44, PT, PT, R44, -R19, R17 ;  /* 0x800000132c2c7210 */ /* 0x000fe20007ffe011 */
[----:B------:R-:W4:Y:S01]  /*2a740*/  LDL R64, [R1+0x4d24] ;  /* 0x004d240001407983 */ /* 0x000f220000100800 */
[----:B------:R-:W-:Y:S01]  /*2a750*/  @P0 VIADD R2, R2, 0xff801fff ;  /* 0xff801fff02020836 */ /* 0x000fe20000000000 */
[----:B------:R-:W-:Y:S01]  /*2a760*/  ISETP.GE.AND P1, PT, R20, RZ, PT ;  /* 0x000000ff1400720c */ /* 0x000fe20003f26270 */
[----:B---3--:R-:W-:Y:S01]  /*2a770*/  IMAD.IADD R17, R0, 0x1, -R59 ;  /* 0x0000000100117824 */ /* 0x008fe200078e0a3b */
[----:B------:R-:W3:Y:S01]  /*2a780*/  LDL R47, [R1+0x4d64] ;  /* 0x004d6400012f7983 */ /* 0x000ee20000100800 */
[----:B------:R-:W-:Y:S02]  /*2a790*/  ISETP.GE.AND P2, PT, R18, RZ, PT ;  /* 0x000000ff1200720c */ /* 0x000fe40003f46270 */
[----:B------:R-:W-:-:S02]  /*2a7a0*/  SHF.R.S32.HI R19, RZ, 0x1f, R21 ;  /* 0x0000001fff137819 */ /* 0x000fc40000011415 */
[----:B------:R-:W-:Y:S02]  /*2a7b0*/  @!P3 IADD3 R4, PT, PT, R4, 0x7fe001, RZ ;  /* 0x007fe0010404b810 */ /* 0x000fe40007ffe0ff */
[----:B------:R-:W-:Y:S02]  /*2a7c0*/  ISETP.GE.AND P0, PT, R2, RZ, PT ;  /* 0x000000ff0200720c */ /* 0x000fe40003f06270 */
[----:B------:R-:W-:Y:S01]  /*2a7d0*/  ISETP.GE.AND P4, PT, R17, RZ, PT ;  /* 0x000000ff1100720c */ /* 0x000fe20003f86270 */
[----:B0-----:R-:W-:-:S04]  /*2a7e0*/  IMAD.HI.U32 R42, R21, -0x7fe001, R22 ;  /* 0xff801fff152a7827 */ /* 0x001fc800078e0016 */
[----:B------:R-:W-:Y:S02]  /*2a7f0*/  IMAD R19, R19, -0x7fe001, RZ ;  /* 0xff801fff13137824 */ /* 0x000fe400078e02ff */
[----:B------:R-:W-:-:S03]  /*2a800*/  IMAD.WIDE R22, R4, UR4, RZ ;  /* 0x0000000404167c25 */ /* 0x000fc6000f8e02ff */
[----:B------:R-:W-:Y:S01]  /*2a810*/  IADD3 R42, PT, PT, R42, -R21, R19 ;  /* 0x800000152a2a7210 */ /* 0x000fe20007ffe013 */
[----:B------:R-:W-:Y:S02]  /*2a820*/  @!P1 VIADD R20, R20, 0x7fe001 ;  /* 0x007fe00114149836 */ /* 0x000fe40000000000 */
[----:B------:R-:W-:Y:S02]  /*2a830*/  IMAD R19, R22, 0x3802001, RZ ;  /* 0x0380200116137824 */ /* 0x000fe400078e02ff */
[----:B------:R-:W-:Y:S01]  /*2a840*/  @!P2 VIADD R18, R18, 0x7fe001 ;  /* 0x007fe0011212a836 */ /* 0x000fe20000000000 */
[----:B------:R0:W-:Y:S01]  /*2a850*/  STL [R1+0x4c8c], R20 ;  /* 0x004c8c1401007387 */ /* 0x0001e20000100800 */
[----:B------:R-:W-:Y:S01]  /*2a860*/  @!P0 VIADD R2, R2, 0x7fe001 ;  /* 0x007fe00102028836 */ /* 0x000fe20000000000 */
[----:B------:R-:W-:Y:S01]  /*2a870*/  SHF.R.S32.HI R4, RZ, 0x1f, R19 ;  /* 0x0000001fff047819 */ /* 0x000fe20000011413 */
[----:B------:R-:W-:Y:S01]  /*2a880*/  @!P4 VIADD R17, R17, 0x7fe001 ;  /* 0x007fe0011111c836 */ /* 0x000fe20000000000 */
[----:B------:R1:W-:Y:S04]  /*2a890*/  STL [R1+0x4ccc], R44 ;  /* 0x004ccc2c01007387 */ /* 0x0003e80000100800 */
[----:B------:R1:W-:Y:S01]  /*2a8a0*/  STL [R1+0x4c90], R18 ;  /* 0x004c901201007387 */ /* 0x0003e20000100800 */
[----:B0-----:R-:W-:-:S03]  /*2a8b0*/  IMAD.WIDE R20, R17, UR4, RZ ;  /* 0x0000000411147c25 */ /* 0x001fc6000f8e02ff */
[----:B------:R0:W-:Y:S01]  /*2a8c0*/  STL [R1+0x4cd0], R42 ;  /* 0x004cd02a01007387 */ /* 0x0001e20000100800 */
[----:B-1----:R-:W-:-:S03]  /*2a8d0*/  IMAD.HI.U32 R44, R19, -0x7fe001, R22 ;  /* 0xff801fff132c7827 */ /* 0x002fc600078e0016 */
[----:B------:R1:W-:Y:S01]  /*2a8e0*/  STL [R1+0x4c94], R2 ;  /* 0x004c940201007387 */ /* 0x0003e20000100800 */
[----:B------:R-:W-:-:S03]  /*2a8f0*/  IMAD R17, R4, -0x7fe001, RZ ;  /* 0xff801fff04117824 */ /* 0x000fc600078e02ff */
[----:B------:R-:W3:Y:S04]  /*2a900*/  LDL R49, [R1+0x4d28] ;  /* 0x004d280001317983 */ /* 0x000ee80000100800 */
[----:B------:R-:W3:Y:S01]  /*2a910*/  LDL R48, [R1+0x4d68] ;  /* 0x004d680001307983 */ /* 0x000ee20000100800 */
[----:B------:R-:W-:-:S03]  /*2a920*/  IADD3 R44, PT, PT, R44, -R19, R17 ;  /* 0x800000132c2c7210 */ /* 0x000fc60007ffe011 */
[----:B------:R-:W3:Y:S04]  /*2a930*/  LDL R17, [R1+0x4d2c] ;  /* 0x004d2c0001117983 */ /* 0x000ee80000100800 */
[----:B------:R-:W3:Y:S04]  /*2a940*/  LDL R62, [R1+0x4d6c] ;  /* 0x004d6c00013e7983 */ /* 0x000ee80000100800 */
[----:B------:R-:W3:Y:S04]  /*2a950*/  LDL R18, [R1+0x4d30] ;  /* 0x004d300001127983 */ /* 0x000ee80000100800 */
[----:B------:R-:W3:Y:S01]  /*2a960*/  LDL R19, [R1+0x4d70] ;  /* 0x004d700001137983 */ /* 0x000ee20000100800 */
[----:B------:R-:W-:-:S02]  /*2a970*/  IADD3 R0, PT, PT, R0, R59, RZ ;  /* 0x0000003b00007210 */ /* 0x000fc40007ffe0ff */
[----:B------:R-:W-:Y:S02]  /*2a980*/  IADD3 R4, PT, PT, R24, R53, RZ ;  /* 0x0000003518047210 */ /* 0x000fe40007ffe0ff */
[----:B------:R-:W-:Y:S01]  /*2a990*/  ISETP.GT.AND P0, PT, R0, 0x7fe000, PT ;  /* 0x007fe0000000780c */ /* 0x000fe20003f04270 */
[----:B------:R-:W-:Y:S02]  /*2a9a0*/  IMAD.IADD R24, R24, 0x1, -R53 ;  /* 0x0000000118187824 */ /* 0x000fe400078e0a35 */
[----:B------:R-:W-:-:S03]  /*2a9b0*/  IMAD R23, R20, 0x3802001, RZ ;  /* 0x0380200114177824 */ /* 0x000fc600078e02ff */
[----:B------:R-:W-:Y:S01]  /*2a9c0*/  ISETP.GE.AND P3, PT, R24, RZ, PT ;  /* 0x000000ff1800720c */ /* 0x000fe20003f66270 */
[----:B0-----:R-:W-:Y:S01]  /*2a9d0*/  IMAD.HI.U32 R42, R23, -0x7fe001, R20 ;  /* 0xff801fff172a7827 */ /* 0x001fe200078e0014 */
[----:B------:R-:W-:-:S03]  /*2a9e0*/  ISETP.GT.AND P1, PT, R4, 0x7fe000, PT ;  /* 0x007fe0000400780c */ /* 0x000fc60003f24270 */
[C-C-:B------:R-:W-:Y:S02]  /*2a9f0*/  IMAD.IADD R20, R25.reuse, 0x1, R26.reuse ;  /* 0x0000000119147824 */ /* 0x140fe400078e021a */
[----:B------:R-:W-:Y:S01]  /*2aa00*/  @P0 IADD3 R0, PT, PT, R0, -0x7fe001, RZ ;  /* 0xff801fff00000810 */ /* 0x000fe20007ffe0ff */
[----:B------:R-:W-:Y:S01]  /*2aa10*/  IMAD.IADD R26, R25, 0x1, -R26 ;  /* 0x00000001191a7824 */ /* 0x000fe200078e0a1a */
[----:B-1----:R-:W-:Y:S02]  /*2aa20*/  SHF.R.S32.HI R2, RZ, 0x1f, R23 ;  /* 0x0000001fff027819 */ /* 0x002fe40000011417 */
[----:B------:R-:W-:Y:S02]  /*2aa30*/  ISETP.GE.AND P2, PT, R0, RZ, PT ;  /* 0x000000ff0000720c */ /* 0x000fe40003f46270 */
[----:B------:R-:W-:Y:S02]  /*2aa40*/  ISETP.GT.AND P0, PT, R20, 0x7fe000, PT ;  /* 0x007fe0001400780c */ /* 0x000fe40003f04270 */
[----:B------:R-:W-:Y:S01]  /*2aa50*/  @!P3 IADD3 R24, PT, PT, R24, 0x7fe001, RZ ;  /* 0x007fe0011818b810 */ /* 0x000fe20007ffe0ff */
[----:B------:R-:W-:Y:S01]  /*2aa60*/  IMAD R2, R2, -0x7fe001, RZ ;  /* 0xff801fff02027824 */ /* 0x000fe200078e02ff */
[----:B------:R-:W-:Y:S01]  /*2aa70*/  ISETP.GE.AND P3, PT, R26, RZ, PT ;  /* 0x000000ff1a00720c */ /* 0x000fe20003f66270 */
[----:B------:R-:W-:-:S02]  /*2aa80*/  IMAD.IADD R21, R63, 0x1, -R50 ;  /* 0x000000013f157824 */ /* 0x000fc400078e0a32 */
[----:B------:R-:W-:Y:S01]  /*2aa90*/  IMAD.WIDE R24, R24, UR4, RZ ;  /* 0x0000000418187c25 */ /* 0x000fe2000f8e02ff */
[----:B------:R-:W-:Y:S02]  /*2aaa0*/  IADD3 R42, PT, PT, R42, -R23, R2 ;  /* 0x800000172a2a7210 */ /* 0x000fe40007ffe002 */
[----:B------:R-:W-:Y:S01]  /*2aab0*/  ISETP.GE.AND P4, PT, R21, RZ, PT ;  /* 0x000000ff1500720c */ /* 0x000fe20003f86270 */
[----:B------:R-:W-:Y:S02]  /*2aac0*/  @P1 VIADD R4, R4, 0xff801fff ;  /* 0xff801fff04041836 */ /* 0x000fe40000000000 */
[----:B------:R-:W-:Y:S02]  /*2aad0*/  IMAD.IADD R2, R63, 0x1, R50 ;  /* 0x000000013f027824 */ /* 0x000fe400078e0232 */
[----:B------:R-:W-:Y:S02]  /*2aae0*/  @!P2 VIADD R0, R0, 0x7fe001 ;  /* 0x007fe0010000a836 */ /* 0x000fe40000000000 */
[----:B------:R-:W-:Y:S01]  /*2aaf0*/  IMAD R23, R24, 0x3802001, RZ ;  /* 0x0380200118177824 */ /* 0x000fe200078e02ff */
[----:B------:R-:W-:Y:S01]  /*2ab00*/  @P0 IADD3 R20, PT, PT, R20, -0x7fe001, RZ ;  /* 0xff801fff14140810 */ /* 0x000fe20007ffe0ff */
[----:B------:R-:W-:Y:S01]  /*2ab10*/  STL [R1+0x4cd4], R44 ;  /* 0x004cd42c01007387 */ /* 0x000fe20000100800 */
[----:B------:R-:W-:Y:S01]  /*2ab20*/  ISETP.GE.AND P1, PT, R4, RZ, PT ;  /* 0x000000ff0400720c */ /* 0x000fe20003f26270 */
[----:B------:R-:W-:Y:S01]  /*2ab30*/  @!P3 VIADD R26, R26, 0x7fe001 ;  /* 0x007fe0011a1ab836 */ /* 0x000fe20000000000 */
[----:B------:R-:W-:Y:S01]  /*2ab40*/  ISETP.GT.AND P0, PT, R2, 0x7fe000, PT ;  /* 0x007fe0000200780c */ /* 0x000fe20003f04270 */
[----:B------:R2:W-:Y:S01]  /*2ab50*/  STL [R1+0x4c98], R0 ;  /* 0x004c980001007387 */ /* 0x0005e20000100800 */
[----:B------:R-:W-:Y:S01]  /*2ab60*/  SHF.R.S32.HI R22, RZ, 0x1f, R23 ;  /* 0x0000001fff167819 */ /* 0x000fe20000011417 */
[----:B------:R-:W-:Y:S01]  /*2ab70*/  IMAD.WIDE R26, R26, UR4, RZ ;  /* 0x000000041a1a7c25 */ /* 0x000fe2000f8e02ff */
[----:B------:R-:W-:-:S03]  /*2ab80*/  ISETP.GE.AND P2, PT, R20, RZ, PT ;  /* 0x000000ff1400720c */ /* 0x000fc60003f46270 */
[C-C-:B--2---:R-:W-:Y:S02]  /*2ab90*/  IMAD.IADD R0, R36.reuse, 0x1, R61.reuse ;  /* 0x0000000124007824 */ /* 0x144fe400078e023d */
[----:B------:R-:W-:Y:S01]  /*2aba0*/  IMAD.IADD R36, R36, 0x1, -R61 ;  /* 0x0000000124247824 */ /* 0x000fe200078e0a3d */
[----:B------:R-:W-:Y:S01]  /*2abb0*/  @!P4 IADD3 R21, PT, PT, R21, 0x7fe001, RZ ;  /* 0x007fe0011515c810 */ /* 0x000fe20007ffe0ff */
[----:B------:R-:W-:-:S03]  /*2abc0*/  IMAD.HI.U32 R24, R23, -0x7fe001, R24 ;  /* 0xff801fff17187827 */ /* 0x000fc600078e0018 */
[----:B------:R-:W-:Y:S01]  /*2abd0*/  ISETP.GE.AND P3, PT, R36, RZ, PT ;  /* 0x000000ff2400720c */ /* 0x000fe20003f66270 */
[----:B------:R-:W-:Y:S02]  /*2abe0*/  IMAD R22, R22, -0x7fe001, RZ ;  /* 0xff801fff16167824 */ /* 0x000fe400078e02ff */
[----:B------:R-:W-:Y:S01]  /*2abf0*/  IMAD R25, R26, 0x3802001, RZ ;  /* 0x038020011a197824 */ /* 0x000fe200078e02ff */
[----:B------:R0:W-:Y:S01]  /*2ac00*/  STL [R1+0x4cd8], R42 ;  /* 0x004cd82a01007387 */ /* 0x0001e20000100800 */
[----:B------:R-:W-:Y:S01]  /*2ac10*/  @!P1 IADD3 R4, PT, PT, R4, 0x7fe001, RZ ;  /* 0x007fe00104049810 */ /* 0x000fe20007ffe0ff */
[----:B------:R-:W-:Y:S02]  /*2ac20*/  @P0 VIADD R2, R2, 0xff801fff ;  /* 0xff801fff02020836 */ /* 0x000fe40000000000 */
[----:B------:R-:W-:Y:S01]  /*2ac30*/  IMAD.HI.U32 R26, R25, -0x7fe001, R26 ;  /* 0xff801fff191a7827 */ /* 0x000fe200078e001a */
[----:B0-----:R-:W-:-:S03]  /*2ac40*/  IADD3 R42, PT, PT, R24, -R23, R22 ;  /* 0x80000017182a7210 */ /* 0x001fc60007ffe016 */
[----:B------:R-:W-:Y:S01]  /*2ac50*/  IMAD.WIDE R22, R21, UR4, RZ ;  /* 0x0000000415167c25 */ /* 0x000fe2000f8e02ff */
[----:B------:R-:W-:Y:S01]  /*2ac60*/  SHF.R.S32.HI R24, RZ, 0x1f, R25 ;  /* 0x0000001fff187819 */ /* 0x000fe20000011419 */
[----:B------:R0:W-:Y:S02]  /*2ac70*/  STL [R1+0x4c9c], R4 ;  /* 0x004c9c0401007387 */ /* 0x0001e40000100800 */
[----:B------:R-:W-:Y:S01]  /*2ac80*/  @!P2 VIADD R20, R20, 0x7fe001 ;  /* 0x007fe0011414a836 */ /* 0x000fe20000000000 */
[----:B------:R-:W-:Y:S01]  /*2ac90*/  ISETP.GE.AND P2, PT, R2, RZ, PT ;  /* 0x000000ff0200720c */ /* 0x000fe20003f46270 */
[----:B------:R-:W-:Y:S02]  /*2aca0*/  IMAD R27, R22, 0x3802001, RZ ;  /* 0x03802001161b7824 */ /* 0x000fe400078e02ff */
[----:B------:R-:W-:Y:S01]  /*2acb0*/  IMAD R24, R24, -0x7fe001, RZ ;  /* 0xff801fff18187824 */ /* 0x000fe200078e02ff */
[----:B------:R-:W-:Y:S02]  /*2acc0*/  ISETP.GT.AND P1, PT, R0, 0x7fe000, PT ;  /* 0x007fe0000000780c */ /* 0x000fe40003f24270 */
[C---:B0-----:R-:W-:Y:S01]  /*2acd0*/  IADD3 R4, PT, PT, R37.reuse, R52, RZ ;  /* 0x0000003425047210 */ /* 0x041fe20007ffe0ff */
[----:B------:R-:W-:Y:S01]  /*2ace0*/  IMAD.IADD R37, R37, 0x1, -R52 ;  /* 0x0000000125257824 */ /* 0x000fe200078e0a34 */
[----:B------:R-:W-:-:S02]  /*2acf0*/  @!P3 IADD3 R36, PT, PT, R36, 0x7fe001, RZ ;  /* 0x007fe0012424b810 */ /* 0x000fc40007ffe0ff */
[----:B------:R-:W-:Y:S02]  /*2ad00*/  SHF.R.S32.HI R21, RZ, 0x1f, R27 ;  /* 0x0000001fff157819 */ /* 0x000fe4000001141b */
[----:B------:R-:W-:Y:S01]  /*2ad10*/  IADD3 R26, PT, PT, R26, -R25, R24 ;  /* 0x800000191a1a7210 */ /* 0x000fe20007ffe018 */
[----:B------:R-:W-:Y:S01]  /*2ad20*/  IMAD.HI.U32 R24, R27, -0x7fe001, R22 ;  /* 0xff801fff1b187827 */ /* 0x000fe200078e0016 */
[----:B------:R-:W-:-:S03]  /*2ad30*/  ISETP.GE.AND P3, PT, R37, RZ, PT ;  /* 0x000000ff2500720c */ /* 0x000fc60003f66270 */
[----:B------:R-:W-:-:S04]  /*2ad40*/  IMAD.WIDE R50, R36, UR4, RZ ;  /* 0x0000000424327c25 */ /* 0x000fc8000f8e02ff */
[----:B------:R-:W-:Y:S02]  /*2ad50*/  IMAD.IADD R22, R65, 0x1, -R38 ;  /* 0x0000000141167824 */ /* 0x000fe400078e0a26 */
[----:B------:R-:W-:Y:S01]  /*2ad60*/  IMAD R21, R21, -0x7fe001, RZ ;  /* 0xff801fff15157824 */ /* 0x000fe200078e02ff */
[----:B------:R-:W-:Y:S01]  /*2ad70*/  ISETP.GT.AND P0, PT, R4, 0x7fe000, PT ;  /* 0x007fe0000400780c */ /* 0x000fe20003f04270 */
[----:B------:R-:W-:Y:S01]  /*2ad80*/  IMAD R36, R50, 0x3802001, RZ ;  /* 0x0380200132247824 */ /* 0x000fe200078e02ff */
[----:B------:R-:W-:Y:S01]  /*2ad90*/  ISETP.GE.AND P4, PT, R22, RZ, PT ;  /* 0x000000ff1600720c */ /* 0x000fe20003f86270 */
[----:B------:R-:W-:Y:S01]  /*2ada0*/  @!P2 VIADD R2, R2, 0x7fe001 ;  /* 0x007fe0010202a836 */ /* 0x000fe20000000000 */
[----:B------:R-:W-:Y:S01]  /*2adb0*/  IADD3 R24, PT, PT, R24, -R27, R21 ;  /* 0x8000001b18187210 */ /* 0x000fe20007ffe015 */
[----:B------:R-:W-:Y:S01]  /*2adc0*/  STL [R1+0x4cdc], R42 ;  /* 0x004cdc2a01007387 */ /* 0x000fe20000100800 */
[----:B------:R-:W-:-:S03]  /*2add0*/  @P1 VIADD R0, R0, 0xff801fff ;  /* 0xff801fff00001836 */ /* 0x000fc60000000000 */
[----:B------:R0:W-:Y:S01]  /*2ade0*/  STL [R1+0x4ca0], R20 ;  /* 0x004ca01401007387 */ /* 0x0001e20000100800 */
[----:B------:R-:W-:-:S03]  /*2adf0*/  @!P3 VIADD R37, R37, 0x7fe001 ;  /* 0x007fe0012525b836 */ /* 0x000fc60000000000 */
[----:B------:R-:W-:Y:S01]  /*2ae00*/  STL [R1+0x4ce0], R26 ;  /* 0x004ce01a01007387 */ /* 0x000fe20000100800 */
[----:B------:R-:W-:-:S03]  /*2ae10*/  ISETP.GE.AND P1, PT, R0, RZ, PT ;  /* 0x000000ff0000720c */ /* 0x000fc60003f26270 */
[----:B------:R-:W-:Y:S01]  /*2ae20*/  STL [R1+0x4ca4], R2 ;  /* 0x004ca40201007387 */ /* 0x000fe20000100800 */
[----:B0-----:R-:W-:-:S03]  /*2ae30*/  SHF.R.S32.HI R20, RZ, 0x1f, R36 ;  /* 0x0000001fff147819 */ /* 0x001fc60000011424 */
[----:B------:R0:W-:Y:S01]  /*2ae40*/  STL [R1+0x4ce4], R24 ;  /* 0x004ce41801007387 */ /* 0x0001e20000100800 */
[----:B------:R-:W-:Y:S02]  /*2ae50*/  IMAD.IADD R38, R65, 0x1, R38 ;  /* 0x0000000141267824 */ /* 0x000fe400078e0226 */
[----:B------:R-:W-:Y:S01]  /*2ae60*/  IMAD.HI.U32 R23, R36, -0x7fe001, R50 ;  /* 0xff801fff24177827 */ /* 0x000fe200078e0032 */
[----:B------:R-:W-:-:S03]  /*2ae70*/  @P0 IADD3 R4, PT, PT, R4, -0x7fe001, RZ ;  /* 0xff801fff04040810 */ /* 0x000fc60007ffe0ff */
[----:B------:R-:W-:Y:S02]  /*2ae80*/  IMAD R25, R20, -0x7fe001, RZ ;  /* 0xff801fff14197824 */ /* 0x000fe400078e02ff */
[C-C-:B0-----:R-:W-:Y:S02]  /*2ae90*/  IMAD.IADD R24, R39.reuse, 0x1, R54.reuse ;  /* 0x0000000127187824 */ /* 0x141fe400078e0236 */
[----:B------:R-:W-:Y:S02]  /*2aea0*/  IMAD.IADD R39, R39, 0x1, -R54 ;  /* 0x0000000127277824 */ /* 0x000fe400078e0a36 */
[----:B------:R-:W-:Y:S01]  /*2aeb0*/  IMAD.WIDE R20, R37, UR4, RZ ;  /* 0x0000000425147c25 */ /* 0x000fe2000f8e02ff */
[----:B------:R-:W-:Y:S02]  /*2aec0*/  ISETP.GT.AND P0, PT, R38, 0x7fe000, PT ;  /* 0x007fe0002600780c */ /* 0x000fe40003f04270 */
[----:B------:R-:W-:Y:S02]  /*2aed0*/  @!P4 IADD3 R22, PT, PT, R22, 0x7fe001, RZ ;  /* 0x007fe0011616c810 */ /* 0x000fe40007ffe0ff */
[----:B------:R-:W-:-:S02]  /*2aee0*/  ISETP.GE.AND P3, PT, R39, RZ, PT ;  /* 0x000000ff2700720c */ /* 0x000fc40003f66270 */
[----:B------:R-:W-:Y:S01]  /*2aef0*/  IADD3 R36, PT, PT, R23, -R36, R25 ;  /* 0x8000002417247210 */ /* 0x000fe20007ffe019 */
[----:B------:R-:W-:Y:S01]  /*2af00*/  IMAD R25, R20, 0x3802001, RZ ;  /* 0x0380200114197824 */ /* 0x000fe200078e02ff */
[----:B------:R-:W-:Y:S01]  /*2af10*/  ISETP.GE.AND P2, PT, R4, RZ, PT ;  /* 0x000000ff0400720c */ /* 0x000fe20003f46270 */
[----:B------:R-:W-:Y:S01]  /*2af20*/  IMAD.WIDE R22, R22, UR4, RZ ;  /* 0x0000000416167c25 */ /* 0x000fe2000f8e02ff */
[----:B------:R-:W-:Y:S02]  /*2af30*/  @!P1 IADD3 R0, PT, PT, R0, 0x7fe001, RZ ;  /* 0x007fe00100009810 */ /* 0x000fe40007ffe0ff */
[----:B------:R-:W-:Y:S01]  /*2af40*/  SHF.R.S32.HI R2, RZ, 0x1f, R25 ;  /* 0x0000001fff027819 */ /* 0x000fe20000011419 */
[----:B------:R-:W-:Y:S01]  /*2af50*/  IMAD.HI.U32 R26, R25, -0x7fe001, R20 ;  /* 0xff801fff191a7827 */ /* 0x000fe200078e0014 */
[----:B------:R-:W-:-:S03]  /*2af60*/  IADD3 R20, PT, PT, R40, -R55, RZ ;  /* 0x8000003728147210 */ /* 0x000fc60007ffe0ff */
[----:B------:R-:W-:Y:S01]  /*2af70*/  IMAD R21, R22, 0x3802001, RZ ;  /* 0x0380200116157824 */ /* 0x000fe200078e02ff */
[----:B------:R-:W-:Y:S01]  /*2af80*/  ISETP.GT.AND P1, PT, R24, 0x7fe000, PT ;  /* 0x007fe0001800780c */ /* 0x000fe20003f24270 */
[----:B------:R-:W-:Y:S01]  /*2af90*/  IMAD.IADD R40, R40, 0x1, R55 ;  /* 0x0000000128287824 */ /* 0x000fe200078e0237 */
[----:B------:R0:W-:Y:S01]  /*2afa0*/  STL [R1+0x4ca8], R0 ;  /* 0x004ca80001007387 */ /* 0x0001e20000100800 */
[----:B------:R-:W-:Y:S01]  /*2afb0*/  IMAD R2, R2, -0x7fe001, RZ ;  /* 0xff801fff02027824 */ /* 0x000fe200078e02ff */
[----:B------:R-:W-:Y:S01]  /*2afc0*/  @!P3 IADD3 R39, PT, PT, R39, 0x7fe001, RZ ;  /* 0x007fe0012727b810 */ /* 0x000fe20007ffe0ff */
[----:B------:R-:W-:Y:S01]  /*2afd0*/  @P0 VIADD R38, R38, 0xff801fff ;  /* 0xff801fff26260836 */ /* 0x000fe20000000000 */
[----:B------:R-:W-:Y:S01]  /*2afe0*/  ISETP.GE.AND P3, PT, R20, RZ, PT ;  /* 0x000000ff1400720c */ /* 0x000fe20003f66270 */
[----:B------:R-:W-:Y:S01]  /*2aff0*/  @!P2 VIADD R4, R4, 0x7fe001 ;  /* 0x007fe0010404a836 */ /* 0x000fe20000000000 */
[----:B------:R-:W-:Y:S02]  /*2b000*/  ISETP.GT.AND P0, PT, R40, 0x7fe000, PT ;  /* 0x007fe0002800780c */ /* 0x000fe40003f04270 */
[----:B0-----:R-:W-:Y:S01]  /*2b010*/  SHF.R.S32.HI R0, RZ, 0x1f, R21 ;  /* 0x0000001fff007819 */ /* 0x001fe20000011415 */
[----:B------:R0:W-:Y:S01]  /*2b020*/  STL [R1+0x4ce8], R36 ;  /* 0x004ce82401007387 */ /* 0x0001e20000100800 */
[----:B------:R-:W-:Y:S01]  /*2b030*/  IADD3 R26, PT, PT, R26, -R25, R2 ;  /* 0x800000191a1a7210 */ /* 0x000fe20007ffe002 */
[----:B------:R-:W-:Y:S01]  /*2b040*/  IMAD.IADD R2, R3, 0x1, -R56 ;  /* 0x0000000103027824 */ /* 0x000fe200078e0a38 */
[----:B------:R-:W-:Y:S01]  /*2b050*/  ISETP.GE.AND P2, PT, R38, RZ, PT ;  /* 0x000000ff2600720c */ /* 0x000fe20003f46270 */
[----:B------:R-:W-:-:S04]  /*2b060*/  IMAD.HI.U32 R22, R21, -0x7fe001, R22 ;  /* 0xff801fff15167827 */ /* 0x000fc800078e0016 */
[----:B------:R-:W-:Y:S02]  /*2b070*/  IMAD R0, R0, -0x7fe001, RZ ;  /* 0xff801fff00007824 */ /* 0x000fe400078e02ff */
[----:B0-----:R-:W-:Y:S01]  /*2b080*/  IMAD.WIDE R36, R39, UR4, RZ ;  /* 0x0000000427247c25 */ /* 0x001fe2000f8e02ff */
[----:B------:R-:W-:Y:S02]  /*2b090*/  ISETP.GE.AND P4, PT, R2, RZ, PT ;  /* 0x000000ff0200720c */ /* 0x000fe40003f86270 */
[----:B------:R-:W-:Y:S01]  /*2b0a0*/  IADD3 R22, PT, PT, R22, -R21, R0 ;  /* 0x8000001516167210 */ /* 0x000fe20007ffe000 */
[----:B------:R-:W-:Y:S02]  /*2b0b0*/  IMAD R23, R36, 0x3802001, RZ ;  /* 0x0380200124177824 */ /* 0x000fe400078e02ff */
[----:B------:R-:W-:Y:S02]  /*2b0c0*/  @P1 VIADD R24, R24, 0xff801fff ;  /* 0xff801fff18181836 */ /* 0x000fe40000000000 */
[----:B------:R-:W-:Y:S01]  /*2b0d0*/  IMAD.IADD R0, R3, 0x1, R56 ;  /* 0x0000000103007824 */ /* 0x000fe200078e0238 */
[----:B------:R0:W-:Y:S01]  /*2b0e0*/  STL [R1+0x4cac], R4 ;  /* 0x004cac0401007387 */ /* 0x0001e20000100800 */
[----:B------:R-:W-:-:S02]  /*2b0f0*/  @!P3 IADD3 R20, PT, PT, R20, 0x7fe001, RZ ;  /* 0x007fe0011414b810 */ /* 0x000fc40007ffe0ff */
[----:B------:R-:W-:Y:S01]  /*2b100*/  @P0 IADD3 R40, PT, PT, R40, -0x7fe001, RZ ;  /* 0xff801fff28280810 */ /* 0x000fe20007ffe0ff */
[----:B------:R-:W-:Y:S01]  /*2b110*/  @!P2 VIADD R38, R38, 0x7fe001 ;  /* 0x007fe0012626a836 */ /* 0x000fe20000000000 */
[----:B------:R-:W-:Y:S02]  /*2b120*/  ISETP.GE.AND P1, PT, R24, RZ, PT ;  /* 0x000000ff1800720c */ /* 0x000fe40003f26270 */
[----:B------:R-:W-:Y:S02]  /*2b130*/  ISETP.GT.AND P0, PT, R0, 0x7fe000, PT ;  /* 0x007fe0000000780c */ /* 0x000fe40003f04270 */
[----:B0-----:R-:W-:Y:S01]  /*2b140*/  SHF.R.S32.HI R4, RZ, 0x1f, R23 ;  /* 0x0000001fff047819 */ /* 0x001fe20000011417 */
[----:B------:R-:W-:Y:S01]  /*2b150*/  IMAD.WIDE R20, R20, UR4, RZ ;  /* 0x0000000414147c25 */ /* 0x000fe2000f8e02ff */
[----:B------:R-:W-:Y:S01]  /*2b160*/  ISETP.GE.AND P2, PT, R40, RZ, PT ;  /* 0x000000ff2800720c */ /* 0x000fe20003f46270 */
[----:B------:R0:W-:Y:S02]  /*2b170*/  STL [R1+0x4cec], R26 ;  /* 0x004cec1a01007387 */ /* 0x0001e40000100800 */
[----:B------:R-:W-:-:S04]  /*2b180*/  IMAD.HI.U32 R36, R23, -0x7fe001, R36 ;  /* 0xff801fff17247827 */ /* 0x000fc800078e0024 */
[----:B------:R-:W-:Y:S01]  /*2b190*/  IMAD R4, R4, -0x7fe001, RZ ;  /* 0xff801fff04047824 */ /* 0x000fe200078e02ff */
[----:B------:R-:W-:Y:S01]  /*2b1a0*/  STL [R1+0x4cb0], R38 ;  /* 0x004cb02601007387 */ /* 0x000fe20000100800 */
[----:B------:R-:W-:Y:S02]  /*2b1b0*/  IMAD R25, R20, 0x3802001, RZ ;  /* 0x0380200114197824 */ /* 0x000fe400078e02ff */
[----:B------:R-:W-:Y:S01]  /*2b1c0*/  @!P4 VIADD R2, R2, 0x7fe001 ;  /* 0x007fe0010202c836 */ /* 0x000fe20000000000 */
[----:B------:R1:W-:Y:S03]  /*2b1d0*/  STL [R1+0x4cf0], R22 ;  /* 0x004cf01601007387 */ /* 0x0003e60000100800 */
[----:B0-----:R-:W-:Y:S01]  /*2b1e0*/  IMAD.WIDE R26, R2, UR4, RZ ;  /* 0x00000004021a7c25 */ /* 0x001fe2000f8e02ff */
[----:B------:R-:W-:Y:S02]  /*2b1f0*/  SHF.R.S32.HI R2, RZ, 0x1f, R25 ;  /* 0x0000001fff027819 */ /* 0x000fe40000011419 */
[----:B-1----:R-:W-:Y:S01]  /*2b200*/  IADD3 R22, PT, PT, R36, -R23, R4 ;  /* 0x8000001724167210 */ /* 0x002fe20007ffe004 */
[C---:B------:R-:W-:Y:S01]  /*2b210*/  IMAD.IADD R4, R6.reuse, 0x1, R7 ;  /* 0x0000000106047824 */ /* 0x040fe200078e0207 */
[----:B------:R-:W-:Y:S01]  /*2b220*/  IADD3 R6, PT, PT, R6, -R7, RZ ;  /* 0x8000000706067210 */ /* 0x000fe20007ffe0ff */
[----:B------:R-:W-:-:S02]  /*2b230*/  @!P1 VIADD R24, R24, 0x7fe001 ;  /* 0x007fe00118189836 */ /* 0x000fc40000000000 */
[----:B------:R-:W-:Y:S01]  /*2b240*/  @P0 VIADD R0, R0, 0xff801fff ;  /* 0xff801fff00000836 */ /* 0x000fe20000000000 */
[----:B------:R-:W-:Y:S01]  /*2b250*/  ISETP.GT.AND P1, PT, R4, 0x7fe000, PT ;  /* 0x007fe0000400780c */ /* 0x000fe20003f24270 */
[----:B------:R-:W-:Y:S01]  /*2b260*/  IMAD.HI.U32 R20, R25, -0x7fe001, R20 ;  /* 0xff801fff19147827 */ /* 0x000fe200078e0014 */
[----:B------:R-:W0:Y:S01]  /*2b270*/  LDCU UR5, c[0x3][UR6+-0xd0] ;  /* 0x00ffe600060577ac */ /* 0x000e220008000800 */
[----:B------:R-:W-:Y:S02]  /*2b280*/  ISETP.GE.AND P3, PT, R6, RZ, PT ;  /* 0x000000ff0600720c */ /* 0x000fe40003f66270 */
[----:B------:R-:W-:Y:S02]  /*2b290*/  IMAD R2, R2, -0x7fe001, RZ ;  /* 0xff801fff02027824 */ /* 0x000fe400078e02ff */
[----:B------:R-:W-:Y:S01]  /*2b2a0*/  @!P2 VIADD R40, R40, 0x7fe001 ;  /* 0x007fe0012828a836 */ /* 0x000fe20000000000 */
[----:B------:R-:W-:Y:S01]  /*2b2b0*/  ISETP.GE.AND P2, PT, R0, RZ, PT ;  /* 0x000000ff0000720c */ /* 0x000fe20003f46270 */
[----:B------:R-:W-:Y:S01]  /*2b2c0*/  IMAD R21, R26, 0x3802001, RZ ;  /* 0x038020011a157824 */ /* 0x000fe200078e02ff */
[----:B------:R-:W-:-:S02]  /*2b2d0*/  IADD3 R20, PT, PT, R20, -R25, R2 ;  /* 0x8000001914147210 */ /* 0x000fc40007ffe002 */
[C---:B------:R-:W-:Y:S01]  /*2b2e0*/  IADD3 R2, PT, PT, R8.reuse, -R45, RZ ;  /* 0x8000002d08027210 */ /* 0x040fe20007ffe0ff */
[----:B------:R-:W-:Y:S01]  /*2b2f0*/  IMAD.IADD R8, R8, 0x1, R45 ;  /* 0x0000000108087824 */ /* 0x000fe200078e022d */
[----:B------:R-:W-:Y:S01]  /*2b300*/  SHF.R.S32.HI R3, RZ, 0x1f, R21 ;  /* 0x0000001fff037819 */ /* 0x000fe20000011415 */
[----:B------:R-:W-:Y:S01]  /*2b310*/  @P1 VIADD R4, R4, 0xff801fff ;  /* 0xff801fff04041836 */ /* 0x000fe20000000000 */
[----:B------:R-:W-:Y:S01]  /*2b320*/  ISETP.GE.AND P4, PT, R2, RZ, PT ;  /* 0x000000ff0200720c */ /* 0x000fe20003f86270 */
[----:B------:R1:W-:Y:S01]  /*2b330*/  STL [R1+0x4cb4], R24 ;  /* 0x004cb41801007387 */ /* 0x0003e20000100800 */
[----:B------:R-:W-:Y:S01]  /*2b340*/  ISETP.GT.AND P0, PT, R8, 0x7fe000, PT ;  /* 0x007fe0000800780c */ /* 0x000fe20003f04270 */
[----:B------:R-:W-:Y:S01]  /*2b350*/  IMAD.HI.U32 R7, R21, -0x7fe001, R26 ;  /* 0xff801fff15077827 */ /* 0x000fe200078e001a */
[----:B------:R-:W-:-:S03]  /*2b360*/  @!P3 IADD3 R6, PT, PT, R6, 0x7fe001, RZ ;  /* 0x007fe0010606b810 */ /* 0x000fc60007ffe0ff */
[----:B------:R-:W-:Y:S01]  /*2b370*/  @!P2 VIADD R0, R0, 0x7fe001 ;  /* 0x007fe0010000a836 */ /* 0x000fe20000000000 */
[----:B------:R-:W-:Y:S01]  /*2b380*/  ISETP.GE.AND P2, PT, R4, RZ, PT ;  /* 0x000000ff0400720c */ /* 0x000fe20003f46270 */
[----:B-1----:R-:W-:Y:S01]  /*2b390*/  IMAD R24, R3, -0x7fe001, RZ ;  /* 0xff801fff03187824 */ /* 0x002fe200078e02ff */
[----:B------:R1:W-:Y:S03]  /*2b3a0*/  STL [R1+0x4cf4], R22 ;  /* 0x004cf41601007387 */ /* 0x0003e60000100800 */
[----:B------:R-:W-:Y:S02]  /*2b3b0*/  @!P4 IADD3 R2, PT, PT, R2, 0x7fe001, RZ ;  /* 0x007fe0010202c810 */ /* 0x000fe40007ffe0ff */
[----:B------:R-:W-:Y:S01]  /*2b3c0*/  @P0 VIADD R8, R8, 0xff801fff ;  /* 0xff801fff08080836 */ /* 0x000fe20000000000 */
[----:B-1----:R-:W-:Y:S01]  /*2b3d0*/  IADD3 R22, PT, PT, R7, -R21, R24 ;  /* 0x8000001507167210 */ /* 0x002fe20007ffe018 */
[----:B0-----:R-:W-:-:S04]  /*2b3e0*/  IMAD.WIDE R24, R6, UR5, RZ ;  /* 0x0000000506187c25 */ /* 0x001fc8000f8e02ff */
[C-C-:B------:R-:W-:Y:S02]  /*2b3f0*/  IMAD.IADD R6, R9.reuse, 0x1, R58.reuse ;  /* 0x0000000109067824 */ /* 0x140fe400078e023a */
[----:B------:R-:W-:Y:S02]  /*2b400*/  IMAD.IADD R9, R9, 0x1, -R58 ;  /* 0x0000000109097824 */ /* 0x000fe400078e0a3a */
[----:B------:R-:W-:Y:S01]  /*2b410*/  IMAD R21, R24, 0x3802001, RZ ;  /* 0x0380200118157824 */ /* 0x000fe200078e02ff */
[----:B------:R-:W-:Y:S01]  /*2b420*/  ISETP.GT.AND P1, PT, R6, 0x7fe000, PT ;  /* 0x007fe0000600780c */ /* 0x000fe20003f24270 */
[----:B------:R-:W-:Y:S01]  /*2b430*/  STL [R1+0x4cb8], R40 ;  /* 0x004cb82801007387 */ /* 0x000fe20000100800 */
[----:B------:R-:W-:Y:S01]  /*2b440*/  ISETP.GE.AND P3, PT, R9, RZ, PT ;  /* 0x000000ff0900720c */ /* 0x000fe20003f66270 */
[----:B------:R-:W-:Y:S01]  /*2b450*/  IMAD.WIDE R2, R2, UR5, RZ ;  /* 0x0000000502027c25 */ /* 0x000fe2000f8e02ff */
[----:B------:R-:W-:Y:S01]  /*2b460*/  SHF.R.S32.HI R7, RZ, 0x1f, R21 ;  /* 0x0000001fff077819 */ /* 0x000fe20000011415 */
[----:B------:R-:W-:Y:S01]  /*2b470*/  STL [R1+0x4cf8], R20 ;  /* 0x004cf81401007387 */ /* 0x000fe20000100800 */
[----:B------:R-:W-:-:S02]  /*2b480*/  @!P2 IADD3 R4, PT, PT, R4, 0x7fe001, RZ ;  /* 0x007fe0010404a810 */ /* 0x000fc40007ffe0ff */
[----:B------:R-:W-:Y:S01]  /*2b490*/  ISETP.GE.AND P2, PT, R8, RZ, PT ;  /* 0x000000ff0800720c */ /* 0x000fe20003f46270 */
[----:B------:R5:W-:Y:S01]  /*2b4a0*/  STL [R1+0x4cbc], R0 ;  /* 0x004cbc0001007387 */ /* 0x000be20000100800 */
[----:B------:R-:W-:Y:S02]  /*2b4b0*/  IMAD R23, R2, 0x3802001, RZ ;  /* 0x0380200102177824 */ /* 0x000fe400078e02ff */
[----:B------:R-:W-:-:S04]  /*2b4c0*/  IMAD.HI.U32 R24, R21, -0x7fe001, R24 ;  /* 0xff801fff15187827 */ /* 0x000fc800078e0018 */
[----:B------:R-:W-:Y:S02]  /*2b4d0*/  IMAD R7, R7, -0x7fe001, RZ ;  /* 0xff801fff07077824 */ /* 0x000fe400078e02ff */
[C---:B-----5:R-:W-:Y:S01]  /*2b4e0*/  IMAD.IADD R0, R5.reuse, 0x1, R46 ;  /* 0x0000000105007824 */ /* 0x060fe200078e022e */
[----:B------:R-:W-:Y:S01]  /*2b4f0*/  IADD3 R5, PT, PT, R5, -R46, RZ ;  /* 0x8000002e05057210 */ /* 0x000fe20007ffe0ff */
[----:B------:R-:W-:Y:S01]  /*2b500*/  IMAD.HI.U32 R20, R23, -0x7fe001, R2 ;  /* 0xff801fff17147827 */ /* 0x000fe200078e0002 */
[----:B------:R0:W-:Y:S02]  /*2b510*/  STL [R1+0x4cfc], R22 ;  /* 0x004cfc1601007387 */ /* 0x0001e40000100800 */
[----:B------:R-:W-:Y:S01]  /*2b520*/  ISETP.GE.AND P4, PT, R5, RZ, PT ;  /* 0x000000ff0500720c */ /* 0x000fe20003f86270 */
[----:B------:R-:W-:Y:S01]  /*2b530*/  @P1 VIADD R6, R6, 0xff801fff ;  /* 0xff801fff06061836 */ /* 0x000fe20000000000 */
[----:B------:R-:W-:Y:S01]  /*2b540*/  SHF.R.S32.HI R2, RZ, 0x1f, R23 ;  /* 0x0000001fff027819 */ /* 0x000fe20000011417 */
[----:B------:R-:W-:Y:S01]  /*2b550*/  @!P3 VIADD R9, R9, 0x7fe001 ;  /* 0x007fe0010909b836 */ /* 0x000fe20000000000 */
[----:B------:R-:W-:Y:S01]  /*2b560*/  ISETP.GT.AND P0, PT, R0, 0x7fe000, PT ;  /* 0x007fe0000000780c */ /* 0x000fe20003f04270 */
[----:B------:R1:W-:Y:S01]  /*2b570*/  STL [R1+0x4d00], R4 ;  /* 0x004d000401007387 */ /* 0x0003e20000100800 */
[----:B0-----:R-:W-:-:S02]  /*2b580*/  IADD3 R22, PT, PT, R24, -R21, R7 ;  /* 0x8000001518167210 */ /* 0x001fc40007ffe007 */
[----:B------:R-:W-:Y:S01]  /*2b590*/  IADD3 R7, PT, PT, R10, -R11, RZ ;  /* 0x8000000b0a077210 */ /* 0x000fe20007ffe0ff */
[----:B------:R-:W-:Y:S01]  /*2b5a0*/  @!P2 VIADD R8, R8, 0x7fe001 ;  /* 0x007fe0010808a836 */ /* 0x000fe20000000000 */
[----:B------:R-:W-:Y:S02]  /*2b5b0*/  ISETP.GE.AND P1, PT, R6, RZ, PT ;  /* 0x000000ff0600720c */ /* 0x000fe40003f26270 */
[----:B------:R-:W-:Y:S01]  /*2b5c0*/  ISETP.GE.AND P2, PT, R7, RZ, PT ;  /* 0x000000ff0700720c */ /* 0x000fe20003f46270 */
[----:B-1----:R-:W-:Y:S02]  /*2b5d0*/  IMAD R4, R2, -0x7fe001, RZ ;  /* 0xff801fff02047824 */ /* 0x002fe400078e02ff */
[----:B------:R-:W-:Y:S01]  /*2b5e0*/  IMAD.WIDE R2, R9, UR5, RZ ;  /* 0x0000000509027c25 */ /* 0x000fe2000f8e02ff */
[----:B------:R-:W-:Y:S01]  /*2b5f0*/  @!P4 IADD3 R5, PT, PT, R5, 0x7fe001, RZ ;  /* 0x007fe0010505c810 */ /* 0x000fe20007ffe0ff */
[----:B------:R-:W-:Y:S02]  /*2b600*/  STL [R1+0x4d40], R22 ;  /* 0x004d401601007387 */ /* 0x000fe40000100800 */
[----:B------:R-:W-:-:S02]  /*2b610*/  IMAD R21, R2, 0x3802001, RZ ;  /* 0x0380200102157824 */ /* 0x000fc400078e02ff */
[----:B------:R-:W-:Y:S01]  /*2b620*/  IMAD.IADD R10, R10, 0x1, R11 ;  /* 0x000000010a0a7824 */ /* 0x000fe200078e020b */
[----:B------:R0:W-:Y:S01]  /*2b630*/  STL [R1+0x4d04], R8 ;  /* 0x004d040801007387 */ /* 0x0001e20000100800 */
[----:B------:R-:W-:Y:S01]  /*2b640*/  @P0 VIADD R0, R0, 0xff801fff ;  /* 0xff801fff00000836 */ /* 0x000fe20000000000 */
[----:B------:R-:W-:Y:S01]  /*2b650*/  IADD3 R20, PT, PT, R20, -R23, R4 ;  /* 0x8000001714147210 */ /* 0x000fe20007ffe004 */
[----:B------:R-:W-:Y:S01]  /*2b660*/  IMAD.WIDE R4, R5, UR5, RZ ;  /* 0x0000000505047c25 */ /* 0x000fe2000f8e02ff */
[----:B------:R-:W-:Y:S02]  /*2b670*/  ISETP.GT.AND P0, PT, R10, 0x7fe000, PT ;  /* 0x007fe0000a00780c */ /* 0x000fe40003f04270 */
[----:B------:R-:W-:Y:S01]  /*2b680*/  SHF.R.S32.HI R9, RZ, 0x1f, R21 ;  /* 0x0000001fff097819 */ /* 0x000fe20000011415 */
[----:B0-----:R-:W-:-:S04]  /*2b690*/  IMAD.HI.U32 R8, R21, -0x7fe001, R2 ;  /* 0xff801fff15087827 */ /* 0x001fc800078e0002 */
[--C-:B------:R-:W-:Y:S01]  /*2b6a0*/  IMAD.IADD R2, R12, 0x1, -R43.reuse ;  /* 0x000000010c027824 */ /* 0x100fe200078e0a2b */
[----:B------:R-:W-:Y:S01]  /*2b6b0*/  @!P2 IADD3 R7, PT, PT, R7, 0x7fe001, RZ ;  /* 0x007fe0010707a810 */ /* 0x000fe20007ffe0ff */
[----:B------:R-:W-:Y:S02]  /*2b6c0*/  @!P1 VIADD R6, R6, 0x7fe001 ;  /* 0x007fe00106069836 */ /* 0x000fe40000000000 */
[----:B------:R-:W-:Y:S01]  /*2b6d0*/  IMAD R3, R4, 0x3802001, RZ ;  /* 0x0380200104037824 */ /* 0x000fe200078e02ff */
[----:B------:R-:W-:Y:S01]  /*2b6e0*/  ISETP.GE.AND P2, PT, R2, RZ, PT ;  /* 0x000000ff0200720c */ /* 0x000fe20003f46270 */
[----:B------:R0:W-:Y:S01]  /*2b6f0*/  STL [R1+0x4d44], R20 ;  /* 0x004d441401007387 */ /* 0x0001e20000100800 */
[----:B------:R-:W-:Y:S01]  /*2b700*/  IMAD R9, R9, -0x7fe001, RZ ;  /* 0xff801fff09097824 */ /* 0x000fe200078e02ff */
[----:B------:R-:W-:Y:S01]  /*2b710*/  ISETP.GE.AND P1, PT, R0, RZ, PT ;  /* 0x000000ff0000720c */ /* 0x000fe20003f26270 */
[----:B------:R-:W-:Y:S01]  /*2b720*/  IMAD.IADD R12, R12, 0x1, R43 ;  /* 0x000000010c0c7824 */ /* 0x000fe200078e022b */
[----:B------:R1:W-:Y:S01]  /*2b730*/  STL [R1+0x4d08], R6 ;  /* 0x004d080601007387 */ /* 0x0003e20000100800 */
[----:B------:R-:W-:Y:S01]  /*2b740*/  @P0 IADD3 R10, PT, PT, R10, -0x7fe001, RZ ;  /* 0xff801fff0a0a0810 */ /* 0x000fe20007ffe0ff */
[----:B------:R-:W-:-:S02]  /*2b750*/  IMAD.WIDE R22, R7, UR5, RZ ;  /* 0x0000000507167c25 */ /* 0x000fc4000f8e02ff */
[----:B------:R-:W-:Y:S02]  /*2b760*/  ISETP.GT.AND P0, PT, R12, 0x7fe000, PT ;  /* 0x007fe0000c00780c */ /* 0x000fe40003f04270 */
[----:B0-----:R-:W-:Y:S02]  /*2b770*/  IADD3 R20, PT, PT, R8, -R21, R9 ;  /* 0x8000001508147210 */ /* 0x001fe40007ffe009 */
[----:B-1----:R-:W-:Y:S01]  /*2b780*/  SHF.R.S32.HI R6, RZ, 0x1f, R3 ;  /* 0x0000001fff067819 */ /* 0x002fe20000011403 */
[----:B------:R-:W-:-:S04]  /*2b790*/  IMAD.HI.U32 R8, R3, -0x7fe001, R4 ;  /* 0xff801fff03087827 */ /* 0x000fc800078e0004 */
[----:B------:R-:W-:Y:S02]  /*2b7a0*/  IMAD R4, R6, -0x7fe001, RZ ;  /* 0xff801fff06047824 */ /* 0x000fe400078e02ff */
[----:B------:R-:W-:Y:S02]  /*2b7b0*/  IMAD R6, R22, 0x3802001, RZ ;  /* 0x0380200116067824 */ /* 0x000fe400078e02ff */
[----:B------:R-:W-:Y:S01]  /*2b7c0*/  @!P2 VIADD R2, R2, 0x7fe001 ;  /* 0x007fe0010202a836 */ /* 0x000fe20000000000 */
[----:B------:R-:W-:Y:S02]  /*2b7d0*/  ISETP.GE.AND P2, PT, R10, RZ, PT ;  /* 0x000000ff0a00720c */ /* 0x000fe40003f46270 */
[----:B------:R-:W-:Y:S01]  /*2b7e0*/  IADD3 R8, PT, PT, R8, -R3, R4 ;  /* 0x8000000308087210 */ /* 0x000fe20007ffe004 */
[C---:B----4-:R-:W-:Y:S01]  /*2b7f0*/  IMAD.IADD R4, R13.reuse, 0x1, R60 ;  /* 0x000000010d047824 */ /* 0x050fe200078e023c */
[----:B------:R-:W-:Y:S01]  /*2b800*/  IADD3 R13, PT, PT, R13, -R60, RZ ;  /* 0x8000003c0d0d7210 */ /* 0x000fe20007ffe0ff */
[----:B------:R-:W-:-:S02]  /*2b810*/  @!P1 VIADD R0, R0, 0x7fe001 ;  /* 0x007fe00100009836 */ /* 0x000fc40000000000 */
[----:B------:R-:W-:Y:S01]  /*2b820*/  IMAD.HI.U32 R5, R6, -0x7fe001, R22 ;  /* 0xff801fff06057827 */ /* 0x000fe200078e0016 */
[----:B------:R0:W-:Y:S03]  /*2b830*/  STL [R1+0x4d48], R20 ;  /* 0x004d481401007387 */ /* 0x0001e60000100800 */
[----:B------:R-:W-:Y:S01]  /*2b840*/  IMAD.WIDE R22, R2, UR5, RZ ;  /* 0x0000000502167c25 */ /* 0x000fe2000f8e02ff */
[----:B------:R-:W-:Y:S01]  /*2b850*/  SHF.R.S32.HI R3, RZ, 0x1f, R6 ;  /* 0x0000001fff037819 */ /* 0x000fe20000011406 */
[----:B------:R1:W-:Y:S01]  /*2b860*/  STL [R1+0x4d0c], R0 ;  /* 0x004d0c0001007387 */ /* 0x0003e20000100800 */
[----:B------:R-:W-:Y:S01]  /*2b870*/  ISETP.GE.AND P3, PT, R13, RZ, PT ;  /* 0x000000ff0d00720c */ /* 0x000fe20003f66270 */
[----:B------:R-:W-:Y:S02]  /*2b880*/  @P0 VIADD R12, R12, 0xff801fff ;  /* 0xff801fff0c0c0836 */ /* 0x000fe40000000000 */
[----:B0-----:R-:W-:Y:S01]  /*2b890*/  IMAD R20, R22, 0x3802001, RZ ;  /* 0x0380200116147824 */ /* 0x001fe200078e02ff */
[----:B------:R-:W-:Y:S01]  /*2b8a0*/  @!P2 IADD3 R10, PT, PT, R10, 0x7fe001, RZ ;  /* 0x007fe0010a0aa810 */ /* 0x000fe20007ffe0ff */
[----:B------:R-:W-:-:S02]  /*2b8b0*/  IMAD R3, R3, -0x7fe001, RZ ;  /* 0xff801fff03037824 */ /* 0x000fc400078e02ff */
[----:B-1----:R-:W-:Y:S01]  /*2b8c0*/  IMAD.IADD R0, R14, 0x1, -R41 ;  /* 0x000000010e007824 */ /* 0x002fe200078e0a29 */
[----:B------:R-:W-:Y:S02]  /*2b8d0*/  SHF.R.S32.HI R2, RZ, 0x1f, R20 ;  /* 0x0000001fff027819 */ /* 0x000fe40000011414 */
[----:B------:R-:W-:Y:S02]  /*2b8e0*/  ISETP.GE.AND P0, PT, R12, RZ, PT ;  /* 0x000000ff0c00720c */ /* 0x000fe40003f06270 */
[----:B------:R-:W-:Y:S01]  /*2b8f0*/  ISETP.GE.AND P2, PT, R0, RZ, PT ;  /* 0x000000ff0000720c */ /* 0x000fe20003f46270 */
[----:B------:R-:W-:Y:S01]  /*2b900*/  IMAD R2, R2, -0x7fe001, RZ ;  /* 0xff801fff02027824 */ /* 0x000fe200078e02ff */
[----:B------:R-:W-:Y:S01]  /*2b910*/  IADD3 R6, PT, PT, R5, -R6, R3 ;  /* 0x8000000605067210 */ /* 0x000fe20007ffe003 */
[----:B------:R-:W-:Y:S01]  /*2b920*/  IMAD.HI.U32 R3, R20, -0x7fe001, R22 ;  /* 0xff801fff14037827 */ /* 0x000fe200078e0016 */
[----:B------:R-:W-:-:S03]  /*2b930*/  ISETP.GT.AND P1, PT, R4, 0x7fe000, PT ;  /* 0x007fe0000400780c */ /* 0x000fc60003f24270 */
[----:B------:R-:W-:Y:S01]  /*2b940*/  @!P3 VIADD R13, R13, 0x7fe001 ;  /* 0x007fe0010d0db836 */ /* 0x000fe20000000000 */
[----:B------:R-:W-:Y:S01]  /*2b950*/  IADD3 R20, PT, PT, R3, -R20, R2 ;  /* 0x8000001403147210 */ /* 0x000fe20007ffe002 */
[----:B------:R-:W-:Y:S01]  /*2b960*/  IMAD.IADD R5, R15, 0x1, -R16 ;  /* 0x000000010f057824 */ /* 0x000fe200078e0a10 */
[----:B------:R-:W-:Y:S01]  /*2b970*/  IADD3 R14, PT, PT, R14, R41, RZ ;  /* 0x000000290e0e7210 */ /* 0x000fe20007ffe0ff */
[----:B------:R-:W-:Y:S01]  /*2b980*/  IMAD.WIDE R2, R13, UR5, RZ ;  /* 0x000000050d027c25 */ /* 0x000fe2000f8e02ff */
[----:B------:R3:W-:Y:S01]  /*2b990*/  STL [R1+0x4d4c], R8 ;  /* 0x004d4c0801007387 */ /* 0x0007e20000100800 */
[----:B------:R-:W-:Y:S02]  /*2b9a0*/  @!P2 IADD3 R0, PT, PT, R0, 0x7fe001, RZ ;  /* 0x007fe0010000a810 */ /* 0x000fe40007ffe0ff */
[----:B------:R-:W-:Y:S01]  /*2b9b0*/  @!P0 VIADD R12, R12, 0x7fe001 ;  /* 0x007fe0010c0c8836 */ /* 0x000fe20000000000 */
[----:B------:R-:W-:Y:S01]  /*2b9c0*/  ISETP.GT.AND P0, PT, R14, 0x7fe000, PT ;  /* 0x007fe0000e00780c */ /* 0x000fe20003f04270 */
[----:B------:R-:W-:Y:S01]  /*2b9d0*/  IMAD R11, R2, 0x3802001, RZ ;  /* 0x03802001020b7824 */ /* 0x000fe200078e02ff */
[----:B------:R-:W-:Y:S01]  /*2b9e0*/  ISETP.GE.AND P3, PT, R5, RZ, PT ;  /* 0x000000ff0500720c */ /* 0x000fe20003f66270 */
[----:B------:R-:W-:Y:S01]  /*2b9f0*/  STL [R1+0x4d10], R10 ;  /* 0x004d100a01007387 */ /* 0x000fe20000100800 */
[----:B---3--:R-:W-:-:S03]  /*2ba00*/  IMAD.IADD R8, R64, 0x1, -R47 ;  /* 0x0000000140087824 */ /* 0x008fc600078e0a2f */
[----:B------:R0:W-:Y:S01]  /*2ba10*/  STL [R1+0x4d50], R6 ;  /* 0x004d500601007387 */ /* 0x0001e20000100800 */
[----:B------:R-:W-:Y:S01]  /*2ba20*/  @P1 VIADD R4, R4, 0xff801fff ;  /* 0xff801fff04041836 */ /* 0x000fe20000000000 */
[----:B------:R-:W-:Y:S01]  /*2ba30*/  ISETP.GE.AND P4, PT, R8, RZ, PT ;  /* 0x000000ff0800720c */ /* 0x000fe20003f86270 */
[----:B------:R-:W-:Y:S02]  /*2ba40*/  IMAD.IADD R16, R15, 0x1, R16 ;  /* 0x000000010f107824 */ /* 0x000fe400078e0210 */
[----:B0-----:R-:W-:Y:S01]  /*2ba50*/  IMAD.WIDE R6, R0, UR5, RZ ;  /* 0x0000000500067c25 */ /* 0x001fe2000f8e02ff */
[----:B------:R-:W-:-:S03]  /*2ba60*/  SHF.R.S32.HI R0, RZ, 0x1f, R11 ;  /* 0x0000001fff007819 */ /* 0x000fc6000001140b */
[----:B------:R-:W-:Y:S01]  /*2ba70*/  IMAD.HI.U32 R10, R11, -0x7fe001, R2 ;  /* 0xff801fff0b0a7827 */ /* 0x000fe200078e0002 */
[----:B------:R-:W-:-:S03]  /*2ba80*/  ISETP.GE.AND P1, PT, R4, RZ, PT ;  /* 0x000000ff0400720c */ /* 0x000fc60003f26270 */
[----:B------:R-:W-:Y:S01]  /*2ba90*/  IMAD R3, R0, -0x7fe001, RZ ;  /* 0xff801fff00037824 */ /* 0x000fe200078e02ff */
[----:B------:R-:W-:Y:S01]  /*2baa0*/  @P0 IADD3 R14, PT, PT, R14, -0x7fe001, RZ ;  /* 0xff801fff0e0e0810 */ /* 0x000fe20007ffe0ff */
[----:B------:R-:W-:Y:S01]  /*2bab0*/  @!P3 VIADD R5, R5, 0x7fe001 ;  /* 0x007fe0010505b836 */ /* 0x000fe20000000000 */
[----:B------:R-:W-:Y:S01]  /*2bac0*/  ISETP.GT.AND P0, PT, R16, 0x7fe000, PT ;  /* 0x007fe0001000780c */ /* 0x000fe20003f04270 */
[----:B------:R-:W-:Y:S01]  /*2bad0*/  IMAD R9, R6, 0x3802001, RZ ;  /* 0x0380200106097824 */ /* 0x000fe200078e02ff */
[----:B------:R-:W-:Y:S01]  /*2bae0*/  IADD3 R10, PT, PT, R10, -R11, R3 ;  /* 0x8000000b0a0a7210 */ /* 0x000fe20007ffe003 */
[----:B------:R-:W-:-:S03]  /*2baf0*/  IMAD.WIDE R2, R5, UR5, RZ ;  /* 0x0000000505027c25 */ /* 0x000fc6000f8e02ff */
[----:B------:R-:W-:Y:S01]  /*2bb00*/  SHF.R.S32.HI R0, RZ, 0x1f, R9 ;  /* 0x0000001fff007819 */ /* 0x000fe20000011409 */
[----:B------:R-:W-:Y:S01]  /*2bb10*/  IMAD.HI.U32 R6, R9, -0x7fe001, R6 ;  /* 0xff801fff09067827 */ /* 0x000fe200078e0006 */
[----:B------:R-:W-:Y:S01]  /*2bb20*/  STL [R1+0x4d14], R12 ;  /* 0x004d140c01007387 */ /* 0x000fe20000100800 */
[----:B------:R-:W-:Y:S02]  /*2bb30*/  ISETP.GE.AND P2, PT, R14, RZ, PT ;  /* 0x000000ff0e00720c */ /* 0x000fe40003f46270 */
[----:B------:R-:W-:Y:S02]  /*2bb40*/  @!P4 VIADD R8, R8, 0x7fe001 ;  /* 0x007fe0010808c836 */ /* 0x000fe40000000000 */
[----:B------:R-:W-:Y:S01]  /*2bb50*/  IMAD R7, R2, 0x3802001, RZ ;  /* 0x0380200102077824 */ /* 0x000fe200078e02ff */
[----:B------:R0:W-:Y:S01]  /*2bb60*/  STL [R1+0x4d54], R20 ;  /* 0x004d541401007387 */ /* 0x0001e20000100800 */
[----:B------:R-:W-:Y:S01]  /*2bb70*/  IMAD R5, R0, -0x7fe001, RZ ;  /* 0xff801fff00057824 */ /* 0x000fe200078e02ff */
[----:B------:R-:W-:Y:S01]  /*2bb80*/  IADD3 R0, PT, PT, R64, R47, RZ ;  /* 0x0000002f40007210 */ /* 0x000fe20007ffe0ff */
[----:B------:R-:W-:Y:S01]  /*2bb90*/  @!P1 VIADD R4, R4, 0x7fe001 ;  /* 0x007fe00104049836 */ /* 0x000fe20000000000 */
[----:B------:R-:W-:Y:S01]  /*2bba0*/  @P0 IADD3 R16, PT, PT, R16, -0x7fe001, RZ ;  /* 0xff801fff10100810 */ /* 0x000fe20007ffe0ff */
[----:B0-----:R-:W-:-:S04]  /*2bbb0*/  IMAD.WIDE R20, R8, UR5, RZ ;  /* 0x0000000508147c25 */ /* 0x001fc8000f8e02ff */
[----:B------:R-:W-:Y:S01]  /*2bbc0*/  IMAD.HI.U32 R8, R7, -0x7fe001, R2 ;  /* 0xff801fff07087827 */ /* 0x000fe200078e0002 */
[----:B------:R-:W-:-:S03]  /*2bbd0*/  ISETP.GT.AND P1, PT, R0, 0x7fe000, PT ;  /* 0x007fe0000000780c */ /* 0x000fc60003f24270 */
[C-C-:B------:R-:W-:Y:S01]  /*2bbe0*/  IMAD.IADD R2, R49.reuse, 0x1, R48.reuse ;  /* 0x0000000131027824 */ /* 0x140fe200078e0230 */
[----:B------:R0:W-:Y:S01]  /*2bbf0*/  STL [R1+0x4d18], R4 ;  /* 0x004d180401007387 */ /* 0x0001e20000100800 */
[----:B------:R-:W-:Y:S01]  /*2bc00*/  IMAD.IADD R3, R49, 0x1, -R48 ;  /* 0x0000000131037824 */ /* 0x000fe200078e0a30 */
[----:B------:R-:W-:Y:S02]  /*2bc10*/  ISETP.GE.AND P6, PT, R16, RZ, PT ;  /* 0x000000ff1000720c */ /* 0x000fe40003fc6270 */
[----:B------:R-:W-:Y:S01]  /*2bc20*/  ISETP.GT.AND P0, PT, R2, 0x7fe000, PT ;  /* 0x007fe0000200780c */ /* 0x000fe20003f04270 */
[----:B------:R1:W-:Y:S01]  /*2bc30*/  STL [R1+0x4d58], R10 ;  /* 0x004d580a01007387 */ /* 0x0003e20000100800 */
[----:B------:R-:W-:Y:S01]  /*2bc40*/  @!P2 VIADD R14, R14, 0x7fe001 ;  /* 0x007fe0010e0ea836 */ /* 0x000fe20000000000 */
[----:B0-----:R-:W-:Y:S01]  /*2bc50*/  IADD3 R4, PT, PT, R6, -R9, R5 ;  /* 0x8000000906047210 */ /* 0x001fe20007ffe005 */
[C-C-:B------:R-:W-:Y:S02]  /*2bc60*/  IMAD.IADD R6, R17.reuse, 0x1, R62.reuse ;  /* 0x0000000111067824 */ /* 0x140fe400078e023e */
[----:B------:R-:W-:Y:S01]  /*2bc70*/  IMAD.IADD R17, R17, 0x1, -R62 ;  /* 0x0000000111117824 */ /* 0x000fe200078e0a3e */
[C---:B-1----:R-:W-:Y:S01]  /*2bc80*/  IADD3 R10, PT, PT, R18.reuse, R19, RZ ;  /* 0x00000013120a7210 */ /* 0x042fe20007ffe0ff */
[----:B------:R-:W-:Y:S01]  /*2bc90*/  IMAD.IADD R18, R18, 0x1, -R19 ;  /* 0x0000000112127824 */ /* 0x000fe200078e0a13 */
[----:B------:R-:W-:Y:S01]  /*2bca0*/  SHF.R.S32.HI R5, RZ, 0x1f, R7 ;  /* 0x0000001fff057819 */ /* 0x000fe20000011407 */
[----:B------:R-:W-:Y:S01]  /*2bcb0*/  IMAD R12, R20, 0x3802001, RZ ;  /* 0x03802001140c7824 */ /* 0x000fe200078e02ff */
[----:B------:R-:W-:-:S02]  /*2bcc0*/  ISETP.GE.AND P2, PT, R3, RZ, PT ;  /* 0x000000ff0300720c */ /* 0x000fc40003f46270 */
[----:B------:R-:W-:Y:S01]  /*2bcd0*/  ISETP.GE.AND P4, PT, R17, RZ, PT ;  /* 0x000000ff1100720c */ /* 0x000fe20003f86270 */
[----:B------:R-:W-:Y:S01]  /*2bce0*/  STL [R1+0x4d1c], R14 ;  /* 0x004d1c0e01007387 */ /* 0x000fe20000100800 */
[----:B------:R-:W-:Y:S01]  /*2bcf0*/  ISETP.GE.AND P5, PT, R18, RZ, PT ;  /* 0x000000ff1200720c */ /* 0x000fe20003fa6270 */
[----:B------:R-:W-:Y:S01]  /*2bd00*/  IMAD R5, R5, -0x7fe001, RZ ;  /* 0xff801fff05057824 */ /* 0x000fe200078e02ff */
[----:B------:R-:W-:Y:S01]  /*2bd10*/  @P1 IADD3 R0, PT, PT, R0, -0x7fe001, RZ ;  /* 0xff801fff00001810 */ /* 0x000fe20007ffe0ff */
[----:B------:R0:W-:Y:S01]  /*2bd20*/  STL [R1+0x4d5c], R4 ;  /* 0x004d5c0401007387 */ /* 0x0001e20000100800 */
[----:B------:R-:W-:Y:S01]  /*2bd30*/  ISETP.GT.AND P3, PT, R6, 0x7fe000, PT ;  /* 0x007fe0000600780c */ /* 0x000fe20003f64270 */
[----:B------:R-:W-:Y:S01]  /*2bd40*/  @!P6 VIADD R16, R16, 0x7fe001 ;  /* 0x007fe0011010e836 */ /* 0x000fe20000000000 */
[----:B------:R-:W-:Y:S02]  /*2bd50*/  @P0 IADD3 R2, PT, PT, R2, -0x7fe001, RZ ;  /* 0xff801fff02020810 */ /* 0x000fe40007ffe0ff */
[----:B------:R-:W-:-:S02]  /*2bd60*/  ISETP.GT.AND P6, PT, R10, 0x7fe000, PT ;  /* 0x007fe0000a00780c */ /* 0x000fc40003fc4270 */
[----:B0-----:R-:W-:Y:S02]  /*2bd70*/  SHF.R.S32.HI R4, RZ, 0x1f, R12 ;  /* 0x0000001fff047819 */ /* 0x001fe4000001140c */
[----:B------:R-:W-:Y:S01]  /*2bd80*/  IADD3 R8, PT, PT, R8, -R7, R5 ;  /* 0x8000000708087210 */ /* 0x000fe20007ffe005 */
[----:B------:R-:W-:Y:S01]  /*2bd90*/  IMAD.HI.U32 R5, R12, -0x7fe001, R20 ;  /* 0xff801fff0c057827 */ /* 0x000fe200078e0014 */
[----:B------:R-:W-:Y:S02]  /*2bda0*/  ISETP.GE.AND P1, PT, R0, RZ, PT ;  /* 0x000000ff0000720c */ /* 0x000fe40003f26270 */
[----:B------:R-:W-:Y:S01]  /*2bdb0*/  ISETP.GE.AND P0, PT, R2, RZ, PT ;  /* 0x000000ff0200720c */ /* 0x000fe20003f06270 */
[----:B------:R-:W-:Y:S02]  /*2bdc0*/  IMAD R4, R4, -0x7fe001, RZ ;  /* 0xff801fff04047824 */ /* 0x000fe400078e02ff */
[----:B------:R-:W-:Y:S02]  /*2bdd0*/  @!P2 VIADD R3, R3, 0x7fe001 ;  /* 0x007fe0010303a836 */ /* 0x000fe40000000000 */
[----:B------:R-:W-:Y:S01]  /*2bde0*/  @!P4 VIADD R17, R17, 0x7fe001 ;  /* 0x007fe0011111c836 */ /* 0x000fe20000000000 */
[----:B------:R-:W-:Y:S01]  /*2bdf0*/  IADD3 R12, PT, PT, R5, -R12, R4 ;  /* 0x8000000c050c7210 */ /* 0x000fe20007ffe004 */
[----:B------:R-:W-:Y:S01]  /*2be00*/  STL [R1+0x4d20], R16 ;  /* 0x004d201001007387 */ /* 0x000fe20000100800 */
[----:B------:R-:W-:-:S02]  /*2be10*/  @!P5 VIADD R18, R18, 0x7fe001 ;  /* 0x007fe0011212d836 */ /* 0x000fc40000000000 */
[----:B------:R-:W-:Y:S01]  /*2be20*/  IMAD.WIDE R4, R3, UR5, RZ ;  /* 0x0000000503047c25 */ /* 0x000fe2000f8e02ff */
[----:B------:R0:W-:Y:S01]  /*2be30*/  STL [R1+0x4d60], R8 ;  /* 0x004d600801007387 */ /* 0x0001e20000100800 */
[----:B------:R-:W-:Y:S02]  /*2be40*/  @P3 IADD3 R6, PT, PT, R6, -0x7fe001, RZ ;  /* 0xff801fff06063810 */ /* 0x000fe40007ffe0ff */
[----:B------:R-:W-:Y:S01]  /*2be50*/  IMAD.WIDE R18, R18, UR5, RZ ;  /* 0x0000000512127c25 */ /* 0x000fe2000f8e02ff */
[----:B------:R-:W-:-:S03]  /*2be60*/  @P6 IADD3 R10, PT, PT, R10, -0x7fe001, RZ ;  /* 0xff801fff0a0a6810 */ /* 0x000fc60007ffe0ff */
[----:B------:R-:W-:Y:S02]  /*2be70*/  IMAD R7, R4, 0x3802001, RZ ;  /* 0x0380200104077824 */ /* 0x000fe400078e02ff */
[----:B0-----:R-:W-:-:S04]  /*2be80*/  IMAD.WIDE R8, R17, UR5, RZ ;  /* 0x0000000511087c25 */ /* 0x001fc8000f8e02ff */
[----:B------:R-:W-:Y:S01]  /*2be90*/  @!P1 VIADD R0, R0, 0x7fe001 ;  /* 0x007fe00100009836 */ /* 0x000fe20000000000 */
[----:B------:R-:W-:Y:S01]  /*2bea0*/  ISETP.GE.AND P1, PT, R6, RZ, PT ;  /* 0x000000ff0600720c */ /* 0x000fe20003f26270 */
[----:B------:R-:W-:Y:S01]  /*2beb0*/  IMAD R13, R8, 0x3802001, RZ ;  /* 0x03802001080d7824 */ /* 0x000fe200078e02ff */
[----:B------:R-:W-:Y:S01]  /*2bec0*/  SHF.R.S32.HI R11, RZ, 0x1f, R7 ;  /* 0x0000001fff0b7819 */ /* 0x000fe20000011407 */
[----:B------:R-:W-:Y:S01]  /*2bed0*/  @!P0 VIADD R2, R2, 0x7fe001 ;  /* 0x007fe00102028836 */ /* 0x000fe20000000000 */
[----:B------:R-:W-:Y:S01]  /*2bee0*/  ISETP.GE.AND P0, PT, R10, RZ, PT ;  /* 0x000000ff0a00720c */ /* 0x000fe20003f06270 */
[----:B------:R-:W-:Y:S01]  /*2bef0*/  IMAD R15, R18, 0x3802001, RZ ;  /* 0x03802001120f7824 */ /* 0x000fe200078e02ff */
[----:B------:R0:W-:Y:S01]  /*2bf00*/  STL [R1+0x4d24], R0 ;  /* 0x004d240001007387 */ /* 0x0001e20000100800 */
[----:B------:R-:W-:-:S03]  /*2bf10*/  SHF.R.S32.HI R3, RZ, 0x1f, R13 ;  /* 0x0000001fff037819 */ /* 0x000fc6000001140d */
[----:B------:R1:W-:Y:S01]  /*2bf20*/  STL [R1+0x4d64], R12 ;  /* 0x004d640c01007387 */ /* 0x0003e20000100800 */
[----:B------:R-:W-:Y:S01]  /*2bf30*/  IMAD.HI.U32 R8, R13, -0x7fe001, R8 ;  /* 0xff801fff0d087827 */ /* 0x000fe200078e0008 */
[----:B0-----:R-:W-:-:S03]  /*2bf40*/  SHF.R.S32.HI R0, RZ, 0x1f, R15 ;  /* 0x0000001fff007819 */ /* 0x001fc6000001140f */
[----:B------:R-:W-:Y:S02]  /*2bf50*/  IMAD R3, R3, -0x7fe001, RZ ;  /* 0xff801fff03037824 */ /* 0x000fe400078e02ff */
[----:B-1----:R-:W-:-:S04]  /*2bf60*/  IMAD.HI.U32 R12, R7, -0x7fe001, R4 ;  /* 0xff801fff070c7827 */ /* 0x002fc800078e0004 */
[----:B------:R-:W-:Y:S02]  /*2bf70*/  IMAD R4, R11, -0x7fe001, RZ ;  /* 0xff801fff0b047824 */ /* 0x000fe400078e02ff */
[----:B------:R-:W-:-:S03]  /*2bf80*/  IMAD.HI.U32 R18, R15, -0x7fe001, R18 ;  /* 0xff801fff0f127827 */ /* 0x000fc600078e0012 */
[----:B------:R-:W-:Y:S01]  /*2bf90*/  IADD3 R12, PT, PT, R12, -R7, R4 ;  /* 0x800000070c0c7210 */ /* 0x000fe20007ffe004 */
[----:B------:R-:W-:Y:S01]  /*2bfa0*/  IMAD R5, R0, -0x7fe001, RZ ;  /* 0xff801fff00057824 */ /* 0x000fe200078e02ff */
[----:B------:R-:W-:Y:S01]  /*2bfb0*/  IADD3 R4, PT, PT, R8, -R13, R3 ;  /* 0x8000000d08047210 */ /* 0x000fe20007ffe003 */
[----:B------:R-:W-:Y:S01]  /*2bfc0*/  @!P1 VIADD R6, R6, 0x7fe001 ;  /* 0x007fe00106069836 */ /* 0x000fe20000000000 */
[----:B------:R-:W-:Y:S01]  /*2bfd0*/  @!P0 IADD3 R10, PT, PT, R10, 0x7fe001, RZ ;  /* 0x007fe0010a0a8810 */ /* 0x000fe20007ffe0ff */
[----:B------:R0:W-:Y:S01]  /*2bfe0*/  STL [R1+0x4d28], R2 ;  /* 0x004d280201007387 */ /* 0x0001e20000100800 */
[----:B------:R-:W-:-:S03]  /*2bff0*/  IADD3 R0, PT, PT, R18, -R15, R5 ;  /* 0x8000000f12007210 */ /* 0x000fc60007ffe005 */
[----:B------:R-:W-:Y:S04]  /*2c000*/  STL [R1+0x4d68], R12 ;  /* 0x004d680c01007387 */ /* 0x000fe80000100800 */
[----:B------:R-:W-:Y:S04]  /*2c010*/  STL [R1+0x4d2c], R6 ;  /* 0x004d2c0601007387 */ /* 0x000fe80000100800 */
[----:B------:R-:W-:Y:S04]  /*2c020*/  STL [R1+0x4d6c], R4 ;  /* 0x004d6c0401007387 */ /* 0x000fe80000100800 */
[----:B------:R-:W-:Y:S04]  /*2c030*/  STL [R1+0x4d30], R10 ;  /* 0x004d300a01007387 */ /* 0x000fe80000100800 */
[----:B------:R1:W-:Y:S04]  /*2c040*/  STL [R1+0x4d70], R0 ;  /* 0x004d700001007387 */ /* 0x0003e80000100800 */
[----:B0-----:R-:W2:Y:S04]  /*2c050*/  LDL R2, [R1+0x4d34] ;  /* 0x004d340001027983 */ /* 0x001ea80000100800 */
[----:B------:R-:W2:Y:S02]  /*2c060*/  LDL R3, [R1+0x4d74] ;  /* 0x004d740001037983 */ /* 0x000ea40000100800 */
[----:B--2---:R-:W-:-:S05]  /*2c070*/  IMAD.IADD R8, R2, 0x1, R3 ;  /* 0x0000000102087824 */ /* 0x004fca00078e0203 */
[----:B------:R-:W-:-:S13]  /*2c080*/  ISETP.GT.AND P0, PT, R8, 0x7fe000, PT ;  /* 0x007fe0000800780c */ /* 0x000fda0003f04270 */
[----:B------:R-:W-:-:S05]  /*2c090*/  @P0 VIADD R8, R8, 0xff801fff ;  /* 0xff801fff08080836 */ /* 0x000fca0000000000 */
[----:B------:R-:W-:-:S13]  /*2c0a0*/  ISETP.GE.AND P0, PT, R8, RZ, PT ;  /* 0x000000ff0800720c */ /* 0x000fda0003f06270 */
[----:B------:R-:W-:-:S05]  /*2c0b0*/  @!P0 IADD3 R8, PT, PT, R8, 0x7fe001, RZ ;  /* 0x007fe00108088810 */ /* 0x000fca0007ffe0ff */
[----:B------:R0:W-:Y:S04]  /*2c0c0*/  STL [R1+0x4d34], R8 ;  /* 0x004d340801007387 */ /* 0x0001e80000100800 */
[----:B------:R-:W2:Y:S04]  /*2c0d0*/  LDL R7, [R1+0x4d38] ;  /* 0x004d380001077983 */ /* 0x000ea80000100800 */
[----:B------:R-:W2:Y:S04]  /*2c0e0*/  LDL R16, [R1+0x4d78] ;  /* 0x004d780001107983 */ /* 0x000ea80000100800 */
[----:B-1----:R-:W3:Y:S04]  /*2c0f0*/  LDL R0, [R1+0x4d3c] ;  /* 0x004d3c0001007983 */ /* 0x002ee80000100800 */
        /* <DEDUP_REMOVED lines=29> */
[----:B------:R-:W-:-:S03]  /*2c2d0*/  IMAD.IADD R6, R2, 0x1, -R3 ;  /* 0x0000000102067824 */ /* 0x000fc600078e0a03 */
[----:B------:R-:W5:Y:S04]  /*2c2e0*/  LDL R44, [R1+0x4db8] ;  /* 0x004db800012c7983 */ /* 0x000f680000100800 */
[----:B------:R-:W5:Y:S01]  /*2c2f0*/  LDL R51, [R1+0x4df8] ;  /* 0x004df80001337983 */ /* 0x000f620000100800 */
[----:B------:R-:W-:-:S03]  /*2c300*/  ISETP.GE.AND P0, PT, R6, RZ, PT ;  /* 0x000000ff0600720c */ /* 0x000fc60003f06270 */
[----:B------:R-:W5:Y:S04]  /*2c310*/  LDL R3, [R1+0x4dbc] ;  /* 0x004dbc0001037983 */ /* 0x000f680000100800 */
[----:B------:R-:W5:Y:S01]  /*2c320*/  LDL R54, [R1+0x4dfc] ;  /* 0x004dfc0001367983 */ /* 0x000f620000100800 */
[----:B------:R-:W1:Y:S03]  /*2c330*/  LDCU UR4, c[0x3][UR6+-0xd4] ;  /* 0x00ffe580060477ac */ /* 0x000e660008000800 */
[----:B------:R-:W5:Y:S02]  /*2c340*/  LDL R64, [R1+0x4e04] ;  /* 0x004e040001407983 */ /* 0x000f640000100800 */
[----:B------:R-:W-:-:S02]  /*2c350*/  @!P0 VIADD R6, R6, 0x7fe001 ;  /* 0x007fe00106068836 */ /* 0x000fc40000000000 */
[----:B------:R-:W5:Y:S02]  /*2c360*/  LDL R53, [R1+0x4e44] ;  /* 0x004e440001357983 */ /* 0x000f640000100800 */
[----:B0-----:R-:W-:Y:S02]  /*2c370*/  IMAD.WIDE R8, R6, UR5, RZ ;  /* 0x0000000506087c25 */ /* 0x001fe4000f8e02ff */
[----:B------:R-:W5:Y:S02]  /*2c380*/  LDL R6, [R1+0x4e00] ;  /* 0x004e000001067983 */ /* 0x000f640000100800 */
[----:B------:R-:W-:-:S04]  /*2c390*/  IMAD R17, R8, 0x3802001, RZ ;  /* 0x0380200108117824 */ /* 0x000fc800078e02ff */
[----:B------:R-:W-:Y:S01]  /*2c3a0*/  IMAD.HI.U32 R36, R17, -0x7fe001, R8 ;  /* 0xff801fff11247827 */ /* 0x000fe200078e0008 */
[----:B------:R-:W-:-:S05]  /*2c3b0*/  SHF.R.S32.HI R8, RZ, 0x1f, R17 ;  /* 0x0000001fff087819 */ /* 0x000fca0000011411 */
[----:B------:R-:W-:-:S05]  /*2c3c0*/  IMAD R9, R8, -0x7fe001, RZ ;  /* 0xff801fff08097824 */ /* 0x000fca00078e02ff */
[----:B------:R-:W-:Y:S02]  /*2c3d0*/  IADD3 R36, PT, PT, R36, -R17, R9 ;  /* 0x8000001124247210 */ /* 0x000fe40007ffe009 */
[C---:B--2---:R-:W-:Y:S01]  /*2c3e0*/  IADD3 R11, PT, PT, R7.reuse, -R16, RZ ;  /* 0x80000010070b7210 */ /* 0x044fe20007ffe0ff */
[----:B------:R-:W-:Y:S02]  /*2c3f0*/  IMAD.IADD R16, R7, 0x1, R16 ;  /* 0x0000000107107824 */ /* 0x000fe400078e0210 */
[----:B------:R-:W2:Y:S01]  /*2c400*/  LDL R7, [R1+0x4e40] ;  /* 0x004e400001077983 */ /* 0x000ea20000100800 */
[----:B---3--:R-:W-:Y:S01]  /*2c410*/  IMAD.IADD R2, R0, 0x1, -R19 ;  /* 0x0000000100027824 */ /* 0x008fe200078e0a13 */
[----:B------:R-:W-:-:S04]  /*2c420*/  ISETP.GE.AND P0, PT, R11, RZ, PT ;  /* 0x000000ff0b00720c */ /* 0x000fc80003f06270 */
[----:B------:R-:W-:Y:S02]  /*2c430*/  ISETP.GE.AND P2, PT, R2, RZ, PT ;  /* 0x000000ff0200720c */ /* 0x000fe40003f46270 */
[----:B------:R-:W-:Y:S02]  /*2c440*/  ISETP.GT.AND P1, PT, R16, 0x7fe000, PT ;  /* 0x007fe0001000780c */ /* 0x000fe40003f24270 */
[----:B------:R-:W-:-:S05]  /*2c450*/  IADD3 R0, PT, PT, R0, R19, RZ ;  /* 0x0000001300007210 */ /* 0x000fca0007ffe0ff */
[----:B------:R-:W-:-:S04]  /*2c460*/  @!P0 VIADD R11, R11, 0x7fe001 ;  /* 0x007fe0010b0b8836 */ /* 0x000fc80000000000 */
[----:B------:R-:W-:-:S04]  /*2c470*/  @!P2 VIADD R2, R2, 0x7fe001 ;  /* 0x007fe0010202a836 */ /* 0x000fc80000000000 */
[----:B------:R-:W-:Y:S01]  /*2c480*/  IMAD.WIDE R56, R2, UR5, RZ ;  /* 0x0000000502387c25 */ /* 0x000fe2000f8e02ff */
[----:B----4-:R-:W-:-:S03]  /*2c490*/  IADD3 R8, PT, PT, R4, -R5, RZ ;  /* 0x8000000504087210 */ /* 0x010fc60007ffe0ff */
[----:B------:R-:W-:Y:S01]  /*2c4a0*/  IMAD.WIDE R18, R11, UR5, RZ ;  /* 0x000000050b127c25 */ /* 0x000fe2000f8e02ff */
[----:B------:R-:W-:Y:S01]  /*2c4b0*/  ISETP.GT.AND P0, PT, R0, 0x7fe000, PT ;  /* 0x007fe0000000780c */ /* 0x000fe20003f04270 */
[----:B------:R-:W3:Y:S02]  /*2c4c0*/  LDL R11, [R1+0x4e08] ;  /* 0x004e0800010b7983 */ /* 0x000ee40000100800 */
[----:B------:R-:W-:Y:S01]  /*2c4d0*/  IMAD R46, R56, 0x3802001, RZ ;  /* 0x03802001382e7824 */ /* 0x000fe200078e02ff */
[----:B------:R-:W-:Y:S01]  /*2c4e0*/  ISETP.GE.AND P3, PT, R8, RZ, PT ;  /* 0x000000ff0800720c */ /* 0x000fe20003f66270 */
[----:B------:R-:W-:Y:S02]  /*2c4f0*/  IMAD R55, R18, 0x3802001, RZ ;  /* 0x0380200112377824 */ /* 0x000fe400078e02ff */
[----:B------:R-:W-:Y:S02]  /*2c500*/  IMAD.HI.U32 R57, R46, -0x7fe001, R56 ;  /* 0xff801fff2e397827 */ /* 0x000fe400078e0038 */
[----:B------:R-:W3:Y:S02]  /*2c510*/  LDL R56, [R1+0x4e48] ;  /* 0x004e480001387983 */ /* 0x000ee40000100800 */
[----:B------:R-:W-:Y:S01]  /*2c520*/  @P1 VIADD R16, R16, 0xff801fff ;  /* 0xff801fff10101836 */ /* 0x000fe20000000000 */
[----:B------:R-:W-:-:S04]  /*2c530*/  SHF.R.S32.HI R2, RZ, 0x1f, R55 ;  /* 0x0000001fff027819 */ /* 0x000fc80000011437 */
[----:B------:R-:W-:Y:S01]  /*2c540*/  ISETP.GE.AND P2, PT, R16, RZ, PT ;  /* 0x000000ff1000720c */ /* 0x000fe20003f46270 */
[----:B------:R-:W-:Y:S01]  /*2c550*/  IMAD.HI.U32 R18, R55, -0x7fe001, R18 ;  /* 0xff801fff37127827 */ /* 0x000fe200078e0012 */
[----:B------:R-:W-:-:S03]  /*2c560*/  @P0 IADD3 R0, PT, PT, R0, -0x7fe001, RZ ;  /* 0xff801fff00000810 */ /* 0x000fc60007ffe0ff */
[----:B------:R-:W-:Y:S02]  /*2c570*/  IMAD R2, R2, -0x7fe001, RZ ;  /* 0xff801fff02027824 */ /* 0x000fe400078e02ff */
[----:B------:R-:W-:Y:S02]  /*2c580*/  IMAD.IADD R4, R4, 0x1, R5 ;  /* 0x0000000104047824 */ /* 0x000fe400078e0205 */
[----:B------:R-:W-:Y:S01]  /*2c590*/  @!P3 VIADD R8, R8, 0x7fe001 ;  /* 0x007fe0010808b836 */ /* 0x000fe20000000000 */
[----:B------:R-:W-:Y:S02]  /*2c5a0*/  SHF.R.S32.HI R5, RZ, 0x1f, R46 ;  /* 0x0000001fff057819 */ /* 0x000fe4000001142e */
[----:B------:R-:W-:Y:S02]  /*2c5b0*/  ISETP.GE.AND P0, PT, R0, RZ, PT ;  /* 0x000000ff0000720c */ /* 0x000fe40003f06270 */
[----:B------:R-:W-:Y:S01]  /*2c5c0*/  IADD3 R18, PT, PT, R18, -R55, R2 ;  /* 0x8000003712127210 */ /* 0x000fe20007ffe002 */
[----:B-1----:R-:W-:Y:S01]  /*2c5d0*/  IMAD.WIDE R8, R8, UR4, RZ ;  /* 0x0000000408087c25 */ /* 0x002fe2000f8e02ff */
[----:B-----5:R-:W-:-:S02]  /*2c5e0*/  IADD3 R2, PT, PT, R10, -R21, RZ ;  /* 0x800000150a027210 */ /* 0x020fc40007ffe0ff */
[----:B------:R-:W-:Y:S01]  /*2c5f0*/  ISETP.GT.AND P1, PT, R4, 0x7fe000, PT ;  /* 0x007fe0000400780c */ /* 0x000fe20003f24270 */
[----:B------:R-:W-:Y:S01]  /*2c600*/  @!P2 VIADD R16, R16, 0x7fe001 ;  /* 0x007fe0011010a836 */ /* 0x000fe20000000000 */
[----:B------:R-:W-:Y:S01]  /*2c610*/  ISETP.GE.AND P2, PT, R2, RZ, PT ;  /* 0x000000ff0200720c */ /* 0x000fe20003f46270 */
[----:B------:R-:W-:Y:S02]  /*2c620*/  IMAD R5, R5, -0x7fe001, RZ ;  /* 0xff801fff05057824 */ /* 0x000fe400078e02ff */
[----:B------:R-:W-:Y:S02]  /*2c630*/  IMAD R17, R8, 0x3802001, RZ ;  /* 0x0380200108117824 */ /* 0x000fe400078e02ff */
[----:B------:R-:W-:Y:S01]  /*2c640*/  IMAD.IADD R10, R10, 0x1, R21 ;  /* 0x000000010a0a7824 */ /* 0x000fe200078e0215 */
[----:B------:R-:W-:Y:S02]  /*2c650*/  IADD3 R46, PT, PT, R57, -R46, R5 ;  /* 0x8000002e392e7210 */ /* 0x000fe40007ffe005 */
[----:B------:R-:W-:-:S02]  /*2c660*/  SHF.R.S32.HI R5, RZ, 0x1f, R17 ;  /* 0x0000001fff057819 */ /* 0x000fc40000011411 */
[----:B------:R-:W-:Y:S02]  /*2c670*/  @!P0 IADD3 R0, PT, PT, R0, 0x7fe001, RZ ;  /* 0x007fe00100008810 */ /* 0x000fe40007ffe0ff */
[----:B------:R-:W-:Y:S01]  /*2c680*/  ISETP.GT.AND P0, PT, R10, 0x7fe000, PT ;  /* 0x007fe0000a00780c */ /* 0x000fe20003f04270 */
[----:B------:R-:W-:Y:S01]  /*2c690*/  IMAD.HI.U32 R8, R17, -0x7fe001, R8 ;  /* 0xff801fff11087827 */ /* 0x000fe200078e0008 */
[----:B------:R0:W-:Y:S03]  /*2c6a0*/  STL [R1+0x4d74], R36 ;  /* 0x004d742401007387 */ /* 0x0001e60000100800 */
[----:B------:R-:W-:Y:S02]  /*2c6b0*/  @P1 VIADD R4, R4, 0xff801fff ;  /* 0xff801fff04041836 */ /* 0x000fe40000000000 */
[----:B------:R-:W-:Y:S01]  /*2c6c0*/  IMAD R5, R5, -0x7fe001, RZ ;  /* 0xff801fff05057824 */ /* 0x000fe200078e02ff */
[----:B------:R1:W-:Y:S01]  /*2c6d0*/  STL [R1+0x4d38], R16 ;  /* 0x004d381001007387 */ /* 0x0003e20000100800 */
[----:B------:R-:W-:Y:S01]  /*2c6e0*/  @!P2 VIADD R2, R2, 0x7fe001 ;  /* 0x007fe0010202a836 */ /* 0x000fe20000000000 */
[----:B------:R-:W-:-:S02]  /*2c6f0*/  ISETP.GE.AND P1, PT, R4, RZ, PT ;  /* 0x000000ff0400720c */ /* 0x000fc40003f26270 */
[----:B------:R-:W-:Y:S01]  /*2c700*/  STL [R1+0x4d78], R18 ;  /* 0x004d781201007387 */ /* 0x000fe20000100800 */
[----:B0-----:R-:W-:Y:S01]  /*2c710*/  IADD3 R36, PT, PT, R8, -R17, R5 ;  /* 0x8000001108247210 */ /* 0x001fe20007ffe005 */
[----:B------:R-:W-:Y:S02]  /*2c720*/  IMAD.IADD R5, R12, 0x1, -R23 ;  /* 0x000000010c057824 */ /* 0x000fe400078e0a17 */
[----:B------:R0:W-:Y:S01]  /*2c730*/  STL [R1+0x4d3c], R0 ;  /* 0x004d3c0001007387 */ /* 0x0001e20000100800 */
[----:B------:R-:W-:-:S03]  /*2c740*/  IMAD.WIDE R8, R2, UR4, RZ ;  /* 0x0000000402087c25 */ /* 0x000fc6000f8e02ff */
[----:B------:R-:W-:Y:S01]  /*2c750*/  STL [R1+0x4d7c], R46 ;  /* 0x004d7c2e01007387 */ /* 0x000fe20000100800 */
[----:B------:R-:W-:-:S03]  /*2c760*/  IADD3 R12, PT, PT, R12, R23, RZ ;  /* 0x000000170c0c7210 */ /* 0x000fc60007ffe0ff */
[----:B-1----:R-:W4:Y:S04]  /*2c770*/  LDL R16, [R1+0x4e0c] ;  /* 0x004e0c0001107983 */ /* 0x002f280000100800 */
[----:B------:R-:W4:Y:S01]  /*2c780*/  LDL R55, [R1+0x4e4c] ;  /* 0x004e4c0001377983 */ /* 0x000f220000100800 */
[----:B------:R-:W-:Y:S01]  /*2c790*/  IMAD R19, R8, 0x3802001, RZ ;  /* 0x0380200108137824 */ /* 0x000fe200078e02ff */
[----:B------:R-:W-:Y:S01]  /*2c7a0*/  ISETP.GE.AND P3, PT, R5, RZ, PT ;  /* 0x000000ff0500720c */ /* 0x000fe20003f66270 */
[----:B------:R-:W-:Y:S01]  /*2c7b0*/  @P0 VIADD R10, R10, 0xff801fff ;  /* 0xff801fff0a0a0836 */ /* 0x000fe20000000000 */
[----:B------:R-:W-:Y:S01]  /*2c7c0*/  ISETP.GT.AND P0, PT, R12, 0x7fe000, PT ;  /* 0x007fe0000c00780c */ /* 0x000fe20003f04270 */
[----:B------:R-:W-:Y:S01]  /*2c7d0*/  @!P1 VIADD R4, R4, 0x7fe001 ;  /* 0x007fe00104049836 */ /* 0x000fe20000000000 */
[----:B------:R-:W-:Y:S01]  /*2c7e0*/  SHF.R.S32.HI R2, RZ, 0x1f, R19 ;  /* 0x0000001fff027819 */ /* 0x000fe20000011413 */
[----:B------:R-:W5:Y:S01]  /*2c7f0*/  LDL R17, [R1+0x4e10] ;  /* 0x004e100001117983 */ /* 0x000f620000100800 */
[----:B------:R-:W-:Y:S01]  /*2c800*/  ISETP.GE.AND P2, PT, R10, RZ, PT ;  /* 0x000000ff0a00720c */ /* 0x000fe20003f46270 */
[----:B------:R-:W-:Y:S01]  /*2c810*/  IMAD.HI.U32 R8, R19, -0x7fe001, R8 ;  /* 0xff801fff13087827 */ /* 0x000fe200078e0008 */
[C---:B0-----:R-:W-:Y:S01]  /*2c820*/  IADD3 R0, PT, PT, R13.reuse, R48, RZ ;  /* 0x000000300d007210 */ /* 0x041fe20007ffe0ff */
[----:B------:R-:W5:Y:S02]  /*2c830*/  LDL R18, [R1+0x4e50] ;  /* 0x004e500001127983 */ /* 0x000f640000100800 */
[----:B------:R-:W-:-:S02]  /*2c840*/  IMAD.IADD R13, R13, 0x1, -R48 ;  /* 0x000000010d0d7824 */ /* 0x000fc400078e0a30 */
[----:B------:R-:W-:Y:S01]  /*2c850*/  IMAD R2, R2, -0x7fe001, RZ ;  /* 0xff801fff02027824 */ /* 0x000fe200078e02ff */
[----:B------:R0:W-:Y:S01]  /*2c860*/  STL [R1+0x4d80], R4 ;  /* 0x004d800401007387 */ /* 0x0001e20000100800 */
[----:B------:R-:W-:Y:S01]  /*2c870*/  @!P3 VIADD R5, R5, 0x7fe001 ;  /* 0x007fe0010505b836 */ /* 0x000fe20000000000 */
[----:B------:R-:W-:Y:S02]  /*2c880*/  ISETP.GE.AND P3, PT, R13, RZ, PT ;  /* 0x000000ff0d00720c */ /* 0x000fe40003f66270 */
[----:B------:R1:W-:Y:S01]  /*2c890*/  STL [R1+0x4dc0], R36 ;  /* 0x004dc02401007387 */ /* 0x0003e20000100800 */
[----:B------:R-:W-:Y:S01]  /*2c8a0*/  @P0 IADD3 R12, PT, PT, R12, -0x7fe001, RZ ;  /* 0xff801fff0c0c0810 */ /* 0x000fe20007ffe0ff */
[----:B------:R-:W-:Y:S01]  /*2c8b0*/  @!P2 VIADD R10, R10, 0x7fe001 ;  /* 0x007fe0010a0aa836 */ /* 0x000fe20000000000 */
[----:B------:R-:W-:Y:S02]  /*2c8c0*/  ISETP.GT.AND P1, PT, R0, 0x7fe000, PT ;  /* 0x007fe0000000780c */ /* 0x000fe40003f24270 */
[----:B------:R-:W-:Y:S01]  /*2c8d0*/  ISETP.GE.AND P2, PT, R12, RZ, PT ;  /* 0x000000ff0c00720c */ /* 0x000fe20003f46270 */
[----:B0-----:R-:W-:Y:S01]  /*2c8e0*/  IMAD.WIDE R4, R5, UR4, RZ ;  /* 0x0000000405047c25 */ /* 0x001fe2000f8e02ff */
[----:B-1----:R-:W-:-:S03]  /*2c8f0*/  IADD3 R36, PT, PT, R8, -R19, R2 ;  /* 0x8000001308247210 */ /* 0x002fc60007ffe002 */
[----:B------:R-:W-:Y:S02]  /*2c900*/  IMAD.IADD R2, R14, 0x1, R15 ;  /* 0x000000010e027824 */ /* 0x000fe400078e020f */
[----:B------:R-:W-:-:S03]  /*2c910*/  IMAD R21, R4, 0x3802001, RZ ;  /* 0x0380200104157824 */ /* 0x000fc600078e02ff */
[----:B------:R-:W-:Y:S01]  /*2c920*/  ISETP.GT.AND P0, PT, R2, 0x7fe000, PT ;  /* 0x007fe0000200780c */ /* 0x000fe20003f04270 */
[----:B------:R-:W-:Y:S01]  /*2c930*/  @!P3 VIADD R13, R13, 0x7fe001 ;  /* 0x007fe0010d0db836 */ /* 0x000fe20000000000 */
[----:B------:R-:W-:Y:S01]  /*2c940*/  SHF.R.S32.HI R8, RZ, 0x1f, R21 ;  /* 0x0000001fff087819 */ /* 0x000fe20000011415 */
[----:B------:R-:W-:Y:S01]  /*2c950*/  STL [R1+0x4d84], R10 ;  /* 0x004d840a01007387 */ /* 0x000fe20000100800 */
[----:B------:R-:W-:Y:S01]  /*2c960*/  IMAD.HI.U32 R9, R21, -0x7fe001, R4 ;  /* 0xff801fff15097827 */ /* 0x000fe200078e0004 */
[----:B------:R-:W-:Y:S02]  /*2c970*/  @P1 IADD3 R0, PT, PT, R0, -0x7fe001, RZ ;  /* 0xff801fff00001810 */ /* 0x000fe40007ffe0ff */
[----:B------:R0:W-:Y:S01]  /*2c980*/  STL [R1+0x4dc4], R36 ;  /* 0x004dc42401007387 */ /* 0x0001e20000100800 */
[----:B------:R-:W-:Y:S01]  /*2c990*/  IMAD.WIDE R4, R13, UR4, RZ ;  /* 0x000000040d047c25 */ /* 0x000fe2000f8e02ff */
[----:B------:R-:W-:Y:S02]  /*2c9a0*/  @!P2 IADD3 R12, PT, PT, R12, 0x7fe001, RZ ;  /* 0x007fe0010c0ca810 */ /* 0x000fe40007ffe0ff */
[----:B------:R-:W5:Y:S01]  /*2c9b0*/  LDL R19, [R1+0x4e14] ;  /* 0x004e140001137983 */ /* 0x000f620000100800 */
[----:B------:R-:W-:Y:S01]  /*2c9c0*/  IMAD R8, R8, -0x7fe001, RZ ;  /* 0xff801fff08087824 */ /* 0x000fe200078e02ff */
[----:B------:R-:W-:Y:S01]  /*2c9d0*/  ISETP.GE.AND P1, PT, R0, RZ, PT ;  /* 0x000000ff0000720c */ /* 0x000fe20003f26270 */
[----:B------:R-:W-:Y:S01]  /*2c9e0*/  @P0 VIADD R2, R2, 0xff801fff ;  /* 0xff801fff02020836 */ /* 0x000fe20000000000 */
[----:B------:R-:W5:Y:S01]  /*2c9f0*/  LDL R46, [R1+0x4e54] ;  /* 0x004e5400012e7983 */ /* 0x000f620000100800 */
[----:B------:R-:W-:Y:S01]  /*2ca00*/  IMAD R13, R4, 0x3802001, RZ ;  /* 0x03802001040d7824 */ /* 0x000fe200078e02ff */
[----:B0-----:R-:W-:Y:S01]  /*2ca10*/  IADD3 R36, PT, PT, R9, -R21, R8 ;  /* 0x8000001509247210 */ /* 0x001fe20007ffe008 */
[----:B------:R-:W-:Y:S01]  /*2ca20*/  IMAD.IADD R14, R14, 0x1, -R15 ;  /* 0x000000010e0e7824 */ /* 0x000fe200078e0a0f */
[----:B------:R-:W-:Y:S01]  /*2ca30*/  STL [R1+0x4d88], R12 ;  /* 0x004d880c01007387 */ /* 0x000fe20000100800 */
[----:B------:R-:W-:-:S03]  /*2ca40*/  ISETP.GE.AND P0, PT, R2, RZ, PT ;  /* 0x000000ff0200720c */ /* 0x000fc60003f06270 */
[----:B------:R-:W5:Y:S01]  /*2ca50*/  LDL R21, [R1+0x4e18] ;  /* 0x004e180001157983 */ /* 0x000f620000100800 */
[----:B------:R-:W-:-:S03]  /*2ca60*/  SHF.R.S32.HI R8, RZ, 0x1f, R13 ;  /* 0x0000001fff087819 */ /* 0x000fc6000001140d */
[----:B------:R-:W5:Y:S01]  /*2ca70*/  LDL R48, [R1+0x4e58] ;  /* 0x004e580001307983 */ /* 0x000f620000100800 */
[----:B------:R-:W-:Y:S01]  /*2ca80*/  ISETP.GE.AND P2, PT, R14, RZ, PT ;  /* 0x000000ff0e00720c */ /* 0x000fe20003f46270 */
[----:B------:R-:W-:Y:S01]  /*2ca90*/  IMAD.HI.U32 R10, R13, -0x7fe001, R4 ;  /* 0xff801fff0d0a7827 */ /* 0x000fe200078e0004 */
[----:B------:R-:W-:-:S03]  /*2caa0*/  IADD3 R4, PT, PT, R20, -R27, RZ ;  /* 0x8000001b14047210 */ /* 0x000fc60007ffe0ff */
[----:B------:R-:W-:Y:S02]  /*2cab0*/  IMAD R8, R8, -0x7fe001, RZ ;  /* 0xff801fff08087824 */ /* 0x000fe400078e02ff */
[----:B------:R-:W-:Y:S01]  /*2cac0*/  @!P1 VIADD R0, R0, 0x7fe001 ;  /* 0x007fe00100009836 */ /* 0x000fe20000000000 */
[----:B------:R-:W-:Y:S01]  /*2cad0*/  ISETP.GE.AND P1, PT, R4, RZ, PT ;  /* 0x000000ff0400720c */ /* 0x000fe20003f26270 */
[----:B------:R-:W-:Y:S01]  /*2cae0*/  IMAD.IADD R20, R20, 0x1, R27 ;  /* 0x0000000114147824 */ /* 0x000fe200078e021b */
[----:B------:R-:W-:Y:S01]  /*2caf0*/  IADD3 R10, PT, PT, R10, -R13, R8 ;  /* 0x8000000d0a0a7210 */ /* 0x000fe20007ffe008 */
[----:B------:R-:W-:Y:S01]  /*2cb00*/  IMAD.IADD R8, R22, 0x1, -R39 ;  /* 0x0000000116087824 */ /* 0x000fe200078e0a27 */
[----:B------:R-:W-:Y:S01]  /*2cb10*/  @!P0 IADD3 R2, PT, PT, R2, 0x7fe001, RZ ;  /* 0x007fe00102028810 */ /* 0x000fe20007ffe0ff */
[----:B------:R-:W-:Y:S01]  /*2cb20*/  STL [R1+0x4dc8], R36 ;  /* 0x004dc82401007387 */ /* 0x000fe20000100800 */
[----:B------:R-:W-:Y:S01]  /*2cb30*/  ISETP.GT.AND P0, PT, R20, 0x7fe000, PT ;  /* 0x007fe0001400780c */ /* 0x000fe20003f04270 */
[----:B------:R-:W-:-:S02]  /*2cb40*/  @!P2 VIADD R14, R14, 0x7fe001 ;  /* 0x007fe0010e0ea836 */ /* 0x000fc40000000000 */
[----:B------:R0:W-:Y:S01]  /*2cb50*/  STL [R1+0x4d8c], R0 ;  /* 0x004d8c0001007387 */ /* 0x0001e20000100800 */
[----:B------:R-:W-:-:S03]  /*2cb60*/  ISETP.GE.AND P2, PT, R8, RZ, PT ;  /* 0x000000ff0800720c */ /* 0x000fc60003f46270 */
[----:B------:R-:W-:Y:S04]  /*2cb70*/  STL [R1+0x4dcc], R10 ;  /* 0x004dcc0a01007387 */ /* 0x000fe80000100800 */
[----:B------:R1:W-:Y:S04]  /*2cb80*/  STL [R1+0x4d90], R2 ;  /* 0x004d900201007387 */ /* 0x0003e80000100800 */
[----:B------:R-:W5:Y:S04]  /*2cb90*/  LDL R23, [R1+0x4e1c] ;  /* 0x004e1c0001177983 */ /* 0x000f680000100800 */
[----:B------:R-:W5:Y:S01]  /*2cba0*/  LDL R58, [R1+0x4e5c] ;  /* 0x004e5c00013a7983 */ /* 0x000f620000100800 */
[----:B------:R-:W-:Y:S01]  /*2cbb0*/  IMAD.WIDE R14, R14, UR4, RZ ;  /* 0x000000040e0e7c25 */ /* 0x000fe2000f8e02ff */
[----:B------:R-:W-:-:S02]  /*2cbc0*/  @!P1 IADD3 R4, PT, PT, R4, 0x7fe001, RZ ;  /* 0x007fe00104049810 */ /* 0x000fc40007ffe0ff */
[----:B------:R-:W-:Y:S01]  /*2cbd0*/  @P0 IADD3 R20, PT, PT, R20, -0x7fe001, RZ ;  /* 0xff801fff14140810 */ /* 0x000fe20007ffe0ff */
[----:B------:R-:W-:Y:S01]  /*2cbe0*/  IMAD R13, R14, 0x3802001, RZ ;  /* 0x038020010e0d7824 */ /* 0x000fe200078e02ff */
[----:B------:R-:W5:Y:S01]  /*2cbf0*/  LDL R59, [R1+0x4e20] ;  /* 0x004e2000013b7983 */ /* 0x000f620000100800 */
[----:B------:R-:W-:Y:S02]  /*2cc00*/  IMAD.IADD R22, R22, 0x1, R39 ;  /* 0x0000000116167824 */ /* 0x000fe400078e0227 */
[----:B------:R-:W-:Y:S01]  /*2cc10*/  IMAD.WIDE R4, R4, UR4, RZ ;  /* 0x0000000404047c25 */ /* 0x000fe2000f8e02ff */
[----:B------:R-:W-:-:S03]  /*2cc20*/  ISETP.GE.AND P0, PT, R20, RZ, PT ;  /* 0x000000ff1400720c */ /* 0x000fc60003f06270 */
[----:B------:R-:W-:Y:S01]  /*2cc30*/  IMAD.HI.U32 R14, R13, -0x7fe001, R14 ;  /* 0xff801fff0d0e7827 */ /* 0x000fe200078e000e */
[----:B------:R-:W-:-:S03]  /*2cc40*/  ISETP.GT.AND P1, PT, R22, 0x7fe000, PT ;  /* 0x007fe0001600780c */ /* 0x000fc60003f24270 */
[----:B0-----:R-:W-:Y:S02]  /*2cc50*/  IMAD.IADD R0, R24, 0x1, R45 ;  /* 0x0000000118007824 */ /* 0x001fe400078e022d */
[----:B------:R-:W-:Y:S02]  /*2cc60*/  @!P2 VIADD R8, R8, 0x7fe001 ;  /* 0x007fe0010808a836 */ /* 0x000fe40000000000 */
[----:B------:R-:W-:Y:S01]  /*2cc70*/  IMAD R15, R4, 0x3802001, RZ ;  /* 0x03802001040f7824 */ /* 0x000fe200078e02ff */
[----:B------:R-:W-:Y:S01]  /*2cc80*/  SHF.R.S32.HI R9, RZ, 0x1f, R13 ;  /* 0x0000001fff097819 */ /* 0x000fe2000001140d */
[----:B-1----:R-:W-:Y:S01]  /*2cc90*/  IMAD.IADD R2, R24, 0x1, -R45 ;  /* 0x0000000118027824 */ /* 0x002fe200078e0a2d */
[----:B------:R-:W-:Y:S01]  /*2cca0*/  ISETP.GT.AND P2, PT, R0, 0x7fe000, PT ;  /* 0x007fe0000000780c */ /* 0x000fe20003f44270 */
[----:B------:R-:W-:Y:S01]  /*2ccb0*/  IMAD.WIDE R60, R8, UR4, RZ ;  /* 0x00000004083c7c25 */ /* 0x000fe2000f8e02ff */
[----:B------:R-:W5:Y:S03]  /*2ccc0*/  LDL R24, [R1+0x4e60] ;  /* 0x004e600001187983 */ /* 0x000f660000100800 */
[----:B------:R-:W-:Y:S01]  /*2ccd0*/  IMAD.HI.U32 R8, R15, -0x7fe001, R4 ;  /* 0xff801fff0f087827 */ /* 0x000fe200078e0004 */
[----:B------:R-:W-:-:S02]  /*2cce0*/  SHF.R.S32.HI R5, RZ, 0x1f, R15 ;  /* 0x0000001fff057819 */ /* 0x000fc4000001140f */
[----:B------:R-:W-:Y:S01]  /*2ccf0*/  ISETP.GE.AND P3, PT, R2, RZ, PT ;  /* 0x000000ff0200720c */ /* 0x000fe20003f66270 */
[----:B------:R-:W-:Y:S02]  /*2cd00*/  IMAD R9, R9, -0x7fe001, RZ ;  /* 0xff801fff09097824 */ /* 0x000fe400078e02ff */
[----:B------:R-:W-:Y:S02]  /*2cd10*/  IMAD R12, R5, -0x7fe001, RZ ;  /* 0xff801fff050c7824 */ /* 0x000fe400078e02ff */
[----:B------:R-:W-:Y:S01]  /*2cd20*/  @!P0 VIADD R20, R20, 0x7fe001 ;  /* 0x007fe00114148836 */ /* 0x000fe20000000000 */
[----:B------:R-:W-:Y:S01]  /*2cd30*/  IADD3 R14, PT, PT, R14, -R13, R9 ;  /* 0x8000000d0e0e7210 */ /* 0x000fe20007ffe009 */
[----:B------:R-:W-:Y:S01]  /*2cd40*/  IMAD R9, R60, 0x3802001, RZ ;  /* 0x038020013c097824 */ /* 0x000fe200078e02ff */
[----:B------:R-:W-:Y:S01]  /*2cd50*/  IADD3 R12, PT, PT, R8, -R15, R12 ;  /* 0x8000000f080c7210 */ /* 0x000fe20007ffe00c */
[----:B------:R-:W-:Y:S01]  /*2cd60*/  @P1 VIADD R22, R22, 0xff801fff ;  /* 0xff801fff16161836 */ /* 0x000fe20000000000 */
[----:B------:R-:W-:Y:S01]  /*2cd70*/  @P2 IADD3 R0, PT, PT, R0, -0x7fe001, RZ ;  /* 0xff801fff00002810 */ /* 0x000fe20007ffe0ff */
[----:B------:R-:W-:Y:S01]  /*2cd80*/  IMAD.IADD R8, R25, 0x1, -R26 ;  /* 0x0000000119087824 */ /* 0x000fe200078e0a1a */
[----:B------:R0:W-:Y:S01]  /*2cd90*/  STL [R1+0x4dd0], R14 ;  /* 0x004dd00e01007387 */ /* 0x0001e20000100800 */
[----:B------:R-:W-:Y:S01]  /*2cda0*/  IMAD.HI.U32 R10, R9, -0x7fe001, R60 ;  /* 0xff801fff090a7827 */ /* 0x000fe200078e003c */
[----:B------:R-:W-:-:S02]  /*2cdb0*/  ISETP.GE.AND P1, PT, R22, RZ, PT ;  /* 0x000000ff1600720c */ /* 0x000fc40003f26270 */
[----:B------:R1:W-:Y:S01]  /*2cdc0*/  STL [R1+0x4d94], R20 ;  /* 0x004d941401007387 */ /* 0x0003e20000100800 */
[----:B------:R-:W-:Y:S01]  /*2cdd0*/  @!P3 IADD3 R2, PT, PT, R2, 0x7fe001, RZ ;  /* 0x007fe0010202b810 */ /* 0x000fe20007ffe0ff */
[----:B------:R-:W-:Y:S02]  /*2cde0*/  IMAD.IADD R26, R25, 0x1, R26 ;  /* 0x00000001191a7824 */ /* 0x000fe400078e021a */
[----:B------:R-:W5:Y:S01]  /*2cdf0*/  LDL R27, [R1+0x4e24] ;  /* 0x004e2400011b7983 */ /* 0x000f620000100800 */
[----:B------:R-:W-:-:S03]  /*2ce00*/  ISETP.GE.AND P2, PT, R0, RZ, PT ;  /* 0x000000ff0000720c */ /* 0x000fc60003f46270 */
[----:B------:R-:W5:Y:S01]  /*2ce10*/  LDL R60, [R1+0x4e64] ;  /* 0x004e6400013c7983 */ /* 0x000f620000100800 */
[----:B------:R-:W-:Y:S02]  /*2ce20*/  ISETP.GE.AND P3, PT, R8, RZ, PT ;  /* 0x000000ff0800720c */ /* 0x000fe40003f66270 */
[----:B------:R-:W-:Y:S02]  /*2ce30*/  SHF.R.S32.HI R4, RZ, 0x1f, R9 ;  /* 0x0000001fff047819 */ /* 0x000fe40000011409 */
[----:B------:R-:W-:-:S03]  /*2ce40*/  ISETP.GT.AND P0, PT, R26, 0x7fe000, PT ;  /* 0x007fe0001a00780c */ /* 0x000fc60003f04270 */
[----:B------:R-:W-:Y:S02]  /*2ce50*/  IMAD R5, R4, -0x7fe001, RZ ;  /* 0xff801fff04057824 */ /* 0x000fe400078e02ff */
[----:B------:R-:W-:Y:S01]  /*2ce60*/  @!P1 VIADD R22, R22, 0x7fe001 ;  /* 0x007fe00116169836 */ /* 0x000fe20000000000 */
[----:B------:R-:W-:Y:S02]  /*2ce70*/  @!P2 IADD3 R0, PT, PT, R0, 0x7fe001, RZ ;  /* 0x007fe0010000a810 */ /* 0x000fe40007ffe0ff */
[----:B------:R-:W-:Y:S01]  /*2ce80*/  IADD3 R10, PT, PT, R10, -R9, R5 ;  /* 0x800000090a0a7210 */ /* 0x000fe20007ffe005 */
[----:B------:R-:W-:Y:S01]  /*2ce90*/  IMAD.WIDE R4, R2, UR4, RZ ;  /* 0x0000000402047c25 */ /* 0x000fe2000f8e02ff */
[----:B------:R-:W-:Y:S03]  /*2cea0*/  STL [R1+0x4dd4], R12 ;  /* 0x004dd40c01007387 */ /* 0x000fe60000100800 */
[----:B------:R-:W-:Y:S01]  /*2ceb0*/  @!P3 VIADD R8, R8, 0x7fe001 ;  /* 0x007fe0010808b836 */ /* 0x000fe20000000000 */
[----:B------:R-:W-:Y:S01]  /*2cec0*/  STL [R1+0x4d98], R22 ;  /* 0x004d981601007387 */ /* 0x000fe20000100800 */
[----:B------:R-:W-:Y:S01]  /*2ced0*/  IMAD R13, R4, 0x3802001, RZ ;  /* 0x03802001040d7824 */ /* 0x000fe200078e02ff */
[----:B------:R-:W-:Y:S01]  /*2cee0*/  @P0 IADD3 R26, PT, PT, R26, -0x7fe001, RZ ;  /* 0xff801fff1a1a0810 */ /* 0x000fe20007ffe0ff */
[----:B------:R-:W-:Y:S01]  /*2cef0*/  IMAD.WIDE R8, R8, UR4, RZ ;  /* 0x0000000408087c25 */ /* 0x000fe2000f8e02ff */
[----:B------:R-:W-:Y:S04]  /*2cf00*/  STL [R1+0x4dd8], R10 ;  /* 0x004dd80a01007387 */ /* 0x000fe80000100800 */
[----:B------:R2:W-:Y:S01]  /*2cf10*/  STL [R1+0x4d9c], R0 ;  /* 0x004d9c0001007387 */ /* 0x0005e20000100800 */
[----:B0-----:R-:W-:Y:S01]  /*2cf20*/  IMAD.HI.U32 R14, R13, -0x7fe001, R4 ;  /* 0xff801fff0d0e7827 */ /* 0x001fe200078e0004 */
[----:B------:R-:W-:-:S02]  /*2cf30*/  ISETP.GE.AND P2, PT, R26, RZ, PT ;  /* 0x000000ff1a00720c */ /* 0x000fc40003f46270 */
[----:B------:R-:W5:Y:S01]  /*2cf40*/  LDL R36, [R1+0x4e28] ;  /* 0x004e280001247983 */ /* 0x000f620000100800 */
[----:B------:R-:W-:-:S03]  /*2cf50*/  IMAD.IADD R2, R37, 0x1, R50 ;  /* 0x0000000125027824 */ /* 0x000fc600078e0232 */
[----:B------:R-:W5:Y:S01]  /*2cf60*/  LDL R45, [R1+0x4e68] ;  /* 0x004e6800012d7983 */ /* 0x000f620000100800 */
[----:B------:R-:W-:Y:S01]  /*2cf70*/  IMAD.IADD R37, R37, 0x1, -R50 ;  /* 0x0000000125257824 */ /* 0x000fe200078e0a32 */
[----:B------:R-:W-:Y:S01]  /*2cf80*/  SHF.R.S32.HI R4, RZ, 0x1f, R13 ;  /* 0x0000001fff047819 */ /* 0x000fe2000001140d */
[----:B------:R-:W-:Y:S01]  /*2cf90*/  IMAD R5, R8, 0x3802001, RZ ;  /* 0x0380200108057824 */ /* 0x000fe200078e02ff */
[----:B------:R-:W5:Y:S02]  /*2cfa0*/  LDL R66, [R1+0x4e2c] ;  /* 0x004e2c0001427983 */ /* 0x000f640000100800 */
[----:B------:R-:W-:Y:S01]  /*2cfb0*/  ISETP.GE.AND P3, PT, R37, RZ, PT ;  /* 0x000000ff2500720c */ /* 0x000fe20003f66270 */
[----:B-1----:R-:W-:Y:S01]  /*2cfc0*/  IMAD.HI.U32 R20, R5, -0x7fe001, R8 ;  /* 0xff801fff05147827 */ /* 0x002fe200078e0008 */
[----:B------:R-:W-:-:S03]  /*2cfd0*/  IADD3 R8, PT, PT, R38, -R47, RZ ;  /* 0x8000002f26087210 */ /* 0x000fc60007ffe0ff */
[----:B------:R-:W-:Y:S02]  /*2cfe0*/  IMAD R4, R4, -0x7fe001, RZ ;  /* 0xff801fff04047824 */ /* 0x000fe400078e02ff */
[----:B--2---:R-:W-:Y:S01]  /*2cff0*/  IMAD.IADD R0, R38, 0x1, R47 ;  /* 0x0000000126007824 */ /* 0x004fe200078e022f */
[----:B------:R-:W-:Y:S01]  /*2d000*/  ISETP.GE.AND P4, PT, R8, RZ, PT ;  /* 0x000000ff0800720c */ /* 0x000fe20003f86270 */
[----:B------:R-:W-:Y:S01]  /*2d010*/  @!P2 VIADD R26, R26, 0x7fe001 ;  /* 0x007fe0011a1aa836 */ /* 0x000fe20000000000 */
[----:B------:R-:W-:Y:S01]  /*2d020*/  ISETP.GT.AND P0, PT, R2, 0x7fe000, PT ;  /* 0x007fe0000200780c */ /* 0x000fe20003f04270 */
[----:B------:R-:W2:Y:S01]  /*2d030*/  LDL R47, [R1+0x4e6c] ;  /* 0x004e6c00012f7983 */ /* 0x000ea20000100800 */
[----:B------:R-:W-:Y:S02]  /*2d040*/  IADD3 R10, PT, PT, R14, -R13, R4 ;  /* 0x8000000d0e0a7210 */ /* 0x000fe40007ffe004 */
[----:B------:R-:W-:Y:S02]  /*2d050*/  ISETP.GT.AND P1, PT, R0, 0x7fe000, PT ;  /* 0x007fe0000000780c */ /* 0x000fe40003f24270 */
[----:B------:R-:W-:Y:S01]  /*2d060*/  SHF.R.S32.HI R4, RZ, 0x1f, R5 ;  /* 0x0000001fff047819 */ /* 0x000fe20000011405 */
[----:B------:R0:W-:Y:S01]  /*2d070*/  STL [R1+0x4ddc], R10 ;  /* 0x004ddc0a01007387 */ /* 0x0001e20000100800 */
[----:B------:R-:W-:-:S03]  /*2d080*/  @!P3 IADD3 R37, PT, PT, R37, 0x7fe001, RZ ;  /* 0x007fe0012525b810 */ /* 0x000fc60007ffe0ff */
[----:B------:R-:W-:Y:S01]  /*2d090*/  IMAD R4, R4, -0x7fe001, RZ ;  /* 0xff801fff04047824 */ /* 0x000fe200078e02ff */
[----:B------:R-:W-:Y:S01]  /*2d0a0*/  STL [R1+0x4da0], R26 ;  /* 0x004da01a01007387 */ /* 0x000fe20000100800 */
[----:B------:R-:W-:-:S03]  /*2d0b0*/  @!P4 VIADD R8, R8, 0x7fe001 ;  /* 0x007fe0010808c836 */ /* 0x000fc60000000000 */
[----:B------:R-:W2:Y:S01]  /*2d0c0*/  LDL R38, [R1+0x4e30] ;  /* 0x004e300001267983 */ /* 0x000ea20000100800 */
[----:B------:R-:W-:-:S03]  /*2d0d0*/  IADD3 R20, PT, PT, R20, -R5, R4 ;  /* 0x8000000514147210 */ /* 0x000fc60007ffe004 */
[----:B------:R-:W2:Y:S01]  /*2d0e0*/  LDL R39, [R1+0x4e70] ;  /* 0x004e700001277983 */ /* 0x000ea20000100800 */
[----:B------:R-:W-:Y:S02]  /*2d0f0*/  @P0 VIADD R2, R2, 0xff801fff ;  /* 0xff801fff02020836 */ /* 0x000fe40000000000 */
[----:B------:R-:W-:-:S04]  /*2d100*/  IMAD.WIDE R4, R37, UR4, RZ ;  /* 0x0000000425047c25 */ /* 0x000fc8000f8e02ff */
[----:B------:R-:W-:Y:S02]  /*2d110*/  @P1 VIADD R0, R0, 0xff801fff ;  /* 0xff801fff00001836 */ /* 0x000fe40000000000 */
[----:B------:R-:W-:Y:S01]  /*2d120*/  IMAD.WIDE R8, R8, UR4, RZ ;  /* 0x0000000408087c25 */ /* 0x000fe2000f8e02ff */
[----:B------:R-:W-:-:S03]  /*2d130*/  ISETP.GE.AND P0, PT, R2, RZ, PT ;  /* 0x000000ff0200720c */ /* 0x000fc60003f06270 */
[----:B------:R-:W-:Y:S01]  /*2d140*/  IMAD R13, R4, 0x3802001, RZ ;  /* 0x03802001040d7824 */ /* 0x000fe200078e02ff */
[----:B------:R-:W-:Y:S01]  /*2d150*/  ISETP.GE.AND P1, PT, R0, RZ, PT ;  /* 0x000000ff0000720c */ /* 0x000fe20003f26270 */
[----:B------:R-:W-:Y:S01]  /*2d160*/  IMAD R15, R8, 0x3802001, RZ ;  /* 0x03802001080f7824 */ /* 0x000fe200078e02ff */
[----:B------:R-:W-:Y:S02]  /*2d170*/  IADD3 R12, PT, PT, R40, -R49, RZ ;  /* 0x80000031280c7210 */ /* 0x000fe40007ffe0ff */
[----:B0-----:R-:W-:Y:S01]  /*2d180*/  SHF.R.S32.HI R10, RZ, 0x1f, R13 ;  /* 0x0000001fff0a7819 */ /* 0x001fe2000001140d */
[----:B------:R-:W-:Y:S01]  /*2d190*/  IMAD.HI.U32 R14, R13, -0x7fe001, R4 ;  /* 0xff801fff0d0e7827 */ /* 0x000fe200078e0004 */
[----:B------:R-:W-:Y:S02]  /*2d1a0*/  SHF.R.S32.HI R4, RZ, 0x1f, R15 ;  /* 0x0000001fff047819 */ /* 0x000fe4000001140f */
[----:B------:R-:W-:Y:S01]  /*2d1b0*/  ISETP.GE.AND P2, PT, R12, RZ, PT ;  /* 0x000000ff0c00720c */ /* 0x000fe20003f46270 */
[----:B------:R-:W-:-:S02]  /*2d1c0*/  IMAD R5, R10, -0x7fe001, RZ ;  /* 0xff801fff0a057824 */ /* 0x000fc400078e02ff */
[----:B------:R-:W-:-:S04]  /*2d1d0*/  IMAD.HI.U32 R8, R15, -0x7fe001, R8 ;  /* 0xff801fff0f087827 */ /* 0x000fc800078e0008 */
[----:B------:R-:W-:Y:S01]  /*2d1e0*/  IMAD R4, R4, -0x7fe001, RZ ;  /* 0xff801fff04047824 */ /* 0x000fe200078e02ff */
[----:B------:R-:W-:Y:S01]  /*2d1f0*/  IADD3 R14, PT, PT, R14, -R13, R5 ;  /* 0x8000000d0e0e7210 */ /* 0x000fe20007ffe005 */
[----:B------:R-:W-:Y:S01]  /*2d200*/  @!P0 VIADD R2, R2, 0x7fe001 ;  /* 0x007fe00102028836 */ /* 0x000fe20000000000 */
[----:B------:R-:W-:Y:S01]  /*2d210*/  @!P1 IADD3 R0, PT, PT, R0, 0x7fe001, RZ ;  /* 0x007fe00100009810 */ /* 0x000fe20007ffe0ff */
[----:B------:R-:W-:Y:S01]  /*2d220*/  STL [R1+0x4de0], R20 ;  /* 0x004de01401007387 */ /* 0x000fe20000100800 */
[----:B------:R-:W-:Y:S01]  /*2d230*/  IADD3 R4, PT, PT, R8, -R15, R4 ;  /* 0x8000000f08047210 */ /* 0x000fe20007ffe004 */
[----:B------:R-:W-:Y:S02]  /*2d240*/  IMAD.IADD R10, R40, 0x1, R49 ;  /* 0x00000001280a7824 */ /* 0x000fe400078e0231 */
[----:B------:R0:W-:Y:S01]  /*2d250*/  STL [R1+0x4da4], R2 ;  /* 0x004da40201007387 */ /* 0x0001e20000100800 */
[----:B------:R-:W-:-:S03]  /*2d260*/  IMAD.IADD R5, R41, 0x1, -R42 ;  /* 0x0000000129057824 */ /* 0x000fc600078e0a2a */
[----:B------:R-:W-:Y:S01]  /*2d270*/  STL [R1+0x4de4], R14 ;  /* 0x004de40e01007387 */ /* 0x000fe20000100800 */
[----:B------:R-:W-:-:S03]  /*2d280*/  IMAD.IADD R42, R41, 0x1, R42 ;  /* 0x00000001292a7824 */ /* 0x000fc600078e022a */
[----:B------:R-:W-:Y:S01]  /*2d290*/  STL [R1+0x4da8], R0 ;  /* 0x004da80001007387 */ /* 0x000fe20000100800 */
[----:B------:R-:W-:Y:S01]  /*2d2a0*/  ISETP.GT.AND P0, PT, R10, 0x7fe000, PT ;  /* 0x007fe0000a00780c */ /* 0x000fe20003f04270 */
[----:B------:R-:W-:Y:S02]  /*2d2b0*/  @!P2 VIADD R12, R12, 0x7fe001 ;  /* 0x007fe0010c0ca836 */ /* 0x000fe40000000000 */
[----:B------:R-:W2:Y:S01]  /*2d2c0*/  LDL R40, [R1+0x4e34] ;  /* 0x004e340001287983 */ /* 0x000ea20000100800 */
[----:B------:R-:W-:-:S03]  /*2d2d0*/  ISETP.GE.AND P2, PT, R5, RZ, PT ;  /* 0x000000ff0500720c */ /* 0x000fc60003f46270 */
[----:B------:R-:W2:Y:S04]  /*2d2e0*/  LDL R49, [R1+0x4e74] ;  /* 0x004e740001317983 */ /* 0x000ea80000100800 */
[----:B------:R1:W-:Y:S04]  /*2d2f0*/  STL [R1+0x4de8], R4 ;  /* 0x004de80401007387 */ /* 0x0003e80000100800 */
[----:B------:R-:W2:Y:S04]  /*2d300*/  LDL R41, [R1+0x4e38] ;  /* 0x004e380001297983 */ /* 0x000ea80000100800 */
[----:B------:R-:W2:Y:S01]  /*2d310*/  LDL R50, [R1+0x4e78] ;  /* 0x004e780001327983 */ /* 0x000ea20000100800 */
[----:B0-----:R-:W-:-:S02]  /*2d320*/  IMAD.IADD R2, R43, 0x1, -R52 ;  /* 0x000000012b027824 */ /* 0x001fc400078e0a34 */
[----:B------:R-:W-:Y:S01]  /*2d330*/  IMAD.WIDE R12, R12, UR4, RZ ;  /* 0x000000040c0c7c25 */ /* 0x000fe2000f8e02ff */
[----:B------:R-:W-:Y:S01]  /*2d340*/  @P0 IADD3 R10, PT, PT, R10, -0x7fe001, RZ ;  /* 0xff801fff0a0a0810 */ /* 0x000fe20007ffe0ff */
[----:B-1----:R-:W2:Y:S01]  /*2d350*/  LDL R4, [R1+0x4e3c] ;  /* 0x004e3c0001047983 */ /* 0x002ea20000100800 */
[----:B------:R-:W-:Y:S01]  /*2d360*/  ISETP.GT.AND P0, PT, R42, 0x7fe000, PT ;  /* 0x007fe0002a00780c */ /* 0x000fe20003f04270 */
[----:B------:R-:W-:Y:S01]  /*2d370*/  IMAD R15, R12, 0x3802001, RZ ;  /* 0x038020010c0f7824 */ /* 0x000fe200078e02ff */
[----:B------:R-:W-:Y:S01]  /*2d380*/  ISETP.GE.AND P3, PT, R2, RZ, PT ;  /* 0x000000ff0200720c */ /* 0x000fe20003f66270 */
[----:B------:R-:W2:Y:S01]  /*2d390*/  LDL R57, [R1+0x4e7c] ;  /* 0x004e7c0001397983 */ /* 0x000ea20000100800 */
[----:B------:R-:W-:-:S05]  /*2d3a0*/  @!P2 IADD3 R5, PT, PT, R5, 0x7fe001, RZ ;  /* 0x007fe0010505a810 */ /* 0x000fca0007ffe0ff */
[----:B------:R-:W-:Y:S01]  /*2d3b0*/  IMAD.WIDE R8, R5, UR4, RZ ;  /* 0x0000000405087c25 */ /* 0x000fe2000f8e02ff */
[----:B------:R-:W-:-:S03]  /*2d3c0*/  SHF.R.S32.HI R5, RZ, 0x1f, R15 ;  /* 0x0000001fff057819 */ /* 0x000fc6000001140f */
[----:B------:R-:W-:Y:S01]  /*2d3d0*/  IMAD.HI.U32 R20, R15, -0x7fe001, R12 ;  /* 0xff801fff0f147827 */ /* 0x000fe200078e000c */
[----:B------:R-:W-:-:S03]  /*2d3e0*/  @P0 IADD3 R42, PT, PT, R42, -0x7fe001, RZ ;  /* 0xff801fff2a2a0810 */ /* 0x000fc60007ffe0ff */
[----:B------:R-:W-:Y:S02]  /*2d3f0*/  IMAD R25, R8, 0x3802001, RZ ;  /* 0x0380200108197824 */ /* 0x000fe400078e02ff */
[----:B------:R-:W-:Y:S02]  /*2d400*/  IMAD R12, R5, -0x7fe001, RZ ;  /* 0xff801fff050c7824 */ /* 0x000fe400078e02ff */
[----:B------:R-:W-:Y:S01]  /*2d410*/  @!P3 VIADD R2, R2, 0x7fe001 ;  /* 0x007fe0010202b836 */ /* 0x000fe20000000000 */
[----:B------:R-:W-:Y:S02]  /*2d420*/  ISETP.GE.AND P1, PT, R10, RZ, PT ;  /* 0x000000ff0a00720c */ /* 0x000fe40003f26270 */
[----:B------:R-:W-:Y:S02]  /*2d430*/  SHF.R.S32.HI R5, RZ, 0x1f, R25 ;  /* 0x0000001fff057819 */ /* 0x000fe40000011419 */
[----:B------:R-:W-:Y:S01]  /*2d440*/  IADD3 R20, PT, PT, R20, -R15, R12 ;  /* 0x8000000f14147210 */ /* 0x000fe20007ffe00c */
[----:B------:R-:W-:Y:S01]  /*2d450*/  IMAD.WIDE R12, R2, UR4, RZ ;  /* 0x00000004020c7c25 */ /* 0x000fe2000f8e02ff */
[----:B------:R-:W-:-:S03]  /*2d460*/  ISETP.GE.AND P2, PT, R42, RZ, PT ;  /* 0x000000ff2a00720c */ /* 0x000fc60003f46270 */
[----:B------:R-:W-:-:S04]  /*2d470*/  IMAD.HI.U32 R2, R25, -0x7fe001, R8 ;  /* 0xff801fff19027827 */ /* 0x000fc800078e0008 */
[----:B------:R-:W-:Y:S02]  /*2d480*/  IMAD R5, R5, -0x7fe001, RZ ;  /* 0xff801fff05057824 */ /* 0x000fe400078e02ff */
[----:B------:R-:W-:Y:S02]  /*2d490*/  IMAD.IADD R14, R43, 0x1, R52 ;  /* 0x000000012b0e7824 */ /* 0x000fe400078e0234 */
[----:B------:R-:W-:Y:S02]  /*2d4a0*/  IMAD R9, R12, 0x3802001, RZ ;  /* 0x038020010c097824 */ /* 0x000fe400078e02ff */
[C---:B------:R-:W-:Y:S01]  /*2d4b0*/  IMAD.IADD R0, R44.reuse, 0x1, -R51 ;  /* 0x000000012c007824 */ /* 0x040fe200078e0a33 */
[----:B------:R-:W-:Y:S02]  /*2d4c0*/  IADD3 R44, PT, PT, R44, R51, RZ ;  /* 0x000000332c2c7210 */ /* 0x000fe40007ffe0ff */
[----:B------:R-:W-:Y:S02]  /*2d4d0*/  IADD3 R2, PT, PT, R2, -R25, R5 ;  /* 0x8000001902027210 */ /* 0x000fe40007ffe005 */
[----:B------:R-:W-:-:S02]  /*2d4e0*/  ISETP.GT.AND P0, PT, R14, 0x7fe000, PT ;  /* 0x007fe0000e00780c */ /* 0x000fc40003f04270 */
[----:B------:R-:W-:Y:S01]  /*2d4f0*/  SHF.R.S32.HI R5, RZ, 0x1f, R9 ;  /* 0x0000001fff057819 */ /* 0x000fe20000011409 */
[----:B------:R-:W-:Y:S01]  /*2d500*/  @!P1 VIADD R10, R10, 0x7fe001 ;  /* 0x007fe0010a0a9836 */ /* 0x000fe20000000000 */
[----:B------:R-:W-:Y:S01]  /*2d510*/  ISETP.GE.AND P4, PT, R0, RZ, PT ;  /* 0x000000ff0000720c */ /* 0x000fe20003f86270 */
[----:B------:R-:W-:Y:S01]  /*2d520*/  @!P2 VIADD R42, R42, 0x7fe001 ;  /* 0x007fe0012a2aa836 */ /* 0x000fe20000000000 */
[----:B------:R-:W-:Y:S01]  /*2d530*/  ISETP.GT.AND P1, PT, R44, 0x7fe000, PT ;  /* 0x007fe0002c00780c */ /* 0x000fe20003f24270 */
[----:B------:R-:W-:Y:S01]  /*2d540*/  IMAD.HI.U32 R22, R9, -0x7fe001, R12 ;  /* 0xff801fff09167827 */ /* 0x000fe200078e000c */
[----:B------:R0:W-:Y:S03]  /*2d550*/  STL [R1+0x4dac], R10 ;  /* 0x004dac0a01007387 */ /* 0x0001e60000100800 */
[----:B------:R-:W-:Y:S01]  /*2d560*/  IMAD R5, R5, -0x7fe001, RZ ;  /* 0xff801fff05057824 */ /* 0x000fe200078e02ff */
[----:B------:R-:W-:Y:S04]  /*2d570*/  STL [R1+0x4dec], R20 ;  /* 0x004dec1401007387 */ /* 0x000fe80000100800 */
[----:B------:R-:W-:Y:S01]  /*2d580*/  STL [R1+0x4db0], R42 ;  /* 0x004db02a01007387 */ /* 0x000fe20000100800 */
[----:B------:R-:W-:-:S03]  /*2d590*/  IADD3 R22, PT, PT, R22, -R9, R5 ;  /* 0x8000000916167210 */ /* 0x000fc60007ffe005 */
[----:B------:R1:W-:Y:S01]  /*2d5a0*/  STL [R1+0x4df0], R2 ;  /* 0x004df00201007387 */ /* 0x0003e20000100800 */
[----:B------:R-:W-:-:S03]  /*2d5b0*/  @P0 IADD3 R14, PT, PT, R14, -0x7fe001, RZ ;  /* 0xff801fff0e0e0810 */ /* 0x000fc60007ffe0ff */
[----:B------:R-:W2:Y:S04]  /*2d5c0*/  LDL R9, [R1+0x4e84] ;  /* 0x004e840001097983 */ /* 0x000ea80000100800 */
[----:B------:R-:W2:Y:S01]  /*2d5d0*/  LDL R52, [R1+0x4ec4] ;  /* 0x004ec40001347983 */ /* 0x000ea20000100800 */
[----:B------:R-:W-:Y:S02]  /*2d5e0*/  @!P4 VIADD R0, R0, 0x7fe001 ;  /* 0x007fe0010000c836 */ /* 0x000fe40000000000 */
[----:B------:R-:W-:Y:S01]  /*2d5f0*/  @P1 VIADD R44, R44, 0xff801fff ;  /* 0xff801fff2c2c1836 */ /* 0x000fe20000000000 */
[----:B------:R-:W-:Y:S01]  /*2d600*/  ISETP.GE.AND P1, PT, R14, RZ, PT ;  /* 0x000000ff0e00720c */ /* 0x000fe20003f26270 */
[----:B------:R-:W-:Y:S01]  /*2d610*/  IMAD.WIDE R62, R0, UR4, RZ ;  /* 0x00000004003e7c25 */ /* 0x000fe2000f8e02ff */
[----:B------:R-:W2:Y:S03]  /*2d620*/  LDL R5, [R1+0x4e80] ;  /* 0x004e800001057983 */ /* 0x000ea60000100800 */
[C---:B------:R-:W-:Y:S01]  /*2d630*/  IMAD.IADD R0, R3.reuse, 0x1, R54 ;  /* 0x0000000103007824 */ /* 0x040fe200078e0236 */
[----:B------:R-:W-:Y:S01]  /*2d640*/  IADD3 R3, PT, PT, R3, -R54, RZ ;  /* 0x8000003603037210 */ /* 0x000fe20007ffe0ff */
[C-C-:B0-----:R-:W-:Y:S01]  /*2d650*/  IMAD.IADD R10, R6.reuse, 0x1, R7.reuse ;  /* 0x00000001060a7824 */ /* 0x141fe200078e0207 */
[----:B------:R-:W2:Y:S01]  /*2d660*/  LDL R8, [R1+0x4ec0] ;  /* 0x004ec00001087983 */ /* 0x000ea20000100800 */
[----:B------:R-:W-:Y:S01]  /*2d670*/  IMAD.IADD R6, R6, 0x1, -R7 ;  /* 0x0000000106067824 */ /* 0x000fe200078e0a07 */
[----:B------:R-:W-:Y:S01]  /*2d680*/  ISETP.GE.AND P3, PT, R3, RZ, PT ;  /* 0x000000ff0300720c */ /* 0x000fe20003f66270 */
[----:B------:R-:W-:Y:S01]  /*2d690*/  IMAD R12, R62, 0x3802001, RZ ;  /* 0x038020013e0c7824 */ /* 0x000fe200078e02ff */
[----:B------:R-:W0:Y:S02]  /*2d6a0*/  LDCU UR5, c[0x3][UR6+-0xd8] ;  /* 0x00ffe500060577ac */ /* 0x000e240008000800 */
[----:B------:R-:W-:-:S02]  /*2d6b0*/  ISETP.GE.AND P4, PT, R6, RZ, PT ;  /* 0x000000ff0600720c */ /* 0x000fc40003f86270 */
[----:B------:R-:W-:Y:S02]  /*2d6c0*/  ISETP.GE.AND P2, PT, R44, RZ, PT ;  /* 0x000000ff2c00720c */ /* 0x000fe40003f46270 */
[----:B------:R-:W-:Y:S02]  /*2d6d0*/  ISETP.GT.AND P0, PT, R0, 0x7fe000, PT ;  /* 0x007fe0000000780c */ /* 0x000fe40003f04270 */
[----:B------:R-:W-:Y:S02]  /*2d6e0*/  @!P1 IADD3 R14, PT, PT, R14, 0x7fe001, RZ ;  /* 0x007fe0010e0e9810 */ /* 0x000fe40007ffe0ff */
[----:B-1----:R-:W-:Y:S02]  /*2d6f0*/  SHF.R.S32.HI R2, RZ, 0x1f, R12 ;  /* 0x0000001fff027819 */ /* 0x002fe4000001140c */
[----:B------:R-:W-:Y:S01]  /*2d700*/  ISETP.GT.AND P1, PT, R10, 0x7fe000, PT ;  /* 0x007fe0000a00780c */ /* 0x000fe20003f24270 */
[----:B------:R-:W-:-:S04]  /*2d710*/  IMAD.HI.U32 R13, R12, -0x7fe001, R62 ;  /* 0xff801fff0c0d7827 */ /* 0x000fc800078e003e */
[----:B------:R-:W-:Y:S01]  /*2d720*/  IMAD R2, R2, -0x7fe001, RZ ;  /* 0xff801fff02027824 */ /* 0x000fe200078e02ff */
[----:B------:R-:W-:Y:S01]  /*2d730*/  @!P4 IADD3 R6, PT, PT, R6, 0x7fe001, RZ ;  /* 0x007fe0010606c810 */ /* 0x000fe20007ffe0ff */
[----:B------:R-:W-:Y:S02]  /*2d740*/  @!P3 VIADD R3, R3, 0x7fe001 ;  /* 0x007fe0010303b836 */ /* 0x000fe40000000000 */
[----:B------:R-:W-:Y:S01]  /*2d750*/  @!P2 VIADD R44, R44, 0x7fe001 ;  /* 0x007fe0012c2ca836 */ /* 0x000fe20000000000 */
[----:B------:R-:W-:Y:S01]  /*2d760*/  IADD3 R20, PT, PT, R13, -R12, R2 ;  /* 0x8000000c0d147210 */ /* 0x000fe20007ffe002 */
[----:B------:R-:W-:Y:S01]  /*2d770*/  IMAD.WIDE R2, R3, UR4, RZ ;  /* 0x0000000403027c25 */ /* 0x000fe2000f8e02ff */
[----:B------:R-:W-:Y:S03]  /*2d780*/  STL [R1+0x4db4], R14 ;  /* 0x004db40e01007387 */ /* 0x000fe60000100800 */
[----:B------:R-:W-:Y:S01]  /*2d790*/  @P0 VIADD R0, R0, 0xff801fff ;  /* 0xff801fff00000836 */ /* 0x000fe20000000000 */
[----:B------:R1:W-:Y:S01]  /*2d7a0*/  STL [R1+0x4df4], R22 ;  /* 0x004df41601007387 */ /* 0x0003e20000100800 */
[----:B0-----:R-:W-:-:S04]  /*2d7b0*/  IMAD.WIDE R6, R6, UR5, RZ ;  /* 0x0000000506067c25 */ /* 0x001fc8000f8e02ff */
[----:B------:R-:W-:Y:S01]  /*2d7c0*/  @P1 VIADD R10, R10, 0xff801fff ;  /* 0xff801fff0a0a1836 */ /* 0x000fe20000000000 */
[----:B------:R-:W-:Y:S01]  /*2d7d0*/  STL [R1+0x4db8], R44 ;  /* 0x004db82c01007387 */ /* 0x000fe20000100800 */
[----:B------:R-:W-:Y:S01]  /*2d7e0*/  IMAD R13, R2, 0x3802001, RZ ;  /* 0x03802001020d7824 */ /* 0x000fe200078e02ff */
[----:B------:R-:W-:Y:S01]  /*2d7f0*/  ISETP.GE.AND P0, PT, R0, RZ, PT ;  /* 0x000000ff0000720c */ /* 0x000fe20003f06270 */
[----:B------:R-:W-:Y:S01]  /*2d800*/  IMAD R15, R6, 0x3802001, RZ ;  /* 0x03802001060f7824 */ /* 0x000fe200078e02ff */
[----:B------:R-:W2:Y:S01]  /*2d810*/  LDL R12, [R1+0x4e88] ;  /* 0x004e8800010c7983 */ /* 0x000ea20000100800 */
[----:B------:R-:W-:-:S03]  /*2d820*/  ISETP.GE.AND P1, PT, R10, RZ, PT ;  /* 0x000000ff0a00720c */ /* 0x000fc60003f26270 */
[----:B------:R-:W2:Y:S01]  /*2d830*/  LDL R43, [R1+0x4ec8] ;  /* 0x004ec800012b7983 */ /* 0x000ea20000100800 */
[----:B------:R-:W-:Y:S01]  /*2d840*/  IMAD.HI.U32 R26, R13, -0x7fe001, R2 ;  /* 0xff801fff0d1a7827 */ /* 0x000fe200078e0002 */
[----:B------:R-:W-:Y:S02]  /*2d850*/  SHF.R.S32.HI R2, RZ, 0x1f, R13 ;  /* 0x0000001fff027819 */ /* 0x000fe4000001140d */
[----:B-1----:R-:W-:Y:S01]  /*2d860*/  SHF.R.S32.HI R22, RZ, 0x1f, R15 ;  /* 0x0000001fff167819 */ /* 0x002fe2000001140f */
[----:B---3--:R-:W-:Y:S02]  /*2d870*/  IMAD.IADD R14, R11, 0x1, -R56 ;  /* 0x000000010b0e7824 */ /* 0x008fe400078e0a38 */
[----:B------:R-:W-:Y:S02]  /*2d880*/  IMAD R2, R2, -0x7fe001, RZ ;  /* 0xff801fff02027824 */ /* 0x000fe400078e02ff */
[----:B------:R-:W-:Y:S01]  /*2d890*/  IMAD.HI.U32 R6, R15, -0x7fe001, R6 ;  /* 0xff801fff0f067827 */ /* 0x000fe200078e0006 */
[----:B------:R-:W-:-:S03]  /*2d8a0*/  ISETP.GE.AND P3, PT, R14, RZ, PT ;  /* 0x000000ff0e00720c */ /* 0x000fc60003f66270 */
[----:B------:R-:W-:Y:S01]  /*2d8b0*/  IMAD R22, R22, -0x7fe001, RZ ;  /* 0xff801fff16167824 */ /* 0x000fe200078e02ff */
[----:B------:R-:W-:Y:S01]  /*2d8c0*/  IADD3 R26, PT, PT, R26, -R13, R2 ;  /* 0x8000000d1a1a7210 */ /* 0x000fe20007ffe002 */
[----:B------:R-:W-:Y:S01]  /*2d8d0*/  @!P0 VIADD R0, R0, 0x7fe001 ;  /* 0x007fe00100008836 */ /* 0x000fe20000000000 */
[----:B------:R-:W-:Y:S01]  /*2d8e0*/  @!P1 IADD3 R10, PT, PT, R10, 0x7fe001, RZ ;  /* 0x007fe0010a0a9810 */ /* 0x000fe20007ffe0ff */
[----:B------:R0:W-:Y:S01]  /*2d8f0*/  STL [R1+0x4df8], R20 ;  /* 0x004df81401007387 */ /* 0x0001e20000100800 */
[----:B------:R-:W-:-:S03]  /*2d900*/  IADD3 R22, PT, PT, R6, -R15, R22 ;  /* 0x8000000f06167210 */ /* 0x000fc60007ffe016 */
[----:B------:R-:W-:Y:S04]  /*2d910*/  STL [R1+0x4dbc], R0 ;  /* 0x004dbc0001007387 */ /* 0x000fe80000100800 */
[----:B------:R-:W-:Y:S01]  /*2d920*/  STL [R1+0x4dfc], R26 ;  /* 0x004dfc1a01007387 */ /* 0x000fe20000100800 */
[----:B------:R-:W-:-:S03]  /*2d930*/  IADD3 R3, PT, PT, R64, -R53, RZ ;  /* 0x8000003540037210 */ /* 0x000fc60007ffe0ff */
[----:B------:R-:W-:Y:S04]  /*2d940*/  STL [R1+0x4e00], R10 ;  /* 0x004e000a01007387 */ /* 0x000fe80000100800 */
[----:B------:R1:W-:Y:S04]  /*2d950*/  STL [R1+0x4e40], R22 ;  /* 0x004e401601007387 */ /* 0x0003e80000100800 */
[----:B------:R-:W3:Y:S04]  /*2d960*/  LDL R13, [R1+0x4e8c] ;  /* 0x004e8c00010d7983 */ /* 0x000ee80000100800 */
[----:B------:R-:W3:Y:S01]  /*2d970*/  LDL R54, [R1+0x4ecc] ;  /* 0x004ecc0001367983 */ /* 0x000ee20000100800 */
[----:B------:R-:W-:-:S02]  /*2d980*/  ISETP.GE.AND P2, PT, R3, RZ, PT ;  /* 0x000000ff0300720c */ /* 0x000fc40003f46270 */
[----:B------:R-:W-:Y:S01]  /*2d990*/  @!P3 IADD3 R14, PT, PT, R14, 0x7fe001, RZ ;  /* 0x007fe0010e0eb810 */ /* 0x000fe20007ffe0ff */
[----:B------:R-:W-:Y:S01]  /*2d9a0*/  IMAD.IADD R2, R64, 0x1, R53 ;  /* 0x0000000140027824 */ /* 0x000fe200078e0235 */
[----:B------:R-:W3:Y:S03]  /*2d9b0*/  LDL R63, [R1+0x4e90] ;  /* 0x004e9000013f7983 */ /* 0x000ee60000100800 */
[----:B------:R-:W-:Y:S01]  /*2d9c0*/  IMAD.WIDE R14, R14, UR5, RZ ;  /* 0x000000050e0e7c25 */ /* 0x000fe2000f8e02ff */
[----:B------:R-:W3:Y:S03]  /*2d9d0*/  LDL R51, [R1+0x4ed4] ;  /* 0x004ed40001337983 */ /* 0x000ee60000100800 */
[----:B------:R-:W-:Y:S02]  /*2d9e0*/  IMAD R37, R14, 0x3802001, RZ ;  /* 0x038020010e257824 */ /* 0x000fe400078e02ff */
[----:B0-----:R-:W-:Y:S01]  /*2d9f0*/  IMAD.IADD R20, R11, 0x1, R56 ;  /* 0x000000010b147824 */ /* 0x001fe200078e0238 */
[----:B------:R-:W-:Y:S01]  /*2da00*/  ISETP.GT.AND P0, PT, R2, 0x7fe000, PT ;  /* 0x007fe0000200780c */ /* 0x000fe20003f04270 */
[----:B------:R-:W-:-:S02]  /*2da10*/  @!P2 VIADD R3, R3, 0x7fe001 ;  /* 0x007fe0010303a836 */ /* 0x000fc40000000000 */
[----:B-1----:R-:W-:Y:S01]  /*2da20*/  IMAD.HI.U32 R22, R37, -0x7fe001, R14 ;  /* 0xff801fff25167827 */ /* 0x002fe200078e000e */
[----:B------:R-:W-:Y:S01]  /*2da30*/  ISETP.GT.AND P1, PT, R20, 0x7fe000, PT ;  /* 0x007fe0001400780c */ /* 0x000fe20003f24270 */
[----:B------:R-:W3:Y:S02]  /*2da40*/  LDL R14, [R1+0x4ed0] ;  /* 0x004ed000010e7983 */ /* 0x000ee40000100800 */
[----:B------:R-:W-:-:S04]  /*2da50*/  IMAD.WIDE R6, R3, UR5, RZ ;  /* 0x0000000503067c25 */ /* 0x000fc8000f8e02ff */
[C-C-:B----4-:R-:W-:Y:S02]  /*2da60*/  IMAD.IADD R3, R16.reuse, 0x1, -R55.reuse ;  /* 0x0000000110037824 */ /* 0x150fe400078e0a37 */
[----:B------:R-:W-:Y:S02]  /*2da70*/  IMAD.IADD R0, R16, 0x1, R55 ;  /* 0x0000000110007824 */ /* 0x000fe400078e0237 */
[----:B------:R-:W4:Y:S01]  /*2da80*/  LDL R16, [R1+0x4e94] ;  /* 0x004e940001107983 */ /* 0x000f220000100800 */
[----:B------:R-:W-:Y:S02]  /*2da90*/  ISETP.GE.AND P4, PT, R3, RZ, PT ;  /* 0x000000ff0300720c */ /* 0x000fe40003f86270 */
[----:B------:R-:W-:Y:S01]  /*2daa0*/  @P0 IADD3 R2, PT, PT, R2, -0x7fe001, RZ ;  /* 0xff801fff02020810 */ /* 0x000fe20007ffe0ff */
[----:B------:R-:W-:Y:S01]  /*2dab0*/  IMAD R25, R6, 0x3802001, RZ ;  /* 0x0380200106197824 */ /* 0x000fe200078e02ff */
[----:B------:R-:W-:Y:S02]  /*2dac0*/  @P1 IADD3 R20, PT, PT, R20, -0x7fe001, RZ ;  /* 0xff801fff14141810 */ /* 0x000fe40007ffe0ff */
[----:B------:R-:W-:-:S02]  /*2dad0*/  ISETP.GE.AND P3, PT, R2, RZ, PT ;  /* 0x000000ff0200720c */ /* 0x000fc40003f66270 */
[----:B------:R-:W-:Y:S01]  /*2dae0*/  ISETP.GT.AND P0, PT, R0, 0x7fe000, PT ;  /* 0x007fe0000000780c */ /* 0x000fe20003f04270 */
[----:B-----5:R-:W-:Y:S01]  /*2daf0*/  IMAD.IADD R10, R17, 0x1, R18 ;  /* 0x00000001110a7824 */ /* 0x020fe200078e0212 */
[----:B------:R-:W-:Y:S02]  /*2db00*/  ISETP.GE.AND P1, PT, R20, RZ, PT ;  /* 0x000000ff1400720c */ /* 0x000fe40003f26270 */
[----:B------:R-:W-:Y:S01]  /*2db10*/  SHF.R.S32.HI R15, RZ, 0x1f, R25 ;  /* 0x0000001fff0f7819 */ /* 0x000fe20000011419 */
[----:B------:R-:W-:Y:S01]  /*2db20*/  @!P4 VIADD R3, R3, 0x7fe001 ;  /* 0x007fe0010303c836 */ /* 0x000fe20000000000 */
[----:B------:R-:W-:Y:S01]  /*2db30*/  SHF.R.S32.HI R11, RZ, 0x1f, R37 ;  /* 0x0000001fff0b7819 */ /* 0x000fe20000011425 */
[----:B------:R-:W-:Y:S01]  /*2db40*/  IMAD.HI.U32 R42, R25, -0x7fe001, R6 ;  /* 0xff801fff192a7827 */ /* 0x000fe200078e0006 */
[----:B------:R-:W-:Y:S02]  /*2db50*/  ISETP.GT.AND P2, PT, R10, 0x7fe000, PT ;  /* 0x007fe0000a00780c */ /* 0x000fe40003f44270 */
[----:B------:R-:W-:Y:S01]  /*2db60*/  IADD3 R17, PT, PT, R17, -R18, RZ ;  /* 0x8000001211117210 */ /* 0x000fe20007ffe0ff */
[----:B------:R-:W-:-:S02]  /*2db70*/  IMAD R15, R15, -0x7fe001, RZ ;  /* 0xff801fff0f0f7824 */ /* 0x000fc400078e02ff */
[----:B------:R-:W-:-:S04]  /*2db80*/  IMAD.WIDE R6, R3, UR5, RZ ;  /* 0x0000000503067c25 */ /* 0x000fc8000f8e02ff */
[----:B------:R-:W-:Y:S01]  /*2db90*/  IMAD R3, R11, -0x7fe001, RZ ;  /* 0xff801fff0b037824 */ /* 0x000fe200078e02ff */
[----:B------:R-:W-:Y:S01]  /*2dba0*/  IADD3 R42, PT, PT, R42, -R25, R15 ;  /* 0x800000192a2a7210 */ /* 0x000fe20007ffe00f */
[----:B------:R-:W-:Y:S01]  /*2dbb0*/  @!P3 VIADD R2, R2, 0x7fe001 ;  /* 0x007fe0010202b836 */ /* 0x000fe20000000000 */
[----:B------:R-:W-:Y:S01]  /*2dbc0*/  ISETP.GE.AND P3, PT, R17, RZ, PT ;  /* 0x000000ff1100720c */ /* 0x000fe20003f66270 */
[----:B------:R-:W-:Y:S01]  /*2dbd0*/  @P0 VIADD R0, R0, 0xff801fff ;  /* 0xff801fff00000836 */ /* 0x000fe20000000000 */
[----:B------:R-:W-:Y:S01]  /*2dbe0*/  IADD3 R22, PT, PT, R22, -R37, R3 ;  /* 0x8000002516167210 */ /* 0x000fe20007ffe003 */
[----:B------:R-:W-:Y:S02]  /*2dbf0*/  IMAD R11, R6, 0x3802001, RZ ;  /* 0x03802001060b7824 */ /* 0x000fe400078e02ff */
[----:B------:R-:W-:Y:S01]  /*2dc00*/  @!P1 VIADD R20, R20, 0x7fe001 ;  /* 0x007fe00114149836 */ /* 0x000fe20000000000 */
[----:B------:R0:W-:Y:S01]  /*2dc10*/  STL [R1+0x4e04], R2 ;  /* 0x004e040201007387 */ /* 0x0001e20000100800 */
[----:B------:R-:W-:-:S02]  /*2dc20*/  ISETP.GE.AND P0, PT, R0, RZ, PT ;  /* 0x000000ff0000720c */ /* 0x000fc40003f06270 */
[----:B------:R-:W-:Y:S01]  /*2dc30*/  SHF.R.S32.HI R3, RZ, 0x1f, R11 ;  /* 0x0000001fff037819 */ /* 0x000fe2000001140b */
[----:B------:R-:W-:Y:S01]  /*2dc40*/  STL [R1+0x4e44], R42 ;  /* 0x004e442a01007387 */ /* 0x000fe20000100800 */
[----:B------:R-:W-:-:S03]  /*2dc50*/  @P2 IADD3 R10, PT, PT, R10, -0x7fe001, RZ ;  /* 0xff801fff0a0a2810 */ /* 0x000fc60007ffe0ff */
[----:B------:R-:W-:Y:S01]  /*2dc60*/  STL [R1+0x4e08], R20 ;  /* 0x004e081401007387 */ /* 0x000fe20000100800 */
[----:B------:R-:W-:-:S03]  /*2dc70*/  IMAD.HI.U32 R26, R11, -0x7fe001, R6 ;  /* 0xff801fff0b1a7827 */ /* 0x000fc600078e0006 */
[----:B------:R1:W-:Y:S01]  /*2dc80*/  STL [R1+0x4e48], R22 ;  /* 0x004e481601007387 */ /* 0x0003e20000100800 */
[----:B------:R-:W-:-:S03]  /*2dc90*/  IMAD R3, R3, -0x7fe001, RZ ;  /* 0xff801fff03037824 */ /* 0x000fc600078e02ff */
[----:B------:R-:W5:Y:S01]  /*2dca0*/  LDL R18, [R1+0x4e98] ;  /* 0x004e980001127983 */ /* 0x000f620000100800 */
[----:B------:R-:W-:-:S03]  /*2dcb0*/  ISETP.GE.AND P1, PT, R10, RZ, PT ;  /* 0x000000ff0a00720c */ /* 0x000fc60003f26270 */
[----:B------:R-:W5:Y:S01]  /*2dcc0*/  LDL R53, [R1+0x4ed8] ;  /* 0x004ed80001357983 */ /* 0x000f620000100800 */
[----:B------:R-:W-:Y:S02]  /*2dcd0*/  IMAD.IADD R7, R19, 0x1, -R46 ;  /* 0x0000000113077824 */ /* 0x000fe400078e0a2e */
[----:B------:R-:W-:Y:S01]  /*2dce0*/  @!P3 VIADD R17, R17, 0x7fe001 ;  /* 0x007fe0011111b836 */ /* 0x000fe20000000000 */
[----:B------:R-:W-:Y:S02]  /*2dcf0*/  IADD3 R6, PT, PT, R19, R46, RZ ;  /* 0x0000002e13067210 */ /* 0x000fe40007ffe0ff */
[----:B------:R-:W-:Y:S01]  /*2dd00*/  IADD3 R26, PT, PT, R26, -R11, R3 ;  /* 0x8000000b1a1a7210 */ /* 0x000fe20007ffe003 */
[----:B0-----:R-:W-:Y:S01]  /*2dd10*/  IMAD.WIDE R2, R17, UR5, RZ ;  /* 0x0000000511027c25 */ /* 0x001fe2000f8e02ff */
[----:B------:R-:W-:-:S03]  /*2dd20*/  ISETP.GE.AND P2, PT, R7, RZ, PT ;  /* 0x000000ff0700720c */ /* 0x000fc60003f46270 */
[--C-:B------:R-:W-:Y:S02]  /*2dd30*/  IMAD.IADD R11, R21, 0x1, -R48.reuse ;  /* 0x00000001150b7824 */ /* 0x100fe400078e0a30 */
[----:B------:R-:W-:Y:S01]  /*2dd40*/  @!P0 VIADD R0, R0, 0x7fe001 ;  /* 0x007fe00100008836 */ /* 0x000fe20000000000 */
[----:B------:R-:W-:Y:S01]  /*2dd50*/  ISETP.GT.AND P0, PT, R6, 0x7fe000, PT ;  /* 0x007fe0000600780c */ /* 0x000fe20003f04270 */
[----:B------:R-:W-:Y:S01]  /*2dd60*/  IMAD R17, R2, 0x3802001, RZ ;  /* 0x0380200102117824 */ /* 0x000fe200078e02ff */
[----:B------:R-:W-:Y:S02]  /*2dd70*/  ISETP.GE.AND P3, PT, R11, RZ, PT ;  /* 0x000000ff0b00720c */ /* 0x000fe40003f66270 */
[----:B------:R-:W-:Y:S01]  /*2dd80*/  @!P1 IADD3 R10, PT, PT, R10, 0x7fe001, RZ ;  /* 0x007fe0010a0a9810 */ /* 0x000fe20007ffe0ff */
[----:B------:R-:W-:Y:S01]  /*2dd90*/  STL [R1+0x4e0c], R0 ;  /* 0x004e0c0001007387 */ /* 0x000fe20000100800 */
[----:B------:R-:W-:Y:S01]  /*2dda0*/  SHF.R.S32.HI R15, RZ, 0x1f, R17 ;  /* 0x0000001fff0f7819 */ /* 0x000fe20000011411 */
[----:B-1----:R-:W-:-:S02]  /*2ddb0*/  IMAD.IADD R22, R21, 0x1, R48 ;  /* 0x0000000115167824 */ /* 0x002fc400078e0230 */
[----:B------:R-:W-:Y:S01]  /*2ddc0*/  STL [R1+0x4e4c], R26 ;  /* 0x004e4c1a01007387 */ /* 0x000fe20000100800 */
[----:B------:R-:W-:-:S03]  /*2ddd0*/  @!P2 VIADD R7, R7, 0x7fe001 ;  /* 0x007fe0010707a836 */ /* 0x000fc60000000000 */
[----:B------:R0:W-:Y:S01]  /*2dde0*/  STL [R1+0x4e10], R10 ;  /* 0x004e100a01007387 */ /* 0x0001e20000100800 */
[----:B------:R-:W-:Y:S01]  /*2ddf0*/  IMAD.HI.U32 R42, R17, -0x7fe001, R2 ;  /* 0xff801fff112a7827 */ /* 0x000fe200078e0002 */
[----:B------:R-:W-:Y:S02]  /*2de00*/  @P0 IADD3 R6, PT, PT, R6, -0x7fe001, RZ ;  /* 0xff801fff06060810 */ /* 0x000fe40007ffe0ff */
[----:B------:R-:W5:Y:S01]  /*2de10*/  LDL R19, [R1+0x4e9c] ;  /* 0x004e9c0001137983 */ /* 0x000f620000100800 */
[----:B------:R-:W-:-:S03]  /*2de20*/  IMAD R15, R15, -0x7fe001, RZ ;  /* 0xff801fff0f0f7824 */ /* 0x000fc600078e02ff */
[----:B------:R-:W5:Y:S01]  /*2de30*/  LDL R48, [R1+0x4edc] ;  /* 0x004edc0001307983 */ /* 0x000f620000100800 */
[----:B------:R-:W-:Y:S01]  /*2de40*/  ISETP.GT.AND P1, PT, R22, 0x7fe000, PT ;  /* 0x007fe0001600780c */ /* 0x000fe20003f24270 */
[----:B------:R-:W-:Y:S01]  /*2de50*/  IMAD.WIDE R2, R7, UR5, RZ ;  /* 0x0000000507027c25 */ /* 0x000fe2000f8e02ff */
[----:B------:R-:W-:Y:S01]  /*2de60*/  IADD3 R42, PT, PT, R42, -R17, R15 ;  /* 0x800000112a2a7210 */ /* 0x000fe20007ffe00f */
[----:B------:R-:W5:Y:S01]  /*2de70*/  LDL R20, [R1+0x4ea0] ;  /* 0x004ea00001147983 */ /* 0x000f620000100800 */
[----:B------:R-:W-:Y:S01]  /*2de80*/  ISETP.GE.AND P0, PT, R6, RZ, PT ;  /* 0x000000ff0600720c */ /* 0x000fe20003f06270 */
[----:B------:R-:W-:Y:S02]  /*2de90*/  @!P3 VIADD R11, R11, 0x7fe001 ;  /* 0x007fe0010b0bb836 */ /* 0x000fe40000000000 */
[----:B------:R-:W5:Y:S01]  /*2dea0*/  LDL R21, [R1+0x4ee0] ;  /* 0x004ee00001157983 */ /* 0x000f620000100800 */
[----:B------:R-:W-:Y:S02]  /*2deb0*/  IMAD.IADD R7, R23, 0x1, -R58 ;  /* 0x0000000117077824 */ /* 0x000fe400078e0a3a */
[----:B------:R-:W-:-:S02]  /*2dec0*/  IMAD R15, R2, 0x3802001, RZ ;  /* 0x03802001020f7824 */ /* 0x000fc400078e02ff */
[----:B0-----:R-:W-:Y:S01]  /*2ded0*/  IMAD.WIDE R10, R11, UR5, RZ ;  /* 0x000000050b0a7c25 */ /* 0x001fe2000f8e02ff */
[----:B------:R-:W-:Y:S02]  /*2dee0*/  ISETP.GE.AND P2, PT, R7, RZ, PT ;  /* 0x000000ff0700720c */ /* 0x000fe40003f46270 */
[----:B------:R-:W-:Y:S01]  /*2def0*/  SHF.R.S32.HI R0, RZ, 0x1f, R15 ;  /* 0x0000001fff007819 */ /* 0x000fe2000001140f */
[----:B------:R-:W-:Y:S01]  /*2df00*/  IMAD.HI.U32 R26, R15, -0x7fe001, R2 ;  /* 0xff801fff0f1a7827 */ /* 0x000fe200078e0002 */
[----:B------:R-:W-:-:S03]  /*2df10*/  @P1 IADD3 R22, PT, PT, R22, -0x7fe001, RZ ;  /* 0xff801fff16161810 */ /* 0x000fc60007ffe0ff */
[----:B------:R-:W-:Y:S02]  /*2df20*/  IMAD R3, R10, 0x3802001, RZ ;  /* 0x038020010a037824 */ /* 0x000fe400078e02ff */
[----:B------:R-:W-:Y:S02]  /*2df30*/  IMAD R2, R0, -0x7fe001, RZ ;  /* 0xff801fff00027824 */ /* 0x000fe400078e02ff */
[----:B------:R-:W-:Y:S01]  /*2df40*/  @!P0 VIADD R6, R6, 0x7fe001 ;  /* 0x007fe00106068836 */ /* 0x000fe20000000000 */
[----:B------:R-:W-:Y:S02]  /*2df50*/  SHF.R.S32.HI R0, RZ, 0x1f, R3 ;  /* 0x0000001fff007819 */ /* 0x000fe40000011403 */
[----:B------:R-:W-:Y:S02]  /*2df60*/  ISETP.GE.AND P0, PT, R22, RZ, PT ;  /* 0x000000ff1600720c */ /* 0x000fe40003f06270 */
[----:B------:R-:W-:Y:S01]  /*2df70*/  IADD3 R26, PT, PT, R26, -R15, R2 ;  /* 0x8000000f1a1a7210 */ /* 0x000fe20007ffe002 */
[----:B------:R-:W-:Y:S01]  /*2df80*/  IMAD.HI.U32 R2, R3, -0x7fe001, R10 ;  /* 0xff801fff03027827 */ /* 0x000fe200078e000a */
[----:B------:R-:W-:-:S03]  /*2df90*/  @!P2 IADD3 R7, PT, PT, R7, 0x7fe001, RZ ;  /* 0x007fe0010707a810 */ /* 0x000fc60007ffe0ff */
[----:B------:R-:W-:Y:S01]  /*2dfa0*/  IMAD R0, R0, -0x7fe001, RZ ;  /* 0xff801fff00007824 */ /* 0x000fe200078e02ff */
[----:B------:R0:W-:Y:S01]  /*2dfb0*/  STL [R1+0x4e50], R42 ;  /* 0x004e502a01007387 */ /* 0x0001e20000100800 */
[----:B------:R-:W-:-:S04]  /*2dfc0*/  IMAD.IADD R10, R59, 0x1, -R24 ;  /* 0x000000013b0a7824 */ /* 0x000fc800078e0a18 */
[----:B------:R-:W-:Y:S02]  /*2dfd0*/  @!P0 IADD3 R22, PT, PT, R22, 0x7fe001, RZ ;  /* 0x007fe00116168810 */ /* 0x000fe40007ffe0ff */
[----:B0-----:R-:W-:Y:S01]  /*2dfe0*/  IADD3 R42, PT, PT, R2, -R3, R0 ;  /* 0x80000003022a7210 */ /* 0x001fe20007ffe000 */
[----:B------:R-:W-:Y:S02]  /*2dff0*/  IMAD.IADD R0, R23, 0x1, R58 ;  /* 0x0000000117007824 */ /* 0x000fe400078e023a */
[----:B------:R-:W-:Y:S01]  /*2e000*/  IMAD.WIDE R2, R7, UR5, RZ ;  /* 0x0000000507027c25 */ /* 0x000fe2000f8e02ff */
[----:B------:R-:W-:Y:S02]  /*2e010*/  ISETP.GE.AND P2, PT, R10, RZ, PT ;  /* 0x000000ff0a00720c */ /* 0x000fe40003f46270 */
[----:B------:R-:W-:Y:S01]  /*2e020*/  ISETP.GT.AND P0, PT, R0, 0x7fe000, PT ;  /* 0x007fe0000000780c */ /* 0x000fe20003f04270 */
[----:B------:R-:W-:Y:S01]  /*2e030*/  IMAD R7, R2, 0x3802001, RZ ;  /* 0x0380200102077824 */ /* 0x000fe200078e02ff */
[----:B------:R0:W-:Y:S01]  /*2e040*/  STL [R1+0x4e14], R6 ;  /* 0x004e140601007387 */ /* 0x0001e20000100800 */
[----:B------:R-:W-:-:S03]  /*2e050*/  IMAD.IADD R24, R59, 0x1, R24 ;  /* 0x000000013b187824 */ /* 0x000fc600078e0218 */
[----:B------:R1:W-:Y:S04]  /*2e060*/  STL [R1+0x4e54], R26 ;  /* 0x004e541a01007387 */ /* 0x0003e80000100800 */
[----:B------:R-:W5:Y:S01]  /*2e070*/  LDL R25, [R1+0x4ea4] ;  /* 0x004ea40001197983 */ /* 0x000f620000100800 */
[----:B0-----:R-:W-:-:S03]  /*2e080*/  IMAD.HI.U32 R6, R7, -0x7fe001, R2 ;  /* 0xff801fff07067827 */ /* 0x001fc600078e0002 */
[----:B------:R-:W5:Y:S01]  /*2e090*/  LDL R56, [R1+0x4ee4] ;  /* 0x004ee40001387983 */ /* 0x000f620000100800 */
[----:B------:R-:W-:Y:S01]  /*2e0a0*/  IMAD.IADD R3, R27, 0x1, -R60 ;  /* 0x000000011b037824 */ /* 0x000fe200078e0a3c */
[----:B------:R-:W-:Y:S02]  /*2e0b0*/  ISETP.GT.AND P1, PT, R24, 0x7fe000, PT ;  /* 0x007fe0001800780c */ /* 0x000fe40003f24270 */
[----:B------:R-:W-:Y:S02]  /*2e0c0*/  STL [R1+0x4e18], R22 ;  /* 0x004e181601007387 */ /* 0x000fe40000100800 */
[----:B------:R-:W-:Y:S01]  /*2e0d0*/  ISETP.GE.AND P4, PT, R3, RZ, PT ;  /* 0x000000ff0300720c */ /* 0x000fe20003f86270 */
[----:B------:R-:W-:Y:S01]  /*2e0e0*/  @!P2 VIADD R10, R10, 0x7fe001 ;  /* 0x007fe0010a0aa836 */ /* 0x000fe20000000000 */
[----:B------:R0:W-:Y:S01]  /*2e0f0*/  STL [R1+0x4e58], R42 ;  /* 0x004e582a01007387 */ /* 0x0001e20000100800 */
[----:B------:R-:W-:Y:S02]  /*2e100*/  @P0 IADD3 R0, PT, PT, R0, -0x7fe001, RZ ;  /* 0xff801fff00000810 */ /* 0x000fe40007ffe0ff */
[----:B------:R-:W-:Y:S01]  /*2e110*/  SHF.R.S32.HI R2, RZ, 0x1f, R7 ;  /* 0x0000001fff027819 */ /* 0x000fe20000011407 */
[----:B-1----:R-:W5:Y:S01]  /*2e120*/  LDL R26, [R1+0x4ea8] ;  /* 0x004ea800011a7983 */ /* 0x002f620000100800 */
[----:B------:R-:W-:-:S03]  /*2e130*/  IMAD.WIDE R10, R10, UR5, RZ ;  /* 0x000000050a0a7c25 */ /* 0x000fc6000f8e02ff */
[----:B------:R-:W5:Y:S01]  /*2e140*/  LDL R55, [R1+0x4ee8] ;  /* 0x004ee80001377983 */ /* 0x000f620000100800 */
[----:B------:R-:W-:Y:S01]  /*2e150*/  ISETP.GE.AND P2, PT, R0, RZ, PT ;  /* 0x000000ff0000720c */ /* 0x000fe20003f46270 */
[----:B------:R-:W-:Y:S02]  /*2e160*/  IMAD R2, R2, -0x7fe001, RZ ;  /* 0xff801fff02027824 */ /* 0x000fe400078e02ff */
[----:B------:R-:W-:Y:S01]  /*2e170*/  IMAD R15, R10, 0x3802001, RZ ;  /* 0x038020010a0f7824 */ /* 0x000fe200078e02ff */
[----:B------:R-:W5:Y:S01]  /*2e180*/  LDL R65, [R1+0x4eac] ;  /* 0x004eac0001417983 */ /* 0x000f620000100800 */
[----:B------:R-:W-:Y:S02]  /*2e190*/  @P1 VIADD R24, R24, 0xff801fff ;  /* 0xff801fff18181836 */ /* 0x000fe40000000000 */
[----:B------:R-:W-:Y:S01]  /*2e1a0*/  @!P4 VIADD R3, R3, 0x7fe001 ;  /* 0x007fe0010303c836 */ /* 0x000fe20000000000 */
[----:B0-----:R-:W-:Y:S01]  /*2e1b0*/  IADD3 R42, PT, PT, R6, -R7, R2 ;  /* 0x80000007062a7210 */ /* 0x001fe20007ffe002 */
[----:B------:R-:W-:Y:S01]  /*2e1c0*/  IMAD.HI.U32 R22, R15, -0x7fe001, R10 ;  /* 0xff801fff0f167827 */ /* 0x000fe200078e000a */
[----:B------:R-:W-:Y:S01]  /*2e1d0*/  IADD3 R10, PT, PT, R36, R45, RZ ;  /* 0x0000002d240a7210 */ /* 0x000fe20007ffe0ff */
[----:B------:R-:W5:Y:S01]  /*2e1e0*/  LDL R58, [R1+0x4eec] ;  /* 0x004eec00013a7983 */ /* 0x000f620000100800 */
[----:B------:R-:W-:Y:S01]  /*2e1f0*/  ISETP.GE.AND P3, PT, R24, RZ, PT ;  /* 0x000000ff1800720c */ /* 0x000fe20003f66270 */
[----:B------:R-:W-:-:S02]  /*2e200*/  IMAD.IADD R36, R36, 0x1, -R45 ;  /* 0x0000000124247824 */ /* 0x000fc400078e0a2d */
[----:B------:R-:W-:Y:S01]  /*2e210*/  IMAD.WIDE R6, R3, UR5, RZ ;  /* 0x0000000503067c25 */ /* 0x000fe2000f8e02ff */
[----:B------:R-:W-:-:S03]  /*2e220*/  @!P2 IADD3 R0, PT, PT, R0, 0x7fe001, RZ ;  /* 0x007fe0010000a810 */ /* 0x000fc60007ffe0ff */
[----:B------:R-:W-:Y:S01]  /*2e230*/  IMAD.IADD R2, R27, 0x1, R60 ;  /* 0x000000011b027824 */ /* 0x000fe200078e023c */
[----:B------:R-:W-:Y:S01]  /*2e240*/  ISETP.GE.AND P2, PT, R36, RZ, PT ;  /* 0x000000ff2400720c */ /* 0x000fe20003f46270 */
[----:B------:R-:W-:-:S03]  /*2e250*/  IMAD R17, R6, 0x3802001, RZ ;  /* 0x0380200106117824 */ /* 0x000fc600078e02ff */
[----:B------:R-:W-:Y:S02]  /*2e260*/  ISETP.GT.AND P0, PT, R2, 0x7fe000, PT ;  /* 0x007fe0000200780c */ /* 0x000fe40003f04270 */
[----:B------:R-:W-:Y:S02]  /*2e270*/  SHF.R.S32.HI R3, RZ, 0x1f, R17 ;  /* 0x0000001fff037819 */ /* 0x000fe40000011411 */
[----:B------:R-:W-:Y:S01]  /*2e280*/  ISETP.GT.AND P1, PT, R10, 0x7fe000, PT ;  /* 0x007fe0000a00780c */ /* 0x000fe20003f24270 */
[----:B------:R-:W-:Y:S01]  /*2e290*/  @!P3 VIADD R24, R24, 0x7fe001 ;  /* 0x007fe0011818b836 */ /* 0x000fe20000000000 */
[----:B------:R2:W-:Y:S01]  /*2e2a0*/  STL [R1+0x4e1c], R0 ;  /* 0x004e1c0001007387 */ /* 0x0005e20000100800 */
[----:B------:R-:W-:Y:S01]  /*2e2b0*/  IMAD.HI.U32 R6, R17, -0x7fe001, R6 ;  /* 0xff801fff11067827 */ /* 0x000fe200078e0006 */
[----:B------:R-:W-:-:S03]  /*2e2c0*/  SHF.R.S32.HI R11, RZ, 0x1f, R15 ;  /* 0x0000001fff0b7819 */ /* 0x000fc6000001140f */
[----:B------:R-:W-:Y:S01]  /*2e2d0*/  IMAD R3, R3, -0x7fe001, RZ ;  /* 0xff801fff03037824 */ /* 0x000fe200078e02ff */
[----:B------:R0:W-:Y:S01]  /*2e2e0*/  STL [R1+0x4e5c], R42 ;  /* 0x004e5c2a01007387 */ /* 0x0001e20000100800 */
[----:B------:R-:W-:Y:S01]  /*2e2f0*/  @!P2 IADD3 R36, PT, PT, R36, 0x7fe001, RZ ;  /* 0x007fe0012424a810 */ /* 0x000fe20007ffe0ff */
[----:B--2---:R-:W-:Y:S02]  /*2e300*/  IMAD.IADD R0, R66, 0x1, -R47 ;  /* 0x0000000142007824 */ /* 0x004fe400078e0a2f */
[----:B------:R1:W-:Y:S01]  /*2e310*/  STL [R1+0x4e20], R24 ;  /* 0x004e201801007387 */ /* 0x0003e20000100800 */
[----:B------:R-:W-:-:S03]  /*2e320*/  @P0 VIADD R2, R2, 0xff801fff ;  /* 0xff801fff02020836 */ /* 0x000fc60000000000 */
[----:B------:R-:W2:Y:S01]  /*2e330*/  LDL R27, [R1+0x4eb0] ;  /* 0x004eb000011b7983 */ /* 0x000ea20000100800 */
[----:B0-----:R-:W-:Y:S01]  /*2e340*/  IADD3 R42, PT, PT, R6, -R17, R3 ;  /* 0x80000011062a7210 */ /* 0x001fe20007ffe003 */
[----:B------:R-:W-:Y:S02]  /*2e350*/  IMAD.IADD R3, R38, 0x1, -R39 ;  /* 0x0000000126037824 */ /* 0x000fe400078e0a27 */
[----:B------:R-:W2:Y:S01]  /*2e360*/  LDL R44, [R1+0x4ef0] ;  /* 0x004ef000012c7983 */ /* 0x000ea20000100800 */
[----:B------:R-:W-:Y:S01]  /*2e370*/  IMAD R11, R11, -0x7fe001, RZ ;  /* 0xff801fff0b0b7824 */ /* 0x000fe200078e02ff */
[----:B------:R-:W-:Y:S01]  /*2e380*/  ISETP.GE.AND P3, PT, R0, RZ, PT ;  /* 0x000000ff0000720c */ /* 0x000fe20003f66270 */
[----:B------:R-:W-:Y:S01]  /*2e390*/  @P1 VIADD R10, R10, 0xff801fff ;  /* 0xff801fff0a0a1836 */ /* 0x000fe20000000000 */
[----:B------:R-:W-:Y:S01]  /*2e3a0*/  IADD3 R6, PT, PT, R66, R47, RZ ;  /* 0x0000002f42067210 */ /* 0x000fe20007ffe0ff */
[----:B------:R-:W-:Y:S01]  /*2e3b0*/  IMAD.WIDE R36, R36, UR5, RZ ;  /* 0x0000000524247c25 */ /* 0x000fe2000f8e02ff */
[----:B------:R-:W-:-:S02]  /*2e3c0*/  ISETP.GE.AND P1, PT, R2, RZ, PT ;  /* 0x000000ff0200720c */ /* 0x000fc40003f26270 */
[----:B------:R-:W-:Y:S02]  /*2e3d0*/  ISETP.GE.AND P4, PT, R3, RZ, PT ;  /* 0x000000ff0300720c */ /* 0x000fe40003f86270 */
[----:B------:R-:W-:Y:S01]  /*2e3e0*/  IADD3 R22, PT, PT, R22, -R15, R11 ;  /* 0x8000000f16167210 */ /* 0x000fe20007ffe00b */
[----:B------:R-:W-:Y:S01]  /*2e3f0*/  IMAD R11, R36, 0x3802001, RZ ;  /* 0x03802001240b7824 */ /* 0x000fe200078e02ff */
[----:B------:R-:W-:Y:S02]  /*2e400*/  ISETP.GT.AND P0, PT, R6, 0x7fe000, PT ;  /* 0x007fe0000600780c */ /* 0x000fe40003f04270 */
[----:B------:R-:W-:Y:S01]  /*2e410*/  ISETP.GE.AND P2, PT, R10, RZ, PT ;  /* 0x000000ff0a00720c */ /* 0x000fe20003f46270 */
[----:B------:R0:W-:Y:S01]  /*2e420*/  STL [R1+0x4e60], R22 ;  /* 0x004e601601007387 */ /* 0x0001e20000100800 */
[----:B------:R-:W-:Y:S02]  /*2e430*/  SHF.R.S32.HI R7, RZ, 0x1f, R11 ;  /* 0x0000001fff077819 */ /* 0x000fe4000001140b */
[----:B------:R-:W-:Y:S01]  /*2e440*/  @!P3 IADD3 R0, PT, PT, R0, 0x7fe001, RZ ;  /* 0x007fe0010000b810 */ /* 0x000fe20007ffe0ff */
[----:B------:R-:W2:Y:S01]  /*2e450*/  LDL R45, [R1+0x4eb4] ;  /* 0x004eb400012d7983 */ /* 0x000ea20000100800 */
[----:B-1----:R-:W-:-:S03]  /*2e460*/  IMAD.HI.U32 R24, R11, -0x7fe001, R36 ;  /* 0xff801fff0b187827 */ /* 0x002fc600078e0024 */
[----:B------:R-:W2:Y:S01]  /*2e470*/  LDL R60, [R1+0x4ef4] ;  /* 0x004ef400013c7983 */ /* 0x000ea20000100800 */
[----:B------:R-:W-:Y:S01]  /*2e480*/  @!P1 VIADD R2, R2, 0x7fe001 ;  /* 0x007fe00102029836 */ /* 0x000fe20000000000 */
[----:B------:R-:W-:Y:S01]  /*2e490*/  @!P4 IADD3 R3, PT, PT, R3, 0x7fe001, RZ ;  /* 0x007fe0010303c810 */ /* 0x000fe20007ffe0ff */
[----:B------:R-:W-:Y:S02]  /*2e4a0*/  IMAD R7, R7, -0x7fe001, RZ ;  /* 0xff801fff07077824 */ /* 0x000fe400078e02ff */
[----:B------:R-:W-:Y:S02]  /*2e4b0*/  IMAD.IADD R38, R38, 0x1, R39 ;  /* 0x0000000126267824 */ /* 0x000fe400078e0227 */
[----:B0-----:R-:W-:Y:S01]  /*2e4c0*/  IMAD.WIDE R22, R0, UR5, RZ ;  /* 0x0000000500167c25 */ /* 0x001fe2000f8e02ff */
[----:B------:R0:W-:Y:S03]  /*2e4d0*/  STL [R1+0x4e24], R2 ;  /* 0x004e240201007387 */ /* 0x0001e60000100800 */
[----:B------:R-:W-:Y:S01]  /*2e4e0*/  @P0 VIADD R6, R6, 0xff801fff ;  /* 0xff801fff06060836 */ /* 0x000fe20000000000 */
[----:B------:R-:W-:Y:S01]  /*2e4f0*/  IADD3 R24, PT, PT, R24, -R11, R7 ;  /* 0x8000000b18187210 */ /* 0x000fe20007ffe007 */
[----:B------:R-:W-:Y:S01]  /*2e500*/  @!P2 VIADD R10, R10, 0x7fe001 ;  /* 0x007fe0010a0aa836 */ /* 0x000fe20000000000 */
[----:B------:R-:W-:Y:S01]  /*2e510*/  ISETP.GT.AND P0, PT, R38, 0x7fe000, PT ;  /* 0x007fe0002600780c */ /* 0x000fe20003f04270 */
[----:B------:R-:W-:Y:S01]  /*2e520*/  IMAD R7, R22, 0x3802001, RZ ;  /* 0x0380200116077824 */ /* 0x000fe200078e02ff */
[----:B------:R-:W-:Y:S01]  /*2e530*/  ISETP.GE.AND P2, PT, R6, RZ, PT ;  /* 0x000000ff0600720c */ /* 0x000fe20003f46270 */
[----:B0-----:R-:W-:Y:S01]  /*2e540*/  IMAD.WIDE R2, R3, UR5, RZ ;  /* 0x0000000503027c25 */ /* 0x001fe2000f8e02ff */
[----:B------:R-:W-:Y:S02]  /*2e550*/  STL [R1+0x4e64], R42 ;  /* 0x004e642a01007387 */ /* 0x000fe40000100800 */
[----:B------:R-:W-:Y:S01]  /*2e560*/  SHF.R.S32.HI R0, RZ, 0x1f, R7 ;  /* 0x0000001fff007819 */ /* 0x000fe20000011407 */
[----:B------:R-:W-:Y:S01]  /*2e570*/  IMAD R15, R2, 0x3802001, RZ ;  /* 0x03802001020f7824 */ /* 0x000fe200078e02ff */
[----:B------:R0:W-:Y:S04]  /*2e580*/  STL [R1+0x4e28], R10 ;  /* 0x004e280a01007387 */ /* 0x0001e80000100800 */
[----:B------:R1:W-:Y:S04]  /*2e590*/  STL [R1+0x4e68], R24 ;  /* 0x004e681801007387 */ /* 0x0003e80000100800 */
[----:B------:R-:W2:Y:S04]  /*2e5a0*/  LDL R46, [R1+0x4eb8] ;  /* 0x004eb800012e7983 */ /* 0x000ea80000100800 */
[----:B------:R-:W2:Y:S01]  /*2e5b0*/  LDL R47, [R1+0x4ef8] ;  /* 0x004ef800012f7983 */ /* 0x000ea20000100800 */
[----:B0-----:R-:W-:-:S02]  /*2e5c0*/  IMAD.IADD R10, R40, 0x1, R49 ;  /* 0x00000001280a7824 */ /* 0x001fc400078e0231 */
[----:B-1----:R-:W-:-:S04]  /*2e5d0*/  IMAD.HI.U32 R24, R15, -0x7fe001, R2 ;  /* 0xff801fff0f187827 */ /* 0x002fc800078e0002 */
[----:B------:R-:W-:Y:S02]  /*2e5e0*/  IMAD.IADD R2, R41, 0x1, -R50 ;  /* 0x0000000129027824 */ /* 0x000fe400078e0a32 */
[----:B------:R-:W-:Y:S01]  /*2e5f0*/  IMAD.HI.U32 R36, R7, -0x7fe001, R22 ;  /* 0xff801fff07247827 */ /* 0x000fe200078e0016 */
[----:B------:R-:W-:-:S03]  /*2e600*/  ISETP.GT.AND P1, PT, R10, 0x7fe000, PT ;  /* 0x007fe0000a00780c */ /* 0x000fc60003f24270 */
[----:B------:R-:W-:Y:S01]  /*2e610*/  IMAD R11, R0, -0x7fe001, RZ ;  /* 0xff801fff000b7824 */ /* 0x000fe200078e02ff */
[----:B------:R-:W-:Y:S02]  /*2e620*/  SHF.R.S32.HI R0, RZ, 0x1f, R15 ;  /* 0x0000001fff007819 */ /* 0x000fe4000001140f */
[----:B------:R-:W-:Y:S01]  /*2e630*/  @P0 IADD3 R38, PT, PT, R38, -0x7fe001, RZ ;  /* 0xff801fff26260810 */ /* 0x000fe20007ffe0ff */
[----:B------:R-:W-:Y:S01]  /*2e640*/  IMAD.IADD R40, R40, 0x1, -R49 ;  /* 0x0000000128287824 */ /* 0x000fe200078e0a31 */
[----:B------:R-:W-:Y:S02]  /*2e650*/  @!P2 IADD3 R6, PT, PT, R6, 0x7fe001, RZ ;  /* 0x007fe0010606a810 */ /* 0x000fe40007ffe0ff */
[----:B------:R-:W-:Y:S02]  /*2e660*/  ISETP.GE.AND P0, PT, R2, RZ, PT ;  /* 0x000000ff0200720c */ /* 0x000fe40003f06270 */
[----:B------:R-:W-:Y:S01]  /*2e670*/  IADD3 R36, PT, PT, R36, -R7, R11 ;  /* 0x8000000724247210 */ /* 0x000fe20007ffe00b */
[----:B------:R-:W-:Y:S01]  /*2e680*/  IMAD R0, R0, -0x7fe001, RZ ;  /* 0xff801fff00007824 */ /* 0x000fe200078e02ff */
[----:B------:R0:W-:Y:S01]  /*2e690*/  STL [R1+0x4e2c], R6 ;  /* 0x004e2c0601007387 */ /* 0x0001e20000100800 */
[----:B------:R-:W-:Y:S01]  /*2e6a0*/  ISETP.GE.AND P4, PT, R40, RZ, PT ;  /* 0x000000ff2800720c */ /* 0x000fe20003f86270 */
[----:B------:R-:W-:-:S02]  /*2e6b0*/  IMAD.IADD R22, R41, 0x1, R50 ;  /* 0x0000000129167824 */ /* 0x000fc400078e0232 */
[----:B------:R1:W-:Y:S01]  /*2e6c0*/  STL [R1+0x4e6c], R36 ;  /* 0x004e6c2401007387 */ /* 0x0003e20000100800 */
[----:B------:R-:W-:-:S03]  /*2e6d0*/  IADD3 R24, PT, PT, R24, -R15, R0 ;  /* 0x8000000f18187210 */ /* 0x000fc60007ffe000 */
[----:B------:R-:W2:Y:S01]  /*2e6e0*/  LDL R66, [R1+0x4ebc] ;  /* 0x004ebc0001427983 */ /* 0x000ea20000100800 */
[----:B------:R-:W-:-:S03]  /*2e6f0*/  IADD3 R0, PT, PT, R4, R57, RZ ;  /* 0x0000003904007210 */ /* 0x000fc60007ffe0ff */
[----:B------:R-:W2:Y:S01]  /*2e700*/  LDL R49, [R1+0x4efc] ;  /* 0x004efc0001317983 */ /* 0x000ea20000100800 */
[----:B------:R-:W-:Y:S01]  /*2e710*/  @P1 VIADD R10, R10, 0xff801fff ;  /* 0xff801fff0a0a1836 */ /* 0x000fe20000000000 */
[----:B------:R-:W-:Y:S02]  /*2e720*/  ISETP.GT.AND P1, PT, R22, 0x7fe000, PT ;  /* 0x007fe0001600780c */ /* 0x000fe40003f24270 */
[----:B------:R-:W-:Y:S02]  /*2e730*/  @!P0 IADD3 R2, PT, PT, R2, 0x7fe001, RZ ;  /* 0x007fe00102028810 */ /* 0x000fe40007ffe0ff */
[----:B------:R-:W-:Y:S01]  /*2e740*/  ISETP.GE.AND P2, PT, R38, RZ, PT ;  /* 0x000000ff2600720c */ /* 0x000fe20003f46270 */
[----:B------:R-:W-:Y:S01]  /*2e750*/  @!P4 VIADD R40, R40, 0x7fe001 ;  /* 0x007fe0012828c836 */ /* 0x000fe20000000000 */
[----:B------:R-:W-:Y:S01]  /*2e760*/  ISETP.GT.AND P0, PT, R0, 0x7fe000, PT ;  /* 0x007fe0000000780c */ /* 0x000fe20003f04270 */
[----:B0-----:R-:W2:Y:S01]  /*2e770*/  LDL R6, [R1+0x4f00] ;  /* 0x004f000001067983 */ /* 0x001ea20000100800 */
[----:B------:R-:W-:Y:S01]  /*2e780*/  ISETP.GE.AND P3, PT, R10, RZ, PT ;  /* 0x000000ff0a00720c */ /* 0x000fe20003f66270 */
[----:B------:R-:W-:-:S02]  /*2e790*/  IMAD.WIDE R40, R40, UR5, RZ ;  /* 0x0000000528287c25 */ /* 0x000fc4000f8e02ff */
[----:B------:R-:W2:Y:S02]  /*2e7a0*/  LDL R7, [R1+0x4f40] ;  /* 0x004f400001077983 */ /* 0x000ea40000100800 */
[----:B------:R-:W-:Y:S01]  /*2e7b0*/  IMAD.WIDE R2, R2, UR5, RZ ;  /* 0x0000000502027c25 */ /* 0x000fe2000f8e02ff */
[----:B------:R-:W-:-:S03]  /*2e7c0*/  @P1 IADD3 R22, PT, PT, R22, -0x7fe001, RZ ;  /* 0xff801fff16161810 */ /* 0x000fc60007ffe0ff */
[----:B------:R-:W-:Y:S02]  /*2e7d0*/  IMAD R15, R40, 0x3802001, RZ ;  /* 0x03802001280f7824 */ /* 0x000fe400078e02ff */
[----:B------:R-:W-:Y:S01]  /*2e7e0*/  @P0 VIADD R0, R0, 0xff801fff ;  /* 0xff801fff00000836 */ /* 0x000fe20000000000 */
[----:B------:R-:W-:Y:S01]  /*2e7f0*/  ISETP.GE.AND P0, PT, R22, RZ, PT ;  /* 0x000000ff1600720c */ /* 0x000fe20003f06270 */
[----:B------:R-:W-:Y:S02]  /*2e800*/  @!P2 VIADD R38, R38, 0x7fe001 ;  /* 0x007fe0012626a836 */ /* 0x000fe40000000000 */
[----:B------:R-:W-:Y:S01]  /*2e810*/  IMAD R17, R2, 0x3802001, RZ ;  /* 0x0380200102117824 */ /* 0x000fe200078e02ff */
[----:B------:R-:W-:Y:S01]  /*2e820*/  SHF.R.S32.HI R11, RZ, 0x1f, R15 ;  /* 0x0000001fff0b7819 */ /* 0x000fe2000001140f */
[----:B------:R-:W-:Y:S01]  /*2e830*/  @!P3 VIADD R10, R10, 0x7fe001 ;  /* 0x007fe0010a0ab836 */ /* 0x000fe20000000000 */
[----:B------:R-:W-:Y:S01]  /*2e840*/  ISETP.GE.AND P1, PT, R0, RZ, PT ;  /* 0x000000ff0000720c */ /* 0x000fe20003f26270 */
[----:B------:R-:W-:-:S02]  /*2e850*/  IMAD.IADD R4, R4, 0x1, -R57 ;  /* 0x0000000104047824 */ /* 0x000fc400078e0a39 */
[----:B-1----:R-:W-:Y:S01]  /*2e860*/  IMAD.HI.U32 R36, R15, -0x7fe001, R40 ;  /* 0xff801fff0f247827 */ /* 0x002fe200078e0028 */
[----:B------:R-:W-:Y:S03]  /*2e870*/  STL [R1+0x4e30], R38 ;  /* 0x004e302601007387 */ /* 0x000fe60000100800 */
[----:B------:R-:W-:Y:S01]  /*2e880*/  IMAD.HI.U32 R40, R17, -0x7fe001, R2 ;  /* 0xff801fff11287827 */ /* 0x000fe200078e0002 */
[----:B------:R-:W-:Y:S01]  /*2e890*/  SHF.R.S32.HI R2, RZ, 0x1f, R17 ;  /* 0x0000001fff027819 */ /* 0x000fe20000011411 */
[----:B------:R0:W-:Y:S01]  /*2e8a0*/  STL [R1+0x4e70], R24 ;  /* 0x004e701801007387 */ /* 0x0001e20000100800 */
[----:B------:R-:W-:Y:S01]  /*2e8b0*/  ISETP.GE.AND P2, PT, R4, RZ, PT ;  /* 0x000000ff0400720c */ /* 0x000fe20003f46270 */
[----:B------:R-:W-:Y:S02]  /*2e8c0*/  IMAD R11, R11, -0x7fe001, RZ ;  /* 0xff801fff0b0b7824 */ /* 0x000fe400078e02ff */
[----:B------:R1:W-:Y:S01]  /*2e8d0*/  STL [R1+0x4e34], R10 ;  /* 0x004e340a01007387 */ /* 0x0003e20000100800 */
[----:B------:R-:W-:-:S03]  /*2e8e0*/  IMAD R2, R2, -0x7fe001, RZ ;  /* 0xff801fff02027824 */ /* 0x000fc600078e02ff */
[----:B------:R-:W2:Y:S04]  /*2e8f0*/  LDL R59, [R1+0x4f04] ;  /* 0x004f0400013b7983 */ /* 0x000ea80000100800 */
[----:B------:R-:W2:Y:S01]  /*2e900*/  LDL R50, [R1+0x4f44] ;  /* 0x004f440001327983 */ /* 0x000ea20000100800 */
[----:B------:R-:W-:Y:S01]  /*2e910*/  IADD3 R36, PT, PT, R36, -R15, R11 ;  /* 0x8000000f24247210 */ /* 0x000fe20007ffe00b */
[----:B------:R-:W-:Y:S01]  /*2e920*/  @!P0 VIADD R22, R22, 0x7fe001 ;  /* 0x007fe00116168836 */ /* 0x000fe20000000000 */
[----:B0-----:R-:W-:Y:S01]  /*2e930*/  IADD3 R24, PT, PT, R40, -R17, R2 ;  /* 0x8000001128187210 */ /* 0x001fe20007ffe002 */
[----:B-1----:R-:W-:Y:S01]  /*2e940*/  IMAD.IADD R10, R9, 0x1, -R52 ;  /* 0x00000001090a7824 */ /* 0x002fe200078e0a34 */
[----:B------:R-:W-:Y:S01]  /*2e950*/  @!P1 IADD3 R0, PT, PT, R0, 0x7fe001, RZ ;  /* 0x007fe00100009810 */ /* 0x000fe20007ffe0ff */
[----:B------:R-:W-:Y:S01]  /*2e960*/  STL [R1+0x4e74], R36 ;  /* 0x004e742401007387 */ /* 0x000fe20000100800 */
[----:B------:R-:W-:-:S03]  /*2e970*/  @!P2 VIADD R4, R4, 0x7fe001 ;  /* 0x007fe0010404a836 */ /* 0x000fc60000000000 */
[----:B------:R0:W-:Y:S01]  /*2e980*/  STL [R1+0x4e38], R22 ;  /* 0x004e381601007387 */ /* 0x0001e20000100800 */
[----:B------:R-:W-:-:S03]  /*2e990*/  ISETP.GE.AND P0, PT, R10, RZ, PT ;  /* 0x000000ff0a00720c */ /* 0x000fc60003f06270 */
[----:B------:R-:W-:Y:S04]  /*2e9a0*/  STL [R1+0x4e78], R24 ;  /* 0x004e781801007387 */ /* 0x000fe80000100800 */
[----:B------:R1:W-:Y:S01]  /*2e9b0*/  STL [R1+0x4e3c], R0 ;  /* 0x004e3c0001007387 */ /* 0x0003e20000100800 */
[----:B------:R-:W-:-:S03]  /*2e9c0*/  IMAD.WIDE R38, R4, UR5, RZ ;  /* 0x0000000504267c25 */ /* 0x000fc6000f8e02ff */
[----:B------:R-:W2:Y:S04]  /*2e9d0*/  LDL R15, [R1+0x4f08] ;  /* 0x004f0800010f7983 */ /* 0x000ea80000100800 */
[----:B------:R-:W2:Y:S01]  /*2e9e0*/  LDL R62, [R1+0x4f48] ;  /* 0x004f4800013e7983 */ /* 0x000ea20000100800 */
[C---:B------:R-:W-:Y:S01]  /*2e9f0*/  IADD3 R2, PT, PT, R5.reuse, -R8, RZ ;  /* 0x8000000805027210 */ /* 0x040fe20007ffe0ff */
[----:B------:R-:W-:Y:S01]  /*2ea00*/  IMAD R11, R38, 0x3802001, RZ ;  /* 0x03802001260b7824 */ /* 0x000fe200078e02ff */
[----:B------:R-:W3:Y:S01]  /*2ea10*/  LDCU UR4, c[0x3][UR6+-0xdc] ;  /* 0x00ffe480060477ac */ /* 0x000ee20008000800 */
[----:B------:R-:W-:Y:S01]  /*2ea20*/  IMAD.IADD R8, R5, 0x1, R8 ;  /* 0x0000000105087824 */ /* 0x000fe200078e0208 */
[----:B------:R-:W-:Y:S01]  /*2ea30*/  ISETP.GE.AND P2, PT, R2, RZ, PT ;  /* 0x000000ff0200720c */ /* 0x000fe20003f46270 */
[----:B------:R-:W-:Y:S01]  /*2ea40*/  IMAD.IADD R4, R9, 0x1, R52 ;  /* 0x0000000109047824 */ /* 0x000fe200078e0234 */
[----:B------:R-:W-:Y:S01]  /*2ea50*/  SHF.R.S32.HI R3, RZ, 0x1f, R11 ;  /* 0x0000001fff037819 */ /* 0x000fe2000001140b */
[----:B------:R-:W-:Y:S01]  /*2ea60*/  @!P0 VIADD R10, R10, 0x7fe001 ;  /* 0x007fe0010a0a8836 */ /* 0x000fe20000000000 */
[----:B------:R-:W-:Y:S01]  /*2ea70*/  ISETP.GT.AND P0, PT, R8, 0x7fe000, PT ;  /* 0x007fe0000800780c */ /* 0x000fe20003f04270 */
[----:B------:R-:W-:Y:S01]  /*2ea80*/  IMAD.HI.U32 R38, R11, -0x7fe001, R38 ;  /* 0xff801fff0b267827 */ /* 0x000fe200078e0026 */
[----:B------:R-:W-:-:S03]  /*2ea90*/  ISETP.GT.AND P1, PT, R4, 0x7fe000, PT ;  /* 0x007fe0000400780c */ /* 0x000fc60003f24270 */
[----:B------:R-:W-:-:S04]  /*2eaa0*/  IMAD R3, R3, -0x7fe001, RZ ;  /* 0xff801fff03037824 */ /* 0x000fc800078e02ff */
[----:B------:R-:W-:Y:S01]  /*2eab0*/  @!P2 VIADD R2, R2, 0x7fe001 ;  /* 0x007fe0010202a836 */ /* 0x000fe20000000000 */
[----:B------:R-:W-:-:S03]  /*2eac0*/  IADD3 R38, PT, PT, R38, -R11, R3 ;  /* 0x8000000b26267210 */ /* 0x000fc60007ffe003 */
[----:B---3--:R-:W-:Y:S02]  /*2ead0*/  IMAD.WIDE R2, R2, UR4, RZ ;  /* 0x0000000402027c25 */ /* 0x008fe4000f8e02ff */
[----:B------:R-:W-:Y:S02]  /*2eae0*/  STL [R1+0x4e7c], R38 ;  /* 0x004e7c2601007387 */ /* 0x000fe40000100800 */
[----:B------:R-:W-:Y:S02]  /*2eaf0*/  @P0 VIADD R8, R8, 0xff801fff ;  /* 0xff801fff08080836 */ /* 0x000fe40000000000 */
[----:B------:R-:W3:Y:S01]  /*2eb00*/  LDL R17, [R1+0x4f0c] ;  /* 0x004f0c0001117983 */ /* 0x000ee20000100800 */
[----:B------:R-:W-:Y:S01]  /*2eb10*/  IMAD.WIDE R10, R10, UR4, RZ ;  /* 0x000000040a0a7c25 */ /* 0x000fe2000f8e02ff */
[----:B------:R-:W-:Y:S02]  /*2eb20*/  @P1 IADD3 R4, PT, PT, R4, -0x7fe001, RZ ;  /* 0xff801fff04041810 */ /* 0x000fe40007ffe0ff */
[----:B------:R-:W3:Y:S01]  /*2eb30*/  LDL R52, [R1+0x4f4c] ;  /* 0x004f4c0001347983 */ /* 0x000ee20000100800 */
[----:B------:R-:W-:Y:S01]  /*2eb40*/  IADD3 R5, PT, PT, R12, -R43, RZ ;  /* 0x8000002b0c057210 */ /* 0x000fe20007ffe0ff */
[----:B------:R-:W-:Y:S01]  /*2eb50*/  IMAD R23, R2, 0x3802001, RZ ;  /* 0x0380200102177824 */ /* 0x000fe200078e02ff */
[----:B------:R-:W-:Y:S01]  /*2eb60*/  ISETP.GE.AND P0, PT, R8, RZ, PT ;  /* 0x000000ff0800720c */ /* 0x000fe20003f06270 */
[----:B------:R-:W-:Y:S01]  /*2eb70*/  IMAD R37, R10, 0x3802001, RZ ;  /* 0x038020010a257824 */ /* 0x000fe200078e02ff */
[----:B0-----:R-:W3:Y:S01]  /*2eb80*/  LDL R22, [R1+0x4f10] ;  /* 0x004f100001167983 */ /* 0x001ee20000100800 */
[----:B------:R-:W-:-:S02]  /*2eb90*/  ISETP.GE.AND P1, PT, R4, RZ, PT ;  /* 0x000000ff0400720c */ /* 0x000fc40003f26270 */
[----:B------:R-:W-:Y:S01]  /*2eba0*/  ISETP.GE.AND P3, PT, R5, RZ, PT ;  /* 0x000000ff0500720c */ /* 0x000fe20003f66270 */
[----:B------:R-:W3:Y:S01]  /*2ebb0*/  LDL R61, [R1+0x4f50] ;  /* 0x004f5000013d7983 */ /* 0x000ee20000100800 */
[----:B------:R-:W-:Y:S02]  /*2ebc0*/  SHF.R.S32.HI R9, RZ, 0x1f, R23 ;  /* 0x0000001fff097819 */ /* 0x000fe40000011417 */
[----:B-1----:R-:W-:Y:S01]  /*2ebd0*/  SHF.R.S32.HI R0, RZ, 0x1f, R37 ;  /* 0x0000001fff007819 */ /* 0x002fe20000011425 */
[----:B------:R-:W-:-:S04]  /*2ebe0*/  IMAD.HI.U32 R24, R23, -0x7fe001, R2 ;  /* 0xff801fff17187827 */ /* 0x000fc800078e0002 */
[----:B------:R-:W-:Y:S02]  /*2ebf0*/  IMAD R9, R9, -0x7fe001, RZ ;  /* 0xff801fff09097824 */ /* 0x000fe400078e02ff */
[----:B------:R-:W-:-:S04]  /*2ec00*/  IMAD.HI.U32 R10, R37, -0x7fe001, R10 ;  /* 0xff801fff250a7827 */ /* 0x000fc800078e000a */
[----:B------:R-:W-:Y:S01]  /*2ec10*/  IMAD R0, R0, -0x7fe001, RZ ;  /* 0xff801fff00007824 */ /* 0x000fe200078e02ff */
[----:B------:R-:W-:Y:S01]  /*2ec20*/  IADD3 R24, PT, PT, R24, -R23, R9 ;  /* 0x8000001718187210 */ /* 0x000fe20007ffe009 */
[----:B------:R-:W-:Y:S01]  /*2ec30*/  @!P0 VIADD R8, R8, 0x7fe001 ;  /* 0x007fe00108088836 */ /* 0x000fe20000000000 */
[----:B------:R-:W-:Y:S01]  /*2ec40*/  IADD3 R12, PT, PT, R12, R43, RZ ;  /* 0x0000002b0c0c7210 */ /* 0x000fe20007ffe0ff */
[----:B------:R-:W-:Y:S01]  /*2ec50*/  @!P1 VIADD R4, R4, 0x7fe001 ;  /* 0x007fe00104049836 */ /* 0x000fe20000000000 */
[----:B------:R-:W-:Y:S01]  /*2ec60*/  IADD3 R10, PT, PT, R10, -R37, R0 ;  /* 0x800000250a0a7210 */ /* 0x000fe20007ffe000 */
[----:B------:R-:W-:Y:S01]  /*2ec70*/  @!P3 VIADD R5, R5, 0x7fe001 ;  /* 0x007fe0010505b836 */ /* 0x000fe20000000000 */
[----:B------:R-:W-:Y:S01]  /*2ec80*/  STL [R1+0x4e80], R8 ;  /* 0x004e800801007387 */ /* 0x000fe20000100800 */
[----:B------:R-:W-:Y:S01]  /*2ec90*/  ISETP.GT.AND P2, PT, R12, 0x7fe000, PT ;  /* 0x007fe0000c00780c */ /* 0x000fe20003f44270 */
[----:B------:R-:W-:Y:S02]  /*2eca0*/  IMAD.IADD R0, R13, 0x1, R54 ;  /* 0x000000010d007824 */ /* 0x000fe400078e0236 */
[----:B------:R-:W-:Y:S01]  /*2ecb0*/  STL [R1+0x4ec0], R24 ;  /* 0x004ec01801007387 */ /* 0x000fe20000100800 */
[----:B------:R-:W-:-:S03]  /*2ecc0*/  IMAD.WIDE R2, R5, UR4, RZ ;  /* 0x0000000405027c25 */ /* 0x000fc6000f8e02ff */
[----:B------:R4:W-:Y:S01]  /*2ecd0*/  STL [R1+0x4e84], R4 ;  /* 0x004e840401007387 */ /* 0x0009e20000100800 */
[----:B------:R-:W-:-:S03]  /*2ece0*/  IMAD.IADD R5, R13, 0x1, -R54 ;  /* 0x000000010d057824 */ /* 0x000fc600078e0a36 */
[----:B------:R0:W-:Y:S04]  /*2ecf0*/  STL [R1+0x4ec4], R10 ;  /* 0x004ec40a01007387 */ /* 0x0001e80000100800 */
[----:B------:R-:W3:Y:S04]  /*2ed00*/  LDL R23, [R1+0x4f14] ;  /* 0x004f140001177983 */ /* 0x000ee80000100800 */
[----:B------:R-:W3:Y:S01]  /*2ed10*/  LDL R54, [R1+0x4f54] ;  /* 0x004f540001367983 */ /* 0x000ee20000100800 */
[----:B------:R-:W-:Y:S02]  /*2ed20*/  ISETP.GE.AND P3, PT, R5, RZ, PT ;  /* 0x000000ff0500720c */ /* 0x000fe40003f66270 */
[----:B------:R-:W-:Y:S01]  /*2ed30*/  @P2 IADD3 R12, PT, PT, R12, -0x7fe001, RZ ;  /* 0xff801fff0c0c2810 */ /* 0x000fe20007ffe0ff */
[----:B------:R-:W-:Y:S01]  /*2ed40*/  IMAD R11, R2, 0x3802001, RZ ;  /* 0x03802001020b7824 */ /* 0x000fe200078e02ff */
[----:B------:R-:W-:-:S02]  /*2ed50*/  ISETP.GT.AND P0, PT, R0, 0x7fe000, PT ;  /* 0x007fe0000000780c */ /* 0x000fc40003f04270 */
[----:B------:R-:W-:Y:S01]  /*2ed60*/  ISETP.GE.AND P1, PT, R12, RZ, PT ;  /* 0x000000ff0c00720c */ /* 0x000fe20003f26270 */
[----:B------:R-:W-:Y:S02]  /*2ed70*/  IMAD.IADD R9, R63, 0x1, -R14 ;  /* 0x000000013f097824 */ /* 0x000fe400078e0a0e */
[----:B------:R-:W-:Y:S01]  /*2ed80*/  IMAD.HI.U32 R36, R11, -0x7fe001, R2 ;  /* 0xff801fff0b247827 */ /* 0x000fe200078e0002 */
[----:B------:R-:W-:-:S03]  /*2ed90*/  SHF.R.S32.HI R2, RZ, 0x1f, R11 ;  /* 0x0000001fff027819 */ /* 0x000fc6000001140b */
[----:B------:R-:W-:Y:S01]  /*2eda0*/  @!P3 IADD3 R5, PT, PT, R5, 0x7fe001, RZ ;  /* 0x007fe0010505b810 */ /* 0x000fe20007ffe0ff */
[----:B------:R-:W-:Y:S01]  /*2edb0*/  IMAD.IADD R14, R63, 0x1, R14 ;  /* 0x000000013f0e7824 */ /* 0x000fe200078e020e */
[----:B------:R-:W-:Y:S01]  /*2edc0*/  ISETP.GE.AND P3, PT, R9, RZ, PT ;  /* 0x000000ff0900720c */ /* 0x000fe20003f66270 */
[----:B----4-:R-:W-:Y:S02]  /*2edd0*/  IMAD.IADD R4, R16, 0x1, R51 ;  /* 0x0000000110047824 */ /* 0x010fe400078e0233 */
[----:B------:R-:W-:Y:S01]  /*2ede0*/  IMAD R2, R2, -0x7fe001, RZ ;  /* 0xff801fff02027824 */ /* 0x000fe200078e02ff */
[----:B------:R-:W-:Y:S01]  /*2edf0*/  @!P1 IADD3 R12, PT, PT, R12, 0x7fe001, RZ ;  /* 0x007fe0010c0c9810 */ /* 0x000fe20007ffe0ff */
[----:B------:R-:W-:Y:S01]  /*2ee00*/  @P0 VIADD R0, R0, 0xff801fff ;  /* 0xff801fff00000836 */ /* 0x000fe20000000000 */
[----:B------:R-:W-:Y:S02]  /*2ee10*/  ISETP.GT.AND P0, PT, R14, 0x7fe000, PT ;  /* 0x007fe0000e00780c */ /* 0x000fe40003f04270 */
[----:B------:R-:W-:-:S02]  /*2ee20*/  ISETP.GT.AND P1, PT, R4, 0x7fe000, PT ;  /* 0x007fe0000400780c */ /* 0x000fc40003f24270 */
[----:B------:R-:W-:Y:S01]  /*2ee30*/  IADD3 R36, PT, PT, R36, -R11, R2 ;  /* 0x8000000b24247210 */ /* 0x000fe20007ffe002 */
[----:B------:R-:W-:Y:S01]  /*2ee40*/  IMAD.WIDE R2, R5, UR4, RZ ;  /* 0x0000000405027c25 */ /* 0x000fe2000f8e02ff */
[----:B------:R-:W-:-:S03]  /*2ee50*/  ISETP.GE.AND P2, PT, R0, RZ, PT ;  /* 0x000000ff0000720c */ /* 0x000fc60003f46270 */
[----:B------:R-:W-:Y:S02]  /*2ee60*/  IMAD R11, R2, 0x3802001, RZ ;  /* 0x03802001020b7824 */ /* 0x000fe400078e02ff */
[----:B------:R-:W-:Y:S02]  /*2ee70*/  @!P3 VIADD R9, R9, 0x7fe001 ;  /* 0x007fe0010909b836 */ /* 0x000fe40000000000 */
[----:B0-----:R-:W-:Y:S01]  /*2ee80*/  IMAD.HI.U32 R10, R11, -0x7fe001, R2 ;  /* 0xff801fff0b0a7827 */ /* 0x001fe200078e0002 */
[----:B------:R-:W-:Y:S01]  /*2ee90*/  SHF.R.S32.HI R5, RZ, 0x1f, R11 ;  /* 0x0000001fff057819 */ /* 0x000fe2000001140b */
[----:B------:R-:W-:Y:S01]  /*2eea0*/  STL [R1+0x4e88], R12 ;  /* 0x004e880c01007387 */ /* 0x000fe20000100800 */
[----:B------:R-:W-:Y:S01]  /*2eeb0*/  @P0 IADD3 R14, PT, PT, R14, -0x7fe001, RZ ;  /* 0xff801fff0e0e0810 */ /* 0x000fe20007ffe0ff */
[----:B------:R-:W-:Y:S01]  /*2eec0*/  IMAD.WIDE R2, R9, UR4, RZ ;  /* 0x0000000409027c25 */ /* 0x000fe2000f8e02ff */
[----:B------:R-:W-:Y:S01]  /*2eed0*/  IADD3 R16, PT, PT, R16, -R51, RZ ;  /* 0x8000003310107210 */ /* 0x000fe20007ffe0ff */
[----:B------:R0:W-:Y:S02]  /*2eee0*/  STL [R1+0x4ec8], R36 ;  /* 0x004ec82401007387 */ /* 0x0001e40000100800 */
[----:B------:R-:W-:-:S02]  /*2eef0*/  @P1 VIADD R4, R4, 0xff801fff ;  /* 0xff801fff04041836 */ /* 0x000fc40000000000 */
[----:B------:R-:W4:Y:S01]  /*2ef00*/  LDL R24, [R1+0x4f18] ;  /* 0x004f180001187983 */ /* 0x000f220000100800 */
[----:B------:R-:W-:Y:S01]  /*2ef10*/  IMAD R9, R2, 0x3802001, RZ ;  /* 0x0380200102097824 */ /* 0x000fe200078e02ff */
[----:B------:R-:W-:Y:S02]  /*2ef20*/  ISETP.GE.AND P0, PT, R14, RZ, PT ;  /* 0x000000ff0e00720c */ /* 0x000fe40003f06270 */
[----:B------:R-:W4:Y:S01]  /*2ef30*/  LDL R51, [R1+0x4f58] ;  /* 0x004f580001337983 */ /* 0x000f220000100800 */
[----:B------:R-:W-:Y:S01]  /*2ef40*/  IMAD R5, R5, -0x7fe001, RZ ;  /* 0xff801fff05057824 */ /* 0x000fe200078e02ff */
[----:B------:R-:W-:Y:S01]  /*2ef50*/  ISETP.GE.AND P1, PT, R4, RZ, PT ;  /* 0x000000ff0400720c */ /* 0x000fe20003f26270 */
[----:B------:R-:W-:Y:S01]  /*2ef60*/  @!P2 VIADD R0, R0, 0x7fe001 ;  /* 0x007fe0010000a836 */ /* 0x000fe20000000000 */
[----:B------:R-:W-:Y:S02]  /*2ef70*/  ISETP.GE.AND P2, PT, R16, RZ, PT ;  /* 0x000000ff1000720c */ /* 0x000fe40003f46270 */
[----:B------:R-:W-:-:S02]  /*2ef80*/  SHF.R.S32.HI R8, RZ, 0x1f, R9 ;  /* 0x0000001fff087819 */ /* 0x000fc40000011409 */
[----:B------:R-:W-:Y:S01]  /*2ef90*/  IADD3 R10, PT, PT, R10, -R11, R5 ;  /* 0x8000000b0a0a7210 */ /* 0x000fe20007ffe005 */
[----:B------:R1:W-:Y:S02]  /*2efa0*/  STL [R1+0x4e8c], R0 ;  /* 0x004e8c0001007387 */ /* 0x0003e40000100800 */
[----:B------:R-:W-:Y:S02]  /*2efb0*/  IMAD R8, R8, -0x7fe001, RZ ;  /* 0xff801fff08087824 */ /* 0x000fe400078e02ff */
[----:B------:R1:W-:Y:S01]  /*2efc0*/  STL [R1+0x4ecc], R10 ;  /* 0x004ecc0a01007387 */ /* 0x0003e20000100800 */
[----:B-----5:R-:W-:-:S03]  /*2efd0*/  IMAD.IADD R5, R18, 0x1, -R53 ;  /* 0x0000000112057824 */ /* 0x020fc600078e0a35 */
[----:B0-----:R-:W5:Y:S01]  /*2efe0*/  LDL R36, [R1+0x4f1c] ;  /* 0x004f1c0001247983 */ /* 0x001f620000100800 */
[----:B-1----:R-:W-:-:S03]  /*2eff0*/  IMAD.HI.U32 R0, R9, -0x7fe001, R2 ;  /* 0xff801fff09007827 */ /* 0x002fc600078e0002 */
[----:B------:R-:W5:Y:S01]  /*2f000*/  LDL R57, [R1+0x4f5c] ;  /* 0x004f5c0001397983 */ /* 0x000f620000100800 */
[----:B------:R-:W-:Y:S01]  /*2f010*/  @!P0 VIADD R14, R14, 0x7fe001 ;  /* 0x007fe0010e0e8836 */ /* 0x000fe20000000000 */
[----:B------:R-:W-:Y:S01]  /*2f020*/  IADD3 R10, PT, PT, R0, -R9, R8 ;  /* 0x80000009000a7210 */ /* 0x000fe20007ffe008 */
[----:B------:R-:W-:Y:S01]  /*2f030*/  IMAD.IADD R18, R18, 0x1, R53 ;  /* 0x0000000112127824 */ /* 0x000fe200078e0235 */
[----:B------:R-:W-:Y:S02]  /*2f040*/  @!P2 IADD3 R16, PT, PT, R16, 0x7fe001, RZ ;  /* 0x007fe0011010a810 */ /* 0x000fe40007ffe0ff */
[----:B------:R-:W-:Y:S02]  /*2f050*/  @!P1 IADD3 R4, PT, PT, R4, 0x7fe001, RZ ;  /* 0x007fe00104049810 */ /* 0x000fe40007ffe0ff */
[----:B------:R-:W-:Y:S01]  /*2f060*/  ISETP.GE.AND P2, PT, R5, RZ, PT ;  /* 0x000000ff0500720c */ /* 0x000fe20003f46270 */
[----:B------:R-:W-:Y:S01]  /*2f070*/  STL [R1+0x4e90], R14 ;  /* 0x004e900e01007387 */ /* 0x000fe20000100800 */
[----:B------:R-:W-:-:S03]  /*2f080*/  ISETP.GT.AND P0, PT, R18, 0x7fe000, PT ;  /* 0x007fe0001200780c */ /* 0x000fc60003f04270 */
[----:B------:R0:W-:Y:S04]  /*2f090*/  STL [R1+0x4ed0], R10 ;  /* 0x004ed00a01007387 */ /* 0x0001e80000100800 */
[----:B------:R1:W-:Y:S04]  /*2f0a0*/  STL [R1+0x4e94], R4 ;  /* 0x004e940401007387 */ /* 0x0003e80000100800 */
[----:B------:R-:W5:Y:S04]  /*2f0b0*/  LDL R37, [R1+0x4f20] ;  /* 0x004f200001257983 */ /* 0x000f680000100800 */
[----:B------:R-:W5:Y:S01]  /*2f0c0*/  LDL R38, [R1+0x4f60] ;  /* 0x004f600001267983 */ /* 0x000f620000100800 */
[----:B------:R-:W-:-:S03]  /*2f0d0*/  IMAD.WIDE R2, R16, UR4, RZ ;  /* 0x0000000410027c25 */ /* 0x000fc6000f8e02ff */
[----:B------:R-:W5:Y:S01]  /*2f0e0*/  LDL R63, [R1+0x4f64] ;  /* 0x004f6400013f7983 */ /* 0x000f620000100800 */
[----:B------:R-:W-:Y:S02]  /*2f0f0*/  @!P2 VIADD R5, R5, 0x7fe001 ;  /* 0x007fe0010505a836 */ /* 0x000fe40000000000 */
[----:B------:R-:W-:Y:S02]  /*2f100*/  IMAD R13, R2, 0x3802001, RZ ;  /* 0x03802001020d7824 */ /* 0x000fe400078e02ff */
[C---:B------:R-:W-:Y:S01]  /*2f110*/  IMAD.IADD R0, R19.reuse, 0x1, R48 ;  /* 0x0000000113007824 */ /* 0x040fe200078e0230 */
[----:B------:R-:W-:Y:S01]  /*2f120*/  IADD3 R19, PT, PT, R19, -R48, RZ ;  /* 0x8000003013137210 */ /* 0x000fe20007ffe0ff */
[----:B------:R-:W-:-:S04]  /*2f130*/  IMAD.WIDE R8, R5, UR4, RZ ;  /* 0x0000000405087c25 */ /* 0x000fc8000f8e02ff */
[----:B------:R-:W-:Y:S02]  /*2f140*/  @P0 VIADD R18, R18, 0xff801fff ;  /* 0xff801fff12120836 */ /* 0x000fe40000000000 */
[----:B------:R-:W-:Y:S01]  /*2f150*/  IMAD.HI.U32 R11, R13, -0x7fe001, R2 ;  /* 0xff801fff0d0b7827 */ /* 0x000fe200078e0002 */
[----:B------:R-:W-:Y:S01]  /*2f160*/  SHF.R.S32.HI R3, RZ, 0x1f, R13 ;  /* 0x0000001fff037819 */ /* 0x000fe2000001140d */
[----:B------:R-:W5:Y:S01]  /*2f170*/  LDL R2, [R1+0x4f24] ;  /* 0x004f240001027983 */ /* 0x000f620000100800 */
[----:B------:R-:W-:Y:S01]  /*2f180*/  ISETP.GE.AND P3, PT, R19, RZ, PT ;  /* 0x000000ff1300720c */ /* 0x000fe20003f66270 */
[----:B------:R-:W-:Y:S01]  /*2f190*/  IMAD R5, R8, 0x3802001, RZ ;  /* 0x0380200108057824 */ /* 0x000fe200078e02ff */
[----:B------:R-:W-:Y:S01]  /*2f1a0*/  ISETP.GE.AND P2, PT, R18, RZ, PT ;  /* 0x000000ff1200720c */ /* 0x000fe20003f46270 */
[----:B0-----:R-:W-:Y:S02]  /*2f1b0*/  IMAD.IADD R10, R20, 0x1, R21 ;  /* 0x00000001140a7824 */ /* 0x001fe400078e0215 */
[----:B------:R-:W-:Y:S01]  /*2f1c0*/  IMAD R14, R3, -0x7fe001, RZ ;  /* 0xff801fff030e7824 */ /* 0x000fe200078e02ff */
[----:B------:R-:W-:-:S02]  /*2f1d0*/  SHF.R.S32.HI R3, RZ, 0x1f, R5 ;  /* 0x0000001fff037819 */ /* 0x000fc40000011405 */
[----:B------:R-:W-:Y:S02]  /*2f1e0*/  ISETP.GT.AND P0, PT, R0, 0x7fe000, PT ;  /* 0x007fe0000000780c */ /* 0x000fe40003f04270 */
[----:B------:R-:W-:Y:S01]  /*2f1f0*/  ISETP.GT.AND P1, PT, R10, 0x7fe000, PT ;  /* 0x007fe0000a00780c */ /* 0x000fe20003f24270 */
[----:B------:R-:W-:Y:S01]  /*2f200*/  IMAD.HI.U32 R12, R5, -0x7fe001, R8 ;  /* 0xff801fff050c7827 */ /* 0x000fe200078e0008 */
[----:B------:R-:W-:-:S03]  /*2f210*/  IADD3 R14, PT, PT, R11, -R13, R14 ;  /* 0x8000000d0b0e7210 */ /* 0x000fc60007ffe00e */
[----:B------:R-:W-:Y:S02]  /*2f220*/  IMAD R3, R3, -0x7fe001, RZ ;  /* 0xff801fff03037824 */ /* 0x000fe400078e02ff */
[----:B------:R-:W-:Y:S02]  /*2f230*/  @!P3 VIADD R19, R19, 0x7fe001 ;  /* 0x007fe0011313b836 */ /* 0x000fe40000000000 */
[----:B------:R-:W-:Y:S01]  /*2f240*/  @!P2 VIADD R18, R18, 0x7fe001 ;  /* 0x007fe0011212a836 */ /* 0x000fe20000000000 */
[----:B------:R-:W-:Y:S01]  /*2f250*/  IADD3 R12, PT, PT, R12, -R5, R3 ;  /* 0x800000050c0c7210 */ /* 0x000fe20007ffe003 */
[----:B------:R0:W-:Y:S01]  /*2f260*/  STL [R1+0x4ed4], R14 ;  /* 0x004ed40e01007387 */ /* 0x0001e20000100800 */
[----:B-1----:R-:W-:Y:S01]  /*2f270*/  IMAD.WIDE R4, R19, UR4, RZ ;  /* 0x0000000413047c25 */ /* 0x002fe2000f8e02ff */
[----:B------:R-:W-:Y:S02]  /*2f280*/  @P0 IADD3 R0, PT, PT, R0, -0x7fe001, RZ ;  /* 0xff801fff00000810 */ /* 0x000fe40007ffe0ff */
[----:B------:R-:W-:Y:S01]  /*2f290*/  STL [R1+0x4e98], R18 ;  /* 0x004e981201007387 */ /* 0x000fe20000100800 */
[----:B------:R-:W-:Y:S01]  /*2f2a0*/  @P1 VIADD R10, R10, 0xff801fff ;  /* 0xff801fff0a0a1836 */ /* 0x000fe20000000000 */
[----:B------:R-:W-:-:S02]  /*2f2b0*/  IADD3 R20, PT, PT, R20, -R21, RZ ;  /* 0x8000001514147210 */ /* 0x000fc40007ffe0ff */
[----:B------:R1:W-:Y:S01]  /*2f2c0*/  STL [R1+0x4ed8], R12 ;  /* 0x004ed80c01007387 */ /* 0x0003e20000100800 */
[----:B------:R-:W-:Y:S01]  /*2f2d0*/  IMAD R9, R4, 0x3802001, RZ ;  /* 0x0380200104097824 */ /* 0x000fe200078e02ff */
[----:B------:R-:W-:Y:S02]  /*2f2e0*/  ISETP.GE.AND P0, PT, R0, RZ, PT ;  /* 0x000000ff0000720c */ /* 0x000fe40003f06270 */
[----:B------:R-:W5:Y:S04]  /*2f2f0*/  LDL R39, [R1+0x4f28] ;  /* 0x004f280001277983 */ /* 0x000f680000100800 */
[----:B------:R-:W5:Y:S01]  /*2f300*/  LDL R64, [R1+0x4f68] ;  /* 0x004f680001407983 */ /* 0x000f620000100800 */
[----:B------:R-:W-:Y:S02]  /*2f310*/  ISETP.GE.AND P1, PT, R10, RZ, PT ;  /* 0x000000ff0a00720c */ /* 0x000fe40003f26270 */
[----:B------:R-:W-:-:S02]  /*2f320*/  ISETP.GE.AND P2, PT, R20, RZ, PT ;  /* 0x000000ff1400720c */ /* 0x000fc40003f46270 */
[----:B------:R-:W-:Y:S01]  /*2f330*/  SHF.R.S32.HI R8, RZ, 0x1f, R9 ;  /* 0x0000001fff087819 */ /* 0x000fe20000011409 */
[----:B0-----:R-:W-:-:S04]  /*2f340*/  IMAD.HI.U32 R14, R9, -0x7fe001, R4 ;  /* 0xff801fff090e7827 */ /* 0x001fc800078e0004 */
[----:B------:R-:W-:Y:S02]  /*2f350*/  IMAD R8, R8, -0x7fe001, RZ ;  /* 0xff801fff08087824 */ /* 0x000fe400078e02ff */
[C-C-:B------:R-:W-:Y:S02]  /*2f360*/  IMAD.IADD R4, R25.reuse, 0x1, R56.reuse ;  /* 0x0000000119047824 */ /* 0x140fe400078e0238 */
[----:B------:R-:W-:Y:S01]  /*2f370*/  IMAD.IADD R3, R25, 0x1, -R56 ;  /* 0x0000000119037824 */ /* 0x000fe200078e0a38 */
[----:B-1----:R-:W-:Y:S01]  /*2f380*/  IADD3 R12, PT, PT, R14, -R9, R8 ;  /* 0x800000090e0c7210 */ /* 0x002fe20007ffe008 */
[----:B------:R-:W-:Y:S01]  /*2f390*/  @!P0 VIADD R0, R0, 0x7fe001 ;  /* 0x007fe00100008836 */ /* 0x000fe20000000000 */
[----:B------:R-:W-:Y:S02]  /*2f3a0*/  @!P1 IADD3 R10, PT, PT, R10, 0x7fe001, RZ ;  /* 0x007fe0010a0a9810 */ /* 0x000fe40007ffe0ff */
[----:B------:R-:W-:Y:S02]  /*2f3b0*/  @!P2 IADD3 R20, PT, PT, R20, 0x7fe001, RZ ;  /* 0x007fe0011414a810 */ /* 0x000fe40007ffe0ff */
[----:B------:R-:W-:Y:S01]  /*2f3c0*/  ISETP.GT.AND P0, PT, R4, 0x7fe000, PT ;  /* 0x007fe0000400780c */ /* 0x000fe20003f04270 */
[----:B------:R0:W-:Y:S01]  /*2f3d0*/  STL [R1+0x4e9c], R0 ;  /* 0x004e9c0001007387 */ /* 0x0001e20000100800 */
[----:B------:R-:W-:Y:S01]  /*2f3e0*/  ISETP.GE.AND P2, PT, R3, RZ, PT ;  /* 0x000000ff0300720c */ /* 0x000fe20003f46270 */
[----:B------:R-:W-:-:S02]  /*2f3f0*/  IMAD.IADD R5, R26, 0x1, -R55 ;  /* 0x000000011a057824 */ /* 0x000fc400078e0a37 */
[----:B------:R-:W-:Y:S04]  /*2f400*/  STL [R1+0x4edc], R12 ;  /* 0x004edc0c01007387 */ /* 0x000fe80000100800 */
[----:B------:R1:W-:Y:S04]  /*2f410*/  STL [R1+0x4ea0], R10 ;  /* 0x004ea00a01007387 */ /* 0x0003e80000100800 */
[----:B------:R-:W5:Y:S04]  /*2f420*/  LDL R40, [R1+0x4f2c] ;  /* 0x004f2c0001287983 */ /* 0x000f680000100800 */
[----:B------:R-:W5:Y:S01]  /*2f430*/  LDL R53, [R1+0x4f6c] ;  /* 0x004f6c0001357983 */ /* 0x000f620000100800 */
[----:B------:R-:W-:Y:S01]  /*2f440*/  ISETP.GE.AND P1, PT, R5, RZ, PT ;  /* 0x000000ff0500720c */ /* 0x000fe20003f26270 */
[----:B------:R-:W-:Y:S01]  /*2f450*/  IMAD.WIDE R20, R20, UR4, RZ ;  /* 0x0000000414147c25 */ /* 0x000fe2000f8e02ff */
[----:B------:R-:W-:Y:S01]  /*2f460*/  IADD3 R26, PT, PT, R26, R55, RZ ;  /* 0x000000371a1a7210 */ /* 0x000fe20007ffe0ff */
[----:B------:R-:W5:Y:S02]  /*2f470*/  LDL R41, [R1+0x4f30] ;  /* 0x004f300001297983 */ /* 0x000f640000100800 */
[----:B------:R-:W-:-:S02]  /*2f480*/  @P0 VIADD R4, R4, 0xff801fff ;  /* 0xff801fff04040836 */ /* 0x000fc40000000000 */
[----:B------:R-:W-:Y:S01]  /*2f490*/  @!P2 VIADD R3, R3, 0x7fe001 ;  /* 0x007fe0010303a836 */ /* 0x000fe20000000000 */
[----:B------:R-:W5:Y:S01]  /*2f4a0*/  LDL R42, [R1+0x4f70] ;  /* 0x004f7000012a7983 */ /* 0x000f620000100800 */
[----:B------:R-:W-:Y:S01]  /*2f4b0*/  IMAD R19, R20, 0x3802001, RZ ;  /* 0x0380200114137824 */ /* 0x000fe200078e02ff */
[----:B------:R-:W-:Y:S01]  /*2f4c0*/  ISETP.GE.AND P2, PT, R4, RZ, PT ;  /* 0x000000ff0400720c */ /* 0x000fe20003f46270 */
[----:B------:R-:W-:Y:S01]  /*2f4d0*/  IMAD.WIDE R8, R3, UR4, RZ ;  /* 0x0000000403087c25 */ /* 0x000fe2000f8e02ff */
[----:B------:R-:W-:Y:S02]  /*2f4e0*/  ISETP.GT.AND P0, PT, R26, 0x7fe000, PT ;  /* 0x007fe0001a00780c */ /* 0x000fe40003f04270 */
[----:B------:R-:W-:Y:S01]  /*2f4f0*/  SHF.R.S32.HI R11, RZ, 0x1f, R19 ;  /* 0x0000001fff0b7819 */ /* 0x000fe20000011413 */
[----:B------:R-:W-:Y:S01]  /*2f500*/  IMAD R13, R8, 0x3802001, RZ ;  /* 0x03802001080d7824 */ /* 0x000fe200078e02ff */
[C---:B0-----:R-:W-:Y:S01]  /*2f510*/  IADD3 R0, PT, PT, R65.reuse, -R58, RZ ;  /* 0x8000003a41007210 */ /* 0x041fe20007ffe0ff */
[----:B-1----:R-:W-:-:S02]  /*2f520*/  IMAD.IADD R10, R65, 0x1, R58 ;  /* 0x00000001410a7824 */ /* 0x002fc400078e023a */
[----:B------:R-:W-:Y:S02]  /*2f530*/  @!P1 VIADD R5, R5, 0x7fe001 ;  /* 0x007fe00105059836 */ /* 0x000fe40000000000 */
[----:B------:R-:W-:Y:S01]  /*2f540*/  IMAD.HI.U32 R20, R19, -0x7fe001, R20 ;  /* 0xff801fff13147827 */ /* 0x000fe200078e0014 */
[----:B------:R-:W-:-:S03]  /*2f550*/  ISETP.GT.AND P1, PT, R10, 0x7fe000, PT ;  /* 0x007fe0000a00780c */ /* 0x000fc60003f24270 */
[----:B------:R-:W-:Y:S01]  /*2f560*/  IMAD R11, R11, -0x7fe001, RZ ;  /* 0xff801fff0b0b7824 */ /* 0x000fe200078e02ff */
[----:B------:R-:W-:Y:S01]  /*2f570*/  ISETP.GE.AND P3, PT, R0, RZ, PT ;  /* 0x000000ff0000720c */ /* 0x000fe20003f66270 */
[----:B------:R-:W-:-:S04]  /*2f580*/  IMAD.HI.U32 R14, R13, -0x7fe001, R8 ;  /* 0xff801fff0d0e7827 */ /* 0x000fc800078e0008 */
[----:B------:R-:W-:Y:S01]  /*2f590*/  IMAD.WIDE R8, R5, UR4, RZ ;  /* 0x0000000405087c25 */ /* 0x000fe2000f8e02ff */
[----:B------:R-:W-:Y:S02]  /*2f5a0*/  IADD3 R12, PT, PT, R20, -R19, R11 ;  /* 0x80000013140c7210 */ /* 0x000fe40007ffe00b */
[----:B------:R-:W-:Y:S01]  /*2f5b0*/  @P0 IADD3 R26, PT, PT, R26, -0x7fe001, RZ ;  /* 0xff801fff1a1a0810 */ /* 0x000fe20007ffe0ff */
[----:B------:R-:W-:Y:S02]  /*2f5c0*/  @!P2 VIADD R4, R4, 0x7fe001 ;  /* 0x007fe0010404a836 */ /* 0x000fe40000000000 */
[----:B------:R-:W-:Y:S01]  /*2f5d0*/  IMAD R11, R8, 0x3802001, RZ ;  /* 0x03802001080b7824 */ /* 0x000fe200078e02ff */
[----:B------:R-:W-:Y:S01]  /*2f5e0*/  SHF.R.S32.HI R3, RZ, 0x1f, R13 ;  /* 0x0000001fff037819 */ /* 0x000fe2000001140d */
[----:B------:R-:W-:Y:S01]  /*2f5f0*/  STL [R1+0x4ee0], R12 ;  /* 0x004ee00c01007387 */ /* 0x000fe20000100800 */
[----:B------:R-:W-:Y:S01]  /*2f600*/  ISETP.GE.AND P2, PT, R26, RZ, PT ;  /* 0x000000ff1a00720c */ /* 0x000fe20003f46270 */
[----:B------:R-:W-:-:S02]  /*2f610*/  IMAD.HI.U32 R16, R11, -0x7fe001, R8 ;  /* 0xff801fff0b107827 */ /* 0x000fc400078e0008 */
[----:B------:R0:W-:Y:S02]  /*2f620*/  STL [R1+0x4ea4], R4 ;  /* 0x004ea40401007387 */ /* 0x0001e40000100800 */
[C-C-:B--2---:R-:W-:Y:S02]  /*2f630*/  IMAD.IADD R8, R27.reuse, 0x1, R44.reuse ;  /* 0x000000011b087824 */ /* 0x144fe400078e022c */
[----:B------:R-:W2:Y:S01]  /*2f640*/  LDL R43, [R1+0x4f34] ;  /* 0x004f3400012b7983 */ /* 0x000ea20000100800 */
[----:B------:R-:W-:-:S03]  /*2f650*/  IMAD.IADD R27, R27, 0x1, -R44 ;  /* 0x000000011b1b7824 */ /* 0x000fc600078e0a2c */
[----:B------:R-:W2:Y:S01]  /*2f660*/  LDL R56, [R1+0x4f74] ;  /* 0x004f740001387983 */ /* 0x000ea20000100800 */
[----:B------:R-:W-:Y:S01]  /*2f670*/  IMAD R3, R3, -0x7fe001, RZ ;  /* 0xff801fff03037824 */ /* 0x000fe200078e02ff */
[----:B------:R-:W-:Y:S01]  /*2f680*/  @!P3 IADD3 R0, PT, PT, R0, 0x7fe001, RZ ;  /* 0x007fe0010000b810 */ /* 0x000fe20007ffe0ff */
[----:B------:R-:W-:Y:S01]  /*2f690*/  @P1 VIADD R10, R10, 0xff801fff ;  /* 0xff801fff0a0a1836 */ /* 0x000fe20000000000 */
[----:B------:R-:W-:Y:S02]  /*2f6a0*/  ISETP.GT.AND P0, PT, R8, 0x7fe000, PT ;  /* 0x007fe0000800780c */ /* 0x000fe40003f04270 */
[----:B------:R-:W-:Y:S01]  /*2f6b0*/  ISETP.GE.AND P3, PT, R27, RZ, PT ;  /* 0x000000ff1b00720c */ /* 0x000fe20003f66270 */
[----:B0-----:R-:W-:Y:S01]  /*2f6c0*/  IMAD.WIDE R4, R0, UR4, RZ ;  /* 0x0000000400047c25 */ /* 0x001fe2000f8e02ff */
[----:B------:R-:W-:Y:S02]  /*2f6d0*/  IADD3 R14, PT, PT, R14, -R13, R3 ;  /* 0x8000000d0e0e7210 */ /* 0x000fe40007ffe003 */
[----:B------:R-:W-:-:S02]  /*2f6e0*/  SHF.R.S32.HI R3, RZ, 0x1f, R11 ;  /* 0x0000001fff037819 */ /* 0x000fc4000001140b */
[----:B------:R-:W-:Y:S01]  /*2f6f0*/  ISETP.GE.AND P1, PT, R10, RZ, PT ;  /* 0x000000ff0a00720c */ /* 0x000fe20003f26270 */
[----:B------:R-:W-:Y:S02]  /*2f700*/  @!P2 VIADD R26, R26, 0x7fe001 ;  /* 0x007fe0011a1aa836 */ /* 0x000fe40000000000 */
[----:B------:R-:W-:Y:S02]  /*2f710*/  IMAD R9, R4, 0x3802001, RZ ;  /* 0x0380200104097824 */ /* 0x000fe400078e02ff */
[----:B------:R-:W-:Y:S01]  /*2f720*/  IMAD R12, R3, -0x7fe001, RZ ;  /* 0xff801fff030c7824 */ /* 0x000fe200078e02ff */
[----:B------:R-:W-:Y:S01]  /*2f730*/  IADD3 R3, PT, PT, R45, -R60, RZ ;  /* 0x8000003c2d037210 */ /* 0x000fe20007ffe0ff */
[----:B------:R0:W-:Y:S01]  /*2f740*/  STL [R1+0x4ee4], R14 ;  /* 0x004ee40e01007387 */ /* 0x0001e20000100800 */
[----:B------:R-:W-:Y:S01]  /*2f750*/  SHF.R.S32.HI R0, RZ, 0x1f, R9 ;  /* 0x0000001fff007819 */ /* 0x000fe20000011409 */
[----:B------:R-:W-:Y:S02]  /*2f760*/  @P0 VIADD R8, R8, 0xff801fff ;  /* 0xff801fff08080836 */ /* 0x000fe40000000000 */
[----:B------:R-:W-:Y:S01]  /*2f770*/  STL [R1+0x4ea8], R26 ;  /* 0x004ea81a01007387 */ /* 0x000fe20000100800 */
[----:B------:R-:W-:Y:S01]  /*2f780*/  ISETP.GE.AND P2, PT, R3, RZ, PT ;  /* 0x000000ff0300720c */ /* 0x000fe20003f46270 */
[----:B------:R-:W-:-:S02]  /*2f790*/  @!P3 VIADD R27, R27, 0x7fe001 ;  /* 0x007fe0011b1bb836 */ /* 0x000fc40000000000 */
[----:B------:R-:W2:Y:S04]  /*2f7a0*/  LDL R44, [R1+0x4f38] ;  /* 0x004f3800012c7983 */ /* 0x000ea80000100800 */
[----:B------:R-:W2:Y:S01]  /*2f7b0*/  LDL R55, [R1+0x4f78] ;  /* 0x004f780001377983 */ /* 0x000ea20000100800 */
[----:B------:R-:W-:Y:S01]  /*2f7c0*/  IADD3 R12, PT, PT, R16, -R11, R12 ;  /* 0x8000000b100c7210 */ /* 0x000fe20007ffe00c */
[----:B------:R-:W-:Y:S01]  /*2f7d0*/  IMAD.HI.U32 R16, R9, -0x7fe001, R4 ;  /* 0xff801fff09107827 */ /* 0x000fe200078e0004 */
[----:B------:R-:W-:Y:S02]  /*2f7e0*/  @!P1 IADD3 R10, PT, PT, R10, 0x7fe001, RZ ;  /* 0x007fe0010a0a9810 */ /* 0x000fe40007ffe0ff */
[----:B------:R-:W-:Y:S01]  /*2f7f0*/  ISETP.GE.AND P1, PT, R8, RZ, PT ;  /* 0x000000ff0800720c */ /* 0x000fe20003f26270 */
[----:B------:R-:W-:-:S02]  /*2f800*/  IMAD R0, R0, -0x7fe001, RZ ;  /* 0xff801fff00007824 */ /* 0x000fc400078e02ff */
[----:B------:R-:W-:Y:S01]  /*2f810*/  IMAD.WIDE R4, R27, UR4, RZ ;  /* 0x000000041b047c25 */ /* 0x000fe2000f8e02ff */
[----:B------:R-:W-:Y:S02]  /*2f820*/  IADD3 R18, PT, PT, R46, R47, RZ ;  /* 0x0000002f2e127210 */ /* 0x000fe40007ffe0ff */
[----:B0-----:R-:W-:Y:S01]  /*2f830*/  IADD3 R14, PT, PT, R16, -R9, R0 ;  /* 0x80000009100e7210 */ /* 0x001fe20007ffe000 */
[----:B------:R-:W-:Y:S02]  /*2f840*/  IMAD R11, R4, 0x3802001, RZ ;  /* 0x03802001040b7824 */ /* 0x000fe400078e02ff */
[----:B------:R-:W-:Y:S02]  /*2f850*/  IMAD.IADD R16, R45, 0x1, R60 ;  /* 0x000000012d107824 */ /* 0x000fe400078e023c */
[----:B------:R-:W-:Y:S01]  /*2f860*/  IMAD.IADD R46, R46, 0x1, -R47 ;  /* 0x000000012e2e7824 */ /* 0x000fe200078e0a2f */
[----:B------:R-:W-:Y:S01]  /*2f870*/  SHF.R.S32.HI R9, RZ, 0x1f, R11 ;  /* 0x0000001fff097819 */ /* 0x000fe2000001140b */
[----:B------:R-:W-:Y:S01]  /*2f880*/  @!P2 VIADD R3, R3, 0x7fe001 ;  /* 0x007fe0010303a836 */ /* 0x000fe20000000000 */
[----:B------:R-:W-:Y:S01]  /*2f890*/  ISETP.GT.AND P0, PT, R16, 0x7fe000, PT ;  /* 0x007fe0001000780c */ /* 0x000fe20003f04270 */
[----:B------:R-:W-:Y:S01]  /*2f8a0*/  IMAD.HI.U32 R20, R11, -0x7fe001, R4 ;  /* 0xff801fff0b147827 */ /* 0x000fe200078e0004 */
[----:B------:R-:W-:Y:S01]  /*2f8b0*/  ISETP.GE.AND P3, PT, R46, RZ, PT ;  /* 0x000000ff2e00720c */ /* 0x000fe20003f66270 */
[----:B------:R0:W-:Y:S02]  /*2f8c0*/  STL [R1+0x4ee8], R12 ;  /* 0x004ee80c01007387 */ /* 0x0001e40000100800 */
[----:B------:R-:W-:-:S04]  /*2f8d0*/  IMAD.WIDE R4, R3, UR4, RZ ;  /* 0x0000000403047c25 */ /* 0x000fc8000f8e02ff */
[----:B------:R-:W-:Y:S01]  /*2f8e0*/  @!P1 VIADD R8, R8, 0x7fe001 ;  /* 0x007fe00108089836 */ /* 0x000fe20000000000 */
[----:B------:R-:W-:Y:S01]  /*2f8f0*/  ISETP.GT.AND P1, PT, R18, 0x7fe000, PT ;  /* 0x007fe0001200780c */ /* 0x000fe20003f24270 */
[----:B------:R1:W-:Y:S01]  /*2f900*/  STL [R1+0x4eac], R10 ;  /* 0x004eac0a01007387 */ /* 0x0003e20000100800 */
[----:B0-----:R-:W-:Y:S02]  /*2f910*/  IMAD R12, R9, -0x7fe001, RZ ;  /* 0xff801fff090c7824 */ /* 0x001fe400078e02ff */
[----:B------:R-:W-:Y:S01]  /*2f920*/  IMAD R13, R4, 0x3802001, RZ ;  /* 0x03802001040d7824 */ /* 0x000fe200078e02ff */
[----:B------:R-:W2:Y:S02]  /*2f930*/  LDL R0, [R1+0x4f3c] ;  /* 0x004f3c0001007983 */ /* 0x000ea40000100800 */
[----:B------:R-:W-:Y:S02]  /*2f940*/  IADD3 R12, PT, PT, R20, -R11, R12 ;  /* 0x8000000b140c7210 */ /* 0x000fe40007ffe00c */
[----:B------:R-:W2:Y:S01]  /*2f950*/  LDL R3, [R1+0x4f7c] ;  /* 0x004f7c0001037983 */ /* 0x000ea20000100800 */
[----:B------:R-:W-:Y:S01]  /*2f960*/  IMAD.HI.U32 R20, R13, -0x7fe001, R4 ;  /* 0xff801fff0d147827 */ /* 0x000fe200078e0004 */
[----:B------:R-:W-:-:S02]  /*2f970*/  IADD3 R5, PT, PT, R66, -R49, RZ ;  /* 0x8000003142057210 */ /* 0x000fc40007ffe0ff */
[----:B------:R-:W-:Y:S01]  /*2f980*/  SHF.R.S32.HI R9, RZ, 0x1f, R13 ;  /* 0x0000001fff097819 */ /* 0x000fe2000001140d */
[----:B------:R-:W-:Y:S01]  /*2f990*/  @!P3 VIADD R46, R46, 0x7fe001 ;  /* 0x007fe0012e2eb836 */ /* 0x000fe20000000000 */
[----:B------:R-:W-:Y:S01]  /*2f9a0*/  @P0 IADD3 R16, PT, PT, R16, -0x7fe001, RZ ;  /* 0xff801fff10100810 */ /* 0x000fe20007ffe0ff */
[----:B------:R-:W-:Y:S01]  /*2f9b0*/  @P1 VIADD R18, R18, 0xff801fff ;  /* 0xff801fff12121836 */ /* 0x000fe20000000000 */
[----:B------:R-:W-:Y:S01]  /*2f9c0*/  ISETP.GE.AND P3, PT, R5, RZ, PT ;  /* 0x000000ff0500720c */ /* 0x000fe20003f66270 */
[----:B------:R0:W-:Y:S01]  /*2f9d0*/  STL [R1+0x4eec], R14 ;  /* 0x004eec0e01007387 */ /* 0x0001e20000100800 */
[----:B------:R-:W-:Y:S01]  /*2f9e0*/  ISETP.GE.AND P1, PT, R16, RZ, PT ;  /* 0x000000ff1000720c */ /* 0x000fe20003f26270 */
[----:B------:R-:W-:Y:S02]  /*2f9f0*/  IMAD R4, R9, -0x7fe001, RZ ;  /* 0xff801fff09047824 */ /* 0x000fe400078e02ff */
[----:B------:R3:W-:Y:S01]  /*2fa00*/  STL [R1+0x4eb0], R8 ;  /* 0x004eb00801007387 */ /* 0x0007e20000100800 */
[----:B------:R-:W-:-:S03]  /*2fa10*/  IMAD.WIDE R46, R46, UR4, RZ ;  /* 0x000000042e2e7c25 */ /* 0x000fc6000f8e02ff */
[----:B------:R-:W2:Y:S04]  /*2fa20*/  LDL R9, [R1+0x4f80] ;  /* 0x004f800001097983 */ /* 0x000ea80000100800 */
[----:B-1----:R-:W2:Y:S01]  /*2fa30*/  LDL R10, [R1+0x4fc0] ;  /* 0x004fc000010a7983 */ /* 0x002ea20000100800 */
[----:B------:R-:W-:Y:S01]  /*2fa40*/  IADD3 R20, PT, PT, R20, -R13, R4 ;  /* 0x8000000d14147210 */ /* 0x000fe20007ffe004 */
[----:B------:R-:W-:Y:S02]  /*2fa50*/  IMAD.IADD R4, R66, 0x1, R49 ;  /* 0x0000000142047824 */ /* 0x000fe400078e0231 */
[----:B------:R-:W-:Y:S01]  /*2fa60*/  IMAD R21, R46, 0x3802001, RZ ;  /* 0x038020012e157824 */ /* 0x000fe200078e02ff */
[----:B0-----:R-:W2:Y:S01]  /*2fa70*/  LDL R14, [R1+0x4f84] ;  /* 0x004f8400010e7983 */ /* 0x001ea20000100800 */
[----:B------:R-:W-:-:S03]  /*2fa80*/  IMAD.IADD R11, R6, 0x1, -R7 ;  /* 0x00000001060b7824 */ /* 0x000fc600078e0a07 */
[----:B------:R-:W2:Y:S01]  /*2fa90*/  LDL R45, [R1+0x4fc4] ;  /* 0x004fc400012d7983 */ /* 0x000ea20000100800 */
[----:B------:R-:W-:Y:S01]  /*2faa0*/  @!P3 VIADD R5, R5, 0x7fe001 ;  /* 0x007fe0010505b836 */ /* 0x000fe20000000000 */
[----:B------:R-:W-:Y:S02]  /*2fab0*/  ISETP.GT.AND P0, PT, R4, 0x7fe000, PT ;  /* 0x007fe0000400780c */ /* 0x000fe40003f04270 */
[----:B------:R-:W-:Y:S01]  /*2fac0*/  SHF.R.S32.HI R19, RZ, 0x1f, R21 ;  /* 0x0000001fff137819 */ /* 0x000fe20000011415 */
[----:B---3--:R-:W-:Y:S01]  /*2fad0*/  IMAD.IADD R8, R6, 0x1, R7 ;  /* 0x0000000106087824 */ /* 0x008fe200078e0207 */
[----:B------:R-:W-:Y:S01]  /*2fae0*/  @!P1 IADD3 R16, PT, PT, R16, 0x7fe001, RZ ;  /* 0x007fe00110109810 */ /* 0x000fe20007ffe0ff */
[----:B------:R-:W-:Y:S01]  /*2faf0*/  IMAD.WIDE R6, R5, UR4, RZ ;  /* 0x0000000405067c25 */ /* 0x000fe2000f8e02ff */
[----:B------:R-:W-:Y:S01]  /*2fb00*/  ISETP.GE.AND P2, PT, R18, RZ, PT ;  /* 0x000000ff1200720c */ /* 0x000fe20003f46270 */
[----:B------:R-:W0:Y:S01]  /*2fb10*/  LDCU UR5, c[0x3][UR6+-0xe0] ;  /* 0x00ffe400060577ac */ /* 0x000e220008000800 */
[----:B------:R-:W-:Y:S01]  /*2fb20*/  ISETP.GE.AND P4, PT, R11, RZ, PT ;  /* 0x000000ff0b00720c */ /* 0x000fe20003f86270 */
[----:B------:R-:W-:Y:S01]  /*2fb30*/  STL [R1+0x4ef0], R12 ;  /* 0x004ef00c01007387 */ /* 0x000fe20000100800 */
[----:B------:R-:W-:-:S03]  /*2fb40*/  IMAD.HI.U32 R46, R21, -0x7fe001, R46 ;  /* 0xff801fff152e7827 */ /* 0x000fc600078e002e */
[----:B------:R1:W-:Y:S01]  /*2fb50*/  STL [R1+0x4eb4], R16 ;  /* 0x004eb41001007387 */ /* 0x0003e20000100800 */
[----:B------:R-:W-:-:S03]  /*2fb60*/  IMAD R19, R19, -0x7fe001, RZ ;  /* 0xff801fff13137824 */ /* 0x000fc600078e02ff */
[----:B------:R3:W-:Y:S01]  /*2fb70*/  STL [R1+0x4ef4], R20 ;  /* 0x004ef41401007387 */ /* 0x0007e20000100800 */
[----:B-1----:R-:W-:Y:S01]  /*2fb80*/  IMAD R16, R6, 0x3802001, RZ ;  /* 0x0380200106107824 */ /* 0x002fe200078e02ff */
[----:B---3--:R-:W-:-:S03]  /*2fb90*/  IADD3 R20, PT, PT, R46, -R21, R19 ;  /* 0x800000152e147210 */ /* 0x008fc60007ffe013 */
[----:B------:R-:W-:-:S04]  /*2fba0*/  IMAD.HI.U32 R46, R16, -0x7fe001, R6 ;  /* 0xff801fff102e7827 */ /* 0x000fc800078e0006 */
[----:B------:R-:W-:Y:S02]  /*2fbb0*/  IMAD.IADD R6, R59, 0x1, R50 ;  /* 0x000000013b067824 */ /* 0x000fe400078e0232 */
[----:B------:R-:W-:Y:S01]  /*2fbc0*/  @P0 VIADD R4, R4, 0xff801fff ;  /* 0xff801fff04040836 */ /* 0x000fe20000000000 */
[----:B------:R-:W-:Y:S01]  /*2fbd0*/  ISETP.GT.AND P0, PT, R8, 0x7fe000, PT ;  /* 0x007fe0000800780c */ /* 0x000fe20003f04270 */
[----:B------:R-:W-:Y:S01]  /*2fbe0*/  @!P2 VIADD R18, R18, 0x7fe001 ;  /* 0x007fe0011212a836 */ /* 0x000fe20000000000 */
[----:B------:R-:W-:Y:S02]  /*2fbf0*/  @!P4 IADD3 R11, PT, PT, R11, 0x7fe001, RZ ;  /* 0x007fe0010b0bc810 */ /* 0x000fe40007ffe0ff */
[----:B------:R-:W-:Y:S02]  /*2fc00*/  ISETP.GT.AND P1, PT, R6, 0x7fe000, PT ;  /* 0x007fe0000600780c */ /* 0x000fe40003f24270 */
[----:B------:R-:W-:Y:S02]  /*2fc10*/  ISETP.GE.AND P2, PT, R4, RZ, PT ;  /* 0x000000ff0400720c */ /* 0x000fe40003f46270 */
[----:B------:R-:W-:Y:S01]  /*2fc20*/  IADD3 R5, PT, PT, R59, -R50, RZ ;  /* 0x800000323b057210 */ /* 0x000fe20007ffe0ff */
[----:B0-----:R-:W-:Y:S01]  /*2fc30*/  IMAD.WIDE R12, R11, UR5, RZ ;  /* 0x000000050b0c7c25 */ /* 0x001fe2000f8e02ff */
[----:B------:R0:W-:Y:S02]  /*2fc40*/  STL [R1+0x4eb8], R18 ;  /* 0x004eb81201007387 */ /* 0x0001e40000100800 */
[----:B------:R-:W-:Y:S01]  /*2fc50*/  ISETP.GE.AND P3, PT, R5, RZ, PT ;  /* 0x000000ff0500720c */ /* 0x000fe20003f66270 */
[----:B------:R-:W-:Y:S01]  /*2fc60*/  IMAD R26, R12, 0x3802001, RZ ;  /* 0x038020010c1a7824 */ /* 0x000fe200078e02ff */
[----:B------:R-:W-:Y:S01]  /*2fc70*/  SHF.R.S32.HI R11, RZ, 0x1f, R16 ;  /* 0x0000001fff0b7819 */ /* 0x000fe20000011410 */
[----:B------:R-:W3:Y:S01]  /*2fc80*/  LDL R58, [R1+0x4f88] ;  /* 0x004f8800013a7983 */ /* 0x000ee20000100800 */
[----:B------:R-:W-:-:S03]  /*2fc90*/  @P0 VIADD R8, R8, 0xff801fff ;  /* 0xff801fff08080836 */ /* 0x000fc60000000000 */
[----:B------:R-:W3:Y:S01]  /*2fca0*/  LDL R47, [R1+0x4fc8] ;  /* 0x004fc800012f7983 */ /* 0x000ee20000100800 */
[----:B0-----:R-:W-:Y:S01]  /*2fcb0*/  IMAD.IADD R18, R15, 0x1, R62 ;  /* 0x000000010f127824 */ /* 0x001fe200078e023e */
[----:B------:R-:W-:Y:S01]  /*2fcc0*/  SHF.R.S32.HI R7, RZ, 0x1f, R26 ;  /* 0x0000001fff077819 */ /* 0x000fe2000001141a */
[----:B------:R-:W-:Y:S01]  /*2fcd0*/  @P1 VIADD R6, R6, 0xff801fff ;  /* 0xff801fff06061836 */ /* 0x000fe20000000000 */
[----:B------:R-:W-:Y:S01]  /*2fce0*/  @!P2 IADD3 R4, PT, PT, R4, 0x7fe001, RZ ;  /* 0x007fe0010404a810 */ /* 0x000fe20007ffe0ff */
[----:B------:R-:W-:Y:S01]  /*2fcf0*/  IMAD R11, R11, -0x7fe001, RZ ;  /* 0xff801fff0b0b7824 */ /* 0x000fe200078e02ff */
[----:B------:R-:W-:Y:S02]  /*2fd00*/  ISETP.GT.AND P0, PT, R18, 0x7fe000, PT ;  /* 0x007fe0001200780c */ /* 0x000fe40003f04270 */
[----:B------:R-:W-:Y:S01]  /*2fd10*/  ISETP.GE.AND P2, PT, R8, RZ, PT ;  /* 0x000000ff0800720c */ /* 0x000fe20003f46270 */
[----:B------:R0:W-:Y:S01]  /*2fd20*/  STL [R1+0x4ef8], R20 ;  /* 0x004ef81401007387 */ /* 0x0001e20000100800 */
[----:B------:R-:W-:Y:S01]  /*2fd30*/  ISETP.GE.AND P1, PT, R6, RZ, PT ;  /* 0x000000ff0600720c */ /* 0x000fe20003f26270 */
[----:B------:R-:W-:Y:S01]  /*2fd40*/  IMAD.HI.U32 R12, R26, -0x7fe001, R12 ;  /* 0xff801fff1a0c7827 */ /* 0x000fe200078e000c */
[----:B------:R-:W-:Y:S01]  /*2fd50*/  IADD3 R46, PT, PT, R46, -R16, R11 ;  /* 0x800000102e2e7210 */ /* 0x000fe20007ffe00b */
[----:B------:R-:W-:Y:S01]  /*2fd60*/  STL [R1+0x4ebc], R4 ;  /* 0x004ebc0401007387 */ /* 0x000fe20000100800 */
[----:B------:R-:W-:Y:S01]  /*2fd70*/  @!P3 IADD3 R5, PT, PT, R5, 0x7fe001, RZ ;  /* 0x007fe0010505b810 */ /* 0x000fe20007ffe0ff */
[----:B------:R-:W-:-:S02]  /*2fd80*/  IMAD R7, R7, -0x7fe001, RZ ;  /* 0xff801fff07077824 */ /* 0x000fc400078e02ff */
[----:B------:R-:W3:Y:S01]  /*2fd90*/  LDL R16, [R1+0x4f8c] ;  /* 0x004f8c0001107983 */ /* 0x000ee20000100800 */
[----:B------:R-:W-:-:S03]  /*2fda0*/  IMAD.IADD R15, R15, 0x1, -R62 ;  /* 0x000000010f0f7824 */ /* 0x000fc600078e0a3e */
[----:B------:R-:W3:Y:S01]  /*2fdb0*/  LDL R49, [R1+0x4fcc] ;  /* 0x004fcc0001317983 */ /* 0x000ee20000100800 */
[----:B------:R-:W-:Y:S01]  /*2fdc0*/  IADD3 R26, PT, PT, R12, -R26, R7 ;  /* 0x8000001a0c1a7210 */ /* 0x000fe20007ffe007 */
[----:B------:R-:W-:Y:S01]  /*2fdd0*/  IMAD.WIDE R12, R5, UR5, RZ ;  /* 0x00000005050c7c25 */ /* 0x000fe2000f8e02ff */
[----:B------:R-:W-:-:S03]  /*2fde0*/  ISETP.GE.AND P3, PT, R15, RZ, PT ;  /* 0x000000ff0f00720c */ /* 0x000fc60003f66270 */
[----:B------:R-:W-:Y:S02]  /*2fdf0*/  @P0 VIADD R18, R18, 0xff801fff ;  /* 0xff801fff12120836 */ /* 0x000fe40000000000 */
[----:B------:R-:W-:Y:S02]  /*2fe00*/  @!P2 VIADD R8, R8, 0x7fe001 ;  /* 0x007fe0010808a836 */ /* 0x000fe40000000000 */
[----:B------:R-:W-:Y:S01]  /*2fe10*/  IMAD R21, R12, 0x3802001, RZ ;  /* 0x038020010c157824 */ /* 0x000fe200078e02ff */
[----:B------:R-:W-:Y:S01]  /*2fe20*/  @!P1 IADD3 R6, PT, PT, R6, 0x7fe001, RZ ;  /* 0x007fe00106069810 */ /* 0x000fe20007ffe0ff */
[----:B------:R1:W-:Y:S01]  /*2fe30*/  STL [R1+0x4efc], R46 ;  /* 0x004efc2e01007387 */ /* 0x0003e20000100800 */
[----:B------:R-:W-:Y:S02]  /*2fe40*/  ISETP.GE.AND P1, PT, R18, RZ, PT ;  /* 0x000000ff1200720c */ /* 0x000fe40003f26270 */
[----:B------:R-:W-:Y:S01]  /*2fe50*/  SHF.R.S32.HI R11, RZ, 0x1f, R21 ;  /* 0x0000001fff0b7819 */ /* 0x000fe20000011415 */
[----:B------:R4:W-:Y:S01]  /*2fe60*/  STL [R1+0x4f00], R8 ;  /* 0x004f000801007387 */ /* 0x0009e20000100800 */
[----:B------:R-:W-:-:S03]  /*2fe70*/  IADD3 R7, PT, PT, R17, -R52, RZ ;  /* 0x8000003411077210 */ /* 0x000fc60007ffe0ff */
[----:B------:R4:W-:Y:S04]  /*2fe80*/  STL [R1+0x4f40], R26 ;  /* 0x004f401a01007387 */ /* 0x0009e80000100800 */
[----:B------:R-:W3:Y:S04]  /*2fe90*/  LDL R19, [R1+0x4f90] ;  /* 0x004f900001137983 */ /* 0x000ee80000100800 */
[----:B0-----:R-:W3:Y:S01]  /*2fea0*/  LDL R20, [R1+0x4fd0] ;  /* 0x004fd00001147983 */ /* 0x001ee20000100800 */
[----:B------:R-:W-:Y:S01]  /*2feb0*/  IMAD.HI.U32 R12, R21, -0x7fe001, R12 ;  /* 0xff801fff150c7827 */ /* 0x000fe200078e000c */
[----:B------:R-:W-:-:S03]  /*2fec0*/  ISETP.GE.AND P2, PT, R7, RZ, PT ;  /* 0x000000ff0700720c */ /* 0x000fc60003f46270 */
[----:B------:R-:W-:Y:S02]  /*2fed0*/  @!P3 VIADD R15, R15, 0x7fe001 ;  /* 0x007fe0010f0fb836 */ /* 0x000fe40000000000 */
[----:B-1----:R-:W-:Y:S02]  /*2fee0*/  IMAD R46, R11, -0x7fe001, RZ ;  /* 0xff801fff0b2e7824 */ /* 0x002fe400078e02ff */
[----:B------:R-:W-:-:S03]  /*2fef0*/  IMAD.WIDE R4, R15, UR5, RZ ;  /* 0x000000050f047c25 */ /* 0x000fc6000f8e02ff */
[----:B------:R-:W-:Y:S01]  /*2ff00*/  IADD3 R46, PT, PT, R12, -R21, R46 ;  /* 0x800000150c2e7210 */ /* 0x000fe20007ffe02e */
[----:B------:R-:W-:Y:S02]  /*2ff10*/  IMAD.IADD R11, R22, 0x1, -R61 ;  /* 0x00000001160b7824 */ /* 0x000fe400078e0a3d */
[----:B----4-:R-:W-:Y:S02]  /*2ff20*/  IMAD.IADD R8, R17, 0x1, R52 ;  /* 0x0000000111087824 */ /* 0x010fe400078e0234 */
[----:B------:R-:W-:Y:S01]  /*2ff30*/  @!P1 VIADD R18, R18, 0x7fe001 ;  /* 0x007fe00112129836 */ /* 0x000fe20000000000 */
[----:B------:R0:W-:Y:S01]  /*2ff40*/  STL [R1+0x4f04], R6 ;  /* 0x004f040601007387 */ /* 0x0001e20000100800 */
[----:B------:R-:W-:Y:S01]  /*2ff50*/  IMAD R13, R4, 0x3802001, RZ ;  /* 0x03802001040d7824 */ /* 0x000fe200078e02ff */
[----:B------:R-:W-:Y:S02]  /*2ff60*/  ISETP.GE.AND P3, PT, R11, RZ, PT ;  /* 0x000000ff0b00720c */ /* 0x000fe40003f66270 */
[----:B------:R-:W-:Y:S01]  /*2ff70*/  ISETP.GT.AND P0, PT, R8, 0x7fe000, PT ;  /* 0x007fe0000800780c */ /* 0x000fe20003f04270 */
[----:B------:R-:W-:Y:S01]  /*2ff80*/  STL [R1+0x4f44], R46 ;  /* 0x004f442e01007387 */ /* 0x000fe20000100800 */
[----:B------:R-:W-:-:S03]  /*2ff90*/  SHF.R.S32.HI R12, RZ, 0x1f, R13 ;  /* 0x0000001fff0c7819 */ /* 0x000fc6000001140d */
[----:B------:R1:W-:Y:S01]  /*2ffa0*/  STL [R1+0x4f08], R18 ;  /* 0x004f081201007387 */ /* 0x0003e20000100800 */
[----:B------:R-:W-:-:S03]  /*2ffb0*/  @!P2 IADD3 R7, PT, PT, R7, 0x7fe001, RZ ;  /* 0x007fe0010707a810 */ /* 0x000fc60007ffe0ff */
[----:B------:R-:W4:Y:S04]  /*2ffc0*/  LDL R21, [R1+0x4f94] ;  /* 0x004f940001157983 */ /* 0x000f280000100800 */
[----:B------:R-:W4:Y:S01]  /*2ffd0*/  LDL R50, [R1+0x4fd4] ;  /* 0x004fd40001327983 */ /* 0x000f220000100800 */
[----:B------:R-:W-:Y:S01]  /*2ffe0*/  IMAD.HI.U32 R26, R13, -0x7fe001, R4 ;  /* 0xff801fff0d1a7827 */ /* 0x000fe200078e0004 */
[----:B------:R-:W-:Y:S02]  /*2fff0*/  @!P3 IADD3 R11, PT, PT, R11, 0x7fe001, RZ ;  /* 0x007fe0010b0bb810 */ /* 0x000fe40007ffe0ff */
[----:B------:R-:W4:Y:S01]  /*30000*/  LDL R59, [R1+0x4fd8] ;  /* 0x004fd800013b7983 */ /* 0x000f220000100800 */
[----:B------:R-:W-:Y:S02]  /*30010*/  IMAD R12, R12, -0x7fe001, RZ ;  /* 0xff801fff0c0c7824 */ /* 0x000fe400078e02ff */
[----:B------:R-:W-:-:S03]  /*30020*/  IMAD.WIDE R4, R7, UR5, RZ ;  /* 0x0000000507047c25 */ /* 0x000fc6000f8e02ff */
[----:B------:R-:W-:Y:S01]  /*30030*/  IADD3 R26, PT, PT, R26, -R13, R12 ;  /* 0x8000000d1a1a7210 */ /* 0x000fe20007ffe00c */
[----:B------:R-:W-:Y:S02]  /*30040*/  @P0 VIADD R8, R8, 0xff801fff ;  /* 0xff801fff08080836 */ /* 0x000fe40000000000 */
[----:B------:R-:W-:Y:S02]  /*30050*/  IMAD R15, R4, 0x3802001, RZ ;  /* 0x03802001040f7824 */ /* 0x000fe400078e02ff */
[C---:B------:R-:W-:Y:S01]  /*30060*/  IMAD.IADD R12, R23.reuse, 0x1, R54 ;  /* 0x00000001170c7824 */ /* 0x040fe200078e0236 */
[----:B------:R-:W-:Y:S01]  /*30070*/  IADD3 R23, PT, PT, R23, -R54, RZ ;  /* 0x8000003617177210 */ /* 0x000fe20007ffe0ff */
[----:B0-----:R-:W-:Y:S01]  /*30080*/  IMAD.WIDE R6, R11, UR5, RZ ;  /* 0x000000050b067c25 */ /* 0x001fe2000f8e02ff */
[----:B------:R-:W-:Y:S02]  /*30090*/  ISETP.GE.AND P2, PT, R8, RZ, PT ;  /* 0x000000ff0800720c */ /* 0x000fe40003f46270 */
[----:B------:R-:W-:Y:S01]  /*300a0*/  ISETP.GE.AND P3, PT, R23, RZ, PT ;  /* 0x000000ff1700720c */ /* 0x000fe20003f66270 */
[----:B------:R-:W-:Y:S01]  /*300b0*/  IMAD.HI.U32 R48, R15, -0x7fe001, R4 ;  /* 0xff801fff0f307827 */ /* 0x000fe200078e0004 */
[----:B------:R-:W-:-:S03]  /*300c0*/  SHF.R.S32.HI R5, RZ, 0x1f, R15 ;  /* 0x0000001fff057819 */ /* 0x000fc6000001140f */
[----:B------:R-:W-:Y:S02]  /*300d0*/  IMAD.IADD R4, R22, 0x1, R61 ;  /* 0x0000000116047824 */ /* 0x000fe400078e023d */
[----:B------:R-:W4:Y:S01]  /*300e0*/  LDL R22, [R1+0x4f98] ;  /* 0x004f980001167983 */ /* 0x000f220000100800 */
[----:B------:R-:W-:Y:S02]  /*300f0*/  IMAD R11, R6, 0x3802001, RZ ;  /* 0x03802001060b7824 */ /* 0x000fe400078e02ff */
[----:B-1----:R-:W-:-:S03]  /*30100*/  IMAD R18, R5, -0x7fe001, RZ ;  /* 0xff801fff05127824 */ /* 0x002fc600078e02ff */
[----:B------:R-:W-:Y:S01]  /*30110*/  SHF.R.S32.HI R5, RZ, 0x1f, R11 ;  /* 0x0000001fff057819 */ /* 0x000fe2000001140b */
[----:B------:R-:W-:Y:S01]  /*30120*/  IMAD.HI.U32 R46, R11, -0x7fe001, R6 ;  /* 0xff801fff0b2e7827 */ /* 0x000fe200078e0006 */
[----:B------:R-:W-:-:S03]  /*30130*/  IADD3 R18, PT, PT, R48, -R15, R18 ;  /* 0x8000000f30127210 */ /* 0x000fc60007ffe012 */
[----:B------:R-:W-:Y:S02]  /*30140*/  @!P2 VIADD R8, R8, 0x7fe001 ;  /* 0x007fe0010808a836 */ /* 0x000fe40000000000 */
[----:B------:R-:W-:Y:S02]  /*30150*/  IMAD R6, R5, -0x7fe001, RZ ;  /* 0xff801fff05067824 */ /* 0x000fe400078e02ff */
[----:B------:R-:W-:Y:S01]  /*30160*/  @!P3 VIADD R23, R23, 0x7fe001 ;  /* 0x007fe0011717b836 */ /* 0x000fe20000000000 */
[----:B------:R-:W-:Y:S02]  /*30170*/  STL [R1+0x4f48], R26 ;  /* 0x004f481a01007387 */ /* 0x000fe40000100800 */
[----:B------:R-:W-:Y:S01]  /*30180*/  IADD3 R46, PT, PT, R46, -R11, R6 ;  /* 0x8000000b2e2e7210 */ /* 0x000fe20007ffe006 */
[----:B------:R-:W-:Y:S01]  /*30190*/  IMAD.WIDE R6, R23, UR5, RZ ;  /* 0x0000000517067c25 */ /* 0x000fe2000f8e02ff */
[----:B------:R-:W-:Y:S04]  /*301a0*/  STL [R1+0x4f0c], R8 ;  /* 0x004f0c0801007387 */ /* 0x000fe80000100800 */
[----:B------:R0:W-:Y:S04]  /*301b0*/  STL [R1+0x4f4c], R18 ;  /* 0x004f4c1201007387 */ /* 0x0001e80000100800 */
[----:B------:R-:W4:Y:S04]  /*301c0*/  LDL R23, [R1+0x4f9c] ;  /* 0x004f9c0001177983 */ /* 0x000f280000100800 */
[----:B------:R-:W4:Y:S01]  /*301d0*/  LDL R48, [R1+0x4fdc] ;  /* 0x004fdc0001307983 */ /* 0x000f220000100800 */
[----:B------:R-:W-:-:S02]  /*301e0*/  ISETP.GT.AND P0, PT, R4, 0x7fe000, PT ;  /* 0x007fe0000400780c */ /* 0x000fc40003f04270 */
[----:B------:R-:W-:Y:S02]  /*301f0*/  ISETP.GT.AND P1, PT, R12, 0x7fe000, PT ;  /* 0x007fe0000c00780c */ /* 0x000fe40003f24270 */
[----:B------:R-:W-:Y:S01]  /*30200*/  IADD3 R5, PT, PT, R24, -R51, RZ ;  /* 0x8000003318057210 */ /* 0x000fe20007ffe0ff */
[----:B------:R-:W-:Y:S01]  /*30210*/  IMAD R11, R6, 0x3802001, RZ ;  /* 0x03802001060b7824 */ /* 0x000fe200078e02ff */
[----:B------:R-:W4:Y:S02]  /*30220*/  LDL R25, [R1+0x4fe0] ;  /* 0x004fe00001197983 */ /* 0x000f240000100800 */
[----:B------:R-:W-:-:S05]  /*30230*/  ISETP.GE.AND P2, PT, R5, RZ, PT ;  /* 0x000000ff0500720c */ /* 0x000fca0003f46270 */
[----:B------:R-:W-:Y:S02]  /*30240*/  @P0 VIADD R4, R4, 0xff801fff ;  /* 0xff801fff04040836 */ /* 0x000fe40000000000 */
[----:B------:R-:W-:-:S03]  /*30250*/  @P1 VIADD R12, R12, 0xff801fff ;  /* 0xff801fff0c0c1836 */ /* 0x000fc60000000000 */
[----:B------:R-:W-:Y:S02]  /*30260*/  ISETP.GE.AND P0, PT, R4, RZ, PT ;  /* 0x000000ff0400720c */ /* 0x000fe40003f06270 */
[----:B------:R-:W-:Y:S01]  /*30270*/  ISETP.GE.AND P1, PT, R12, RZ, PT ;  /* 0x000000ff0c00720c */ /* 0x000fe20003f26270 */
[----:B0-----:R-:W-:Y:S01]  /*30280*/  IMAD.HI.U32 R18, R11, -0x7fe001, R6 ;  /* 0xff801fff0b127827 */ /* 0x001fe200078e0006 */
[----:B------:R-:W-:Y:S02]  /*30290*/  IADD3 R6, PT, PT, R24, R51, RZ ;  /* 0x0000003318067210 */ /* 0x000fe40007ffe0ff */
[----:B------:R-:W-:Y:S01]  /*302a0*/  SHF.R.S32.HI R8, RZ, 0x1f, R11 ;  /* 0x0000001fff087819 */ /* 0x000fe2000001140b */
[----:B-----5:R-:W-:Y:S01]  /*302b0*/  IMAD.IADD R7, R36, 0x1, -R57 ;  /* 0x0000000124077824 */ /* 0x020fe200078e0a39 */
[----:B------:R-:W5:Y:S01]  /*302c0*/  LDL R24, [R1+0x4fa0] ;  /* 0x004fa00001187983 */ /* 0x000f620000100800 */
[----:B------:R-:W-:Y:S02]  /*302d0*/  @!P2 VIADD R5, R5, 0x7fe001 ;  /* 0x007fe0010505a836 */ /* 0x000fe40000000000 */
[----:B------:R-:W-:Y:S01]  /*302e0*/  IMAD R8, R8, -0x7fe001, RZ ;  /* 0xff801fff08087824 */ /* 0x000fe200078e02ff */
[----:B------:R-:W-:-:S02]  /*302f0*/  ISETP.GE.AND P2, PT, R7, RZ, PT ;  /* 0x000000ff0700720c */ /* 0x000fc40003f46270 */
[----:B------:R-:W-:Y:S01]  /*30300*/  @!P0 IADD3 R4, PT, PT, R4, 0x7fe001, RZ ;  /* 0x007fe00104048810 */ /* 0x000fe20007ffe0ff */
[----:B------:R-:W-:Y:S01]  /*30310*/  @!P1 VIADD R12, R12, 0x7fe001 ;  /* 0x007fe0010c0c9836 */ /* 0x000fe20000000000 */
[----:B------:R-:W-:Y:S01]  /*30320*/  IADD3 R18, PT, PT, R18, -R11, R8 ;  /* 0x8000000b12127210 */ /* 0x000fe20007ffe008 */
[----:B------:R-:W-:Y:S01]  /*30330*/  IMAD.WIDE R26, R5, UR5, RZ ;  /* 0x00000005051a7c25 */ /* 0x000fe2000f8e02ff */
[----:B------:R-:W-:Y:S02]  /*30340*/  ISETP.GT.AND P0, PT, R6, 0x7fe000, PT ;  /* 0x007fe0000600780c */ /* 0x000fe40003f04270 */
[----:B------:R-:W-:Y:S01]  /*30350*/  IADD3 R11, PT, PT, R37, -R38, RZ ;  /* 0x80000026250b7210 */ /* 0x000fe20007ffe0ff */
[----:B------:R0:W-:Y:S01]  /*30360*/  STL [R1+0x4f10], R4 ;  /* 0x004f100401007387 */ /* 0x0001e20000100800 */
[----:B------:R-:W-:Y:S02]  /*30370*/  IMAD R15, R26, 0x3802001, RZ ;  /* 0x038020011a0f7824 */ /* 0x000fe400078e02ff */
[----:B------:R-:W-:Y:S01]  /*30380*/  ISETP.GE.AND P4, PT, R11, RZ, PT ;  /* 0x000000ff0b00720c */ /* 0x000fe20003f86270 */
[----:B------:R-:W-:Y:S01]  /*30390*/  STL [R1+0x4f50], R46 ;  /* 0x004f502e01007387 */ /* 0x000fe20000100800 */
[----:B------:R-:W-:-:S03]  /*303a0*/  IMAD.IADD R8, R36, 0x1, R57 ;  /* 0x0000000124087824 */ /* 0x000fc600078e0239 */
[----:B------:R1:W-:Y:S01]  /*303b0*/  STL [R1+0x4f14], R12 ;  /* 0x004f140c01007387 */ /* 0x0003e20000100800 */
[----:B------:R-:W-:-:S03]  /*303c0*/  @!P2 VIADD R7, R7, 0x7fe001 ;  /* 0x007fe0010707a836 */ /* 0x000fc60000000000 */
[----:B------:R1:W-:Y:S01]  /*303d0*/  STL [R1+0x4f54], R18 ;  /* 0x004f541201007387 */ /* 0x0003e20000100800 */
[----:B------:R-:W-:-:S03]  /*303e0*/  SHF.R.S32.HI R13, RZ, 0x1f, R15 ;  /* 0x0000001fff0d7819 */ /* 0x000fc6000001140f */
[----:B------:R-:W5:Y:S04]  /*303f0*/  LDL R36, [R1+0x4fa4] ;  /* 0x004fa40001247983 */ /* 0x000f680000100800 */
[----:B------:R-:W5:Y:S01]  /*30400*/  LDL R51, [R1+0x4fe4] ;  /* 0x004fe40001337983 */ /* 0x000f620000100800 */
[----:B0-----:R-:W-:Y:S01]  /*30410*/  IMAD.WIDE R4, R7, UR5, RZ ;  /* 0x0000000507047c25 */ /* 0x001fe2000f8e02ff */
[----:B-1----:R-:W-:Y:S02]  /*30420*/  IADD3 R12, PT, PT, R37, R38, RZ ;  /* 0x00000026250c7210 */ /* 0x002fe40007ffe0ff */
[----:B------:R-:W5:Y:S01]  /*30430*/  LDL R37, [R1+0x4fa8] ;  /* 0x004fa80001257983 */ /* 0x000f620000100800 */
[----:B------:R-:W-:Y:S02]  /*30440*/  @P0 VIADD R6, R6, 0xff801fff ;  /* 0xff801fff06060836 */ /* 0x000fe40000000000 */
[----:B------:R-:W-:Y:S01]  /*30450*/  IMAD.HI.U32 R26, R15, -0x7fe001, R26 ;  /* 0xff801fff0f1a7827 */ /* 0x000fe200078e001a */
[----:B------:R-:W5:Y:S03]  /*30460*/  LDL R52, [R1+0x4fe8] ;  /* 0x004fe80001347983 */ /* 0x000f660000100800 */
[----:B------:R-:W-:-:S02]  /*30470*/  IMAD R13, R13, -0x7fe001, RZ ;  /* 0xff801fff0d0d7824 */ /* 0x000fc400078e02ff */
[----:B------:R-:W-:Y:S01]  /*30480*/  IMAD R17, R4, 0x3802001, RZ ;  /* 0x0380200104117824 */ /* 0x000fe200078e02ff */
[----:B------:R-:W-:Y:S01]  /*30490*/  ISETP.GE.AND P3, PT, R6, RZ, PT ;  /* 0x000000ff0600720c */ /* 0x000fe20003f66270 */
[----:B------:R-:W-:Y:S01]  /*304a0*/  @!P4 VIADD R11, R11, 0x7fe001 ;  /* 0x007fe0010b0bc836 */ /* 0x000fe20000000000 */
[----:B------:R-:W-:Y:S01]  /*304b0*/  IADD3 R46, PT, PT, R26, -R15, R13 ;  /* 0x8000000f1a2e7210 */ /* 0x000fe20007ffe00d */
[----:B------:R-:W-:Y:S01]  /*304c0*/  IMAD.IADD R18, R2, 0x1, R63 ;  /* 0x0000000102127824 */ /* 0x000fe200078e023f */
[----:B------:R-:W-:Y:S01]  /*304d0*/  ISETP.GT.AND P0, PT, R8, 0x7fe000, PT ;  /* 0x007fe0000800780c */ /* 0x000fe20003f04270 */
[----:B------:R-:W-:Y:S01]  /*304e0*/  IMAD.HI.U32 R26, R17, -0x7fe001, R4 ;  /* 0xff801fff111a7827 */ /* 0x000fe200078e0004 */
[----:B------:R-:W-:-:S03]  /*304f0*/  ISETP.GT.AND P1, PT, R12, 0x7fe000, PT ;  /* 0x007fe0000c00780c */ /* 0x000fc60003f24270 */
[----:B------:R-:W-:Y:S01]  /*30500*/  IMAD.WIDE R4, R11, UR5, RZ ;  /* 0x000000050b047c25 */ /* 0x000fe2000f8e02ff */
[----:B------:R-:W-:Y:S02]  /*30510*/  ISETP.GT.AND P2, PT, R18, 0x7fe000, PT ;  /* 0x007fe0001200780c */ /* 0x000fe40003f44270 */
[----:B------:R-:W-:Y:S01]  /*30520*/  SHF.R.S32.HI R7, RZ, 0x1f, R17 ;  /* 0x0000001fff077819 */ /* 0x000fe20000011411 */
[----:B------:R-:W-:Y:S01]  /*30530*/  IMAD R11, R4, 0x3802001, RZ ;  /* 0x03802001040b7824 */ /* 0x000fe200078e02ff */
[----:B------:R-:W-:-:S03]  /*30540*/  @!P3 IADD3 R6, PT, PT, R6, 0x7fe001, RZ ;  /* 0x007fe0010606b810 */ /* 0x000fc60007ffe0ff */
[----:B------:R-:W-:Y:S01]  /*30550*/  IMAD.HI.U32 R38, R11, -0x7fe001, R4 ;  /* 0xff801fff0b267827 */ /* 0x000fe200078e0004 */
[----:B------:R-:W-:-:S03]  /*30560*/  IADD3 R4, PT, PT, R2, -R63, RZ ;  /* 0x8000003f02047210 */ /* 0x000fc60007ffe0ff */
[----:B------:R-:W-:Y:S01]  /*30570*/  IMAD R7, R7, -0x7fe001, RZ ;  /* 0xff801fff07077824 */ /* 0x000fe200078e02ff */
[----:B------:R-:W-:Y:S01]  /*30580*/  ISETP.GE.AND P3, PT, R4, RZ, PT ;  /* 0x000000ff0400720c */ /* 0x000fe20003f66270 */
[----:B------:R-:W-:Y:S01]  /*30590*/  @P0 VIADD R8, R8, 0xff801fff ;  /* 0xff801fff08080836 */ /* 0x000fe20000000000 */
[----:B------:R-:W-:Y:S01]  /*305a0*/  STL [R1+0x4f18], R6 ;  /* 0x004f180601007387 */ /* 0x000fe20000100800 */
[----:B------:R-:W-:Y:S01]  /*305b0*/  @P1 VIADD R12, R12, 0xff801fff ;  /* 0xff801fff0c0c1836 */ /* 0x000fe20000000000 */
[----:B------:R-:W-:Y:S01]  /*305c0*/  IADD3 R26, PT, PT, R26, -R17, R7 ;  /* 0x800000111a1a7210 */ /* 0x000fe20007ffe007 */
[----:B------:R-:W-:Y:S01]  /*305d0*/  @P2 VIADD R18, R18, 0xff801fff ;  /* 0xff801fff12122836 */ /* 0x000fe20000000000 */
[----:B------:R0:W-:Y:S01]  /*305e0*/  STL [R1+0x4f58], R46 ;  /* 0x004f582e01007387 */ /* 0x0001e20000100800 */
[----:B------:R-:W-:Y:S01]  /*305f0*/  IMAD.IADD R7, R39, 0x1, -R64 ;  /* 0x0000000127077824 */ /* 0x000fe200078e0a40 */
[----:B------:R-:W-:Y:S02]  /*30600*/  ISETP.GE.AND P0, PT, R8, RZ, PT ;  /* 0x000000ff0800720c */ /* 0x000fe40003f06270 */
[----:B------:R-:W5:Y:S01]  /*30610*/  LDL R61, [R1+0x4fac] ;  /* 0x004fac00013d7983 */ /* 0x000f620000100800 */
[----:B------:R-:W-:-:S03]  /*30620*/  ISETP.GE.AND P1, PT, R12, RZ, PT ;  /* 0x000000ff0c00720c */ /* 0x000fc60003f26270 */
[----:B------:R-:W5:Y:S01]  /*30630*/  LDL R2, [R1+0x4fec] ;  /* 0x004fec0001027983 */ /* 0x000f620000100800 */
[----:B------:R-:W-:Y:S02]  /*30640*/  SHF.R.S32.HI R5, RZ, 0x1f, R11 ;  /* 0x0000001fff057819 */ /* 0x000fe4000001140b */
[----:B------:R-:W-:Y:S02]  /*30650*/  ISETP.GE.AND P2, PT, R18, RZ, PT ;  /* 0x000000ff1200720c */ /* 0x000fe40003f46270 */
[----:B------:R-:W-:Y:S01]  /*30660*/  ISETP.GE.AND P4, PT, R7, RZ, PT ;  /* 0x000000ff0700720c */ /* 0x000fe20003f86270 */
[----:B------:R-:W-:Y:S02]  /*30670*/  IMAD R5, R5, -0x7fe001, RZ ;  /* 0xff801fff05057824 */ /* 0x000fe400078e02ff */
[----:B------:R-:W-:Y:S01]  /*30680*/  @!P3 VIADD R4, R4, 0x7fe001 ;  /* 0x007fe0010404b836 */ /* 0x000fe20000000000 */
[----:B------:R-:W-:Y:S02]  /*30690*/  @!P0 IADD3 R8, PT, PT, R8, 0x7fe001, RZ ;  /* 0x007fe00108088810 */ /* 0x000fe40007ffe0ff */
[----:B0-----:R-:W-:Y:S01]  /*306a0*/  IADD3 R46, PT, PT, R38, -R11, R5 ;  /* 0x8000000b262e7210 */ /* 0x001fe20007ffe005 */
[----:B------:R-:W-:-:S04]  /*306b0*/  IMAD.WIDE R4, R4, UR5, RZ ;  /* 0x0000000504047c25 */ /* 0x000fc8000f8e02ff */
[----:B------:R-:W-:Y:S02]  /*306c0*/  IMAD.IADD R6, R39, 0x1, R64 ;  /* 0x0000000127067824 */ /* 0x000fe400078e0240 */
[----:B------:R-:W-:Y:S01]  /*306d0*/  @!P1 VIADD R12, R12, 0x7fe001 ;  /* 0x007fe0010c0c9836 */ /* 0x000fe20000000000 */
[----:B------:R-:W-:Y:S01]  /*306e0*/  @!P2 IADD3 R18, PT, PT, R18, 0x7fe001, RZ ;  /* 0x007fe0011212a810 */ /* 0x000fe20007ffe0ff */
[----:B------:R-:W-:Y:S01]  /*306f0*/  @!P4 VIADD R7, R7, 0x7fe001 ;  /* 0x007fe0010707c836 */ /* 0x000fe20000000000 */
[----:B------:R-:W-:Y:S01]  /*30700*/  STL [R1+0x4f1c], R8 ;  /* 0x004f1c0801007387 */ /* 0x000fe20000100800 */
[----:B------:R-:W-:Y:S01]  /*30710*/  IMAD R13, R4, 0x3802001, RZ ;  /* 0x03802001040d7824 */ /* 0x000fe200078e02ff */
[----:B------:R-:W-:Y:S02]  /*30720*/  ISETP.GT.AND P0, PT, R6, 0x7fe000, PT ;  /* 0x007fe0000600780c */ /* 0x000fe40003f04270 */
[----:B------:R0:W-:Y:S04]  /*30730*/  STL [R1+0x4f5c], R26 ;  /* 0x004f5c1a01007387 */ /* 0x0001e80000100800 */
[----:B------:R1:W-:Y:S04]  /*30740*/  STL [R1+0x4f20], R12 ;  /* 0x004f200c01007387 */ /* 0x0003e80000100800 */
[----:B------:R-:W-:Y:S01]  /*30750*/  STL [R1+0x4f60], R46 ;  /* 0x004f602e01007387 */ /* 0x000fe20000100800 */
[----:B0-----:R-:W-:Y:S01]  /*30760*/  IMAD.WIDE R26, R7, UR5, RZ ;  /* 0x00000005071a7c25 */ /* 0x001fe2000f8e02ff */
[----:B------:R-:W-:-:S02]  /*30770*/  IADD3 R7, PT, PT, R40, -R53, RZ ;  /* 0x8000003528077210 */ /* 0x000fc40007ffe0ff */
[----:B------:R2:W-:Y:S01]  /*30780*/  STL [R1+0x4f24], R18 ;  /* 0x004f241201007387 */ /* 0x0005e20000100800 */
[----:B-1----:R-:W-:-:S03]  /*30790*/  IMAD.HI.U32 R12, R13, -0x7fe001, R4 ;  /* 0xff801fff0d0c7827 */ /* 0x002fc600078e0004 */
[----:B------:R-:W5:Y:S01]  /*307a0*/  LDL R60, [R1+0x4fb4] ;  /* 0x004fb400013c7983 */ /* 0x000f620000100800 */
[----:B------:R-:W-:-:S03]  /*307b0*/  IMAD.IADD R4, R40, 0x1, R53 ;  /* 0x0000000128047824 */ /* 0x000fc600078e0235 */
[----:B------:R-:W5:Y:S01]  /*307c0*/  LDL R53, [R1+0x4ff4] ;  /* 0x004ff40001357983 */ /* 0x000f620000100800 */
[----:B------:R-:W-:Y:S01]  /*307d0*/  @P0 VIADD R6, R6, 0xff801fff ;  /* 0xff801fff06060836 */ /* 0x000fe20000000000 */
[----:B------:R-:W-:Y:S02]  /*307e0*/  ISETP.GE.AND P2, PT, R7, RZ, PT ;  /* 0x000000ff0700720c */ /* 0x000fe40003f46270 */
[----:B------:R-:W5:Y:S04]  /*307f0*/  LDL R38, [R1+0x4fb0] ;  /* 0x004fb00001267983 */ /* 0x000f680000100800 */
[----:B------:R-:W5:Y:S01]  /*30800*/  LDL R39, [R1+0x4ff0] ;  /* 0x004ff00001277983 */ /* 0x000f620000100800 */
[----:B------:R-:W-:Y:S01]  /*30810*/  ISETP.GE.AND P1, PT, R6, RZ, PT ;  /* 0x000000ff0600720c */ /* 0x000fe20003f26270 */
[----:B------:R-:W-:Y:S01]  /*30820*/  IMAD R15, R26, 0x3802001, RZ ;  /* 0x038020011a0f7824 */ /* 0x000fe200078e02ff */
[----:B------:R-:W-:-:S02]  /*30830*/  IADD3 R5, PT, PT, R41, -R42, RZ ;  /* 0x8000002a29057210 */ /* 0x000fc40007ffe0ff */
[----:B------:R-:W-:Y:S02]  /*30840*/  ISETP.GT.AND P0, PT, R4, 0x7fe000, PT ;  /* 0x007fe0000400780c */ /* 0x000fe40003f04270 */
[----:B------:R-:W-:Y:S02]  /*30850*/  ISETP.GE.AND P3, PT, R5, RZ, PT ;  /* 0x000000ff0500720c */ /* 0x000fe40003f66270 */
[----:B------:R-:W-:Y:S02]  /*30860*/  SHF.R.S32.HI R11, RZ, 0x1f, R13 ;  /* 0x0000001fff0b7819 */ /* 0x000fe4000001140d */
[----:B------:R-:W-:Y:S01]  /*30870*/  SHF.R.S32.HI R8, RZ, 0x1f, R15 ;  /* 0x0000001fff087819 */ /* 0x000fe2000001140f */
[----:B------:R-:W-:Y:S01]  /*30880*/  @!P2 VIADD R7, R7, 0x7fe001 ;  /* 0x007fe0010707a836 */ /* 0x000fe20000000000 */
[----:B------:R-:W-:Y:S01]  /*30890*/  IADD3 R42, PT, PT, R41, R42, RZ ;  /* 0x0000002a292a7210 */ /* 0x000fe20007ffe0ff */
[----:B------:R-:W-:Y:S02]  /*308a0*/  IMAD R11, R11, -0x7fe001, RZ ;  /* 0xff801fff0b0b7824 */ /* 0x000fe400078e02ff */
[----:B------:R-:W-:-:S04]  /*308b0*/  IMAD.HI.U32 R26, R15, -0x7fe001, R26 ;  /* 0xff801fff0f1a7827 */ /* 0x000fc800078e001a */
[----:B------:R-:W-:Y:S02]  /*308c0*/  IMAD R8, R8, -0x7fe001, RZ ;  /* 0xff801fff08087824 */ /* 0x000fe400078e02ff */
[----:B------:R-:W-:Y:S01]  /*308d0*/  @!P1 VIADD R6, R6, 0x7fe001 ;  /* 0x007fe00106069836 */ /* 0x000fe20000000000 */
[----:B------:R-:W-:Y:S01]  /*308e0*/  ISETP.GT.AND P1, PT, R42, 0x7fe000, PT ;  /* 0x007fe0002a00780c */ /* 0x000fe20003f24270 */
[----:B------:R-:W-:Y:S01]  /*308f0*/  IMAD.WIDE R40, R7, UR5, RZ ;  /* 0x0000000507287c25 */ /* 0x000fe2000f8e02ff */
[----:B------:R-:W-:Y:S02]  /*30900*/  IADD3 R12, PT, PT, R12, -R13, R11 ;  /* 0x8000000d0c0c7210 */ /* 0x000fe40007ffe00b */
[----:B------:R-:W-:Y:S01]  /*30910*/  IADD3 R8, PT, PT, R26, -R15, R8 ;  /* 0x8000000f1a087210 */ /* 0x000fe20007ffe008 */
[----:B------:R-:W-:Y:S01]  /*30920*/  @P0 VIADD R4, R4, 0xff801fff ;  /* 0xff801fff04040836 */ /* 0x000fe20000000000 */
[----:B--2---:R-:W-:Y:S01]  /*30930*/  IADD3 R18, PT, PT, R43, R56, RZ ;  /* 0x000000382b127210 */ /* 0x004fe20007ffe0ff */
[----:B------:R-:W-:-:S02]  /*30940*/  IMAD R26, R40, 0x3802001, RZ ;  /* 0x03802001281a7824 */ /* 0x000fc400078e02ff */
[----:B------:R-:W-:Y:S02]  /*30950*/  @!P3 VIADD R5, R5, 0x7fe001 ;  /* 0x007fe0010505b836 */ /* 0x000fe40000000000 */
[----:B------:R-:W-:Y:S01]  /*30960*/  IMAD.IADD R43, R43, 0x1, -R56 ;  /* 0x000000012b2b7824 */ /* 0x000fe200078e0a38 */
[----:B------:R0:W-:Y:S01]  /*30970*/  STL [R1+0x4f64], R12 ;  /* 0x004f640c01007387 */ /* 0x0001e20000100800 */
[----:B------:R-:W-:-:S03]  /*30980*/  ISETP.GE.AND P2, PT, R4, RZ, PT ;  /* 0x000000ff0400720c */ /* 0x000fc60003f46270 */
[----:B------:R-:W-:Y:S01]  /*30990*/  ISETP.GE.AND P3, PT, R43, RZ, PT ;  /* 0x000000ff2b00720c */ /* 0x000fe20003f66270 */
[----:B------:R1:W-:Y:S01]  /*309a0*/  STL [R1+0x4f28], R6 ;  /* 0x004f280601007387 */ /* 0x0003e20000100800 */
[----:B0-----:R-:W-:Y:S01]  /*309b0*/  IMAD.WIDE R12, R5, UR5, RZ ;  /* 0x00000005050c7c25 */ /* 0x001fe2000f8e02ff */
[----:B------:R-:W-:Y:S02]  /*309c0*/  SHF.R.S32.HI R5, RZ, 0x1f, R26 ;  /* 0x0000001fff057819 */ /* 0x000fe4000001141a */
[----:B------:R0:W-:Y:S01]  /*309d0*/  STL [R1+0x4f68], R8 ;  /* 0x004f680801007387 */ /* 0x0001e20000100800 */
[----:B------:R-:W-:Y:S02]  /*309e0*/  IMAD R11, R12, 0x3802001, RZ ;  /* 0x038020010c0b7824 */ /* 0x000fe400078e02ff */
[----:B------:R-:W-:Y:S01]  /*309f0*/  IMAD.HI.U32 R7, R26, -0x7fe001, R40 ;  /* 0xff801fff1a077827 */ /* 0x000fe200078e0028 */
[----:B------:R-:W2:Y:S01]  /*30a00*/  LDL R57, [R1+0x4ff8] ;  /* 0x004ff80001397983 */ /* 0x000ea20000100800 */
[----:B------:R-:W-:-:S02]  /*30a10*/  ISETP.GT.AND P0, PT, R18, 0x7fe000, PT ;  /* 0x007fe0001200780c */ /* 0x000fc40003f04270 */
[----:B------:R-:W-:Y:S01]  /*30a20*/  @P1 VIADD R42, R42, 0xff801fff ;  /* 0xff801fff2a2a1836 */ /* 0x000fe20000000000 */
[----:B------:R-:W2:Y:S01]  /*30a30*/  LDL R40, [R1+0x4fb8] ;  /* 0x004fb80001287983 */ /* 0x000ea20000100800 */
[----:B------:R-:W-:Y:S01]  /*30a40*/  IMAD R5, R5, -0x7fe001, RZ ;  /* 0xff801fff05057824 */ /* 0x000fe200078e02ff */
[----:B-1----:R-:W-:Y:S02]  /*30a50*/  SHF.R.S32.HI R6, RZ, 0x1f, R11 ;  /* 0x0000001fff067819 */ /* 0x002fe4000001140b */
[----:B------:R-:W-:Y:S02]  /*30a60*/  ISETP.GE.AND P1, PT, R42, RZ, PT ;  /* 0x000000ff2a00720c */ /* 0x000fe40003f26270 */
[----:B------:R-:W-:Y:S01]  /*30a70*/  IADD3 R26, PT, PT, R7, -R26, R5 ;  /* 0x8000001a071a7210 */ /* 0x000fe20007ffe005 */
[----:B------:R-:W-:Y:S01]  /*30a80*/  @!P2 VIADD R4, R4, 0x7fe001 ;  /* 0x007fe0010404a836 */ /* 0x000fe20000000000 */
[----:B------:R-:W-:Y:S01]  /*30a90*/  IADD3 R5, PT, PT, R44, -R55, RZ ;  /* 0x800000372c057210 */ /* 0x000fe20007ffe0ff */
[----:B0-----:R-:W-:-:S04]  /*30aa0*/  IMAD.HI.U32 R8, R11, -0x7fe001, R12 ;  /* 0xff801fff0b087827 */ /* 0x001fc800078e000c */
[----:B------:R-:W-:Y:S02]  /*30ab0*/  IMAD R6, R6, -0x7fe001, RZ ;  /* 0xff801fff06067824 */ /* 0x000fe400078e02ff */
[----:B------:R-:W-:Y:S01]  /*30ac0*/  @!P3 VIADD R43, R43, 0x7fe001 ;  /* 0x007fe0012b2bb836 */ /* 0x000fe20000000000 */
[----:B------:R-:W-:Y:S01]  /*30ad0*/  ISETP.GE.AND P2, PT, R5, RZ, PT ;  /* 0x000000ff0500720c */ /* 0x000fe20003f46270 */
[----:B------:R-:W-:Y:S01]  /*30ae0*/  STL [R1+0x4f2c], R4 ;  /* 0x004f2c0401007387 */ /* 0x000fe20000100800 */
[----:B------:R-:W-:Y:S01]  /*30af0*/  IADD3 R8, PT, PT, R8, -R11, R6 ;  /* 0x8000000b08087210 */ /* 0x000fe20007ffe006 */
[----:B------:R-:W-:Y:S01]  /*30b00*/  IMAD.WIDE R12, R43, UR5, RZ ;  /* 0x000000052b0c7c25 */ /* 0x000fe2000f8e02ff */
[----:B------:R-:W-:Y:S01]  /*30b10*/  @P0 IADD3 R18, PT, PT, R18, -0x7fe001, RZ ;  /* 0xff801fff12120810 */ /* 0x000fe20007ffe0ff */
[----:B------:R0:W-:Y:S04]  /*30b20*/  STL [R1+0x4f6c], R26 ;  /* 0x004f6c1a01007387 */ /* 0x0001e80000100800 */
[----:B------:R-:W2:Y:S01]  /*30b30*/  LDL R6, [R1+0x4fbc] ;  /* 0x004fbc0001067983 */ /* 0x000ea20000100800 */
[----:B------:R-:W-:-:S03]  /*30b40*/  @!P1 VIADD R42, R42, 0x7fe001 ;  /* 0x007fe0012a2a9836 */ /* 0x000fc60000000000 */
[----:B------:R-:W2:Y:S01]  /*30b50*/  LDL R43, [R1+0x4ffc] ;  /* 0x004ffc00012b7983 */ /* 0x000ea20000100800 */
[----:B------:R-:W-:Y:S01]  /*30b60*/  IMAD R11, R12, 0x3802001, RZ ;  /* 0x038020010c0b7824 */ /* 0x000fe200078e02ff */
[----:B------:R-:W-:Y:S01]  /*30b70*/  ISETP.GE.AND P1, PT, R18, RZ, PT ;  /* 0x000000ff1200720c */ /* 0x000fe20003f26270 */
[----:B------:R-:W-:-:S03]  /*30b80*/  @!P2 VIADD R5, R5, 0x7fe001 ;  /* 0x007fe0010505a836 */ /* 0x000fc60000000000 */
[----:B------:R-:W-:Y:S01]  /*30b90*/  SHF.R.S32.HI R7, RZ, 0x1f, R11 ;  /* 0x0000001fff077819 */ /* 0x000fe2000001140b */
[----:B0-----:R-:W-:Y:S01]  /*30ba0*/  IMAD.HI.U32 R26, R11, -0x7fe001, R12 ;  /* 0xff801fff0b1a7827 */ /* 0x001fe200078e000c */
[----:B------:R-:W-:-:S03]  /*30bb0*/  IADD3 R44, PT, PT, R44, R55, RZ ;  /* 0x000000372c2c7210 */ /* 0x000fc60007ffe0ff */
[----:B------:R-:W-:Y:S01]  /*30bc0*/  IMAD.WIDE R12, R5, UR5, RZ ;  /* 0x00000005050c7c25 */ /* 0x000fe2000f8e02ff */
[----:B------:R-:W-:-:S03]  /*30bd0*/  ISETP.GT.AND P0, PT, R44, 0x7fe000, PT ;  /* 0x007fe0002c00780c */ /* 0x000fc60003f04270 */
[----:B------:R-:W-:Y:S02]  /*30be0*/  IMAD R7, R7, -0x7fe001, RZ ;  /* 0xff801fff07077824 */ /* 0x000fe400078e02ff */
[----:B------:R-:W-:Y:S01]  /*30bf0*/  IMAD.IADD R4, R0, 0x1, -R3 ;  /* 0x0000000100047824 */ /* 0x000fe200078e0a03 */
[----:B------:R0:W-:Y:S01]  /*30c00*/  STL [R1+0x4f30], R42 ;  /* 0x004f302a01007387 */ /* 0x0001e20000100800 */
[----:B------:R-:W-:Y:S02]  /*30c10*/  IMAD R15, R12, 0x3802001, RZ ;  /* 0x038020010c0f7824 */ /* 0x000fe400078e02ff */
[----:B------:R-:W-:Y:S01]  /*30c20*/  @!P1 VIADD R18, R18, 0x7fe001 ;  /* 0x007fe00112129836 */ /* 0x000fe20000000000 */
[----:B------:R1:W-:Y:S01]  /*30c30*/  STL [R1+0x4f70], R8 ;  /* 0x004f700801007387 */ /* 0x0003e20000100800 */
[----:B------:R-:W-:Y:S02]  /*30c40*/  ISETP.GE.AND P2, PT, R4, RZ, PT ;  /* 0x000000ff0400720c */ /* 0x000fe40003f46270 */
[----:B0-----:R-:W-:Y:S01]  /*30c50*/  IADD3 R42, PT, PT, R26, -R11, R7 ;  /* 0x8000000b1a2a7210 */ /* 0x001fe20007ffe007 */
[----:B------:R-:W2:Y:S01]  /*30c60*/  LDL R62, [R1+0x4c00] ;  /* 0x004c0000013e7983 */ /* 0x000ea20000100800 */
[----:B------:R-:W-:-:S03]  /*30c70*/  SHF.R.S32.HI R5, RZ, 0x1f, R15 ;  /* 0x0000001fff057819 */ /* 0x000fc6000001140f */
[----:B------:R-:W2:Y:S04]  /*30c80*/  LDL R7, [R1+0x4c80] ;  /* 0x004c800001077983 */ /* 0x000ea80000100800 */
[----:B------:R-:W-:Y:S04]  /*30c90*/  STL [R1+0x4f34], R18 ;  /* 0x004f341201007387 */ /* 0x000fe80000100800 */
[----:B------:R-:W-:Y:S01]  /*30ca0*/  STL [R1+0x4f74], R42 ;  /* 0x004f742a01007387 */ /* 0x000fe20000100800 */
[----:B------:R-:W-:-:S03]  /*30cb0*/  IADD3 R11, PT, PT, R9, -R10, RZ ;  /* 0x8000000a090b7210 */ /* 0x000fc60007ffe0ff */
[----:B-1----:R-:W2:Y:S01]  /*30cc0*/  LDL R8, [R1+0x4c04] ;  /* 0x004c040001087983 */ /* 0x002ea20000100800 */
[----:B------:R-:W-:-:S03]  /*30cd0*/  IMAD.HI.U32 R26, R15, -0x7fe001, R12 ;  /* 0xff801fff0f1a7827 */ /* 0x000fc600078e000c */
[----:B------:R-:W2:Y:S01]  /*30ce0*/  LDL R55, [R1+0x4c84] ;  /* 0x004c840001377983 */ /* 0x000ea20000100800 */
[----:B------:R-:W-:Y:S02]  /*30cf0*/  IMAD R5, R5, -0x7fe001, RZ ;  /* 0xff801fff05057824 */ /* 0x000fe400078e02ff */
[----:B------:R-:W-:Y:S01]  /*30d00*/  @P0 VIADD R44, R44, 0xff801fff ;  /* 0xff801fff2c2c0836 */ /* 0x000fe20000000000 */
[----:B------:R-:W0:Y:S01]  /*30d10*/  LDCU UR4, c[0x3][UR6+-0xe4] ;  /* 0x00ffe380060477ac */ /* 0x000e220008000800 */
[----:B------:R-:W-:Y:S01]  /*30d20*/  ISETP.GE.AND P3, PT, R11, RZ, PT ;  /* 0x000000ff0b00720c */ /* 0x000fe20003f66270 */
[----:B------:R-:W-:Y:S01]  /*30d30*/  @!P2 VIADD R4, R4, 0x7fe001 ;  /* 0x007fe0010404a836 */ /* 0x000fe20000000000 */
[----:B------:R-:W-:Y:S01]  /*30d40*/  IADD3 R26, PT, PT, R26, -R15, R5 ;  /* 0x8000000f1a1a7210 */ /* 0x000fe20007ffe005 */
[----:B------:R-:W-:Y:S01]  /*30d50*/  IMAD.IADD R15, R14, 0x1, -R45 ;  /* 0x000000010e0f7824 */ /* 0x000fe200078e0a2d */
[----:B------:R-:W-:Y:S01]  /*30d60*/  ISETP.GE.AND P1, PT, R44, RZ, PT ;  /* 0x000000ff2c00720c */ /* 0x000fe20003f26270 */
[----:B------:R-:W2:Y:S01]  /*30d70*/  LDL R54, [R1+0x4c88] ;  /* 0x004c880001367983 */ /* 0x000ea20000100800 */
[----:B------:R-:W-:Y:S01]  /*30d80*/  IADD3 R0, PT, PT, R0, R3, RZ ;  /* 0x0000000300007210 */ /* 0x000fe20007ffe0ff */
[----:B------:R-:W-:-:S02]  /*30d90*/  IMAD.WIDE R4, R4, UR5, RZ ;  /* 0x0000000504047c25 */ /* 0x000fc4000f8e02ff */
[----:B------:R-:W2:Y:S01]  /*30da0*/  LDL R3, [R1+0x4c08] ;  /* 0x004c080001037983 */ /* 0x000ea20000100800 */
[----:B------:R-:W-:Y:S01]  /*30db0*/  ISETP.GE.AND P2, PT, R15, RZ, PT ;  /* 0x000000ff0f00720c */ /* 0x000fe20003f46270 */
[----:B------:R-:W-:Y:S01]  /*30dc0*/  IMAD R17, R4, 0x3802001, RZ ;  /* 0x0380200104117824 */ /* 0x000fe200078e02ff */
[----:B------:R-:W-:Y:S01]  /*30dd0*/  IADD3 R10, PT, PT, R9, R10, RZ ;  /* 0x0000000a090a7210 */ /* 0x000fe20007ffe0ff */
[----:B------:R-:W-:Y:S01]  /*30de0*/  @!P3 VIADD R11, R11, 0x7fe001 ;  /* 0x007fe0010b0bb836 */ /* 0x000fe20000000000 */
[----:B------:R-:W-:Y:S02]  /*30df0*/  ISETP.GT.AND P0, PT, R0, 0x7fe000, PT ;  /* 0x007fe0000000780c */ /* 0x000fe40003f04270 */
[----:B------:R-:W-:Y:S01]  /*30e00*/  SHF.R.S32.HI R9, RZ, 0x1f, R17 ;  /* 0x0000001fff097819 */ /* 0x000fe20000011411 */
[----:B------:R-:W-:Y:S01]  /*30e10*/  @!P1 VIADD R44, R44, 0x7fe001 ;  /* 0x007fe0012c2c9836 */ /* 0x000fe20000000000 */
[----:B------:R-:W-:Y:S01]  /*30e20*/  ISETP.GT.AND P1, PT, R10, 0x7fe000, PT ;  /* 0x007fe0000a00780c */ /* 0x000fe20003f24270 */
[----:B0-----:R-:W-:Y:S01]  /*30e30*/  IMAD.WIDE R12, R11, UR4, RZ ;  /* 0x000000040b0c7c25 */ /* 0x001fe2000f8e02ff */
[----:B------:R-:W-:-:S03]  /*30e40*/  IADD3 R14, PT, PT, R14, R45, RZ ;  /* 0x0000002d0e0e7210 */ /* 0x000fc60007ffe0ff */
[----:B------:R-:W-:Y:S01]  /*30e50*/  IMAD.HI.U32 R46, R17, -0x7fe001, R4 ;  /* 0xff801fff112e7827 */ /* 0x000fe200078e0004 */
[----:B------:R-:W-:Y:S03]  /*30e60*/  STL [R1+0x4f38], R44 ;  /* 0x004f382c01007387 */ /* 0x000fe60000100800 */
[----:B------:R-:W-:Y:S02]  /*30e70*/  IMAD R9, R9, -0x7fe001, RZ ;  /* 0xff801fff09097824 */ /* 0x000fe400078e02ff */
[----:B------:R-:W-:Y:S02]  /*30e80*/  @!P2 VIADD R15, R15, 0x7fe001 ;  /* 0x007fe0010f0fa836 */ /* 0x000fe40000000000 */
[----:B------:R-:W-:Y:S01]  /*30e90*/  IMAD R11, R12, 0x3802001, RZ ;  /* 0x038020010c0b7824 */ /* 0x000fe200078e02ff */
[----:B------:R0:W-:Y:S01]  /*30ea0*/  STL [R1+0x4f78], R26 ;  /* 0x004f781a01007387 */ /* 0x0001e20000100800 */
[----:B------:R-:W-:Y:S01]  /*30eb0*/  IMAD.WIDE R4, R15, UR4, RZ ;  /* 0x000000040f047c25 */ /* 0x000fe2000f8e02ff */
[----:B------:R-:W-:-:S02]  /*30ec0*/  IADD3 R46, PT, PT, R46, -R17, R9 ;  /* 0x800000112e2e7210 */ /* 0x000fc40007ffe009 */
[----:B------:R-:W2:Y:S01]  /*30ed0*/  LDL R64, [R1+0x4c0c] ;  /* 0x004c0c0001407983 */ /* 0x000ea20000100800 */
[----:B------:R-:W-:-:S03]  /*30ee0*/  SHF.R.S32.HI R9, RZ, 0x1f, R11 ;  /* 0x0000001fff097819 */ /* 0x000fc6000001140b */
[----:B------:R-:W2:Y:S01]  /*30ef0*/  LDL R45, [R1+0x4c8c] ;  /* 0x004c8c00012d7983 */ /* 0x000ea20000100800 */
[----:B------:R-:W-:Y:S01]  /*30f00*/  @P0 VIADD R0, R0, 0xff801fff ;  /* 0xff801fff00000836 */ /* 0x000fe20000000000 */
[----:B------:R-:W-:Y:S01]  /*30f10*/  ISETP.GT.AND P0, PT, R14, 0x7fe000, PT ;  /* 0x007fe0000e00780c */ /* 0x000fe20003f04270 */
[----:B0-----:R-:W-:Y:S02]  /*30f20*/  IMAD R26, R4, 0x3802001, RZ ;  /* 0x03802001041a7824 */ /* 0x001fe400078e02ff */
[----:B------:R-:W-:Y:S01]  /*30f30*/  @P1 VIADD R10, R10, 0xff801fff ;  /* 0xff801fff0a0a1836 */ /* 0x000fe20000000000 */
[----:B------:R-:W-:Y:S01]  /*30f40*/  ISETP.GE.AND P1, PT, R0, RZ, PT ;  /* 0x000000ff0000720c */ /* 0x000fe20003f26270 */
[----:B------:R-:W-:Y:S02]  /*30f50*/  IMAD.HI.U32 R42, R11, -0x7fe001, R12 ;  /* 0xff801fff0b2a7827 */ /* 0x000fe400078e000c */
[----:B------:R-:W2:Y:S02]  /*30f60*/  LDL R12, [R1+0x4c90] ;  /* 0x004c9000010c7983 */ /* 0x000ea40000100800 */
[----:B------:R-:W-:-:S02]  /*30f70*/  IMAD R9, R9, -0x7fe001, RZ ;  /* 0xff801fff09097824 */ /* 0x000fc400078e02ff */
[----:B------:R-:W-:Y:S01]  /*30f80*/  IMAD.HI.U32 R13, R26, -0x7fe001, R4 ;  /* 0xff801fff1a0d7827 */ /* 0x000fe200078e0004 */
[----:B---3--:R-:W-:Y:S02]  /*30f90*/  IADD3 R5, PT, PT, R58, -R47, RZ ;  /* 0x8000002f3a057210 */ /* 0x008fe40007ffe0ff */
[----:B------:R-:W-:Y:S02]  /*30fa0*/  ISETP.GE.AND P2, PT, R10, RZ, PT ;  /* 0x000000ff0a00720c */ /* 0x000fe40003f46270 */
[----:B------:R-:W-:Y:S01]  /*30fb0*/  IADD3 R42, PT, PT, R42, -R11, R9 ;  /* 0x8000000b2a2a7210 */ /* 0x000fe20007ffe009 */
[----:B------:R-:W-:Y:S01]  /*30fc0*/  IMAD.IADD R4, R58, 0x1, R47 ;  /* 0x000000013a047824 */ /* 0x000fe200078e022f */
[----:B------:R-:W3:Y:S01]  /*30fd0*/  LDL R9, [R1+0x4c10] ;  /* 0x004c100001097983 */ /* 0x000ee20000100800 */
[----:B------:R-:W-:Y:S01]  /*30fe0*/  ISETP.GE.AND P3, PT, R5, RZ, PT ;  /* 0x000000ff0500720c */ /* 0x000fe20003f66270 */
[----:B------:R-:W-:Y:S02]  /*30ff0*/  @P0 VIADD R14, R14, 0xff801fff ;  /* 0xff801fff0e0e0836 */ /* 0x000fe40000000000 */
[----:B------:R-:W-:Y:S01]  /*31000*/  ISETP.GT.AND P0, PT, R4, 0x7fe000, PT ;  /* 0x007fe0000400780c */ /* 0x000fe20003f04270 */
[----:B------:R-:W-:Y:S01]  /*31010*/  IMAD.IADD R15, R16, 0x1, -R49 ;  /* 0x00000001100f7824 */ /* 0x000fe200078e0a31 */
[----:B------:R-:W-:-:S02]  /*31020*/  @!P1 IADD3 R0, PT, PT, R0, 0x7fe001, RZ ;  /* 0x007fe00100009810 */ /* 0x000fc40007ffe0ff */
[----:B------:R-:W-:Y:S01]  /*31030*/  ISETP.GE.AND P1, PT, R14, RZ, PT ;  /* 0x000000ff0e00720c */ /* 0x000fe20003f26270 */
[----:B------:R-:W-:Y:S01]  /*31040*/  @!P2 VIADD R10, R10, 0x7fe001 ;  /* 0x007fe0010a0aa836 */ /* 0x000fe20000000000 */
[----:B------:R-:W-:Y:S02]  /*31050*/  ISETP.GE.AND P2, PT, R15, RZ, PT ;  /* 0x000000ff0f00720c */ /* 0x000fe40003f46270 */
[----:B------:R-:W-:Y:S02]  /*31060*/  SHF.R.S32.HI R11, RZ, 0x1f, R26 ;  /* 0x0000001fff0b7819 */ /* 0x000fe4000001141a */
[----:B------:R-:W-:Y:S01]  /*31070*/  @!P3 IADD3 R5, PT, PT, R5, 0x7fe001, RZ ;  /* 0x007fe0010505b810 */ /* 0x000fe20007ffe0ff */
[----:B------:R-:W-:Y:S02]  /*31080*/  IMAD.IADD R18, R16, 0x1, R49 ;  /* 0x0000000110127824 */ /* 0x000fe400078e0231 */
[----:B------:R-:W-:Y:S02]  /*31090*/  IMAD R11, R11, -0x7fe001, RZ ;  /* 0xff801fff0b0b7824 */ /* 0x000fe400078e02ff */
[----:B------:R-:W-:Y:S01]  /*310a0*/  IMAD.WIDE R16, R5, UR4, RZ ;  /* 0x0000000405107c25 */ /* 0x000fe2000f8e02ff */
[----:B------:R0:W-:Y:S03]  /*310b0*/  STL [R1+0x4f3c], R0 ;  /* 0x004f3c0001007387 */ /* 0x0001e60000100800 */
[----:B------:R-:W-:Y:S01]  /*310c0*/  @P0 VIADD R4, R4, 0xff801fff ;  /* 0xff801fff04040836 */ /* 0x000fe20000000000 */
[----:B------:R-:W-:Y:S01]  /*310d0*/  ISETP.GT.AND P0, PT, R18, 0x7fe000, PT ;  /* 0x007fe0001200780c */ /* 0x000fe20003f04270 */
[----:B------:R-:W-:Y:S01]  /*310e0*/  IMAD R27, R16, 0x3802001, RZ ;  /* 0x03802001101b7824 */ /* 0x000fe200078e02ff */
[----:B------:R-:W-:Y:S01]  /*310f0*/  @!P1 IADD3 R14, PT, PT, R14, 0x7fe001, RZ ;  /* 0x007fe0010e0e9810 */ /* 0x000fe20007ffe0ff */
[----:B------:R-:W-:Y:S01]  /*31100*/  STL [R1+0x4f7c], R46 ;  /* 0x004f7c2e01007387 */ /* 0x000fe20000100800 */
[----:B------:R-:W-:Y:S01]  /*31110*/  IADD3 R26, PT, PT, R13, -R26, R11 ;  /* 0x8000001a0d1a7210 */ /* 0x000fe20007ffe00b */
[----:B0-----:R-:W-:-:S02]  /*31120*/  IMAD.IADD R0, R19, 0x1, R20 ;  /* 0x0000000113007824 */ /* 0x001fc400078e0214 */
[----:B------:R-:W-:Y:S01]  /*31130*/  IMAD.IADD R19, R19, 0x1, -R20 ;  /* 0x0000000113137824 */ /* 0x000fe200078e0a14 */
[----:B------:R-:W-:Y:S01]  /*31140*/  STL [R1+0x4f80], R10 ;  /* 0x004f800a01007387 */ /* 0x000fe20000100800 */
[----:B------:R-:W-:Y:S02]  /*31150*/  ISETP.GE.AND P1, PT, R4, RZ, PT ;  /* 0x000000ff0400720c */ /* 0x000fe40003f26270 */
[----:B------:R-:W-:Y:S01]  /*31160*/  @!P2 IADD3 R15, PT, PT, R15, 0x7fe001, RZ ;  /* 0x007fe0010f0fa810 */ /* 0x000fe20007ffe0ff */
[----:B------:R-:W-:Y:S01]  /*31170*/  STL [R1+0x4fc0], R42 ;  /* 0x004fc02a01007387 */ /* 0x000fe20000100800 */
[----:B------:R-:W-:Y:S02]  /*31180*/  SHF.R.S32.HI R5, RZ, 0x1f, R27 ;  /* 0x0000001fff057819 */ /* 0x000fe4000001141b */
[----:B------:R-:W-:Y:S01]  /*31190*/  ISETP.GE.AND P2, PT, R19, RZ, PT ;  /* 0x000000ff1300720c */ /* 0x000fe20003f46270 */
[----:B------:R-:W3:Y:S04]  /*311a0*/  LDL R11, [R1+0x4c14] ;  /* 0x004c1400010b7983 */ /* 0x000ee80000100800 */
[----:B------:R-:W3:Y:S04]  /*311b0*/  LDL R56, [R1+0x4c94] ;  /* 0x004c940001387983 */ /* 0x000ee80000100800 */
[----:B------:R0:W-:Y:S04]  /*311c0*/  STL [R1+0x4f84], R14 ;  /* 0x004f840e01007387 */ /* 0x0001e80000100800 */
[----:B------:R-:W-:Y:S01]  /*311d0*/  STL [R1+0x4fc4], R26 ;  /* 0x004fc41a01007387 */ /* 0x000fe20000100800 */
[----:B------:R-:W-:-:S03]  /*311e0*/  IMAD.HI.U32 R16, R27, -0x7fe001, R16 ;  /* 0xff801fff1b107827 */ /* 0x000fc600078e0010 */
[----:B------:R-:W3:Y:S01]  /*311f0*/  LDL R13, [R1+0x4c18] ;  /* 0x004c1800010d7983 */ /* 0x000ee20000100800 */
[----:B0-----:R-:W-:-:S03]  /*31200*/  IMAD.WIDE R14, R15, UR4, RZ ;  /* 0x000000040f0e7c25 */ /* 0x001fc6000f8e02ff */
[----:B------:R-:W3:Y:S01]  /*31210*/  LDL R58, [R1+0x4c98] ;  /* 0x004c9800013a7983 */ /* 0x000ee20000100800 */
[----:B------:R-:W-:Y:S02]  /*31220*/  IMAD R5, R5, -0x7fe001, RZ ;  /* 0xff801fff05057824 */ /* 0x000fe400078e02ff */
[----:B------:R-:W-:Y:S01]  /*31230*/  @P0 VIADD R18, R18, 0xff801fff ;  /* 0xff801fff12120836 */ /* 0x000fe20000000000 */
[----:B------:R-:W-:Y:S01]  /*31240*/  ISETP.GT.AND P0, PT, R0, 0x7fe000, PT ;  /* 0x007fe0000000780c */ /* 0x000fe20003f04270 */
[----:B------:R-:W-:Y:S01]  /*31250*/  IMAD R17, R14, 0x3802001, RZ ;  /* 0x038020010e117824 */ /* 0x000fe200078e02ff */
[----:B------:R-:W-:Y:S01]  /*31260*/  IADD3 R16, PT, PT, R16, -R27, R5 ;  /* 0x8000001b10107210 */ /* 0x000fe20007ffe005 */
[----:B------:R-:W-:Y:S01]  /*31270*/  @!P1 VIADD R4, R4, 0x7fe001 ;  /* 0x007fe00104049836 */ /* 0x000fe20000000000 */
[----:B----4-:R-:W-:Y:S02]  /*31280*/  IADD3 R10, PT, PT, R21, -R50, RZ ;  /* 0x80000032150a7210 */ /* 0x010fe40007ffe0ff */
[----:B------:R-:W-:-:S02]  /*31290*/  ISETP.GE.AND P1, PT, R18, RZ, PT ;  /* 0x000000ff1200720c */ /* 0x000fc40003f26270 */
[----:B------:R-:W-:Y:S01]  /*312a0*/  SHF.R.S32.HI R5, RZ, 0x1f, R17 ;  /* 0x0000001fff057819 */ /* 0x000fe20000011411 */
[----:B------:R-:W-:Y:S01]  /*312b0*/  @!P2 VIADD R19, R19, 0x7fe001 ;  /* 0x007fe0011313a836 */ /* 0x000fe20000000000 */
[----:B------:R-:W-:Y:S01]  /*312c0*/  ISETP.GE.AND P2, PT, R10, RZ, PT ;  /* 0x000000ff0a00720c */ /* 0x000fe20003f46270 */
[----:B------:R-:W-:Y:S01]  /*312d0*/  IMAD.HI.U32 R20, R17, -0x7fe001, R14 ;  /* 0xff801fff11147827 */ /* 0x000fe200078e000e */
[----:B------:R0:W-:Y:S03]  /*312e0*/  STL [R1+0x4f88], R4 ;  /* 0x004f880401007387 */ /* 0x0001e60000100800 */
[----:B------:R-:W-:Y:S01]  /*312f0*/  IMAD R15, R5, -0x7fe001, RZ ;  /* 0xff801fff050f7824 */ /* 0x000fe200078e02ff */
[----:B------:R-:W4:Y:S01]  /*31300*/  LDL R14, [R1+0x4c1c] ;  /* 0x004c1c00010e7983 */ /* 0x000f220000100800 */
[----:B------:R-:W-:-:S03]  /*31310*/  @P0 VIADD R0, R0, 0xff801fff ;  /* 0xff801fff00000836 */ /* 0x000fc60000000000 */
[----:B------:R-:W4:Y:S01]  /*31320*/  LDL R47, [R1+0x4c9c] ;  /* 0x004c9c00012f7983 */ /* 0x000f220000100800 */
[----:B0-----:R-:W-:Y:S01]  /*31330*/  IMAD.WIDE R4, R19, UR4, RZ ;  /* 0x0000000413047c25 */ /* 0x001fe2000f8e02ff */
[----:B------:R-:W-:-:S03]  /*31340*/  IADD3 R20, PT, PT, R20, -R17, R15 ;  /* 0x8000001114147210 */ /* 0x000fc60007ffe00f */
[----:B------:R-:W-:Y:S01]  /*31350*/  IMAD R17, R4, 0x3802001, RZ ;  /* 0x0380200104117824 */ /* 0x000fe200078e02ff */
[----:B------:R-:W-:Y:S01]  /*31360*/  @!P1 IADD3 R18, PT, PT, R18, 0x7fe001, RZ ;  /* 0x007fe00112129810 */ /* 0x000fe20007ffe0ff */
[----:B------:R0:W-:Y:S01]  /*31370*/  STL [R1+0x4fc8], R16 ;  /* 0x004fc81001007387 */ /* 0x0001e20000100800 */
[----:B------:R-:W-:Y:S01]  /*31380*/  ISETP.GE.AND P1, PT, R0, RZ, PT ;  /* 0x000000ff0000720c */ /* 0x000fe20003f26270 */
[----:B------:R-:W-:-:S04]  /*31390*/  IMAD.HI.U32 R26, R17, -0x7fe001, R4 ;  /* 0xff801fff111a7827 */ /* 0x000fc800078e0004 */
[----:B------:R-:W-:Y:S02]  /*313a0*/  @!P2 VIADD R10, R10, 0x7fe001 ;  /* 0x007fe0010a0aa836 */ /* 0x000fe40000000000 */
[C---:B------:R-:W-:Y:S01]  /*313b0*/  IMAD.IADD R5, R22.reuse, 0x1, -R59 ;  /* 0x0000000116057824 */ /* 0x040fe200078e0a3b */
[----:B0-----:R-:W-:Y:S01]  /*313c0*/  SHF.R.S32.HI R16, RZ, 0x1f, R17 ;  /* 0x0000001fff107819 */ /* 0x001fe20000011411 */
[----:B------:R0:W-:Y:S01]  /*313d0*/  STL [R1+0x4f8c], R18 ;  /* 0x004f8c1201007387 */ /* 0x0001e20000100800 */
[----:B------:R-:W-:Y:S02]  /*313e0*/  IMAD.IADD R4, R21, 0x1, R50 ;  /* 0x0000000115047824 */ /* 0x000fe400078e0232 */
[----:B------:R-:W-:Y:S01]  /*313f0*/  ISETP.GE.AND P2, PT, R5, RZ, PT ;  /* 0x000000ff0500720c */ /* 0x000fe20003f46270 */
[----:B------:R1:W-:Y:S01]  /*31400*/  STL [R1+0x4fcc], R20 ;  /* 0x004fcc1401007387 */ /* 0x0003e20000100800 */
[----:B------:R-:W-:-:S03]  /*31410*/  IADD3 R22, PT, PT, R22, R59, RZ ;  /* 0x0000003b16167210 */ /* 0x000fc60007ffe0ff */
[----:B------:R-:W4:Y:S01]  /*31420*/  LDL R15, [R1+0x4c20] ;  /* 0x004c2000010f7983 */ /* 0x000f220000100800 */
[----:B0-----:R-:W-:-:S04]  /*31430*/  IMAD.WIDE R18, R10, UR4, RZ ;  /* 0x000000040a127c25 */ /* 0x001fc8000f8e02ff */
[----:B------:R-:W-:Y:S02]  /*31440*/  IMAD R10, R16, -0x7fe001, RZ ;  /* 0xff801fff100a7824 */ /* 0x000fe400078e02ff */
[----:B------:R-:W4:Y:S01]  /*31450*/  LDL R16, [R1+0x4ca0] ;  /* 0x004ca00001107983 */ /* 0x000f220000100800 */
[----:B------:R-:W-:Y:S01]  /*31460*/  ISETP.GT.AND P0, PT, R4, 0x7fe000, PT ;  /* 0x007fe0000400780c */ /* 0x000fe20003f04270 */
[----:B------:R-:W-:Y:S01]  /*31470*/  @!P1 VIADD R0, R0, 0x7fe001 ;  /* 0x007fe00100009836 */ /* 0x000fe20000000000 */
[----:B------:R-:W-:Y:S01]  /*31480*/  ISETP.GT.AND P1, PT, R22, 0x7fe000, PT ;  /* 0x007fe0001600780c */ /* 0x000fe20003f24270 */
[----:B------:R-:W-:Y:S01]  /*31490*/  IMAD R27, R18, 0x3802001, RZ ;  /* 0x03802001121b7824 */ /* 0x000fe200078e02ff */
[----:B------:R-:W-:Y:S02]  /*314a0*/  IADD3 R26, PT, PT, R26, -R17, R10 ;  /* 0x800000111a1a7210 */ /* 0x000fe40007ffe00a */
[----:B------:R5:W-:Y:S01]  /*314b0*/  STL [R1+0x4f90], R0 ;  /* 0x004f900001007387 */ /* 0x000be20000100800 */
[----:B------:R-:W-:Y:S01]  /*314c0*/  IMAD.HI.U32 R44, R27, -0x7fe001, R18 ;  /* 0xff801fff1b2c7827 */ /* 0x000fe200078e0012 */
[----:B------:R-:W-:-:S02]  /*314d0*/  @!P2 IADD3 R5, PT, PT, R5, 0x7fe001, RZ ;  /* 0x007fe0010505a810 */ /* 0x000fc40007ffe0ff */
[----:B------:R-:W4:Y:S01]  /*314e0*/  LDL R18, [R1+0x4c24] ;  /* 0x004c240001127983 */ /* 0x000f220000100800 */
[----:B------:R-:W-:-:S03]  /*314f0*/  IMAD.IADD R10, R23, 0x1, R48 ;  /* 0x00000001170a7824 */ /* 0x000fc600078e0230 */
[----:B------:R-:W4:Y:S01]  /*31500*/  LDL R49, [R1+0x4ca4] ;  /* 0x004ca40001317983 */ /* 0x000f220000100800 */
[----:B------:R-:W-:Y:S01]  /*31510*/  @P0 VIADD R4, R4, 0xff801fff ;  /* 0xff801fff04040836 */ /* 0x000fe20000000000 */
[----:B------:R-:W-:Y:S01]  /*31520*/  ISETP.GT.AND P0, PT, R10, 0x7fe000, PT ;  /* 0x007fe0000a00780c */ /* 0x000fe20003f04270 */
[----:B-1----:R-:W-:Y:S01]  /*31530*/  IMAD.WIDE R20, R5, UR4, RZ ;  /* 0x0000000405147c25 */ /* 0x002fe2000f8e02ff */
[----:B------:R-:W-:Y:S01]  /*31540*/  @P1 IADD3 R22, PT, PT, R22, -0x7fe001, RZ ;  /* 0xff801fff16161810 */ /* 0x000fe20007ffe0ff */
[----:B------:R-:W4:Y:S01]  /*31550*/  LDL R59, [R1+0x4c28] ;  /* 0x004c2800013b7983 */ /* 0x000f220000100800 */
[----:B------:R-:W-:Y:S01]  /*31560*/  ISETP.GE.AND P1, PT, R4, RZ, PT ;  /* 0x000000ff0400720c */ /* 0x000fe20003f26270 */
[----:B------:R-:W-:Y:S01]  /*31570*/  IMAD R5, R20, 0x3802001, RZ ;  /* 0x0380200114057824 */ /* 0x000fe200078e02ff */
[----:B------:R-:W-:Y:S01]  /*31580*/  ISETP.GE.AND P2, PT, R22, RZ, PT ;  /* 0x000000ff1600720c */ /* 0x000fe20003f46270 */
[----:B------:R-:W-:Y:S01]  /*31590*/  IMAD.IADD R23, R23, 0x1, -R48 ;  /* 0x0000000117177824 */ /* 0x000fe200078e0a30 */
[----:B------:R-:W-:Y:S01]  /*315a0*/  SHF.R.S32.HI R17, RZ, 0x1f, R27 ;  /* 0x0000001fff117819 */ /* 0x000fe2000001141b */
[----:B------:R-:W4:Y:S01]  /*315b0*/  LDL R48, [R1+0x4ca8] ;  /* 0x004ca80001307983 */ /* 0x000f220000100800 */
[----:B------:R-:W-:-:S02]  /*315c0*/  SHF.R.S32.HI R42, RZ, 0x1f, R5 ;  /* 0x0000001fff2a7819 */ /* 0x000fc40000011405 */
[----:B------:R-:W-:Y:S01]  /*315d0*/  ISETP.GE.AND P3, PT, R23, RZ, PT ;  /* 0x000000ff1700720c */ /* 0x000fe20003f66270 */
[----:B------:R-:W-:Y:S01]  /*315e0*/  IMAD R17, R17, -0x7fe001, RZ ;  /* 0xff801fff11117824 */ /* 0x000fe200078e02ff */
[----:B------:R-:W-:Y:S01]  /*315f0*/  @P0 IADD3 R10, PT, PT, R10, -0x7fe001, RZ ;  /* 0xff801fff0a0a0810 */ /* 0x000fe20007ffe0ff */
[----:B------:R-:W-:-:S04]  /*31600*/  IMAD.HI.U32 R20, R5, -0x7fe001, R20 ;  /* 0xff801fff05147827 */ /* 0x000fc800078e0014 */
[----:B------:R-:W-:Y:S01]  /*31610*/  IMAD R42, R42, -0x7fe001, RZ ;  /* 0xff801fff2a2a7824 */ /* 0x000fe200078e02ff */
[----:B------:R-:W-:Y:S01]  /*31620*/  IADD3 R44, PT, PT, R44, -R27, R17 ;  /* 0x8000001b2c2c7210 */ /* 0x000fe20007ffe011 */
[----:B------:R-:W-:Y:S01]  /*31630*/  @!P1 VIADD R4, R4, 0x7fe001 ;  /* 0x007fe00104049836 */ /* 0x000fe20000000000 */
[----:B------:R-:W-:Y:S01]  /*31640*/  ISETP.GE.AND P0, PT, R10, RZ, PT ;  /* 0x000000ff0a00720c */ /* 0x000fe20003f06270 */
[----:B------:R-:W-:Y:S01]  /*31650*/  @!P2 VIADD R22, R22, 0x7fe001 ;  /* 0x007fe0011616a836 */ /* 0x000fe20000000000 */
[----:B------:R-:W-:Y:S01]  /*31660*/  IADD3 R42, PT, PT, R20, -R5, R42 ;  /* 0x80000005142a7210 */ /* 0x000fe20007ffe02a */
[----:B------:R-:W-:Y:S01]  /*31670*/  STL [R1+0x4fd0], R26 ;  /* 0x004fd01a01007387 */ /* 0x000fe20000100800 */
[----:B------:R-:W-:-:S03]  /*31680*/  @!P3 IADD3 R23, PT, PT, R23, 0x7fe001, RZ ;  /* 0x007fe0011717b810 */ /* 0x000fc60007ffe0ff */
[----:B------:R-:W-:Y:S04]  /*31690*/  STL [R1+0x4f94], R4 ;  /* 0x004f940401007387 */ /* 0x000fe80000100800 */
[----:B------:R0:W-:Y:S04]  /*316a0*/  STL [R1+0x4fd4], R44 ;  /* 0x004fd42c01007387 */ /* 0x0001e80000100800 */
[----:B------:R1:W-:Y:S01]  /*316b0*/  STL [R1+0x4f98], R22 ;  /* 0x004f981601007387 */ /* 0x0003e20000100800 */
[----:B-----5:R-:W-:-:S03]  /*316c0*/  IMAD.IADD R0, R24, 0x1, -R25 ;  /* 0x0000000118007824 */ /* 0x020fc600078e0a19 */
[----:B------:R-:W-:Y:S01]  /*316d0*/  STL [R1+0x4fd8], R42 ;  /* 0x004fd82a01007387 */ /* 0x000fe20000100800 */
[----:B------:R-:W-:-:S03]  /*316e0*/  IMAD.WIDE R20, R23, UR4, RZ ;  /* 0x0000000417147c25 */ /* 0x000fc6000f8e02ff */
[----:B------:R-:W5:Y:S04]  /*316f0*/  LDL R19, [R1+0x4c2c] ;  /* 0x004c2c0001137983 */ /* 0x000f680000100800 */
[----:B------:R-:W5:Y:S01]  /*31700*/  LDL R50, [R1+0x4cac] ;  /* 0x004cac0001327983 */ /* 0x000f620000100800 */
[----:B------:R-:W-:Y:S01]  /*31710*/  @!P0 VIADD R10, R10, 0x7fe001 ;  /* 0x007fe0010a0a8836 */ /* 0x000fe20000000000 */
[----:B------:R-:W-:Y:S01]  /*31720*/  ISETP.GE.AND P4, PT, R0, RZ, PT ;  /* 0x000000ff0000720c */ /* 0x000fe20003f86270 */
[----:B------:R-:W-:Y:S02]  /*31730*/  IMAD R23, R20, 0x3802001, RZ ;  /* 0x0380200114177824 */ /* 0x000fe400078e02ff */
[----:B------:R-:W-:Y:S01]  /*31740*/  IMAD.IADD R24, R24, 0x1, R25 ;  /* 0x0000000118187824 */ /* 0x000fe200078e0219 */
[----:B------:R1:W-:Y:S01]  /*31750*/  STL [R1+0x4f9c], R10 ;  /* 0x004f9c0a01007387 */ /* 0x0003e20000100800 */
[----:B0-----:R-:W-:-:S03]  /*31760*/  IMAD.HI.U32 R44, R23, -0x7fe001, R20 ;  /* 0xff801fff172c7827 */ /* 0x001fc600078e0014 */
[----:B------:R-:W5:Y:S04]  /*31770*/  LDL R20, [R1+0x4c30] ;  /* 0x004c300001147983 */ /* 0x000f680000100800 */
[----:B------:R-:W5:Y:S01]  /*31780*/  LDL R21, [R1+0x4cb0] ;  /* 0x004cb00001157983 */ /* 0x000f620000100800 */
[----:B------:R-:W-:Y:S02]  /*31790*/  ISETP.GT.AND P0, PT, R24, 0x7fe000, PT ;  /* 0x007fe0001800780c */ /* 0x000fe40003f04270 */
[----:B------:R-:W-:Y:S01]  /*317a0*/  IADD3 R5, PT, PT, R36, -R51, RZ ;  /* 0x8000003324057210 */ /* 0x000fe20007ffe0ff */
[----:B------:R-:W-:Y:S01]  /*317b0*/  @!P4 VIADD R0, R0, 0x7fe001 ;  /* 0x007fe0010000c836 */ /* 0x000fe20000000000 */
[----:B-1----:R-:W5:Y:S01]  /*317c0*/  LDL R22, [R1+0x4c34] ;  /* 0x004c340001167983 */ /* 0x002f620000100800 */
[----:B------:R-:W-:Y:S01]  /*317d0*/  IMAD.IADD R36, R36, 0x1, R51 ;  /* 0x0000000124247824 */ /* 0x000fe200078e0233 */
[----:B------:R-:W-:-:S02]  /*317e0*/  ISETP.GE.AND P3, PT, R5, RZ, PT ;  /* 0x000000ff0500720c */ /* 0x000fc40003f66270 */
[----:B------:R-:W5:Y:S01]  /*317f0*/  LDL R63, [R1+0x4cb4] ;  /* 0x004cb400013f7983 */ /* 0x000f620000100800 */
[----:B------:R-:W-:Y:S01]  /*31800*/  SHF.R.S32.HI R17, RZ, 0x1f, R23 ;  /* 0x0000001fff117819 */ /* 0x000fe20000011417 */
[----:B------:R-:W-:Y:S01]  /*31810*/  IMAD.WIDE R26, R0, UR4, RZ ;  /* 0x00000004001a7c25 */ /* 0x000fe2000f8e02ff */
[----:B------:R-:W-:Y:S02]  /*31820*/  IADD3 R0, PT, PT, R37, R52, RZ ;  /* 0x0000003425007210 */ /* 0x000fe40007ffe0ff */
[----:B------:R-:W-:Y:S01]  /*31830*/  ISETP.GT.AND P1, PT, R36, 0x7fe000, PT ;  /* 0x007fe0002400780c */ /* 0x000fe20003f24270 */
[----:B------:R-:W-:Y:S01]  /*31840*/  IMAD R17, R17, -0x7fe001, RZ ;  /* 0xff801fff11117824 */ /* 0x000fe200078e02ff */
[----:B------:R-:W-:Y:S02]  /*31850*/  @P0 IADD3 R24, PT, PT, R24, -0x7fe001, RZ ;  /* 0xff801fff18180810 */ /* 0x000fe40007ffe0ff */
[----:B------:R-:W-:Y:S01]  /*31860*/  ISETP.GT.AND P2, PT, R0, 0x7fe000, PT ;  /* 0x007fe0000000780c */ /* 0x000fe20003f44270 */
[----:B------:R-:W-:Y:S01]  /*31870*/  IMAD.IADD R37, R37, 0x1, -R52 ;  /* 0x0000000125257824 */ /* 0x000fe200078e0a34 */
[----:B------:R-:W-:Y:S01]  /*31880*/  ISETP.GE.AND P0, PT, R24, RZ, PT ;  /* 0x000000ff1800720c */ /* 0x000fe20003f06270 */
[----:B------:R-:W-:Y:S01]  /*31890*/  IMAD R25, R26, 0x3802001, RZ ;  /* 0x038020011a197824 */ /* 0x000fe200078e02ff */
[----:B------:R-:W-:Y:S01]  /*318a0*/  IADD3 R44, PT, PT, R44, -R23, R17 ;  /* 0x800000172c2c7210 */ /* 0x000fe20007ffe011 */
[----:B------:R-:W5:Y:S01]  /*318b0*/  LDL R52, [R1+0x4cb8] ;  /* 0x004cb80001347983 */ /* 0x000f620000100800 */
[----:B------:R-:W-:Y:S01]  /*318c0*/  @!P3 VIADD R5, R5, 0x7fe001 ;  /* 0x007fe0010505b836 */ /* 0x000fe20000000000 */
[----:B------:R-:W-:-:S02]  /*318d0*/  ISETP.GE.AND P3, PT, R37, RZ, PT ;  /* 0x000000ff2500720c */ /* 0x000fc40003f66270 */
[----:B------:R-:W5:Y:S01]  /*318e0*/  LDL R23, [R1+0x4c38] ;  /* 0x004c380001177983 */ /* 0x000f620000100800 */
[----:B------:R-:W-:Y:S01]  /*318f0*/  SHF.R.S32.HI R10, RZ, 0x1f, R25 ;  /* 0x0000001fff0a7819 */ /* 0x000fe20000011419 */
[----:B------:R-:W-:-:S04]  /*31900*/  IMAD.WIDE R4, R5, UR4, RZ ;  /* 0x0000000405047c25 */ /* 0x000fc8000f8e02ff */
[----:B------:R-:W-:Y:S01]  /*31910*/  @P1 VIADD R36, R36, 0xff801fff ;  /* 0xff801fff24241836 */ /* 0x000fe20000000000 */
[----:B------:R-:W-:Y:S01]  /*31920*/  @P2 IADD3 R0, PT, PT, R0, -0x7fe001, RZ ;  /* 0xff801fff00002810 */ /* 0x000fe20007ffe0ff */
[----:B------:R-:W-:-:S03]  /*31930*/  IMAD.HI.U32 R42, R25, -0x7fe001, R26 ;  /* 0xff801fff192a7827 */ /* 0x000fc600078e001a */
[----:B------:R-:W-:Y:S01]  /*31940*/  ISETP.GE.AND P1, PT, R36, RZ, PT ;  /* 0x000000ff2400720c */ /* 0x000fe20003f26270 */
[----:B------:R-:W-:Y:S02]  /*31950*/  IMAD R27, R4, 0x3802001, RZ ;  /* 0x03802001041b7824 */ /* 0x000fe400078e02ff */
[----:B------:R-:W-:Y:S02]  /*31960*/  IMAD R10, R10, -0x7fe001, RZ ;  /* 0xff801fff0a0a7824 */ /* 0x000fe400078e02ff */
[----:B------:R-:W-:Y:S01]  /*31970*/  @!P0 VIADD R24, R24, 0x7fe001 ;  /* 0x007fe00118188836 */ /* 0x000fe20000000000 */
[----:B------:R-:W-:Y:S01]  /*31980*/  ISETP.GE.AND P0, PT, R0, RZ, PT ;  /* 0x000000ff0000720c */ /* 0x000fe20003f06270 */
[----:B------:R-:W-:Y:S01]  /*31990*/  @!P3 VIADD R37, R37, 0x7fe001 ;  /* 0x007fe0012525b836 */ /* 0x000fe20000000000 */
[----:B------:R-:W-:Y:S02]  /*319a0*/  SHF.R.S32.HI R17, RZ, 0x1f, R27 ;  /* 0x0000001fff117819 */ /* 0x000fe4000001141b */
[----:B------:R-:W-:Y:S01]  /*319b0*/  IADD3 R42, PT, PT, R42, -R25, R10 ;  /* 0x800000192a2a7210 */ /* 0x000fe20007ffe00a */
[----:B------:R-:W-:-:S02]  /*319c0*/  IMAD.IADD R10, R61, 0x1, -R2 ;  /* 0x000000013d0a7824 */ /* 0x000fc400078e0a02 */
[----:B------:R-:W-:-:S04]  /*319d0*/  IMAD.HI.U32 R26, R27, -0x7fe001, R4 ;  /* 0xff801fff1b1a7827 */ /* 0x000fc800078e0004 */
[----:B------:R-:W-:Y:S01]  /*319e0*/  IMAD.WIDE R4, R37, UR4, RZ ;  /* 0x0000000425047c25 */ /* 0x000fe2000f8e02ff */
[----:B------:R-:W-:-:S03]  /*319f0*/  ISETP.GE.AND P4, PT, R10, RZ, PT ;  /* 0x000000ff0a00720c */ /* 0x000fc60003f86270 */
[----:B------:R-:W-:Y:S02]  /*31a00*/  IMAD R17, R17, -0x7fe001, RZ ;  /* 0xff801fff11117824 */ /* 0x000fe400078e02ff */
[----:B------:R-:W-:Y:S02]  /*31a10*/  IMAD R37, R4, 0x3802001, RZ ;  /* 0x0380200104257824 */ /* 0x000fe400078e02ff */
[----:B------:R-:W-:Y:S01]  /*31a20*/  @!P1 VIADD R36, R36, 0x7fe001 ;  /* 0x007fe00124249836 */ /* 0x000fe20000000000 */
[----:B------:R-:W-:Y:S01]  /*31a30*/  IADD3 R26, PT, PT, R26, -R27, R17 ;  /* 0x8000001b1a1a7210 */ /* 0x000fe20007ffe011 */
[----:B------:R-:W-:Y:S01]  /*31a40*/  STL [R1+0x4fdc], R44 ;  /* 0x004fdc2c01007387 */ /* 0x000fe20000100800 */
[----:B------:R-:W-:-:S03]  /*31a50*/  @!P0 IADD3 R0, PT, PT, R0, 0x7fe001, RZ ;  /* 0x007fe00100008810 */ /* 0x000fc60007ffe0ff */
[----:B------:R0:W-:Y:S01]  /*31a60*/  STL [R1+0x4fa0], R24 ;  /* 0x004fa01801007387 */ /* 0x0001e20000100800 */
[----:B------:R-:W-:-:S03]  /*31a70*/  SHF.R.S32.HI R25, RZ, 0x1f, R37 ;  /* 0x0000001fff197819 */ /* 0x000fc60000011425 */
[----:B------:R-:W-:Y:S04]  /*31a80*/  STL [R1+0x4fe0], R42 ;  /* 0x004fe02a01007387 */ /* 0x000fe80000100800 */
[----:B------:R-:W-:Y:S04]  /*31a90*/  STL [R1+0x4fa4], R36 ;  /* 0x004fa42401007387 */ /* 0x000fe80000100800 */
[----:B------:R1:W-:Y:S01]  /*31aa0*/  STL [R1+0x4fe4], R26 ;  /* 0x004fe41a01007387 */ /* 0x0003e20000100800 */
[----:B------:R-:W-:-:S03]  /*31ab0*/  IMAD.HI.U32 R46, R37, -0x7fe001, R4 ;  /* 0xff801fff252e7827 */ /* 0x000fc600078e0004 */
[----:B------:R2:W-:Y:S01]  /*31ac0*/  STL [R1+0x4fa8], R0 ;  /* 0x004fa80001007387 */ /* 0x0005e20000100800 */
[----:B------:R-:W-:-:S03]  /*31ad0*/  IMAD R25, R25, -0x7fe001, RZ ;  /* 0xff801fff19197824 */ /* 0x000fc600078e02ff */
[----:B0-----:R-:W5:Y:S01]  /*31ae0*/  LDL R24, [R1+0x4c3c] ;  /* 0x004c3c0001187983 */ /* 0x001f620000100800 */
[----:B------:R-:W-:-:S03]  /*31af0*/  @!P4 VIADD R10, R10, 0x7fe001 ;  /* 0x007fe0010a0ac836 */ /* 0x000fc60000000000 */
[----:B------:R-:W5:Y:S01]  /*31b00*/  LDL R51, [R1+0x4cbc] ;  /* 0x004cbc0001337983 */ /* 0x000f620000100800 */
[----:B------:R-:W-:Y:S01]  /*31b10*/  IMAD.WIDE R4, R10, UR4, RZ ;  /* 0x000000040a047c25 */ /* 0x000fe2000f8e02ff */
[----:B------:R-:W-:Y:S02]  /*31b20*/  IADD3 R46, PT, PT, R46, -R37, R25 ;  /* 0x800000252e2e7210 */ /* 0x000fe40007ffe019 */
[C---:B------:R-:W-:Y:S01]  /*31b30*/  IADD3 R10, PT, PT, R60.reuse, R53, RZ ;  /* 0x000000353c0a7210 */ /* 0x040fe20007ffe0ff */
[----:B------:R-:W-:Y:S01]  /*31b40*/  IMAD.IADD R37, R60, 0x1, -R53 ;  /* 0x000000013c257824 */ /* 0x000fe200078e0a35 */
[----:B------:R-:W5:Y:S04]  /*31b50*/  LDL R25, [R1+0x4c40] ;  /* 0x004c400001197983 */ /* 0x000f680000100800 */
[----:B-1----:R-:W5:Y:S04]  /*31b60*/  LDL R26, [R1+0x4cc0] ;  /* 0x004cc000011a7983 */ /* 0x002f680000100800 */
[----:B------:R-:W5:Y:S04]  /*31b70*/  LDL R27, [R1+0x4c44] ;  /* 0x004c4400011b7983 */ /* 0x000f680000100800 */
[----:B------:R-:W5:Y:S01]  /*31b80*/  LDL R60, [R1+0x4cc4] ;  /* 0x004cc400013c7983 */ /* 0x000f620000100800 */
[----:B------:R-:W-:-:S04]  /*31b90*/  IADD3 R17, PT, PT, R38, -R39, RZ ;  /* 0x8000002726117210 */ /* 0x000fc80007ffe0ff */
[----:B------:R-:W-:Y:S01]  /*31ba0*/  ISETP.GE.AND P2, PT, R17, RZ, PT ;  /* 0x000000ff1100720c */ /* 0x000fe20003f46270 */
[----:B------:R-:W-:Y:S02]  /*31bb0*/  IMAD R41, R4, 0x3802001, RZ ;  /* 0x0380200104297824 */ /* 0x000fe400078e02ff */
[----:B------:R-:W-:Y:S02]  /*31bc0*/  IMAD.IADD R2, R61, 0x1, R2 ;  /* 0x000000013d027824 */ /* 0x000fe400078e0202 */
[----:B------:R-:W-:-:S03]  /*31bd0*/  IMAD.HI.U32 R44, R41, -0x7fe001, R4 ;  /* 0xff801fff292c7827 */ /* 0x000fc600078e0004 */
[----:B------:R-:W-:-:S05]  /*31be0*/  ISETP.GT.AND P0, PT, R2, 0x7fe000, PT ;  /* 0x007fe0000200780c */ /* 0x000fca0003f04270 */
[----:B------:R-:W-:Y:S01]  /*31bf0*/  @!P2 VIADD R17, R17, 0x7fe001 ;  /* 0x007fe0011111a836 */ /* 0x000fe20000000000 */
[----:B------:R-:W-:-:S03]  /*31c00*/  ISETP.GE.AND P3, PT, R37, RZ, PT ;  /* 0x000000ff2500720c */ /* 0x000fc60003f66270 */
[----:B------:R-:W-:Y:S01]  /*31c10*/  IMAD.WIDE R4, R17, UR4, RZ ;  /* 0x0000000411047c25 */ /* 0x000fe2000f8e02ff */
[----:B------:R-:W-:-:S03]  /*31c20*/  SHF.R.S32.HI R17, RZ, 0x1f, R41 ;  /* 0x0000001fff117819 */ /* 0x000fc60000011429 */
[----:B------:R-:W-:Y:S02]  /*31c30*/  IMAD.IADD R38, R38, 0x1, R39 ;  /* 0x0000000126267824 */ /* 0x000fe400078e0227 */
[----:B------:R-:W-:-:S03]  /*31c40*/  IMAD R17, R17, -0x7fe001, RZ ;  /* 0xff801fff11117824 */ /* 0x000fc600078e02ff */
[----:B------:R-:W-:Y:S01]  /*31c50*/  ISETP.GT.AND P1, PT, R38, 0x7fe000, PT ;  /* 0x007fe0002600780c */ /* 0x000fe20003f24270 */
[----:B------:R-:W-:Y:S01]  /*31c60*/  IMAD R39, R4, 0x3802001, RZ ;  /* 0x0380200104277824 */ /* 0x000fe200078e02ff */
[----:B------:R-:W-:Y:S01]  /*31c70*/  IADD3 R44, PT, PT, R44, -R41, R17 ;  /* 0x800000292c2c7210 */ /* 0x000fe20007ffe011 */
[----:B--2---:R-:W-:Y:S01]  /*31c80*/  IMAD.IADD R17, R40, 0x1, -R57 ;  /* 0x0000000128117824 */ /* 0x004fe200078e0a39 */
[----:B------:R-:W-:Y:S02]  /*31c90*/  @P0 IADD3 R2, PT, PT, R2, -0x7fe001, RZ ;  /* 0xff801fff02020810 */ /* 0x000fe40007ffe0ff */
[----:B------:R-:W-:Y:S02]  /*31ca0*/  ISETP.GT.AND P0, PT, R10, 0x7fe000, PT ;  /* 0x007fe0000a00780c */ /* 0x000fe40003f04270 */
[----:B------:R-:W-:Y:S02]  /*31cb0*/  SHF.R.S32.HI R0, RZ, 0x1f, R39 ;  /* 0x0000001fff007819 */ /* 0x000fe40000011427 */
[----:B------:R-:W-:-:S02]  /*31cc0*/  @!P3 IADD3 R37, PT, PT, R37, 0x7fe001, RZ ;  /* 0x007fe0012525b810 */ /* 0x000fc40007ffe0ff */
[----:B------:R-:W-:Y:S01]  /*31cd0*/  ISETP.GE.AND P3, PT, R17, RZ, PT ;  /* 0x000000ff1100720c */ /* 0x000fe20003f66270 */
[----:B------:R-:W-:-:S04]  /*31ce0*/  IMAD.HI.U32 R42, R39, -0x7fe001, R4 ;  /* 0xff801fff272a7827 */ /* 0x000fc800078e0004 */
[----:B------:R-:W-:Y:S02]  /*31cf0*/  IMAD R0, R0, -0x7fe001, RZ ;  /* 0xff801fff00007824 */ /* 0x000fe400078e02ff */
[----:B------:R-:W-:Y:S01]  /*31d00*/  @P1 VIADD R38, R38, 0xff801fff ;  /* 0xff801fff26261836 */ /* 0x000fe20000000000 */
[----:B------:R-:W-:Y:S01]  /*31d10*/  ISETP.GE.AND P1, PT, R2, RZ, PT ;  /* 0x000000ff0200720c */ /* 0x000fe20003f26270 */
[----:B------:R-:W-:Y:S01]  /*31d20*/  IMAD.IADD R40, R40, 0x1, R57 ;  /* 0x0000000128287824 */ /* 0x000fe200078e0239 */
[----:B------:R-:W-:Y:S01]  /*31d30*/  IADD3 R42, PT, PT, R42, -R39, R0 ;  /* 0x800000272a2a7210 */ /* 0x000fe20007ffe000 */
[----:B------:R-:W-:Y:S02]  /*31d40*/  IMAD.IADD R0, R6, 0x1, -R43 ;  /* 0x0000000106007824 */ /* 0x000fe400078e0a2b */
[----:B------:R-:W-:Y:S01]  /*31d50*/  @P0 VIADD R10, R10, 0xff801fff ;  /* 0xff801fff0a0a0836 */ /* 0x000fe20000000000 */
[----:B------:R-:W-:Y:S01]  /*31d60*/  ISETP.GT.AND P0, PT, R40, 0x7fe000, PT ;  /* 0x007fe0002800780c */ /* 0x000fe20003f04270 */
[----:B------:R-:W-:Y:S01]  /*31d70*/  IMAD.WIDE R4, R37, UR4, RZ ;  /* 0x0000000425047c25 */ /* 0x000fe2000f8e02ff */
[----:B------:R-:W-:-:S02]  /*31d80*/  ISETP.GE.AND P2, PT, R38, RZ, PT ;  /* 0x000000ff2600720c */ /* 0x000fc40003f46270 */
[----:B------:R-:W-:Y:S02]  /*31d90*/  @!P3 IADD3 R17, PT, PT, R17, 0x7fe001, RZ ;  /* 0x007fe0011111b810 */ /* 0x000fe40007ffe0ff */
[----:B------:R-:W-:Y:S01]  /*31da0*/  ISETP.GE.AND P3, PT, R0, RZ, PT ;  /* 0x000000ff0000720c */ /* 0x000fe20003f66270 */
[----:B------:R-:W-:Y:S01]  /*31db0*/  IMAD R39, R4, 0x3802001, RZ ;  /* 0x0380200104277824 */ /* 0x000fe200078e02ff */
[----:B------:R-:W-:Y:S02]  /*31dc0*/  @!P1 IADD3 R2, PT, PT, R2, 0x7fe001, RZ ;  /* 0x007fe00102029810 */ /* 0x000fe40007ffe0ff */
[----:B------:R-:W-:Y:S02]  /*31dd0*/  ISETP.GE.AND P1, PT, R10, RZ, PT ;  /* 0x000000ff0a00720c */ /* 0x000fe40003f26270 */
[----:B------:R-:W-:Y:S02]  /*31de0*/  SHF.R.S32.HI R36, RZ, 0x1f, R39 ;  /* 0x0000001fff247819 */ /* 0x000fe40000011427 */
[----:B------:R-:W-:Y:S01]  /*31df0*/  IADD3 R6, PT, PT, R6, R43, RZ ;  /* 0x0000002b06067210 */ /* 0x000fe20007ffe0ff */
[----:B------:R-:W-:-:S04]  /*31e00*/  IMAD.HI.U32 R37, R39, -0x7fe001, R4 ;  /* 0xff801fff27257827 */ /* 0x000fc800078e0004 */
[----:B------:R-:W-:Y:S01]  /*31e10*/  @P0 VIADD R40, R40, 0xff801fff ;  /* 0xff801fff28280836 */ /* 0x000fe20000000000 */
[----:B------:R-:W-:Y:S01]  /*31e20*/  ISETP.GT.AND P0, PT, R6, 0x7fe000, PT ;  /* 0x007fe0000600780c */ /* 0x000fe20003f04270 */
[----:B------:R-:W-:Y:S01]  /*31e30*/  IMAD.WIDE R4, R17, UR4, RZ ;  /* 0x0000000411047c25 */ /* 0x000fe2000f8e02ff */
[----:B------:R-:W-:Y:S01]  /*31e40*/  @!P3 IADD3 R0, PT, PT, R0, 0x7fe001, RZ ;  /* 0x007fe0010000b810 */ /* 0x000fe20007ffe0ff */
[----:B------:R-:W-:Y:S02]  /*31e50*/  STL [R1+0x4fe8], R46 ;  /* 0x004fe82e01007387 */ /* 0x000fe40000100800 */
[----:B------:R-:W-:Y:S02]  /*31e60*/  @!P2 VIADD R38, R38, 0x7fe001 ;  /* 0x007fe0012626a836 */ /* 0x000fe40000000000 */
[----:B------:R-:W-:Y:S01]  /*31e70*/  IMAD R36, R36, -0x7fe001, RZ ;  /* 0xff801fff24247824 */ /* 0x000fe200078e02ff */
[----:B------:R0:W-:Y:S01]  /*31e80*/  STL [R1+0x4fac], R2 ;  /* 0x004fac0201007387 */ /* 0x0001e20000100800 */
[----:B------:R-:W-:Y:S01]  /*31e90*/  IMAD R17, R4, 0x3802001, RZ ;  /* 0x0380200104117824 */ /* 0x000fe200078e02ff */
[----:B------:R-:W-:-:S02]  /*31ea0*/  ISETP.GE.AND P2, PT, R40, RZ, PT ;  /* 0x000000ff2800720c */ /* 0x000fc40003f46270 */
[----:B------:R-:W-:Y:S01]  /*31eb0*/  STL [R1+0x4fec], R44 ;  /* 0x004fec2c01007387 */ /* 0x000fe20000100800 */
[----:B------:R-:W-:Y:S01]  /*31ec0*/  IADD3 R36, PT, PT, R37, -R39, R36 ;  /* 0x8000002725247210 */ /* 0x000fe20007ffe024 */
[----:B------:R-:W-:Y:S02]  /*31ed0*/  @!P1 VIADD R10, R10, 0x7fe001 ;  /* 0x007fe0010a0a9836 */ /* 0x000fe40000000000 */
[----:B------:R1:W-:Y:S01]  /*31ee0*/  STL [R1+0x4fb0], R38 ;  /* 0x004fb02601007387 */ /* 0x0003e20000100800 */
[C-C-:B0-----:R-:W-:Y:S02]  /*31ef0*/  IMAD.IADD R2, R62.reuse, 0x1, R7.reuse ;  /* 0x000000013e027824 */ /* 0x141fe400078e0207 */
[----:B------:R-:W-:Y:S02]  /*31f00*/  IMAD.IADD R7, R62, 0x1, -R7 ;  /* 0x000000013e077824 */ /* 0x000fe400078e0a07 */
[----:B------:R-:W-:Y:S01]  /*31f10*/  IMAD.HI.U32 R5, R17, -0x7fe001, R4 ;  /* 0xff801fff11057827 */ /* 0x000fe200078e0004 */
[----:B------:R-:W-:-:S03]  /*31f20*/  SHF.R.S32.HI R4, RZ, 0x1f, R17 ;  /* 0x0000001fff047819 */ /* 0x000fc60000011411 */
[----:B-1----:R-:W-:Y:S01]  /*31f30*/  IMAD.WIDE R38, R0, UR4, RZ ;  /* 0x0000000400267c25 */ /* 0x002fe2000f8e02ff */
[----:B------:R-:W-:Y:S01]  /*31f40*/  IADD3 R0, PT, PT, R8, -R55, RZ ;  /* 0x8000003708007210 */ /* 0x000fe20007ffe0ff */
[----:B------:R-:W-:Y:S01]  /*31f50*/  STL [R1+0x4ff0], R42 ;  /* 0x004ff02a01007387 */ /* 0x000fe20000100800 */
[----:B------:R-:W-:Y:S01]  /*31f60*/  ISETP.GT.AND P1, PT, R2, 0x7fe000, PT ;  /* 0x007fe0000200780c */ /* 0x000fe20003f24270 */
[----:B------:R-:W0:Y:S01]  /*31f70*/  LDCU UR5, c[0x3][UR6+-0xe8] ;  /* 0x00ffe300060577ac */ /* 0x000e220008000800 */
[----:B------:R-:W-:Y:S01]  /*31f80*/  ISETP.GE.AND P3, PT, R7, RZ, PT ;  /* 0x000000ff0700720c */ /* 0x000fe20003f66270 */
[----:B------:R-:W-:Y:S01]  /*31f90*/  STL [R1+0x4fb4], R10 ;  /* 0x004fb40a01007387 */ /* 0x000fe20000100800 */
[----:B------:R-:W-:Y:S01]  /*31fa0*/  ISETP.GE.AND P4, PT, R0, RZ, PT ;  /* 0x000000ff0000720c */ /* 0x000fe20003f86270 */
[----:B------:R-:W-:Y:S02]  /*31fb0*/  IMAD R4, R4, -0x7fe001, RZ ;  /* 0xff801fff04047824 */ /* 0x000fe400078e02ff */
[----:B------:R1:W-:Y:S01]  /*31fc0*/  STL [R1+0x4ff4], R36 ;  /* 0x004ff42401007387 */ /* 0x0003e20000100800 */
[----:B------:R-:W-:-:S02]  /*31fd0*/  @P0 VIADD R6, R6, 0xff801fff ;  /* 0xff801fff06060836 */ /* 0x000fc40000000000 */
[----:B------:R-:W-:Y:S01]  /*31fe0*/  @!P2 VIADD R40, R40, 0x7fe001 ;  /* 0x007fe0012828a836 */ /* 0x000fe20000000000 */
[----:B------:R-:W-:Y:S01]  /*31ff0*/  IADD3 R4, PT, PT, R5, -R17, R4 ;  /* 0x8000001105047210 */ /* 0x000fe20007ffe004 */
[----:B------:R-:W-:Y:S01]  /*32000*/  IMAD.IADD R8, R8, 0x1, R55 ;  /* 0x0000000108087824 */ /* 0x000fe200078e0237 */
[----:B------:R-:W-:Y:S01]  /*32010*/  ISETP.GE.AND P2, PT, R6, RZ, PT ;  /* 0x000000ff0600720c */ /* 0x000fe20003f46270 */
[----:B-1----:R-:W-:Y:S02]  /*32020*/  IMAD R36, R38, 0x3802001, RZ ;  /* 0x0380200126247824 */ /* 0x002fe400078e02ff */
[----:B------:R-:W-:-:S03]  /*32030*/  IMAD.IADD R10, R3, 0x1, R54 ;  /* 0x00000001030a7824 */ /* 0x000fc600078e0236 */
[----:B------:R-:W-:Y:S01]  /*32040*/  SHF.R.S32.HI R5, RZ, 0x1f, R36 ;  /* 0x0000001fff057819 */ /* 0x000fe20000011424 */
[----:B------:R-:W-:Y:S01]  /*32050*/  @P1 VIADD R2, R2, 0xff801fff ;  /* 0xff801fff02021836 */ /* 0x000fe20000000000 */
[----:B------:R-:W-:Y:S01]  /*32060*/  ISETP.GT.AND P0, PT, R8, 0x7fe000, PT ;  /* 0x007fe0000800780c */ /* 0x000fe20003f04270 */
[----:B------:R-:W-:Y:S01]  /*32070*/  IMAD.HI.U32 R17, R36, -0x7fe001, R38 ;  /* 0xff801fff24117827 */ /* 0x000fe200078e0026 */
[----:B------:R-:W-:Y:S02]  /*32080*/  @!P3 IADD3 R7, PT, PT, R7, 0x7fe001, RZ ;  /* 0x007fe0010707b810 */ /* 0x000fe40007ffe0ff */
[----:B------:R-:W-:Y:S01]  /*32090*/  ISETP.GT.AND P1, PT, R10, 0x7fe000, PT ;  /* 0x007fe0000a00780c */ /* 0x000fe20003f24270 */
[----:B------:R-:W-:Y:S01]  /*320a0*/  IMAD R5, R5, -0x7fe001, RZ ;  /* 0xff801fff05057824 */ /* 0x000fe200078e02ff */
[----:B------:R-:W-:Y:S01]  /*320b0*/  @!P4 IADD3 R0, PT, PT, R0, 0x7fe001, RZ ;  /* 0x007fe0010000c810 */ /* 0x000fe20007ffe0ff */
[----:B------:R-:W-:Y:S01]  /*320c0*/  STL [R1+0x4fb8], R40 ;  /* 0x004fb82801007387 */ /* 0x000fe20000100800 */
[----:B0-----:R-:W-:Y:S01]  /*320d0*/  IMAD.WIDE R38, R7, UR5, RZ ;  /* 0x0000000507267c25 */ /* 0x001fe2000f8e02ff */
[----:B------:R-:W-:-:S02]  /*320e0*/  ISETP.GE.AND P3, PT, R2, RZ, PT ;  /* 0x000000ff0200720c */ /* 0x000fc40003f66270 */
[----:B------:R0:W-:Y:S01]  /*320f0*/  STL [R1+0x4ff8], R4 ;  /* 0x004ff80401007387 */ /* 0x0001e20000100800 */
[----:B------:R-:W-:Y:S01]  /*32100*/  IADD3 R36, PT, PT, R17, -R36, R5 ;  /* 0x8000002411247210 */ /* 0x000fe20007ffe005 */
[----:B------:R-:W-:Y:S02]  /*32110*/  @!P2 VIADD R6, R6, 0x7fe001 ;  /* 0x007fe0010606a836 */ /* 0x000fe40000000000 */
[----:B------:R-:W-:Y:S02]  /*32120*/  IMAD R37, R38, 0x3802001, RZ ;  /* 0x0380200126257824 */ /* 0x000fe400078e02ff */
[----:B------:R-:W-:Y:S02]  /*32130*/  IMAD.IADD R3, R3, 0x1, -R54 ;  /* 0x0000000103037824 */ /* 0x000fe400078e0a36 */
[----:B0-----:R-:W-:Y:S01]  /*32140*/  IMAD.WIDE R4, R0, UR5, RZ ;  /* 0x0000000500047c25 */ /* 0x001fe2000f8e02ff */
[----:B------:R-:W-:Y:S03]  /*32150*/  STL [R1+0x4fbc], R6 ;  /* 0x004fbc0601007387 */ /* 0x000fe60000100800 */
[----:B------:R-:W-:-:S02]  /*32160*/  IMAD R17, R4, 0x3802001, RZ ;  /* 0x0380200104117824 */ /* 0x000fc400078e02ff */
[----:B------:R-:W-:Y:S01]  /*32170*/  @P0 VIADD R8, R8, 0xff801fff ;  /* 0xff801fff08080836 */ /* 0x000fe20000000000 */
[----:B------:R0:W-:Y:S01]  /*32180*/  STL [R1+0x4ffc], R36 ;  /* 0x004ffc2401007387 */ /* 0x0001e20000100800 */
[----:B------:R-:W-:Y:S01]  /*32190*/  @P1 VIADD R10, R10, 0xff801fff ;  /* 0xff801fff0a0a1836 */ /* 0x000fe20000000000 */
[----:B------:R-:W-:Y:S02]  /*321a0*/  SHF.R.S32.HI R0, RZ, 0x1f, R37 ;  /* 0x0000001fff007819 */ /* 0x000fe40000011425 */
[----:B------:R-:W-:Y:S02]  /*321b0*/  ISETP.GE.AND P2, PT, R3, RZ, PT ;  /* 0x000000ff0300720c */ /* 0x000fe40003f46270 */
[----:B------:R-:W-:Y:S01]  /*321c0*/  ISETP.GE.AND P0, PT, R8, RZ, PT ;  /* 0x000000ff0800720c */ /* 0x000fe20003f06270 */
[----:B0-----:R-:W-:Y:S01]  /*321d0*/  IMAD.HI.U32 R36, R17, -0x7fe001, R4 ;  /* 0xff801fff11247827 */ /* 0x001fe200078e0004 */
[----:B------:R-:W-:-:S03]  /*321e0*/  ISETP.GE.AND P1, PT, R10, RZ, PT ;  /* 0x000000ff0a00720c */ /* 0x000fc60003f26270 */
[----:B------:R-:W-:Y:S01]  /*321f0*/  IMAD.IADD R4, R64, 0x1, -R45 ;  /* 0x0000000140047824 */ /* 0x000fe200078e0a2d */
[----:B------:R-:W-:Y:S01]  /*32200*/  @!P3 IADD3 R2, PT, PT, R2, 0x7fe001, RZ ;  /* 0x007fe0010202b810 */ /* 0x000fe20007ffe0ff */
[----:B------:R-:W-:Y:S01]  /*32210*/  IMAD R7, R0, -0x7fe001, RZ ;  /* 0xff801fff00077824 */ /* 0x000fe200078e02ff */
[----:B------:R-:W-:Y:S02]  /*32220*/  SHF.R.S32.HI R0, RZ, 0x1f, R17 ;  /* 0x0000001fff007819 */ /* 0x000fe40000011411 */
[----:B------:R-:W-:-:S03]  /*32230*/  ISETP.GE.AND P3, PT, R4, RZ, PT ;  /* 0x000000ff0400720c */ /* 0x000fc60003f66270 */
[----:B------:R-:W-:Y:S01]  /*32240*/  IMAD R5, R0, -0x7fe001, RZ ;  /* 0xff801fff00057824 */ /* 0x000fe200078e02ff */
[----:B------:R-:W-:Y:S01]  /*32250*/  IADD3 R0, PT, PT, R64, R45, RZ ;  /* 0x0000002d40007210 */ /* 0x000fe20007ffe0ff */
[----:B------:R-:W-:Y:S01]  /*32260*/  @!P2 VIADD R3, R3, 0x7fe001 ;  /* 0x007fe0010303a836 */ /* 0x000fe20000000000 */
[----:B---3--:R-:W-:Y:S01]  /*32270*/  IADD3 R6, PT, PT, R9, -R12, RZ ;  /* 0x8000000c09067210 */ /* 0x008fe20007ffe0ff */
[----:B------:R-:W-:Y:S01]  /*32280*/  IMAD.HI.U32 R38, R37, -0x7fe001, R38 ;  /* 0xff801fff25267827 */ /* 0x000fe200078e0026 */
[----:B------:R0:W-:Y:S03]  /*32290*/  STL [R1+0x4c00], R2 ;  /* 0x004c000201007387 */ /* 0x0001e60000100800 */
[----:B------:R-:W-:Y:S01]  /*322a0*/  @!P0 VIADD R8, R8, 0x7fe001 ;  /* 0x007fe00108088836 */ /* 0x000fe20000000000 */
[----:B------:R-:W-:Y:S01]  /*322b0*/  ISETP.GT.AND P0, PT, R0, 0x7fe000, PT ;  /* 0x007fe0000000780c */ /* 0x000fe20003f04270 */
[----:B------:R-:W-:Y:S01]  /*322c0*/  @!P1 VIADD R10, R10, 0x7fe001 ;  /* 0x007fe0010a0a9836 */ /* 0x000fe20000000000 */
[----:B------:R-:W-:Y:S01]  /*322d0*/  ISETP.GE.AND P1, PT, R6, RZ, PT ;  /* 0x000000ff0600720c */ /* 0x000fe20003f26270 */
[----:B------:R-:W-:Y:S01]  /*322e0*/  @!P3 VIADD R4, R4, 0x7fe001 ;  /* 0x007fe0010404b836 */ /* 0x000fe20000000000 */
[----:B------:R-:W-:Y:S01]  /*322f0*/  IADD3 R38, PT, PT, R38, -R37, R7 ;  /* 0x8000002526267210 */ /* 0x000fe20007ffe007 */
[----:B0-----:R-:W-:Y:S01]  /*32300*/  IMAD.WIDE R2, R3, UR5, RZ ;  /* 0x0000000503027c25 */ /* 0x001fe2000f8e02ff */
[----:B------:R-:W-:-:S03]  /*32310*/  IADD3 R36, PT, PT, R36, -R17, R5 ;  /* 0x8000001124247210 */ /* 0x000fc60007ffe005 */
[----:B------:R-:W-:Y:S02]  /*32320*/  IMAD R17, R2, 0x3802001, RZ ;  /* 0x0380200102117824 */ /* 0x000fe400078e02ff */
[----:B------:R-:W-:Y:S01]  /*32330*/  IMAD.WIDE R4, R4, UR5, RZ ;  /* 0x0000000504047c25 */ /* 0x000fe2000f8e02ff */
[----:B------:R0:W-:Y:S01]  /*32340*/  STL [R1+0x4c80], R38 ;  /* 0x004c802601007387 */ /* 0x0001e20000100800 */
[----:B------:R-:W-:Y:S02]  /*32350*/  IADD3 R12, PT, PT, R9, R12, RZ ;  /* 0x0000000c090c7210 */ /* 0x000fe40007ffe0ff */
[----:B------:R-:W-:Y:S01]  /*32360*/  @P0 VIADD R0, R0, 0xff801fff ;  /* 0xff801fff00000836 */ /* 0x000fe20000000000 */
[----:B------:R-:W-:Y:S01]  /*32370*/  STL [R1+0x4c04], R8 ;  /* 0x004c040801007387 */ /* 0x000fe20000100800 */
[----:B------:R-:W-:Y:S01]  /*32380*/  ISETP.GT.AND P0, PT, R12, 0x7fe000, PT ;  /* 0x007fe0000c00780c */ /* 0x000fe20003f04270 */
[----:B0-----:R-:W-:Y:S02]  /*32390*/  IMAD.HI.U32 R38, R17, -0x7fe001, R2 ;  /* 0xff801fff11267827 */ /* 0x001fe400078e0002 */
[----:B------:R-:W-:Y:S02]  /*323a0*/  STL [R1+0x4c84], R36 ;  /* 0x004c842401007387 */ /* 0x000fe40000100800 */
[----:B------:R-:W-:-:S02]  /*323b0*/  IMAD R3, R4, 0x3802001, RZ ;  /* 0x0380200104037824 */ /* 0x000fc400078e02ff */
[----:B------:R0:W-:Y:S01]  /*323c0*/  STL [R1+0x4c08], R10 ;  /* 0x004c080a01007387 */ /* 0x0001e20000100800 */
[----:B------:R-:W-:Y:S02]  /*323d0*/  @!P1 IADD3 R6, PT, PT, R6, 0x7fe001, RZ ;  /* 0x007fe00106069810 */ /* 0x000fe40007ffe0ff */
[----:B------:R-:W-:Y:S02]  /*323e0*/  SHF.R.S32.HI R7, RZ, 0x1f, R17 ;  /* 0x0000001fff077819 */ /* 0x000fe40000011411 */
[----:B------:R-:W-:Y:S01]  /*323f0*/  ISETP.GE.AND P2, PT, R0, RZ, PT ;  /* 0x000000ff0000720c */ /* 0x000fe20003f46270 */
[----:B0-----:R-:W-:Y:S01]  /*32400*/  IMAD.HI.U32 R10, R3, -0x7fe001, R4 ;  /* 0xff801fff030a7827 */ /* 0x001fe200078e0004 */
[----:B------:R-:W-:-:S03]  /*32410*/  SHF.R.S32.HI R4, RZ, 0x1f, R3 ;  /* 0x0000001fff047819 */ /* 0x000fc60000011403 */
[----:B------:R-:W-:-:S04]  /*32420*/  IMAD.WIDE R36, R6, UR5, RZ ;  /* 0x0000000506247c25 */ /* 0x000fc8000f8e02ff */
[----:B------:R-:W-:Y:S02]  /*32430*/  IMAD R7, R7, -0x7fe001, RZ ;  /* 0xff801fff07077824 */ /* 0x000fe400078e02ff */
[----:B------:R-:W-:Y:S02]  /*32440*/  IMAD R6, R4, -0x7fe001, RZ ;  /* 0xff801fff04067824 */ /* 0x000fe400078e02ff */
[----:B------:R-:W-:Y:S01]  /*32450*/  IMAD.IADD R2, R11, 0x1, R56 ;  /* 0x000000010b027824 */ /* 0x000fe200078e0238 */
[----:B------:R-:W-:Y:S01]  /*32460*/  IADD3 R8, PT, PT, R38, -R17, R7 ;  /* 0x8000001126087210 */ /* 0x000fe20007ffe007 */
[----:B------:R-:W-:Y:S01]  /*32470*/  @P0 VIADD R12, R12, 0xff801fff ;  /* 0xff801fff0c0c0836 */ /* 0x000fe20000000000 */
[----:B------:R-:W-:Y:S01]  /*32480*/  IADD3 R6, PT, PT, R10, -R3, R6 ;  /* 0x800000030a067210 */ /* 0x000fe20007ffe006 */
[----:B------:R-:W-:Y:S02]  /*32490*/  IMAD R7, R36, 0x3802001, RZ ;  /* 0x0380200124077824 */ /* 0x000fe400078e02ff */
[----:B------:R-:W-:Y:S01]  /*324a0*/  IMAD.IADD R3, R13, 0x1, -R58 ;  /* 0x000000010d037824 */ /* 0x000fe200078e0a3a */
[----:B------:R-:W-:Y:S01]  /*324b0*/  ISETP.GT.AND P1, PT, R2, 0x7fe000, PT ;  /* 0x007fe0000200780c */ /* 0x000fe20003f24270 */
[----:B------:R-:W-:Y:S01]  /*324c0*/  IMAD.IADD R11, R11, 0x1, -R56 ;  /* 0x000000010b0b7824 */ /* 0x000fe200078e0a38 */
[----:B------:R-:W-:-:S02]  /*324d0*/  @!P2 IADD3 R0, PT, PT, R0, 0x7fe001, RZ ;  /* 0x007fe0010000a810 */ /* 0x000fc40007ffe0ff */
[----:B------:R-:W-:Y:S02]  /*324e0*/  ISETP.GE.AND P2, PT, R12, RZ, PT ;  /* 0x000000ff0c00720c */ /* 0x000fe40003f46270 */
[----:B------:R-:W-:Y:S02]  /*324f0*/  SHF.R.S32.HI R4, RZ, 0x1f, R7 ;  /* 0x0000001fff047819 */ /* 0x000fe40000011407 */
[----:B------:R-:W-:Y:S02]  /*32500*/  ISETP.GE.AND P4, PT, R3, RZ, PT ;  /* 0x000000ff0300720c */ /* 0x000fe40003f86270 */
[----:B------:R-:W-:Y:S01]  /*32510*/  ISETP.GE.AND P3, PT, R11, RZ, PT ;  /* 0x000000ff0b00720c */ /* 0x000fe20003f66270 */
[----:B------:R-:W-:Y:S02]  /*32520*/  IMAD R10, R4, -0x7fe001, RZ ;  /* 0xff801fff040a7824 */ /* 0x000fe400078e02ff */
[----:B------:R-:W-:Y:S01]  /*32530*/  IMAD.IADD R4, R13, 0x1, R58 ;  /* 0x000000010d047824 */ /* 0x000fe200078e023a */
[----:B------:R-:W-:Y:S01]  /*32540*/  @P1 IADD3 R2, PT, PT, R2, -0x7fe001, RZ ;  /* 0xff801fff02021810 */ /* 0x000fe20007ffe0ff */
[----:B------:R-:W-:Y:S01]  /*32550*/  IMAD.HI.U32 R5, R7, -0x7fe001, R36 ;  /* 0xff801fff07057827 */ /* 0x000fe200078e0024 */
[----:B------:R0:W-:Y:S02]  /*32560*/  STL [R1+0x4c88], R8 ;  /* 0x004c880801007387 */ /* 0x0001e40000100800 */
[----:B------:R-:W-:Y:S01]  /*32570*/  ISETP.GT.AND P0, PT, R4, 0x7fe000, PT ;  /* 0x007fe0000400780c */ /* 0x000fe20003f04270 */
[----:B------:R-:W-:Y:S01]  /*32580*/  @!P2 VIADD R12, R12, 0x7fe001 ;  /* 0x007fe0010c0ca836 */ /* 0x000fe20000000000 */
[----:B------:R4:W-:Y:S01]  /*32590*/  STL [R1+0x4c0c], R0 ;  /* 0x004c0c0001007387 */ /* 0x0009e20000100800 */
[----:B------:R-:W-:Y:S01]  /*325a0*/  @!P4 VIADD R3, R3, 0x7fe001 ;  /* 0x007fe0010303c836 */ /* 0x000fe20000000000 */
[----:B------:R-:W-:Y:S01]  /*325b0*/  ISETP.GE.AND P2, PT, R2, RZ, PT ;  /* 0x000000ff0200720c */ /* 0x000fe20003f46270 */
[----:B------:R-:W-:Y:S01]  /*325c0*/  @!P3 VIADD R11, R11, 0x7fe001 ;  /* 0x007fe0010b0bb836 */ /* 0x000fe20000000000 */
[----:B------:R1:W-:Y:S01]  /*325d0*/  STL [R1+0x4c8c], R6 ;  /* 0x004c8c0601007387 */ /* 0x0003e20000100800 */
[----:B0-----:R-:W-:-:S02]  /*325e0*/  IADD3 R8, PT, PT, R5, -R7, R10 ;  /* 0x8000000705087210 */ /* 0x001fc40007ffe00a */
[C---:B----4-:R-:W-:Y:S01]  /*325f0*/  IADD3 R0, PT, PT, R14.reuse, R47, RZ ;  /* 0x0000002f0e007210 */ /* 0x050fe20007ffe0ff */
[----:B------:R-:W-:Y:S02]  /*32600*/  IMAD.IADD R14, R14, 0x1, -R47 ;  /* 0x000000010e0e7824 */ /* 0x000fe400078e0a2f */
[----:B-1----:R-:W-:Y:S01]  /*32610*/  IMAD.WIDE R6, R3, UR5, RZ ;  /* 0x0000000503067c25 */ /* 0x002fe2000f8e02ff */
[----:B------:R-:W-:Y:S02]  /*32620*/  ISETP.GT.AND P1, PT, R0, 0x7fe000, PT ;  /* 0x007fe0000000780c */ /* 0x000fe40003f24270 */
[----:B------:R-:W-:Y:S01]  /*32630*/  ISETP.GE.AND P3, PT, R14, RZ, PT ;  /* 0x000000ff0e00720c */ /* 0x000fe20003f66270 */
[----:B------:R-:W-:Y:S01]  /*32640*/  IMAD.WIDE R36, R11, UR5, RZ ;  /* 0x000000050b247c25 */ /* 0x000fe2000f8e02ff */
[----:B------:R-:W-:Y:S03]  /*32650*/  STL [R1+0x4c10], R12 ;  /* 0x004c100c01007387 */ /* 0x000fe60000100800 */
[----:B------:R-:W-:Y:S01]  /*32660*/  IMAD R11, R6, 0x3802001, RZ ;  /* 0x03802001060b7824 */ /* 0x000fe200078e02ff */
[----:B------:R0:W-:Y:S01]  /*32670*/  STL [R1+0x4c90], R8 ;  /* 0x004c900801007387 */ /* 0x0001e20000100800 */
[----:B------:R-:W-:Y:S01]  /*32680*/  @P0 IADD3 R4, PT, PT, R4, -0x7fe001, RZ ;  /* 0xff801fff04040810 */ /* 0x000fe20007ffe0ff */
[----:B------:R-:W-:-:S02]  /*32690*/  IMAD R10, R36, 0x3802001, RZ ;  /* 0x03802001240a7824 */ /* 0x000fc400078e02ff */
[----:B------:R-:W-:Y:S01]  /*326a0*/  @!P2 VIADD R2, R2, 0x7fe001 ;  /* 0x007fe0010202a836 */ /* 0x000fe20000000000 */
[----:B------:R-:W-:Y:S01]  /*326b0*/  ISETP.GE.AND P2, PT, R4, RZ, PT ;  /* 0x000000ff0400720c */ /* 0x000fe20003f46270 */
[----:B0-----:R-:W-:Y:S01]  /*326c0*/  IMAD.HI.U32 R8, R11, -0x7fe001, R6 ;  /* 0xff801fff0b087827 */ /* 0x001fe200078e0006 */
[----:B------:R-:W-:-:S03]  /*326d0*/  IADD3 R6, PT, PT, R15, R16, RZ ;  /* 0x000000100f067210 */ /* 0x000fc60007ffe0ff */
[----:B------:R-:W-:Y:S01]  /*326e0*/  IMAD.IADD R16, R15, 0x1, -R16 ;  /* 0x000000010f107824 */ /* 0x000fe200078e0a10 */
[----:B------:R-:W-:Y:S01]  /*326f0*/  SHF.R.S32.HI R5, RZ, 0x1f, R10 ;  /* 0x0000001fff057819 */ /* 0x000fe2000001140a */
[----:B------:R-:W-:-:S03]  /*32700*/  @!P3 VIADD R14, R14, 0x7fe001 ;  /* 0x007fe0010e0eb836 */ /* 0x000fc60000000000 */
[----:B------:R-:W-:Y:S01]  /*32710*/  ISETP.GE.AND P4, PT, R16, RZ, PT ;  /* 0x000000ff1000720c */ /* 0x000fe20003f86270 */
[----:B------:R-:W-:Y:S01]  /*32720*/  @P1 VIADD R0, R0, 0xff801fff ;  /* 0xff801fff00001836 */ /* 0x000fe20000000000 */
[----:B------:R-:W-:Y:S01]  /*32730*/  SHF.R.S32.HI R3, RZ, 0x1f, R11 ;  /* 0x0000001fff037819 */ /* 0x000fe2000001140b */
[----:B------:R-:W-:Y:S01]  /*32740*/  IMAD.HI.U32 R9, R10, -0x7fe001, R36 ;  /* 0xff801fff0a097827 */ /* 0x000fe200078e0024 */
[----:B------:R0:W-:Y:S03]  /*32750*/  STL [R1+0x4c14], R2 ;  /* 0x004c140201007387 */ /* 0x0001e60000100800 */
[----:B------:R-:W-:Y:S01]  /*32760*/  IMAD R5, R5, -0x7fe001, RZ ;  /* 0xff801fff05057824 */ /* 0x000fe200078e02ff */
[----:B------:R-:W-:Y:S01]  /*32770*/  ISETP.GT.AND P0, PT, R6, 0x7fe000, PT ;  /* 0x007fe0000600780c */ /* 0x000fe20003f04270 */
[----:B------:R-:W-:Y:S01]  /*32780*/  IMAD.WIDE R14, R14, UR5, RZ ;  /* 0x000000050e0e7c25 */ /* 0x000fe2000f8e02ff */
[----:B------:R-:W-:-:S03]  /*32790*/  ISETP.GE.AND P1, PT, R0, RZ, PT ;  /* 0x000000ff0000720c */ /* 0x000fc60003f26270 */
[----:B0-----:R-:W-:Y:S01]  /*327a0*/  IMAD.IADD R2, R18, 0x1, -R49 ;  /* 0x0000000112027824 */ /* 0x001fe200078e0a31 */
[----:B------:R-:W-:Y:S01]  /*327b0*/  IADD3 R10, PT, PT, R9, -R10, R5 ;  /* 0x8000000a090a7210 */ /* 0x000fe20007ffe005 */
[----:B------:R-:W-:Y:S01]  /*327c0*/  IMAD R3, R3, -0x7fe001, RZ ;  /* 0xff801fff03037824 */ /* 0x000fe200078e02ff */
[----:B------:R-:W-:Y:S01]  /*327d0*/  @!P2 IADD3 R4, PT, PT, R4, 0x7fe001, RZ ;  /* 0x007fe0010404a810 */ /* 0x000fe20007ffe0ff */
[----:B------:R-:W-:Y:S01]  /*327e0*/  IMAD R5, R14, 0x3802001, RZ ;  /* 0x038020010e057824 */ /* 0x000fe200078e02ff */
[----:B------:R-:W-:Y:S01]  /*327f0*/  ISETP.GE.AND P2, PT, R2, RZ, PT ;  /* 0x000000ff0200720c */ /* 0x000fe20003f46270 */
[----:B------:R-:W-:Y:S01]  /*32800*/  @!P4 VIADD R16, R16, 0x7fe001 ;  /* 0x007fe0011010c836 */ /* 0x000fe20000000000 */
[----:B------:R-:W-:Y:S01]  /*32810*/  IADD3 R8, PT, PT, R8, -R11, R3 ;  /* 0x8000000b08087210 */ /* 0x000fe20007ffe003 */
[----:B------:R-:W-:Y:S01]  /*32820*/  IMAD.IADD R18, R18, 0x1, R49 ;  /* 0x0000000112127824 */ /* 0x000fe200078e0231 */
[----:B------:R-:W-:Y:S01]  /*32830*/  SHF.R.S32.HI R3, RZ, 0x1f, R5 ;  /* 0x0000001fff037819 */ /* 0x000fe20000011405 */
[----:B------:R-:W-:Y:S01]  /*32840*/  STL [R1+0x4c94], R10 ;  /* 0x004c940a01007387 */ /* 0x000fe20000100800 */
[----:B------:R-:W-:Y:S01]  /*32850*/  IMAD.WIDE R16, R16, UR5, RZ ;  /* 0x0000000510107c25 */ /* 0x000fe2000f8e02ff */
[----:B------:R-:W-:-:S02]  /*32860*/  @P0 IADD3 R6, PT, PT, R6, -0x7fe001, RZ ;  /* 0xff801fff06060810 */ /* 0x000fc40007ffe0ff */
[----:B------:R0:W-:Y:S01]  /*32870*/  STL [R1+0x4c18], R4 ;  /* 0x004c180401007387 */ /* 0x0001e20000100800 */
[----:B------:R-:W-:Y:S01]  /*32880*/  @!P1 VIADD R0, R0, 0x7fe001 ;  /* 0x007fe00100009836 */ /* 0x000fe20000000000 */
[----:B------:R-:W-:Y:S01]  /*32890*/  ISETP.GT.AND P0, PT, R18, 0x7fe000, PT ;  /* 0x007fe0001200780c */ /* 0x000fe20003f04270 */
[----:B------:R-:W-:Y:S01]  /*328a0*/  IMAD R7, R16, 0x3802001, RZ ;  /* 0x0380200110077824 */ /* 0x000fe200078e02ff */
[----:B------:R-:W-:Y:S01]  /*328b0*/  STL [R1+0x4c98], R8 ;  /* 0x004c980801007387 */ /* 0x000fe20000100800 */
[----:B------:R-:W-:Y:S02]  /*328c0*/  @!P2 VIADD R2, R2, 0x7fe001 ;  /* 0x007fe0010202a836 */ /* 0x000fe40000000000 */
[----:B0-----:R-:W-:Y:S01]  /*328d0*/  IMAD R4, R3, -0x7fe001, RZ ;  /* 0xff801fff03047824 */ /* 0x001fe200078e02ff */
[----:B------:R-:W-:Y:S01]  /*328e0*/  IADD3 R3, PT, PT, R59, -R48, RZ ;  /* 0x800000303b037210 */ /* 0x000fe20007ffe0ff */
[----:B------:R0:W-:Y:S03]  /*328f0*/  STL [R1+0x4c1c], R0 ;  /* 0x004c1c0001007387 */ /* 0x0001e60000100800 */
[----:B------:R-:W-:Y:S01]  /*32900*/  ISETP.GE.AND P2, PT, R3, RZ, PT ;  /* 0x000000ff0300720c */ /* 0x000fe20003f46270 */
[----:B------:R-:W-:Y:S01]  /*32910*/  IMAD.HI.U32 R10, R5, -0x7fe001, R14 ;  /* 0xff801fff050a7827 */ /* 0x000fe200078e000e */
[----:B------:R-:W-:-:S02]  /*32920*/  ISETP.GE.AND P1, PT, R6, RZ, PT ;  /* 0x000000ff0600720c */ /* 0x000fc40003f26270 */
[----:B0-----:R-:W-:Y:S01]  /*32930*/  SHF.R.S32.HI R0, RZ, 0x1f, R7 ;  /* 0x0000001fff007819 */ /* 0x001fe20000011407 */
[----:B------:R-:W-:Y:S01]  /*32940*/  IMAD.WIDE R12, R2, UR5, RZ ;  /* 0x00000005020c7c25 */ /* 0x000fe2000f8e02ff */
[----:B------:R-:W-:-:S03]  /*32950*/  IADD3 R10, PT, PT, R10, -R5, R4 ;  /* 0x800000050a0a7210 */ /* 0x000fc60007ffe004 */
[----:B------:R-:W-:-:S04]  /*32960*/  IMAD.HI.U32 R8, R7, -0x7fe001, R16 ;  /* 0xff801fff07087827 */ /* 0x000fc800078e0010 */
[----:B------:R-:W-:Y:S02]  /*32970*/  IMAD R2, R0, -0x7fe001, RZ ;  /* 0xff801fff00027824 */ /* 0x000fe400078e02ff */
[----:B------:R-:W-:Y:S02]  /*32980*/  @P0 VIADD R18, R18, 0xff801fff ;  /* 0xff801fff12120836 */ /* 0x000fe40000000000 */
[----:B------:R-:W-:Y:S01]  /*32990*/  IMAD R5, R12, 0x3802001, RZ ;  /* 0x038020010c057824 */ /* 0x000fe200078e02ff */
[----:B------:R-:W-:Y:S01]  /*329a0*/  IADD3 R8, PT, PT, R8, -R7, R2 ;  /* 0x8000000708087210 */ /* 0x000fe20007ffe002 */
[----:B------:R-:W-:Y:S01]  /*329b0*/  @!P2 VIADD R3, R3, 0x7fe001 ;  /* 0x007fe0010303a836 */ /* 0x000fe20000000000 */
[C---:B-----5:R-:W-:Y:S01]  /*329c0*/  IADD3 R2, PT, PT, R19.reuse, R50, RZ ;  /* 0x0000003213027210 */ /* 0x060fe20007ffe0ff */
[----:B------:R-:W-:Y:S01]  /*329d0*/  IMAD.IADD R19, R19, 0x1, -R50 ;  /* 0x0000000113137824 */ /* 0x000fe200078e0a32 */
[----:B------:R-:W-:Y:S02]  /*329e0*/  IADD3 R0, PT, PT, R59, R48, RZ ;  /* 0x000000303b007210 */ /* 0x000fe40007ffe0ff */
[----:B------:R-:W-:Y:S01]  /*329f0*/  ISETP.GE.AND P2, PT, R18, RZ, PT ;  /* 0x000000ff1200720c */ /* 0x000fe20003f46270 */
[----:B------:R0:W-:Y:S01]  /*32a00*/  STL [R1+0x4c9c], R10 ;  /* 0x004c9c0a01007387 */ /* 0x0001e20000100800 */
[----:B------:R-:W-:Y:S01]  /*32a10*/  SHF.R.S32.HI R4, RZ, 0x1f, R5 ;  /* 0x0000001fff047819 */ /* 0x000fe20000011405 */
[----:B------:R-:W-:Y:S01]  /*32a20*/  @!P1 VIADD R6, R6, 0x7fe001 ;  /* 0x007fe00106069836 */ /* 0x000fe20000000000 */
[----:B------:R-:W-:Y:S01]  /*32a30*/  ISETP.GT.AND P0, PT, R0, 0x7fe000, PT ;  /* 0x007fe0000000780c */ /* 0x000fe20003f04270 */
[----:B------:R-:W-:Y:S01]  /*32a40*/  IMAD.HI.U32 R12, R5, -0x7fe001, R12 ;  /* 0xff801fff050c7827 */ /* 0x000fe200078e000c */
[----:B------:R-:W-:-:S03]  /*32a50*/  ISETP.GE.AND P3, PT, R19, RZ, PT ;  /* 0x000000ff1300720c */ /* 0x000fc60003f66270 */
[----:B0-----:R-:W-:-:S04]  /*32a60*/  IMAD.WIDE R10, R3, UR5, RZ ;  /* 0x00000005030a7c25 */ /* 0x001fc8000f8e02ff */
[----:B------:R-:W-:Y:S02]  /*32a70*/  IMAD R4, R4, -0x7fe001, RZ ;  /* 0xff801fff04047824 */ /* 0x000fe400078e02ff */
[----:B------:R-:W-:Y:S01]  /*32a80*/  IMAD R7, R10, 0x3802001, RZ ;  /* 0x038020010a077824 */ /* 0x000fe200078e02ff */
[----:B------:R0:W-:Y:S01]  /*32a90*/  STL [R1+0x4c20], R6 ;  /* 0x004c200601007387 */ /* 0x0001e20000100800 */
[----:B------:R-:W-:Y:S01]  /*32aa0*/  IADD3 R3, PT, PT, R20, -R21, RZ ;  /* 0x8000001514037210 */ /* 0x000fe20007ffe0ff */
[----:B------:R-:W-:-:S03]  /*32ab0*/  @!P2 VIADD R18, R18, 0x7fe001 ;  /* 0x007fe0011212a836 */ /* 0x000fc60000000000 */
[----:B------:R-:W-:Y:S02]  /*32ac0*/  ISETP.GE.AND P2, PT, R3, RZ, PT ;  /* 0x000000ff0300720c */ /* 0x000fe40003f46270 */
[----:B0-----:R-:W-:Y:S02]  /*32ad0*/  IADD3 R6, PT, PT, R12, -R5, R4 ;  /* 0x800000050c067210 */ /* 0x001fe40007ffe004 */
[----:B------:R-:W-:Y:S01]  /*32ae0*/  SHF.R.S32.HI R4, RZ, 0x1f, R7 ;  /* 0x0000001fff047819 */ /* 0x000fe20000011407 */
[----:B------:R-:W-:Y:S01]  /*32af0*/  @P0 VIADD R0, R0, 0xff801fff ;  /* 0xff801fff00000836 */ /* 0x000fe20000000000 */
[----:B------:R-:W-:Y:S01]  /*32b00*/  ISETP.GT.AND P1, PT, R2, 0x7fe000, PT ;  /* 0x007fe0000200780c */ /* 0x000fe20003f24270 */
[----:B------:R-:W-:Y:S01]  /*32b10*/  IMAD.HI.U32 R12, R7, -0x7fe001, R10 ;  /* 0xff801fff070c7827 */ /* 0x000fe200078e000a */
[----:B------:R-:W-:-:S03]  /*32b20*/  @!P3 IADD3 R19, PT, PT, R19, 0x7fe001, RZ ;  /* 0x007fe0011313b810 */ /* 0x000fc60007ffe0ff */
[----:B------:R-:W-:Y:S01]  /*32b30*/  IMAD R4, R4, -0x7fe001, RZ ;  /* 0xff801fff04047824 */ /* 0x000fe200078e02ff */
[----:B------:R0:W-:Y:S01]  /*32b40*/  STL [R1+0x4ca0], R8 ;  /* 0x004ca00801007387 */ /* 0x0001e20000100800 */
[----:B------:R-:W-:-:S03]  /*32b50*/  ISETP.GE.AND P0, PT, R0, RZ, PT ;  /* 0x000000ff0000720c */ /* 0x000fc60003f06270 */
[----:B------:R-:W-:Y:S01]  /*32b60*/  IADD3 R12, PT, PT, R12, -R7, R4 ;  /* 0x800000070c0c7210 */ /* 0x000fe20007ffe004 */
[----:B------:R-:W-:-:S04]  /*32b70*/  IMAD.WIDE R4, R19, UR5, RZ ;  /* 0x0000000513047c25 */ /* 0x000fc8000f8e02ff */
[----:B0-----:R-:W-:Y:S02]  /*32b80*/  IMAD.IADD R8, R22, 0x1, -R63 ;  /* 0x0000000116087824 */ /* 0x001fe400078e0a3f */
[----:B------:R-:W-:Y:S02]  /*32b90*/  @!P2 VIADD R3, R3, 0x7fe001 ;  /* 0x007fe0010303a836 */ /* 0x000fe40000000000 */
[----:B------:R-:W-:Y:S01]  /*32ba0*/  IMAD R9, R4, 0x3802001, RZ ;  /* 0x0380200104097824 */ /* 0x000fe200078e02ff */
[----:B------:R-:W-:Y:S01]  /*32bb0*/  ISETP.GE.AND P3, PT, R8, RZ, PT ;  /* 0x000000ff0800720c */ /* 0x000fe20003f66270 */
[----:B------:R-:W-:Y:S01]  /*32bc0*/  STL [R1+0x4c24], R18 ;  /* 0x004c241201007387 */ /* 0x000fe20000100800 */
[----:B------:R-:W-:-:S03]  /*32bd0*/  @P1 VIADD R2, R2, 0xff801fff ;  /* 0xff801fff02021836 */ /* 0x000fc60000000000 */
[----:B------:R0:W-:Y:S01]  /*32be0*/  STL [R1+0x4ca4], R6 ;  /* 0x004ca40601007387 */ /* 0x0001e20000100800 */
[----:B------:R-:W-:Y:S02]  /*32bf0*/  IMAD.IADD R20, R20, 0x1, R21 ;  /* 0x0000000114147824 */ /* 0x000fe400078e0215 */
[----:B------:R-:W-:Y:S01]  /*32c00*/  IMAD.IADD R10, R23, 0x1, -R52 ;  /* 0x00000001170a7824 */ /* 0x000fe200078e0a34 */
[----:B------:R-:W-:Y:S01]  /*32c10*/  @!P0 IADD3 R0, PT, PT, R0, 0x7fe001, RZ ;  /* 0x007fe00100008810 */ /* 0x000fe20007ffe0ff */
[----:B------:R-:W-:-:S04]  /*32c20*/  IMAD.HI.U32 R4, R9, -0x7fe001, R4 ;  /* 0xff801fff09047827 */ /* 0x000fc800078e0004 */
[----:B0-----:R-:W-:Y:S01]  /*32c30*/  IMAD.WIDE R6, R3, UR5, RZ ;  /* 0x0000000503067c25 */ /* 0x001fe2000f8e02ff */
[----:B------:R-:W-:Y:S02]  /*32c40*/  SHF.R.S32.HI R3, RZ, 0x1f, R9 ;  /* 0x0000001fff037819 */ /* 0x000fe40000011409 */
[----:B------:R-:W-:Y:S01]  /*32c50*/  ISETP.GE.AND P1, PT, R2, RZ, PT ;  /* 0x000000ff0200720c */ /* 0x000fe20003f26270 */
[----:B------:R-:W-:Y:S01]  /*32c60*/  IMAD R5, R6, 0x3802001, RZ ;  /* 0x0380200106057824 */ /* 0x000fe200078e02ff */
[----:B------:R-:W-:Y:S01]  /*32c70*/  ISETP.GT.AND P0, PT, R20, 0x7fe000, PT ;  /* 0x007fe0001400780c */ /* 0x000fe20003f04270 */
[----:B------:R-:W-:Y:S01]  /*32c80*/  IMAD R3, R3, -0x7fe001, RZ ;  /* 0xff801fff03037824 */ /* 0x000fe200078e02ff */
[----:B------:R-:W-:Y:S01]  /*32c90*/  ISETP.GE.AND P4, PT, R10, RZ, PT ;  /* 0x000000ff0a00720c */ /* 0x000fe20003f86270 */
[----:B------:R-:W-:Y:S01]  /*32ca0*/  @!P3 VIADD R8, R8, 0x7fe001 ;  /* 0x007fe0010808b836 */ /* 0x000fe20000000000 */
[----:B------:R0:W-:Y:S02]  /*32cb0*/  STL [R1+0x4c28], R0 ;  /* 0x004c280001007387 */ /* 0x0001e40000100800 */
[----:B------:R-:W-:Y:S01]  /*32cc0*/  IADD3 R4, PT, PT, R4, -R9, R3 ;  /* 0x8000000904047210 */ /* 0x000fe20007ffe003 */
[----:B------:R-:W-:Y:S01]  /*32cd0*/  IMAD.WIDE R8, R8, UR5, RZ ;  /* 0x0000000508087c25 */ /* 0x000fe2000f8e02ff */
[----:B------:R-:W-:-:S02]  /*32ce0*/  IADD3 R22, PT, PT, R22, R63, RZ ;  /* 0x0000003f16167210 */ /* 0x000fc40007ffe0ff */
[----:B0-----:R-:W-:Y:S01]  /*32cf0*/  SHF.R.S32.HI R0, RZ, 0x1f, R5 ;  /* 0x0000001fff007819 */ /* 0x001fe20000011405 */
[----:B------:R-:W-:Y:S01]  /*32d00*/  IMAD.HI.U32 R6, R5, -0x7fe001, R6 ;  /* 0xff801fff05067827 */ /* 0x000fe200078e0006 */
[----:B------:R-:W-:-:S03]  /*32d10*/  @!P1 IADD3 R2, PT, PT, R2, 0x7fe001, RZ ;  /* 0x007fe00102029810 */ /* 0x000fc60007ffe0ff */
[----:B------:R-:W-:Y:S02]  /*32d20*/  IMAD R3, R0, -0x7fe001, RZ ;  /* 0xff801fff00037824 */ /* 0x000fe400078e02ff */
[----:B------:R-:W-:Y:S02]  /*32d30*/  IMAD R7, R8, 0x3802001, RZ ;  /* 0x0380200108077824 */ /* 0x000fe400078e02ff */
[----:B------:R-:W-:Y:S01]  /*32d40*/  @P0 VIADD R20, R20, 0xff801fff ;  /* 0xff801fff14140836 */ /* 0x000fe20000000000 */
[----:B------:R-:W-:Y:S01]  /*32d50*/  IADD3 R6, PT, PT, R6, -R5, R3 ;  /* 0x8000000506067210 */ /* 0x000fe20007ffe003 */
[----:B------:R-:W-:Y:S01]  /*32d60*/  @!P4 VIADD R10, R10, 0x7fe001 ;  /* 0x007fe0010a0ac836 */ /* 0x000fe20000000000 */
[----:B------:R-:W-:Y:S01]  /*32d70*/  ISETP.GT.AND P0, PT, R22, 0x7fe000, PT ;  /* 0x007fe0001600780c */ /* 0x000fe20003f04270 */
[----:B------:R-:W-:Y:S01]  /*32d80*/  STL [R1+0x4ca8], R12 ;  /* 0x004ca80c01007387 */ /* 0x000fe20000100800 */
[----:B------:R-:W-:-:S03]  /*32d90*/  SHF.R.S32.HI R5, RZ, 0x1f, R7 ;  /* 0x0000001fff057819 */ /* 0x000fc60000011407 */
[----:B------:R0:W-:Y:S01]  /*32da0*/  STL [R1+0x4c2c], R2 ;  /* 0x004c2c0201007387 */ /* 0x0001e20000100800 */
[----:B------:R-:W-:Y:S01]  /*32db0*/  IMAD.HI.U32 R8, R7, -0x7fe001, R8 ;  /* 0xff801fff07087827 */ /* 0x000fe200078e0008 */
[----:B------:R-:W-:-:S03]  /*32dc0*/  ISETP.GE.AND P2, PT, R20, RZ, PT ;  /* 0x000000ff1400720c */ /* 0x000fc60003f46270 */
[----:B------:R-:W-:Y:S02]  /*32dd0*/  IMAD R5, R5, -0x7fe001, RZ ;  /* 0xff801fff05057824 */ /* 0x000fe400078e02ff */
[----:B0-----:R-:W-:-:S03]  /*32de0*/  IMAD.WIDE R2, R10, UR5, RZ ;  /* 0x000000050a027c25 */ /* 0x001fc6000f8e02ff */
[----:B------:R-:W-:Y:S01]  /*32df0*/  IADD3 R8, PT, PT, R8, -R7, R5 ;  /* 0x8000000708087210 */ /* 0x000fe20007ffe005 */
[----:B------:R-:W-:Y:S02]  /*32e00*/  IMAD R10, R2, 0x3802001, RZ ;  /* 0x03802001020a7824 */ /* 0x000fe400078e02ff */
[----:B------:R-:W-:Y:S02]  /*32e10*/  IMAD.IADD R0, R23, 0x1, R52 ;  /* 0x0000000117007824 */ /* 0x000fe400078e0234 */
[----:B------:R-:W-:-:S04]  /*32e20*/  IMAD.HI.U32 R5, R10, -0x7fe001, R2 ;  /* 0xff801fff0a057827 */ /* 0x000fc800078e0002 */
[----:B------:R-:W-:Y:S02]  /*32e30*/  @P0 VIADD R22, R22, 0xff801fff ;  /* 0xff801fff16160836 */ /* 0x000fe40000000000 */
[----:B------:R-:W-:Y:S01]  /*32e40*/  IMAD.IADD R2, R24, 0x1, R51 ;  /* 0x0000000118027824 */ /* 0x000fe200078e0233 */
[----:B------:R-:W-:Y:S02]  /*32e50*/  ISETP.GT.AND P1, PT, R0, 0x7fe000, PT ;  /* 0x007fe0000000780c */ /* 0x000fe40003f24270 */
[----:B------:R-:W-:Y:S02]  /*32e60*/  ISETP.GE.AND P6, PT, R22, RZ, PT ;  /* 0x000000ff1600720c */ /* 0x000fe40003fc6270 */
[----:B------:R-:W-:Y:S01]  /*32e70*/  ISETP.GT.AND P0, PT, R2, 0x7fe000, PT ;  /* 0x007fe0000200780c */ /* 0x000fe20003f04270 */
[----:B------:R0:W-:Y:S01]  /*32e80*/  STL [R1+0x4cac], R4 ;  /* 0x004cac0401007387 */ /* 0x0001e20000100800 */
[----:B------:R-:W-:Y:S02]  /*32e90*/  IADD3 R24, PT, PT, R24, -R51, RZ ;  /* 0x8000003318187210 */ /* 0x000fe40007ffe0ff */
[----:B------:R-:W-:Y:S01]  /*32ea0*/  @!P2 IADD3 R20, PT, PT, R20, 0x7fe001, RZ ;  /* 0x007fe0011414a810 */ /* 0x000fe20007ffe0ff */
[----:B------:R-:W-:Y:S01]  /*32eb0*/  IMAD.IADD R3, R27, 0x1, -R60 ;  /* 0x000000011b037824 */ /* 0x000fe200078e0a3c */
[----:B------:R-:W-:Y:S01]  /*32ec0*/  ISETP.GE.AND P2, PT, R24, RZ, PT ;  /* 0x000000ff1800720c */ /* 0x000fe20003f46270 */
[C---:B0-----:R-:W-:Y:S01]  /*32ed0*/  IMAD.IADD R4, R25.reuse, 0x1, R26 ;  /* 0x0000000119047824 */ /* 0x041fe200078e021a */
[----:B------:R-:W-:Y:S01]  /*32ee0*/  IADD3 R26, PT, PT, R25, -R26, RZ ;  /* 0x8000001a191a7210 */ /* 0x000fe20007ffe0ff */
[----:B------:R-:W-:Y:S01]  /*32ef0*/  STL [R1+0x4c30], R20 ;  /* 0x004c301401007387 */ /* 0x000fe20000100800 */
[----:B------:R-:W-:-:S02]  /*32f00*/  ISETP.GE.AND P5, PT, R3, RZ, PT ;  /* 0x000000ff0300720c */ /* 0x000fc40003fa6270 */
[----:B------:R-:W-:Y:S01]  /*32f10*/  ISETP.GE.AND P4, PT, R26, RZ, PT ;  /* 0x000000ff1a00720c */ /* 0x000fe20003f86270 */
[----:B------:R0:W-:Y:S01]  /*32f20*/  STL [R1+0x4cb0], R6 ;  /* 0x004cb00601007387 */ /* 0x0001e20000100800 */
[----:B------:R-:W-:Y:S01]  /*32f30*/  @P1 VIADD R0, R0, 0xff801fff ;  /* 0xff801fff00001836 */ /* 0x000fe20000000000 */
[----:B------:R-:W-:Y:S01]  /*32f40*/  ISETP.GT.AND P3, PT, R4, 0x7fe000, PT ;  /* 0x007fe0000400780c */ /* 0x000fe20003f64270 */
[----:B------:R-:W-:Y:S01]  /*32f50*/  @P0 VIADD R2, R2, 0xff801fff ;  /* 0xff801fff02020836 */ /* 0x000fe20000000000 */
[----:B------:R-:W-:Y:S01]  /*32f60*/  @!P6 IADD3 R22, PT, PT, R22, 0x7fe001, RZ ;  /* 0x007fe0011616e810 */ /* 0x000fe20007ffe0ff */
[----:B0-----:R-:W-:Y:S01]  /*32f70*/  IMAD.IADD R6, R27, 0x1, R60 ;  /* 0x000000011b067824 */ /* 0x001fe200078e023c */
[----:B------:R-:W-:Y:S02]  /*32f80*/  ISETP.GE.AND P1, PT, R0, RZ, PT ;  /* 0x000000ff0000720c */ /* 0x000fe40003f26270 */
[----:B------:R-:W-:Y:S02]  /*32f90*/  SHF.R.S32.HI R7, RZ, 0x1f, R10 ;  /* 0x0000001fff077819 */ /* 0x000fe4000001140a */
[----:B------:R-:W-:-:S02]  /*32fa0*/  ISETP.GT.AND P6, PT, R6, 0x7fe000, PT ;  /* 0x007fe0000600780c */ /* 0x000fc40003fc4270 */
[----:B------:R-:W-:Y:S02]  /*32fb0*/  ISETP.GE.AND P0, PT, R2, RZ, PT ;  /* 0x000000ff0200720c */ /* 0x000fe40003f06270 */
[----:B------:R-:W-:Y:S01]  /*32fc0*/  @!P2 IADD3 R24, PT, PT, R24, 0x7fe001, RZ ;  /* 0x007fe0011818a810 */ /* 0x000fe20007ffe0ff */
[----:B------:R-:W-:Y:S01]  /*32fd0*/  IMAD R7, R7, -0x7fe001, RZ ;  /* 0xff801fff07077824 */ /* 0x000fe200078e02ff */
[----:B------:R-:W-:Y:S01]  /*32fe0*/  @!P5 IADD3 R3, PT, PT, R3, 0x7fe001, RZ ;  /* 0x007fe0010303d810 */ /* 0x000fe20007ffe0ff */
[----:B------:R-:W-:Y:S02]  /*32ff0*/  @!P4 VIADD R26, R26, 0x7fe001 ;  /* 0x007fe0011a1ac836 */ /* 0x000fe40000000000 */
[----:B------:R-:W-:Y:S01]  /*33000*/  IMAD.WIDE R24, R24, UR5, RZ ;  /* 0x0000000518187c25 */ /* 0x000fe2000f8e02ff */
[----:B------:R-:W-:Y:S01]  /*33010*/  STL [R1+0x4c34], R22 ;  /* 0x004c341601007387 */ /* 0x000fe20000100800 */
[----:B------:R-:W-:Y:S02]  /*33020*/  IADD3 R10, PT, PT, R5, -R10, R7 ;  /* 0x8000000a050a7210 */ /* 0x000fe40007ffe007 */
[----:B------:R-:W-:Y:S01]  /*33030*/  @P3 VIADD R4, R4, 0xff801fff ;  /* 0xff801fff04043836 */ /* 0x000fe20000000000 */
[----:B------:R0:W-:Y:S01]  /*33040*/  STL [R1+0x4cb4], R8 ;  /* 0x004cb40801007387 */ /* 0x0001e20000100800 */
[----:B------:R-:W-:-:S04]  /*33050*/  IMAD.WIDE R26, R26, UR5, RZ ;  /* 0x000000051a1a7c25 */ /* 0x000fc8000f8e02ff */
[----:B------:R-:W-:Y:S02]  /*33060*/  @P6 VIADD R6, R6, 0xff801fff ;  /* 0xff801fff06066836 */ /* 0x000fe40000000000 */
        /* <DEDUP_REMOVED lines=9> */
[----:B------:R-:W-:Y:S01]  /*33100*/  SHF.R.S32.HI R3, RZ, 0x1f, R11 ;  /* 0x0000001fff037819 */ /* 0x000fe2000001140b */
[----:B------:R0:W-:Y:S01]  /*33110*/  STL [R1+0x4c38], R0 ;  /* 0x004c380001007387 */ /* 0x0001e20000100800 */
[----:B------:R-:W-:-:S03]  /*33120*/  IMAD R7, R7, -0x7fe001, RZ ;  /* 0xff801fff07077824 */ /* 0x000fc600078e02ff */
[----:B------:R1:W-:Y:S01]  /*33130*/  STL [R1+0x4cb8], R10 ;  /* 0x004cb80a01007387 */ /* 0x0003e20000100800 */
[----:B------:R-:W-:Y:S01]  /*33140*/  IMAD.HI.U32 R26, R11, -0x7fe001, R26 ;  /* 0xff801fff0b1a7827 */ /* 0x000fe200078e001a */
[----:B0-----:R-:W-:-:S03]  /*33150*/  SHF.R.S32.HI R0, RZ, 0x1f, R13 ;  /* 0x0000001fff007819 */ /* 0x001fc6000001140d */
[----:B------:R-:W-:Y:S02]  /*33160*/  IMAD R3, R3, -0x7fe001, RZ ;  /* 0xff801fff03037824 */ /* 0x000fe400078e02ff */
[----:B-1----:R-:W-:Y:S01]  /*33170*/  IMAD.HI.U32 R10, R5, -0x7fe001, R24 ;  /* 0xff801fff050a7827 */ /* 0x002fe200078e0018 */
[----:B------:R-:W-:-:S03]  /*33180*/  @!P1 IADD3 R4, PT, PT, R4, 0x7fe001, RZ ;  /* 0x007fe00104049810 */ /* 0x000fc60007ffe0ff */
[----:B------:R-:W-:Y:S01]  /*33190*/  IMAD.HI.U32 R9, R13, -0x7fe001, R8 ;  /* 0xff801fff0d097827 */ /* 0x000fe200078e0008 */
[----:B------:R-:W-:-:S03]  /*331a0*/  IADD3 R10, PT, PT, R10, -R5, R7 ;  /* 0x800000050a0a7210 */ /* 0x000fc60007ffe007 */
[----:B------:R-:W-:Y:S01]  /*331b0*/  IMAD R0, R0, -0x7fe001, RZ ;  /* 0xff801fff00007824 */ /* 0x000fe200078e02ff */
[----:B------:R-:W-:Y:S01]  /*331c0*/  IADD3 R8, PT, PT, R26, -R11, R3 ;  /* 0x8000000b1a087210 */ /* 0x000fe20007ffe003 */
[----:B------:R-:W-:Y:S01]  /*331d0*/  @!P0 VIADD R6, R6, 0x7fe001 ;  /* 0x007fe00106068836 */ /* 0x000fe20000000000 */
[----:B------:R0:W-:Y:S02]  /*331e0*/  STL [R1+0x4c3c], R2 ;  /* 0x004c3c0201007387 */ /* 0x0001e40000100800 */
[----:B------:R-:W-:Y:S02]  /*331f0*/  IADD3 R0, PT, PT, R9, -R13, R0 ;  /* 0x8000000d09007210 */ /* 0x000fe40007ffe000 */
[----:B------:R-:W-:Y:S04]  /*33200*/  STL [R1+0x4cbc], R10 ;  /* 0x004cbc0a01007387 */ /* 0x000fe80000100800 */
[----:B------:R-:W-:Y:S04]  /*33210*/  STL [R1+0x4c40], R4 ;  /* 0x004c400401007387 */ /* 0x000fe80000100800 */
[----:B------:R-:W-:Y:S04]  /*33220*/  STL [R1+0x4cc0], R8 ;  /* 0x004cc00801007387 */ /* 0x000fe80000100800 */
[----:B------:R-:W-:Y:S04]  /*33230*/  STL [R1+0x4c44], R6 ;  /* 0x004c440601007387 */ /* 0x000fe80000100800 */
[----:B------:R1:W-:Y:S04]  /*33240*/  STL [R1+0x4cc4], R0 ;  /* 0x004cc40001007387 */ /* 0x0003e80000100800 */
[----:B0-----:R-:W2:Y:S04]  /*33250*/  LDL R2, [R1+0x4c48] ;  /* 0x004c480001027983 */ /* 0x001ea80000100800 */
        /* <DEDUP_REMOVED lines=25> */
[----:B-1----:R-:W5:Y:S04]  /*333f0*/  LDL R0, [R1+0x4d00] ;  /* 0x004d000001007983 */ /* 0x002f680000100800 */
        /* <DEDUP_REMOVED lines=13> */
[C---:B--2---:R-:W-:Y:S01]  /*334d0*/  IMAD.IADD R4, R2.reuse, 0x1, R7 ;  /* 0x0000000102047824 */ /* 0x044fe200078e0207 */
[----:B------:R-:W-:-:S04]  /*334e0*/  IADD3 R2, PT, PT, R2, -R7, RZ ;  /* 0x8000000702027210 */ /* 0x000fc80007ffe0ff */
[----:B------:R-:W-:Y:S02]  /*334f0*/  ISETP.GT.AND P0, PT, R4, 0x7fe000, PT ;  /* 0x007fe0000400780c */ /* 0x000fe40003f04270 */
[----:B------:R-:W-:Y:S01]  /*33500*/  ISETP.GE.AND P2, PT, R2, RZ, PT ;  /* 0x000000ff0200720c */ /* 0x000fe20003f46270 */
[----:B---3--:R-:W-:-:S05]  /*33510*/  IMAD.IADD R7, R5, 0x1, -R12 ;  /* 0x0000000105077824 */ /* 0x008fca00078e0a0c */
[----:B------:R-:W-:-:S05]  /*33520*/  ISETP.GE.AND P3, PT, R7, RZ, PT ;  /* 0x000000ff0700720c */ /* 0x000fca0003f66270 */
[----:B------:R-:W-:Y:S02]  /*33530*/  @P0 VIADD R4, R4, 0xff801fff ;  /* 0xff801fff04040836 */ /* 0x000fe40000000000 */
[----:B------:R-:W-:-:S03]  /*33540*/  @!P2 VIADD R2, R2, 0x7fe001 ;  /* 0x007fe0010202a836 */ /* 0x000fc60000000000 */
[----:B------:R-:W-:Y:S01]  /*33550*/  ISETP.GE.AND P1, PT, R4, RZ, PT ;  /* 0x000000ff0400720c */ /* 0x000fe20003f26270 */
[----:B------:R-:W-:Y:S01]  /*33560*/  IMAD.WIDE R8, R2, UR5, RZ ;  /* 0x0000000502087c25 */ /* 0x000fe2000f8e02ff */
[----:B------:R-:W-:-:S03]  /*33570*/  IADD3 R12, PT, PT, R5, R12, RZ ;  /* 0x0000000c050c7210 */ /* 0x000fc60007ffe0ff */
[----:B----4-:R-:W-:Y:S02]  /*33580*/  IMAD.IADD R22, R16, 0x1, R19 ;  /* 0x0000000110167824 */ /* 0x010fe400078e0213 */
[----:B------:R-:W-:Y:S02]  /*33590*/  IMAD R25, R8, 0x3802001, RZ ;  /* 0x0380200108197824 */ /* 0x000fe400078e02ff */
[----:B------:R-:W-:Y:S01]  /*335a0*/  @!P3 VIADD R7, R7, 0x7fe001 ;  /* 0x007fe0010707b836 */ /* 0x000fe20000000000 */
[----:B------:R-:W-:Y:S01]  /*335b0*/  ISETP.GT.AND P0, PT, R12, 0x7fe000, PT ;  /* 0x007fe0000c00780c */ /* 0x000fe20003f04270 */
[----:B------:R-:W-:Y:S02]  /*335c0*/  IMAD.HI.U32 R24, R25, -0x7fe001, R8 ;  /* 0xff801fff19187827 */ /* 0x000fe400078e0008 */
[----:B------:R-:W-:Y:S02]  /*335d0*/  @!P1 IADD3 R4, PT, PT, R4, 0x7fe001, RZ ;  /* 0x007fe00104049810 */ /* 0x000fe40007ffe0ff */
[----:B------:R-:W-:Y:S01]  /*335e0*/  ISETP.GT.AND P1, PT, R22, 0x7fe000, PT ;  /* 0x007fe0001600780c */ /* 0x000fe20003f24270 */
[----:B------:R-:W-:-:S02]  /*335f0*/  IMAD.IADD R16, R16, 0x1, -R19 ;  /* 0x0000000110107824 */ /* 0x000fc400078e0a13 */
[----:B------:R-:W-:Y:S01]  /*33600*/  IMAD.WIDE R8, R7, UR5, RZ ;  /* 0x0000000507087c25 */ /* 0x000fe2000f8e02ff */
[----:B------:R0:W-:Y:S02]  /*33610*/  STL [R1+0x4c48], R4 ;  /* 0x004c480401007387 */ /* 0x0001e40000100800 */
[----:B------:R-:W-:Y:S01]  /*33620*/  ISETP.GE.AND P3, PT, R16, RZ, PT ;  /* 0x000000ff1000720c */ /* 0x000fe20003f66270 */
[----:B------:R-:W-:Y:S01]  /*33630*/  IMAD R7, R8, 0x3802001, RZ ;  /* 0x0380200108077824 */ /* 0x000fe200078e02ff */
[----:B------:R-:W2:Y:S01]  /*33640*/  LDL R18, [R1+0x4d1c] ;  /* 0x004d1c0001127983 */ /* 0x000ea20000100800 */
[----:B-----5:R-:W-:-:S03]  /*33650*/  IMAD.IADD R2, R20, 0x1, R39 ;  /* 0x0000000114027824 */ /* 0x020fc600078e0227 */
[----:B------:R-:W2:Y:S01]  /*33660*/  LDL R57, [R1+0x4d9c] ;  /* 0x004d9c0001397983 */ /* 0x000ea20000100800 */
[----:B0-----:R-:W-:Y:S01]  /*33670*/  SHF.R.S32.HI R4, RZ, 0x1f, R7 ;  /* 0x0000001fff047819 */ /* 0x001fe20000011407 */
[----:B------:R-:W-:Y:S01]  /*33680*/  @P1 VIADD R22, R22, 0xff801fff ;  /* 0xff801fff16161836 */ /* 0x000fe20000000000 */
[----:B------:R-:W-:Y:S01]  /*33690*/  @P0 IADD3 R12, PT, PT, R12, -0x7fe001, RZ ;  /* 0xff801fff0c0c0810 */ /* 0x000fe20007ffe0ff */
[----:B------:R-:W-:Y:S01]  /*336a0*/  IMAD.HI.U32 R8, R7, -0x7fe001, R8 ;  /* 0xff801fff07087827 */ /* 0x000fe200078e0008 */
[----:B------:R-:W-:-:S03]  /*336b0*/  ISETP.GT.AND P0, PT, R2, 0x7fe000, PT ;  /* 0x007fe0000200780c */ /* 0x000fc60003f04270 */
[----:B------:R-:W-:Y:S01]  /*336c0*/  IMAD R9, R4, -0x7fe001, RZ ;  /* 0xff801fff04097824 */ /* 0x000fe200078e02ff */
[----:B------:R-:W-:Y:S02]  /*336d0*/  IADD3 R4, PT, PT, R20, -R39, RZ ;  /* 0x8000002714047210 */ /* 0x000fe40007ffe0ff */
[----:B------:R-:W-:Y:S01]  /*336e0*/  ISETP.GE.AND P1, PT, R12, RZ, PT ;  /* 0x000000ff0c00720c */ /* 0x000fe20003f26270 */
[----:B------:R-:W-:Y:S01]  /*336f0*/  @!P3 VIADD R16, R16, 0x7fe001 ;  /* 0x007fe0011010b836 */ /* 0x000fe20000000000 */
[----:B------:R-:W-:Y:S02]  /*33700*/  SHF.R.S32.HI R5, RZ, 0x1f, R25 ;  /* 0x0000001fff057819 */ /* 0x000fe40000011419 */
[----:B------:R-:W-:Y:S02]  /*33710*/  ISETP.GE.AND P2, PT, R22, RZ, PT ;  /* 0x000000ff1600720c */ /* 0x000fe40003f46270 */
[----:B------:R-:W-:Y:S01]  /*33720*/  ISETP.GE.AND P3, PT, R4, RZ, PT ;  /* 0x000000ff0400720c */ /* 0x000fe20003f66270 */
[----:B------:R-:W-:-:S04]  /*33730*/  IMAD.WIDE R58, R16, UR5, RZ ;  /* 0x00000005103a7c25 */ /* 0x000fc8000f8e02ff */
[----:B------:R-:W-:Y:S02]  /*33740*/  IMAD R5, R5, -0x7fe001, RZ ;  /* 0xff801fff05057824 */ /* 0x000fe400078e02ff */
[----:B------:R-:W-:Y:S02]  /*33750*/  IMAD R16, R58, 0x3802001, RZ ;  /* 0x038020013a107824 */ /* 0x000fe400078e02ff */
[----:B------:R-:W-:Y:S01]  /*33760*/  @P0 VIADD R2, R2, 0xff801fff ;  /* 0xff801fff02020836 */ /* 0x000fe20000000000 */
[----:B------:R-:W-:Y:S01]  /*33770*/  IADD3 R24, PT, PT, R24, -R25, R5 ;  /* 0x8000001918187210 */ /* 0x000fe20007ffe005 */
[----:B------:R-:W-:Y:S01]  /*33780*/  @!P1 VIADD R12, R12, 0x7fe001 ;  /* 0x007fe0010c0c9836 */ /* 0x000fe20000000000 */
[----:B------:R-:W-:Y:S02]  /*33790*/  IADD3 R20, PT, PT, R8, -R7, R9 ;  /* 0x8000000708147210 */ /* 0x000fe40007ffe009 */
[----:B------:R-:W-:Y:S02]  /*337a0*/  @!P2 IADD3 R22, PT, PT, R22, 0x7fe001, RZ ;  /* 0x007fe0011616a810 */ /* 0x000fe40007ffe0ff */
[----:B------:R-:W-:-:S02]  /*337b0*/  SHF.R.S32.HI R5, RZ, 0x1f, R16 ;  /* 0x0000001fff057819 */ /* 0x000fc40000011410 */
[----:B------:R-:W-:Y:S01]  /*337c0*/  ISETP.GE.AND P1, PT, R2, RZ, PT ;  /* 0x000000ff0200720c */ /* 0x000fe20003f26270 */
[----:B------:R-:W-:Y:S01]  /*337d0*/  STL [R1+0x4cc8], R24 ;  /* 0x004cc81801007387 */ /* 0x000fe20000100800 */
[----:B------:R-:W-:Y:S01]  /*337e0*/  @!P3 IADD3 R4, PT, PT, R4, 0x7fe001, RZ ;  /* 0x007fe0010404b810 */ /* 0x000fe20007ffe0ff */
[C-C-:B------:R-:W-:Y:S02]  /*337f0*/  IMAD.IADD R8, R21.reuse, 0x1, R44.reuse ;  /* 0x0000000115087824 */ /* 0x140fe400078e022c */
[----:B------:R-:W-:Y:S01]  /*33800*/  STL [R1+0x4c4c], R12 ;  /* 0x004c4c0c01007387 */ /* 0x000fe20000100800 */
[----:B------:R-:W-:Y:S02]  /*33810*/  IMAD.IADD R21, R21, 0x1, -R44 ;  /* 0x0000000115157824 */ /* 0x000fe400078e0a2c */
[----:B------:R-:W-:Y:S01]  /*33820*/  IMAD R9, R5, -0x7fe001, RZ ;  /* 0xff801fff05097824 */ /* 0x000fe200078e02ff */
[----:B------:R0:W-:Y:S01]  /*33830*/  STL [R1+0x4ccc], R20 ;  /* 0x004ccc1401007387 */ /* 0x0001e20000100800 */
[----:B------:R-:W-:-:S03]  /*33840*/  IMAD.HI.U32 R7, R16, -0x7fe001, R58 ;  /* 0xff801fff10077827 */ /* 0x000fc600078e003a */
[----:B------:R1:W-:Y:S01]  /*33850*/  STL [R1+0x4c50], R22 ;  /* 0x004c501601007387 */ /* 0x0003e20000100800 */
[----:B------:R-:W-:Y:S01]  /*33860*/  IMAD.WIDE R4, R4, UR5, RZ ;  /* 0x0000000504047c25 */ /* 0x000fe2000f8e02ff */
[----:B------:R-:W-:Y:S02]  /*33870*/  ISETP.GT.AND P0, PT, R8, 0x7fe000, PT ;  /* 0x007fe0000800780c */ /* 0x000fe40003f04270 */
[----:B------:R-:W3:Y:S01]  /*33880*/  LDL R19, [R1+0x4d20] ;  /* 0x004d200001137983 */ /* 0x000ee20000100800 */
[----:B------:R-:W-:-:S03]  /*33890*/  ISETP.GE.AND P2, PT, R21, RZ, PT ;  /* 0x000000ff1500720c */ /* 0x000fc60003f46270 */
[----:B0-----:R-:W3:Y:S01]  /*338a0*/  LDL R20, [R1+0x4da0] ;  /* 0x004da00001147983 */ /* 0x001ee20000100800 */
[----:B------:R-:W-:Y:S01]  /*338b0*/  IMAD R25, R4, 0x3802001, RZ ;  /* 0x0380200104197824 */ /* 0x000fe200078e02ff */
[----:B------:R-:W-:Y:S01]  /*338c0*/  IADD3 R16, PT, PT, R7, -R16, R9 ;  /* 0x8000001007107210 */ /* 0x000fe20007ffe009 */
[----:B------:R-:W-:Y:S01]  /*338d0*/  IMAD.IADD R7, R23, 0x1, -R46 ;  /* 0x0000000117077824 */ /* 0x000fe200078e0a2e */
[----:B------:R-:W-:Y:S02]  /*338e0*/  @!P1 IADD3 R2, PT, PT, R2, 0x7fe001, RZ ;  /* 0x007fe00102029810 */ /* 0x000fe40007ffe0ff */
[----:B------:R-:W-:Y:S01]  /*338f0*/  SHF.R.S32.HI R9, RZ, 0x1f, R25 ;  /* 0x0000001fff097819 */ /* 0x000fe20000011419 */
[----:B------:R0:W-:Y:S01]  /*33900*/  STL [R1+0x4cd0], R16 ;  /* 0x004cd01001007387 */ /* 0x0001e20000100800 */
[----:B------:R-:W-:Y:S01]  /*33910*/  ISETP.GE.AND P3, PT, R7, RZ, PT ;  /* 0x000000ff0700720c */ /* 0x000fe20003f66270 */
[----:B-1----:R-:W-:Y:S02]  /*33920*/  IMAD.HI.U32 R22, R25, -0x7fe001, R4 ;  /* 0xff801fff19167827 */ /* 0x002fe400078e0004 */
[----:B------:R-:W-:Y:S02]  /*33930*/  STL [R1+0x4c54], R2 ;  /* 0x004c540201007387 */ /* 0x000fe40000100800 */
[----:B------:R-:W-:-:S02]  /*33940*/  IMAD R9, R9, -0x7fe001, RZ ;  /* 0xff801fff09097824 */ /* 0x000fc400078e02ff */
[----:B------:R-:W4:Y:S01]  /*33950*/  LDL R4, [R1+0x4c7c] ;  /* 0x004c7c0001047983 */ /* 0x000f220000100800 */
[----:B------:R-:W-:-:S03]  /*33960*/  @P0 VIADD R8, R8, 0xff801fff ;  /* 0xff801fff08080836 */ /* 0x000fc60000000000 */
[----:B------:R-:W4:Y:S01]  /*33970*/  LDL R51, [R1+0x4cfc] ;  /* 0x004cfc0001337983 */ /* 0x000f220000100800 */
[----:B------:R-:W-:Y:S01]  /*33980*/  @!P2 VIADD R21, R21, 0x7fe001 ;  /* 0x007fe0011515a836 */ /* 0x000fe20000000000 */
[----:B0-----:R-:W-:Y:S01]  /*33990*/  IADD3 R16, PT, PT, R22, -R25, R9 ;  /* 0x8000001916107210 */ /* 0x001fe20007ffe009 */
[----:B------:R-:W-:Y:S01]  /*339a0*/  IMAD.IADD R12, R23, 0x1, R46 ;  /* 0x00000001170c7824 */ /* 0x000fe200078e022e */
[----:B------:R-:W-:Y:S01]  /*339b0*/  ISETP.GE.AND P1, PT, R8, RZ, PT ;  /* 0x000000ff0800720c */ /* 0x000fe20003f26270 */
[----:B------:R-:W-:Y:S01]  /*339c0*/  IMAD.WIDE R22, R21, UR5, RZ ;  /* 0x0000000515167c25 */ /* 0x000fe2000f8e02ff */
[----:B------:R-:W-:Y:S01]  /*339d0*/  IADD3 R5, PT, PT, R26, -R27, RZ ;  /* 0x8000001b1a057210 */ /* 0x000fe20007ffe0ff */
[----:B------:R-:W5:Y:S02]  /*339e0*/  LDL R21, [R1+0x4d24] ;  /* 0x004d240001157983 */ /* 0x000f640000100800 */
[----:B------:R-:W-:Y:S02]  /*339f0*/  @!P3 VIADD R7, R7, 0x7fe001 ;  /* 0x007fe0010707b836 */ /* 0x000fe40000000000 */
[----:B------:R-:W-:Y:S01]  /*33a00*/  IMAD R9, R22, 0x3802001, RZ ;  /* 0x0380200116097824 */ /* 0x000fe200078e02ff */
[----:B------:R-:W-:Y:S01]  /*33a10*/  ISETP.GT.AND P0, PT, R12, 0x7fe000, PT ;  /* 0x007fe0000c00780c */ /* 0x000fe20003f04270 */
[----:B------:R-:W5:Y:S01]  /*33a20*/  LDL R58, [R1+0x4da4] ;  /* 0x004da400013a7983 */ /* 0x000f620000100800 */
[----:B------:R-:W-:Y:S01]  /*33a30*/  ISETP.GE.AND P2, PT, R5, RZ, PT ;  /* 0x000000ff0500720c */ /* 0x000fe20003f46270 */
[----:B------:R-:W-:Y:S01]  /*33a40*/  IMAD.WIDE R24, R7, UR5, RZ ;  /* 0x0000000507187c25 */ /* 0x000fe2000f8e02ff */
[----:B------:R-:W-:-:S02]  /*33a50*/  SHF.R.S32.HI R7, RZ, 0x1f, R9 ;  /* 0x0000001fff077819 */ /* 0x000fc40000011409 */
[----:B------:R-:W-:Y:S01]  /*33a60*/  @!P1 IADD3 R8, PT, PT, R8, 0x7fe001, RZ ;  /* 0x007fe00108089810 */ /* 0x000fe20007ffe0ff */
[----:B------:R-:W-:Y:S01]  /*33a70*/  IMAD.HI.U32 R44, R9, -0x7fe001, R22 ;  /* 0xff801fff092c7827 */ /* 0x000fe200078e0016 */
[----:B------:R-:W-:Y:S03]  /*33a80*/  STL [R1+0x4cd4], R16 ;  /* 0x004cd41001007387 */ /* 0x000fe60000100800 */
[----:B------:R-:W-:Y:S01]  /*33a90*/  IMAD R7, R7, -0x7fe001, RZ ;  /* 0xff801fff07077824 */ /* 0x000fe200078e02ff */
[----:B------:R0:W-:Y:S01]  /*33aa0*/  STL [R1+0x4c58], R8 ;  /* 0x004c580801007387 */ /* 0x0001e20000100800 */
[----:B------:R-:W-:Y:S02]  /*33ab0*/  IMAD R39, R24, 0x3802001, RZ ;  /* 0x0380200118277824 */ /* 0x000fe400078e02ff */
[----:B------:R-:W-:Y:S01]  /*33ac0*/  @P0 VIADD R12, R12, 0xff801fff ;  /* 0xff801fff0c0c0836 */ /* 0x000fe20000000000 */
[----:B------:R-:W5:Y:S01]  /*33ad0*/  LDL R66, [R1+0x4d28] ;  /* 0x004d280001427983 */ /* 0x000f620000100800 */
[----:B------:R-:W-:-:S03]  /*33ae0*/  @!P2 VIADD R5, R5, 0x7fe001 ;  /* 0x007fe0010505a836 */ /* 0x000fc60000000000 */
[----:B------:R-:W5:Y:S01]  /*33af0*/  LDL R59, [R1+0x4da8] ;  /* 0x004da800013b7983 */ /* 0x000f620000100800 */
[----:B0-----:R-:W-:Y:S01]  /*33b00*/  IADD3 R8, PT, PT, R44, -R9, R7 ;  /* 0x800000092c087210 */ /* 0x001fe20007ffe007 */
[----:B------:R-:W-:Y:S01]  /*33b10*/  IMAD.IADD R7, R37, 0x1, -R48 ;  /* 0x0000000125077824 */ /* 0x000fe200078e0a30 */
[----:B------:R-:W-:Y:S01]  /*33b20*/  SHF.R.S32.HI R2, RZ, 0x1f, R39 ;  /* 0x0000001fff027819 */ /* 0x000fe20000011427 */
[----:B------:R-:W-:Y:S01]  /*33b30*/  IMAD.WIDE R22, R5, UR5, RZ ;  /* 0x0000000505167c25 */ /* 0x000fe2000f8e02ff */
[----:B------:R-:W-:Y:S02]  /*33b40*/  ISETP.GE.AND P0, PT, R12, RZ, PT ;  /* 0x000000ff0c00720c */ /* 0x000fe40003f06270 */
[----:B------:R-:W-:Y:S01]  /*33b50*/  IADD3 R5, PT, PT, R36, -R45, RZ ;  /* 0x8000002d24057210 */ /* 0x000fe20007ffe0ff */
[----:B------:R-:W-:Y:S01]  /*33b60*/  IMAD.HI.U32 R24, R39, -0x7fe001, R24 ;  /* 0xff801fff27187827 */ /* 0x000fe200078e0018 */
[----:B------:R-:W-:-:S03]  /*33b70*/  ISETP.GE.AND P2, PT, R7, RZ, PT ;  /* 0x000000ff0700720c */ /* 0x000fc60003f46270 */
[----:B------:R-:W-:Y:S01]  /*33b80*/  IMAD R25, R22, 0x3802001, RZ ;  /* 0x0380200116197824 */ /* 0x000fe200078e02ff */
[----:B------:R-:W-:Y:S01]  /*33b90*/  ISETP.GE.AND P1, PT, R5, RZ, PT ;  /* 0x000000ff0500720c */ /* 0x000fe20003f26270 */
[----:B------:R-:W-:-:S03]  /*33ba0*/  IMAD R2, R2, -0x7fe001, RZ ;  /* 0xff801fff02027824 */ /* 0x000fc600078e02ff */
[----:B------:R-:W-:Y:S02]  /*33bb0*/  SHF.R.S32.HI R9, RZ, 0x1f, R25 ;  /* 0x0000001fff097819 */ /* 0x000fe40000011419 */
[----:B------:R-:W-:Y:S01]  /*33bc0*/  IADD3 R44, PT, PT, R24, -R39, R2 ;  /* 0x80000027182c7210 */ /* 0x000fe20007ffe002 */
[----:B------:R-:W-:Y:S01]  /*33bd0*/  IMAD.IADD R2, R26, 0x1, R27 ;  /* 0x000000011a027824 */ /* 0x000fe200078e021b */
[----:B------:R-:W-:Y:S01]  /*33be0*/  @!P0 IADD3 R12, PT, PT, R12, 0x7fe001, RZ ;  /* 0x007fe0010c0c8810 */ /* 0x000fe20007ffe0ff */
[----:B------:R-:W-:Y:S01]  /*33bf0*/  IMAD.HI.U32 R46, R25, -0x7fe001, R22 ;  /* 0xff801fff192e7827 */ /* 0x000fe200078e0016 */
[----:B------:R-:W-:-:S03]  /*33c00*/  @!P2 IADD3 R7, PT, PT, R7, 0x7fe001, RZ ;  /* 0x007fe0010707a810 */ /* 0x000fc60007ffe0ff */
[----:B------:R-:W-:Y:S02]  /*33c10*/  IMAD R9, R9, -0x7fe001, RZ ;  /* 0xff801fff09097824 */ /* 0x000fe400078e02ff */
[----:B------:R-:W-:Y:S01]  /*33c20*/  IMAD.IADD R36, R36, 0x1, R45 ;  /* 0x0000000124247824 */ /* 0x000fe200078e022d */
[----:B------:R-:W-:Y:S01]  /*33c30*/  ISETP.GT.AND P0, PT, R2, 0x7fe000, PT ;  /* 0x007fe0000200780c */ /* 0x000fe20003f04270 */
[----:B------:R-:W-:Y:S01]  /*33c40*/  STL [R1+0x4cd8], R8 ;  /* 0x004cd80801007387 */ /* 0x000fe20000100800 */
[----:B------:R-:W-:Y:S01]  /*33c50*/  IMAD.IADD R16, R37, 0x1, R48 ;  /* 0x0000000125107824 */ /* 0x000fe200078e0230 */
[----:B------:R-:W-:Y:S01]  /*33c60*/  IADD3 R46, PT, PT, R46, -R25, R9 ;  /* 0x800000192e2e7210 */ /* 0x000fe20007ffe009 */
[----:B------:R-:W-:Y:S01]  /*33c70*/  @!P1 VIADD R5, R5, 0x7fe001 ;  /* 0x007fe00105059836 */ /* 0x000fe20000000000 */
[----:B------:R0:W-:Y:S01]  /*33c80*/  STL [R1+0x4c5c], R12 ;  /* 0x004c5c0c01007387 */ /* 0x0001e20000100800 */
[----:B------:R-:W-:Y:S01]  /*33c90*/  ISETP.GT.AND P1, PT, R36, 0x7fe000, PT ;  /* 0x007fe0002400780c */ /* 0x000fe20003f24270 */
[----:B------:R-:W-:-:S02]  /*33ca0*/  IMAD.WIDE R24, R7, UR5, RZ ;  /* 0x0000000507187c25 */ /* 0x000fc4000f8e02ff */
[----:B------:R1:W-:Y:S01]  /*33cb0*/  STL [R1+0x4cdc], R44 ;  /* 0x004cdc2c01007387 */ /* 0x0003e20000100800 */
[----:B------:R-:W-:-:S03]  /*33cc0*/  ISETP.GT.AND P2, PT, R16, 0x7fe000, PT ;  /* 0x007fe0001000780c */ /* 0x000fc60003f44270 */
[----:B------:R-:W5:Y:S01]  /*33cd0*/  LDL R22, [R1+0x4d2c] ;  /* 0x004d2c0001167983 */ /* 0x000f620000100800 */
[----:B------:R-:W-:-:S03]  /*33ce0*/  IMAD R37, R24, 0x3802001, RZ ;  /* 0x0380200118257824 */ /* 0x000fc600078e02ff */
[----:B------:R-:W5:Y:S01]  /*33cf0*/  LDL R61, [R1+0x4dac] ;  /* 0x004dac00013d7983 */ /* 0x000f620000100800 */
[----:B0-----:R-:W-:-:S03]  /*33d00*/  IMAD.HI.U32 R12, R37, -0x7fe001, R24 ;  /* 0xff801fff250c7827 */ /* 0x001fc600078e0018 */
[----:B------:R-:W5:Y:S01]  /*33d10*/  LDL R23, [R1+0x4d30] ;  /* 0x004d300001177983 */ /* 0x000f620000100800 */
[----:B------:R-:W-:-:S03]  /*33d20*/  @P0 VIADD R2, R2, 0xff801fff ;  /* 0xff801fff02020836 */ /* 0x000fc60000000000 */
[----:B------:R-:W5:Y:S01]  /*33d30*/  LDL R24, [R1+0x4db0] ;  /* 0x004db00001187983 */ /* 0x000f620000100800 */
[----:B------:R-:W-:Y:S01]  /*33d40*/  IMAD.WIDE R8, R5, UR5, RZ ;  /* 0x0000000505087c25 */ /* 0x000fe2000f8e02ff */
[----:B------:R-:W-:-:S03]  /*33d50*/  ISETP.GE.AND P3, PT, R2, RZ, PT ;  /* 0x000000ff0200720c */ /* 0x000fc60003f66270 */
[----:B------:R-:W-:Y:S01]  /*33d60*/  @P1 VIADD R36, R36, 0xff801fff ;  /* 0xff801fff24241836 */ /* 0x000fe20000000000 */
[----:B------:R-:W-:Y:S01]  /*33d70*/  @P2 IADD3 R16, PT, PT, R16, -0x7fe001, RZ ;  /* 0xff801fff10102810 */ /* 0x000fe20007ffe0ff */
[----:B------:R-:W-:-:S03]  /*33d80*/  IMAD R27, R8, 0x3802001, RZ ;  /* 0x03802001081b7824 */ /* 0x000fc600078e02ff */
[----:B------:R-:W-:Y:S01]  /*33d90*/  ISETP.GE.AND P1, PT, R36, RZ, PT ;  /* 0x000000ff2400720c */ /* 0x000fe20003f26270 */
[----:B-1----:R-:W-:Y:S01]  /*33da0*/  IMAD.HI.U32 R44, R27, -0x7fe001, R8 ;  /* 0xff801fff1b2c7827 */ /* 0x002fe200078e0008 */
[----:B------:R-:W-:Y:S02]  /*33db0*/  ISETP.GE.AND P2, PT, R16, RZ, PT ;  /* 0x000000ff1000720c */ /* 0x000fe40003f46270 */
[----:B------:R-:W-:Y:S02]  /*33dc0*/  IADD3 R8, PT, PT, R38, R47, RZ ;  /* 0x0000002f26087210 */ /* 0x000fe40007ffe0ff */
[----:B------:R-:W-:Y:S02]  /*33dd0*/  SHF.R.S32.HI R7, RZ, 0x1f, R27 ;  /* 0x0000001fff077819 */ /* 0x000fe4000001141b */
[----:B------:R-:W-:Y:S02]  /*33de0*/  SHF.R.S32.HI R5, RZ, 0x1f, R37 ;  /* 0x0000001fff057819 */ /* 0x000fe40000011425 */
[----:B------:R-:W-:Y:S01]  /*33df0*/  ISETP.GT.AND P0, PT, R8, 0x7fe000, PT ;  /* 0x007fe0000800780c */ /* 0x000fe20003f04270 */
[----:B------:R-:W-:-:S02]  /*33e00*/  IMAD R7, R7, -0x7fe001, RZ ;  /* 0xff801fff07077824 */ /* 0x000fc400078e02ff */
[----:B------:R-:W-:Y:S02]  /*33e10*/  @!P3 VIADD R2, R2, 0x7fe001 ;  /* 0x007fe0010202b836 */ /* 0x000fe40000000000 */
[----:B------:R-:W-:Y:S01]  /*33e20*/  IMAD R5, R5, -0x7fe001, RZ ;  /* 0xff801fff05057824 */ /* 0x000fe200078e02ff */
[----:B------:R-:W-:Y:S01]  /*33e30*/  IADD3 R44, PT, PT, R44, -R27, R7 ;  /* 0x8000001b2c2c7210 */ /* 0x000fe20007ffe007 */
[----:B------:R-:W-:Y:S02]  /*33e40*/  IMAD.IADD R38, R38, 0x1, -R47 ;  /* 0x0000000126267824 */ /* 0x000fe400078e0a2f */
[----:B------:R-:W-:Y:S01]  /*33e50*/  @!P1 VIADD R36, R36, 0x7fe001 ;  /* 0x007fe00124249836 */ /* 0x000fe20000000000 */
[----:B------:R0:W-:Y:S01]  /*33e60*/  STL [R1+0x4c60], R2 ;  /* 0x004c600201007387 */ /* 0x0001e20000100800 */
[----:B------:R-:W-:Y:S01]  /*33e70*/  @!P2 VIADD R16, R16, 0x7fe001 ;  /* 0x007fe0011010a836 */ /* 0x000fe20000000000 */
[----:B------:R-:W-:Y:S02]  /*33e80*/  IADD3 R12, PT, PT, R12, -R37, R5 ;  /* 0x800000250c0c7210 */ /* 0x000fe40007ffe005 */
[----:B------:R-:W-:Y:S01]  /*33e90*/  STL [R1+0x4ce0], R46 ;  /* 0x004ce02e01007387 */ /* 0x000fe20000100800 */
[----:B------:R-:W-:-:S03]  /*33ea0*/  ISETP.GE.AND P3, PT, R38, RZ, PT ;  /* 0x000000ff2600720c */ /* 0x000fc60003f66270 */
[----:B------:R-:W5:Y:S01]  /*33eb0*/  LDL R26, [R1+0x4d34] ;  /* 0x004d3400011a7983 */ /* 0x000f620000100800 */
[----:B------:R-:W-:-:S03]  /*33ec0*/  IADD3 R5, PT, PT, R40, -R41, RZ ;  /* 0x8000002928057210 */ /* 0x000fc60007ffe0ff */
[----:B------:R-:W5:Y:S01]  /*33ed0*/  LDL R63, [R1+0x4db4] ;  /* 0x004db400013f7983 */ /* 0x000f620000100800 */
[----:B------:R-:W-:-:S03]  /*33ee0*/  @P0 VIADD R8, R8, 0xff801fff ;  /* 0xff801fff08080836 */ /* 0x000fc60000000000 */
[----:B------:R1:W-:Y:S04]  /*33ef0*/  STL [R1+0x4c64], R36 ;  /* 0x004c642401007387 */ /* 0x0003e80000100800 */
[----:B------:R-:W-:Y:S01]  /*33f00*/  STL [R1+0x4ce4], R44 ;  /* 0x004ce42c01007387 */ /* 0x000fe20000100800 */
[----:B------:R-:W-:-:S03]  /*33f10*/  ISETP.GE.AND P1, PT, R5, RZ, PT ;  /* 0x000000ff0500720c */ /* 0x000fc60003f26270 */
[----:B------:R-:W-:Y:S04]  /*33f20*/  STL [R1+0x4c68], R16 ;  /* 0x004c681001007387 */ /* 0x000fe80000100800 */
[----:B------:R1:W-:Y:S01]  /*33f30*/  STL [R1+0x4ce8], R12 ;  /* 0x004ce80c01007387 */ /* 0x0003e20000100800 */
[----:B------:R-:W-:-:S03]  /*33f40*/  ISETP.GE.AND P0, PT, R8, RZ, PT ;  /* 0x000000ff0800720c */ /* 0x000fc60003f06270 */
[----:B------:R-:W5:Y:S04]  /*33f50*/  LDL R27, [R1+0x4d38] ;  /* 0x004d3800011b7983 */ /* 0x000f680000100800 */
[----:B------:R-:W5:Y:S01]  /*33f60*/  LDL R60, [R1+0x4db8] ;  /* 0x004db800013c7983 */ /* 0x000f620000100800 */
[----:B------:R-:W-:Y:S01]  /*33f70*/  @!P3 IADD3 R38, PT, PT, R38, 0x7fe001, RZ ;  /* 0x007fe0012626b810 */ /* 0x000fe20007ffe0ff */
[----:B0-----:R-:W-:Y:S02]  /*33f80*/  IMAD.IADD R2, R42, 0x1, -R49 ;  /* 0x000000012a027824 */ /* 0x001fe400078e0a31 */
[----:B------:R-:W-:Y:S01]  /*33f90*/  IMAD.IADD R40, R40, 0x1, R41 ;  /* 0x0000000128287824 */ /* 0x000fe200078e0229 */
[----:B------:R-:W-:Y:S01]  /*33fa0*/  @!P1 IADD3 R5, PT, PT, R5, 0x7fe001, RZ ;  /* 0x007fe00105059810 */ /* 0x000fe20007ffe0ff */
[----:B------:R-:W-:Y:S01]  /*33fb0*/  IMAD.WIDE R38, R38, UR5, RZ ;  /* 0x0000000526267c25 */ /* 0x000fe2000f8e02ff */
[----:B------:R-:W-:-:S03]  /*33fc0*/  ISETP.GE.AND P2, PT, R2, RZ, PT ;  /* 0x000000ff0200720c */ /* 0x000fc60003f46270 */
[----:B------:R-:W-:Y:S01]  /*33fd0*/  @!P0 VIADD R8, R8, 0x7fe001 ;  /* 0x007fe00108088836 */ /* 0x000fe20000000000 */
[----:B------:R-:W-:Y:S01]  /*33fe0*/  ISETP.GT.AND P0, PT, R40, 0x7fe000, PT ;  /* 0x007fe0002800780c */ /* 0x000fe20003f04270 */
[----:B------:R-:W-:Y:S02]  /*33ff0*/  IMAD R9, R38, 0x3802001, RZ ;  /* 0x0380200126097824 */ /* 0x000fe400078e02ff */
[----:B-1----:R-:W-:Y:S01]  /*34000*/  IMAD.WIDE R36, R5, UR5, RZ ;  /* 0x0000000505247c25 */ /* 0x002fe2000f8e02ff */
[----:B------:R0:W-:Y:S02]  /*34010*/  STL [R1+0x4c6c], R8 ;  /* 0x004c6c0801007387 */ /* 0x0001e40000100800 */
[----:B------:R-:W-:Y:S01]  /*34020*/  SHF.R.S32.HI R7, RZ, 0x1f, R9 ;  /* 0x0000001fff077819 */ /* 0x000fe20000011409 */
[----:B------:R-:W-:Y:S01]  /*34030*/  IMAD.IADD R42, R42, 0x1, R49 ;  /* 0x000000012a2a7824 */ /* 0x000fe200078e0231 */
[----:B------:R-:W5:Y:S01]  /*34040*/  LDL R67, [R1+0x4d3c] ;  /* 0x004d3c0001437983 */ /* 0x000f620000100800 */
[----:B------:R-:W-:-:S02]  /*34050*/  IMAD R25, R36, 0x3802001, RZ ;  /* 0x0380200124197824 */ /* 0x000fc400078e02ff */
[----:B------:R-:W-:Y:S01]  /*34060*/  IMAD.IADD R12, R43, 0x1, R50 ;  /* 0x000000012b0c7824 */ /* 0x000fe200078e0232 */
[----:B------:R-:W5:Y:S01]  /*34070*/  LDL R62, [R1+0x4dbc] ;  /* 0x004dbc00013e7983 */ /* 0x000f620000100800 */
[----:B------:R-:W-:Y:S01]  /*34080*/  IMAD.HI.U32 R44, R9, -0x7fe001, R38 ;  /* 0xff801fff092c7827 */ /* 0x000fe200078e0026 */
[----:B------:R-:W-:Y:S02]  /*34090*/  ISETP.GT.AND P1, PT, R42, 0x7fe000, PT ;  /* 0x007fe0002a00780c */ /* 0x000fe40003f24270 */
[----:B------:R-:W-:Y:S01]  /*340a0*/  SHF.R.S32.HI R5, RZ, 0x1f, R25 ;  /* 0x0000001fff057819 */ /* 0x000fe20000011419 */
[----:B------:R-:W-:Y:S01]  /*340b0*/  IMAD R7, R7, -0x7fe001, RZ ;  /* 0xff801fff07077824 */ /* 0x000fe200078e02ff */
[----:B------:R-:W-:Y:S01]  /*340c0*/  @!P2 IADD3 R2, PT, PT, R2, 0x7fe001, RZ ;  /* 0x007fe0010202a810 */ /* 0x000fe20007ffe0ff */
[----:B------:R-:W-:Y:S01]  /*340d0*/  IMAD.IADD R43, R43, 0x1, -R50 ;  /* 0x000000012b2b7824 */ /* 0x000fe200078e0a32 */
[----:B------:R-:W-:Y:S02]  /*340e0*/  ISETP.GT.AND P2, PT, R12, 0x7fe000, PT ;  /* 0x007fe0000c00780c */ /* 0x000fe40003f44270 */
[----:B------:R-:W-:Y:S01]  /*340f0*/  @P0 IADD3 R40, PT, PT, R40, -0x7fe001, RZ ;  /* 0xff801fff28280810 */ /* 0x000fe20007ffe0ff */
[----:B------:R-:W-:Y:S01]  /*34100*/  IMAD.HI.U32 R36, R25, -0x7fe001, R36 ;  /* 0xff801fff19247827 */ /* 0x000fe200078e0024 */
[----:B------:R-:W-:-:S02]  /*34110*/  IADD3 R44, PT, PT, R44, -R9, R7 ;  /* 0x800000092c2c7210 */ /* 0x000fc40007ffe007 */
[----:B------:R-:W-:Y:S01]  /*34120*/  ISETP.GE.AND P0, PT, R40, RZ, PT ;  /* 0x000000ff2800720c */ /* 0x000fe20003f06270 */
[----:B------:R-:W-:Y:S01]  /*34130*/  IMAD R38, R5, -0x7fe001, RZ ;  /* 0xff801fff05267824 */ /* 0x000fe200078e02ff */
[----:B------:R-:W-:Y:S01]  /*34140*/  ISETP.GE.AND P3, PT, R43, RZ, PT ;  /* 0x000000ff2b00720c */ /* 0x000fe20003f66270 */
[----:B0-----:R-:W-:Y:S01]  /*34150*/  IMAD.WIDE R8, R2, UR5, RZ ;  /* 0x0000000502087c25 */ /* 0x001fe2000f8e02ff */
[----:B------:R0:W-:Y:S02]  /*34160*/  STL [R1+0x4cec], R44 ;  /* 0x004cec2c01007387 */ /* 0x0001e40000100800 */
[----:B------:R-:W-:Y:S02]  /*34170*/  IADD3 R38, PT, PT, R36, -R25, R38 ;  /* 0x8000001924267210 */ /* 0x000fe40007ffe026 */
[----:B------:R-:W5:Y:S01]  /*34180*/  LDL R36, [R1+0x4d40] ;  /* 0x004d400001247983 */ /* 0x000f620000100800 */
[----:B------:R-:W-:-:S03]  /*34190*/  @P1 VIADD R42, R42, 0xff801fff ;  /* 0xff801fff2a2a1836 */ /* 0x000fc60000000000 */
[----:B------:R-:W5:Y:S01]  /*341a0*/  LDL R37, [R1+0x4dc0] ;  /* 0x004dc00001257983 */ /* 0x000f620000100800 */
[----:B------:R-:W-:Y:S02]  /*341b0*/  IMAD R7, R8, 0x3802001, RZ ;  /* 0x0380200108077824 */ /* 0x000fe400078e02ff */
[----:B------:R-:W-:Y:S01]  /*341c0*/  @P2 VIADD R12, R12, 0xff801fff ;  /* 0xff801fff0c0c2836 */ /* 0x000fe20000000000 */
[----:B------:R-:W-:Y:S01]  /*341d0*/  ISETP.GE.AND P1, PT, R42, RZ, PT ;  /* 0x000000ff2a00720c */ /* 0x000fe20003f26270 */
[----:B------:R-:W-:Y:S01]  /*341e0*/  @!P0 VIADD R40, R40, 0x7fe001 ;  /* 0x007fe00128288836 */ /* 0x000fe20000000000 */
[----:B------:R-:W-:Y:S01]  /*341f0*/  SHF.R.S32.HI R2, RZ, 0x1f, R7 ;  /* 0x0000001fff027819 */ /* 0x000fe20000011407 */
[----:B------:R-:W-:Y:S01]  /*34200*/  IMAD.IADD R5, R0, 0x1, -R3 ;  /* 0x0000000100057824 */ /* 0x000fe200078e0a03 */
[----:B------:R-:W-:Y:S02]  /*34210*/  ISETP.GE.AND P0, PT, R12, RZ, PT ;  /* 0x000000ff0c00720c */ /* 0x000fe40003f06270 */
[----:B------:R-:W-:Y:S01]  /*34220*/  @!P3 IADD3 R43, PT, PT, R43, 0x7fe001, RZ ;  /* 0x007fe0012b2bb810 */ /* 0x000fe20007ffe0ff */
[----:B------:R-:W-:Y:S01]  /*34230*/  IMAD.HI.U32 R16, R7, -0x7fe001, R8 ;  /* 0xff801fff07107827 */ /* 0x000fe200078e0008 */
[----:B------:R-:W1:Y:S01]  /*34240*/  LDCU UR4, c[0x3][UR6+-0xec] ;  /* 0x00ffe280060477ac */ /* 0x000e620008000800 */
[----:B------:R-:W-:-:S02]  /*34250*/  ISETP.GE.AND P2, PT, R5, RZ, PT ;  /* 0x000000ff0500720c */ /* 0x000fc40003f46270 */
[----:B------:R-:W-:Y:S02]  /*34260*/  IMAD R2, R2, -0x7fe001, RZ ;  /* 0xff801fff02027824 */ /* 0x000fe400078e02ff */
[----:B------:R-:W-:Y:S01]  /*34270*/  IMAD.WIDE R8, R43, UR5, RZ ;  /* 0x000000052b087c25 */ /* 0x000fe2000f8e02ff */
[----:B------:R-:W-:Y:S02]  /*34280*/  @!P1 IADD3 R42, PT, PT, R42, 0x7fe001, RZ ;  /* 0x007fe0012a2a9810 */ /* 0x000fe40007ffe0ff */
[----:B------:R-:W-:Y:S01]  /*34290*/  IADD3 R16, PT, PT, R16, -R7, R2 ;  /* 0x8000000710107210 */ /* 0x000fe20007ffe002 */
[----:B------:R-:W-:Y:S02]  /*342a0*/  IMAD R25, R8, 0x3802001, RZ ;  /* 0x0380200108197824 */ /* 0x000fe400078e02ff */
[----:B------:R-:W-:Y:S01]  /*342b0*/  IMAD.IADD R2, R0, 0x1, R3 ;  /* 0x0000000100027824 */ /* 0x000fe200078e0203 */
[----:B------:R-:W-:Y:S01]  /*342c0*/  STL [R1+0x4c70], R40 ;  /* 0x004c702801007387 */ /* 0x000fe20000100800 */
[----:B------:R-:W-:-:S02]  /*342d0*/  @!P0 VIADD R12, R12, 0x7fe001 ;  /* 0x007fe0010c0c8836 */ /* 0x000fc40000000000 */
[----:B0-----:R-:W-:Y:S01]  /*342e0*/  IMAD.HI.U32 R44, R25, -0x7fe001, R8 ;  /* 0xff801fff192c7827 */ /* 0x001fe200078e0008 */
[----:B------:R0:W-:Y:S01]  /*342f0*/  STL [R1+0x4cf0], R38 ;  /* 0x004cf02601007387 */ /* 0x0001e20000100800 */
[----:B------:R-:W-:Y:S02]  /*34300*/  IADD3 R8, PT, PT, R6, R53, RZ ;  /* 0x0000003506087210 */ /* 0x000fe40007ffe0ff */
[----:B------:R-:W-:Y:S01]  /*34310*/  ISETP.GT.AND P0, PT, R2, 0x7fe000, PT ;  /* 0x007fe0000200780c */ /* 0x000fe20003f04270 */
[----:B------:R-:W-:Y:S01]  /*34320*/  STL [R1+0x4c74], R42 ;  /* 0x004c742a01007387 */ /* 0x000fe20000100800 */
[----:B------:R-:W-:Y:S01]  /*34330*/  IMAD.IADD R9, R6, 0x1, -R53 ;  /* 0x0000000106097824 */ /* 0x000fe200078e0a35 */
[----:B------:R-:W-:Y:S01]  /*34340*/  ISETP.GT.AND P1, PT, R8, 0x7fe000, PT ;  /* 0x007fe0000800780c */ /* 0x000fe20003f24270 */
[----:B------:R-:W-:Y:S01]  /*34350*/  @!P2 VIADD R5, R5, 0x7fe001 ;  /* 0x007fe0010505a836 */ /* 0x000fe20000000000 */
[----:B------:R-:W-:Y:S01]  /*34360*/  STL [R1+0x4cf4], R16 ;  /* 0x004cf41001007387 */ /* 0x000fe20000100800 */
[----:B------:R-:W-:-:S03]  /*34370*/  SHF.R.S32.HI R0, RZ, 0x1f, R25 ;  /* 0x0000001fff007819 */ /* 0x000fc60000011419 */
[----:B------:R2:W-:Y:S01]  /*34380*/  STL [R1+0x4c78], R12 ;  /* 0x004c780c01007387 */ /* 0x0005e20000100800 */
[----:B-1----:R-:W-:-:S03]  /*34390*/  IMAD.WIDE R6, R5, UR4, RZ ;  /* 0x0000000405067c25 */ /* 0x002fc6000f8e02ff */
[----:B0-----:R-:W5:Y:S04]  /*343a0*/  LDL R38, [R1+0x4d44] ;  /* 0x004d440001267983 */ /* 0x001f680000100800 */
[----:B------:R-:W5:Y:S01]  /*343b0*/  LDL R53, [R1+0x4dc4] ;  /* 0x004dc40001357983 */ /* 0x000f620000100800 */
[----:B------:R-:W-:Y:S01]  /*343c0*/  IMAD R0, R0, -0x7fe001, RZ ;  /* 0xff801fff00007824 */ /* 0x000fe200078e02ff */
[----:B------:R-:W-:Y:S01]  /*343d0*/  ISETP.GE.AND P2, PT, R9, RZ, PT ;  /* 0x000000ff0900720c */ /* 0x000fe20003f46270 */
[----:B------:R-:W-:Y:S01]  /*343e0*/  IMAD R5, R6, 0x3802001, RZ ;  /* 0x0380200106057824 */ /* 0x000fe200078e02ff */
[----:B------:R-:W5:Y:S01]  /*343f0*/  LDL R39, [R1+0x4d48] ;  /* 0x004d480001277983 */ /* 0x000f620000100800 */
[----:B------:R-:W-:Y:S01]  /*34400*/  @P0 VIADD R2, R2, 0xff801fff ;  /* 0xff801fff02020836 */ /* 0x000fe20000000000 */
[----:B------:R-:W-:-:S02]  /*34410*/  IADD3 R0, PT, PT, R44, -R25, R0 ;  /* 0x800000192c007210 */ /* 0x000fc40007ffe000 */
[----:B------:R-:W5:Y:S01]  /*34420*/  LDL R64, [R1+0x4dc8] ;  /* 0x004dc80001407983 */ /* 0x000f620000100800 */
[----:B------:R-:W-:Y:S02]  /*34430*/  SHF.R.S32.HI R3, RZ, 0x1f, R5 ;  /* 0x0000001fff037819 */ /* 0x000fe40000011405 */
[----:B------:R-:W-:Y:S01]  /*34440*/  @P1 IADD3 R8, PT, PT, R8, -0x7fe001, RZ ;  /* 0xff801fff08081810 */ /* 0x000fe20007ffe0ff */
[--C-:B--2---:R-:W-:Y:S01]  /*34450*/  IMAD.IADD R12, R10, 0x1, R55.reuse ;  /* 0x000000010a0c7824 */ /* 0x104fe200078e0237 */
[----:B------:R-:W-:Y:S01]  /*34460*/  ISETP.GE.AND P1, PT, R2, RZ, PT ;  /* 0x000000ff0200720c */ /* 0x000fe20003f26270 */
[----:B------:R0:W-:Y:S01]  /*34470*/  STL [R1+0x4cf8], R0 ;  /* 0x004cf80001007387 */ /* 0x0001e20000100800 */
[----:B------:R-:W-:Y:S02]  /*34480*/  IMAD.IADD R10, R10, 0x1, -R55 ;  /* 0x000000010a0a7824 */ /* 0x000fe400078e0a37 */
[----:B------:R-:W-:Y:S01]  /*34490*/  IMAD.HI.U32 R42, R5, -0x7fe001, R6 ;  /* 0xff801fff052a7827 */ /* 0x000fe200078e0006 */
[----:B------:R-:W2:Y:S03]  /*344a0*/  LDL R40, [R1+0x4d4c] ;  /* 0x004d4c0001287983 */ /* 0x000ea60000100800 */
[----:B------:R-:W-:Y:S01]  /*344b0*/  IMAD R3, R3, -0x7fe001, RZ ;  /* 0xff801fff03037824 */ /* 0x000fe200078e02ff */
[----:B------:R-:W2:Y:S01]  /*344c0*/  LDL R55, [R1+0x4dcc] ;  /* 0x004dcc0001377983 */ /* 0x000ea20000100800 */
[----:B------:R-:W-:-:S03]  /*344d0*/  @!P2 IADD3 R9, PT, PT, R9, 0x7fe001, RZ ;  /* 0x007fe0010909a810 */ /* 0x000fc60007ffe0ff */
[----:B------:R-:W-:Y:S01]  /*344e0*/  IADD3 R42, PT, PT, R42, -R5, R3 ;  /* 0x800000052a2a7210 */ /* 0x000fe20007ffe003 */
[----:B------:R-:W-:Y:S01]  /*344f0*/  IMAD.IADD R3, R11, 0x1, -R52 ;  /* 0x000000010b037824 */ /* 0x000fe200078e0a34 */
[----:B------:R-:W-:Y:S01]  /*34500*/  ISETP.GT.AND P0, PT, R12, 0x7fe000, PT ;  /* 0x007fe0000c00780c */ /* 0x000fe20003f04270 */
[----:B------:R-:W-:Y:S01]  /*34510*/  IMAD.WIDE R6, R9, UR4, RZ ;  /* 0x0000000409067c25 */ /* 0x000fe2000f8e02ff */
[----:B------:R-:W-:Y:S02]  /*34520*/  ISETP.GE.AND P2, PT, R8, RZ, PT ;  /* 0x000000ff0800720c */ /* 0x000fe40003f46270 */
[----:B------:R-:W-:Y:S02]  /*34530*/  @!P1 IADD3 R2, PT, PT, R2, 0x7fe001, RZ ;  /* 0x007fe00102029810 */ /* 0x000fe40007ffe0ff */
[----:B------:R-:W-:Y:S01]  /*34540*/  ISETP.GE.AND P1, PT, R3, RZ, PT ;  /* 0x000000ff0300720c */ /* 0x000fe20003f26270 */
[----:B------:R-:W-:Y:S01]  /*34550*/  IMAD R9, R6, 0x3802001, RZ ;  /* 0x0380200106097824 */ /* 0x000fe200078e02ff */
[----:B------:R-:W-:Y:S01]  /*34560*/  ISETP.GE.AND P3, PT, R10, RZ, PT ;  /* 0x000000ff0a00720c */ /* 0x000fe20003f66270 */
[----:B------:R-:W-:-:S03]  /*34570*/  IMAD.IADD R16, R13, 0x1, R14 ;  /* 0x000000010d107824 */ /* 0x000fc600078e020e */
[----:B------:R-:W-:Y:S01]  /*34580*/  SHF.R.S32.HI R5, RZ, 0x1f, R9 ;  /* 0x0000001fff057819 */ /* 0x000fe20000011409 */
[----:B------:R-:W-:Y:S02]  /*34590*/  @P0 VIADD R12, R12, 0xff801fff ;  /* 0xff801fff0c0c0836 */ /* 0x000fe40000000000 */
[----:B------:R-:W-:Y:S02]  /*345a0*/  IMAD.IADD R13, R13, 0x1, -R14 ;  /* 0x000000010d0d7824 */ /* 0x000fe400078e0a0e */
[----:B------:R-:W-:Y:S01]  /*345b0*/  IMAD.HI.U32 R44, R9, -0x7fe001, R6 ;  /* 0xff801fff092c7827 */ /* 0x000fe200078e0006 */
[----:B------:R-:W-:-:S03]  /*345c0*/  IADD3 R6, PT, PT, R11, R52, RZ ;  /* 0x000000340b067210 */ /* 0x000fc60007ffe0ff */
[----:B------:R-:W-:Y:S02]  /*345d0*/  @!P2 VIADD R8, R8, 0x7fe001 ;  /* 0x007fe0010808a836 */ /* 0x000fe40000000000 */
[----:B------:R-:W-:Y:S01]  /*345e0*/  IMAD R5, R5, -0x7fe001, RZ ;  /* 0xff801fff05057824 */ /* 0x000fe200078e02ff */
[----:B------:R-:W-:Y:S01]  /*345f0*/  @!P3 IADD3 R10, PT, PT, R10, 0x7fe001, RZ ;  /* 0x007fe0010a0ab810 */ /* 0x000fe20007ffe0ff */
[----:B------:R-:W-:Y:S01]  /*34600*/  @!P1 VIADD R3, R3, 0x7fe001 ;  /* 0x007fe00103039836 */ /* 0x000fe20000000000 */
[----:B------:R-:W-:Y:S01]  /*34610*/  STL [R1+0x4d00], R2 ;  /* 0x004d000201007387 */ /* 0x000fe20000100800 */
[----:B------:R-:W-:Y:S02]  /*34620*/  ISETP.GE.AND P2, PT, R12, RZ, PT ;  /* 0x000000ff0c00720c */ /* 0x000fe40003f46270 */
[----:B------:R-:W-:Y:S01]  /*34630*/  ISETP.GE.AND P3, PT, R13, RZ, PT ;  /* 0x000000ff0d00720c */ /* 0x000fe20003f66270 */
[----:B------:R-:W-:Y:S01]  /*34640*/  STL [R1+0x4d80], R42 ;  /* 0x004d802a01007387 */ /* 0x000fe20000100800 */
[----:B------:R-:W-:-:S02]  /*34650*/  IADD3 R44, PT, PT, R44, -R9, R5 ;  /* 0x800000092c2c7210 */ /* 0x000fc40007ffe005 */
[----:B------:R-:W-:Y:S01]  /*34660*/  ISETP.GT.AND P0, PT, R6, 0x7fe000, PT ;  /* 0x007fe0000600780c */ /* 0x000fe20003f04270 */
[----:B------:R1:W-:Y:S01]  /*34670*/  STL [R1+0x4d04], R8 ;  /* 0x004d040801007387 */ /* 0x0003e20000100800 */
[----:B------:R-:W-:Y:S01]  /*34680*/  ISETP.GT.AND P1, PT, R16, 0x7fe000, PT ;  /* 0x007fe0001000780c */ /* 0x000fe20003f24270 */
[----:B------:R-:W-:Y:S02]  /*34690*/  IMAD.WIDE R10, R10, UR4, RZ ;  /* 0x000000040a0a7c25 */ /* 0x000fe4000f8e02ff */
[----:B0-----:R-:W2:Y:S02]  /*346a0*/  LDL R0, [R1+0x4d50] ;  /* 0x004d500001007983 */ /* 0x001ea40000100800 */
[----:B-1----:R-:W-:Y:S02]  /*346b0*/  IMAD.WIDE R8, R3, UR4, RZ ;  /* 0x0000000403087c25 */ /* 0x002fe4000f8e02ff */
[----:B------:R-:W2:Y:S02]  /*346c0*/  LDL R3, [R1+0x4dd0] ;  /* 0x004dd00001037983 */ /* 0x000ea40000100800 */
[----:B------:R-:W-:-:S02]  /*346d0*/  IMAD R25, R10, 0x3802001, RZ ;  /* 0x038020010a197824 */ /* 0x000fc400078e02ff */
[----:B------:R-:W-:Y:S02]  /*346e0*/  IMAD R41, R8, 0x3802001, RZ ;  /* 0x0380200108297824 */ /* 0x000fe400078e02ff */
[----:B------:R-:W-:Y:S02]  /*346f0*/  @!P2 VIADD R12, R12, 0x7fe001 ;  /* 0x007fe0010c0ca836 */ /* 0x000fe40000000000 */
[----:B------:R-:W-:Y:S01]  /*34700*/  @!P3 VIADD R13, R13, 0x7fe001 ;  /* 0x007fe0010d0db836 */ /* 0x000fe20000000000 */
[----:B------:R-:W-:Y:S01]  /*34710*/  SHF.R.S32.HI R7, RZ, 0x1f, R25 ;  /* 0x0000001fff077819 */ /* 0x000fe20000011419 */
[----:B------:R-:W-:Y:S01]  /*34720*/  IMAD.HI.U32 R14, R41, -0x7fe001, R8 ;  /* 0xff801fff290e7827 */ /* 0x000fe200078e0008 */
[----:B------:R-:W-:Y:S01]  /*34730*/  @P0 IADD3 R6, PT, PT, R6, -0x7fe001, RZ ;  /* 0xff801fff06060810 */ /* 0x000fe20007ffe0ff */
[----:B------:R0:W-:Y:S02]  /*34740*/  STL [R1+0x4d84], R44 ;  /* 0x004d842c01007387 */ /* 0x0001e40000100800 */
[----:B------:R-:W-:-:S02]  /*34750*/  @P1 VIADD R16, R16, 0xff801fff ;  /* 0xff801fff10101836 */ /* 0x000fc40000000000 */
[----:B------:R-:W-:Y:S01]  /*34760*/  IMAD.WIDE R8, R13, UR4, RZ ;  /* 0x000000040d087c25 */ /* 0x000fe2000f8e02ff */
[----:B------:R1:W-:Y:S01]  /*34770*/  STL [R1+0x4d08], R12 ;  /* 0x004d080c01007387 */ /* 0x0003e20000100800 */
[----:B------:R-:W-:Y:S02]  /*34780*/  ISETP.GE.AND P0, PT, R6, RZ, PT ;  /* 0x000000ff0600720c */ /* 0x000fe40003f06270 */
[----:B------:R-:W-:Y:S01]  /*34790*/  IMAD.HI.U32 R46, R25, -0x7fe001, R10 ;  /* 0xff801fff192e7827 */ /* 0x000fe200078e000a */
[----:B------:R-:W2:Y:S01]  /*347a0*/  LDL R42, [R1+0x4d54] ;  /* 0x004d5400012a7983 */ /* 0x000ea20000100800 */
[----:B------:R-:W-:Y:S02]  /*347b0*/  SHF.R.S32.HI R10, RZ, 0x1f, R41 ;  /* 0x0000001fff0a7819 */ /* 0x000fe40000011429 */
[----:B------:R-:W-:Y:S01]  /*347c0*/  IMAD R11, R7, -0x7fe001, RZ ;  /* 0xff801fff070b7824 */ /* 0x000fe200078e02ff */
[----:B------:R-:W2:Y:S01]  /*347d0*/  LDL R65, [R1+0x4dd4] ;  /* 0x004dd40001417983 */ /* 0x000ea20000100800 */
[----:B------:R-:W-:Y:S01]  /*347e0*/  IMAD R43, R8, 0x3802001, RZ ;  /* 0x03802001082b7824 */ /* 0x000fe200078e02ff */
[----:B------:R-:W-:-:S02]  /*347f0*/  ISETP.GE.AND P1, PT, R16, RZ, PT ;  /* 0x000000ff1000720c */ /* 0x000fc40003f26270 */
[----:B------:R-:W2:Y:S01]  /*34800*/  LDL R2, [R1+0x4d58] ;  /* 0x004d580001027983 */ /* 0x000ea20000100800 */
[----:B------:R-:W-:Y:S01]  /*34810*/  IMAD R10, R10, -0x7fe001, RZ ;  /* 0xff801fff0a0a7824 */ /* 0x000fe200078e02ff */
[----:B------:R-:W-:Y:S02]  /*34820*/  IADD3 R46, PT, PT, R46, -R25, R11 ;  /* 0x800000192e2e7210 */ /* 0x000fe40007ffe00b */
[----:B------:R-:W2:Y:S01]  /*34830*/  LDL R5, [R1+0x4dd8] ;  /* 0x004dd80001057983 */ /* 0x000ea20000100800 */
[----:B------:R-:W-:Y:S02]  /*34840*/  SHF.R.S32.HI R11, RZ, 0x1f, R43 ;  /* 0x0000001fff0b7819 */ /* 0x000fe4000001142b */
[----:B0-----:R-:W-:Y:S01]  /*34850*/  IADD3 R44, PT, PT, R14, -R41, R10 ;  /* 0x800000290e2c7210 */ /* 0x001fe20007ffe00a */
[----:B------:R-:W-:-:S04]  /*34860*/  IMAD.HI.U32 R14, R43, -0x7fe001, R8 ;  /* 0xff801fff2b0e7827 */ /* 0x000fc800078e0008 */
[----:B------:R-:W-:Y:S02]  /*34870*/  IMAD R11, R11, -0x7fe001, RZ ;  /* 0xff801fff0b0b7824 */ /* 0x000fe400078e02ff */
[----:B------:R-:W-:Y:S01]  /*34880*/  @!P0 VIADD R6, R6, 0x7fe001 ;  /* 0x007fe00106068836 */ /* 0x000fe20000000000 */
[----:B------:R-:W-:Y:S01]  /*34890*/  @!P1 IADD3 R16, PT, PT, R16, 0x7fe001, RZ ;  /* 0x007fe00110109810 */ /* 0x000fe20007ffe0ff */
[----:B------:R-:W-:Y:S01]  /*348a0*/  STL [R1+0x4d88], R46 ;  /* 0x004d882e01007387 */ /* 0x000fe20000100800 */
[----:B------:R-:W-:-:S03]  /*348b0*/  IADD3 R14, PT, PT, R14, -R43, R11 ;  /* 0x8000002b0e0e7210 */ /* 0x000fc60007ffe00b */
[----:B------:R-:W-:Y:S04]  /*348c0*/  STL [R1+0x4d0c], R6 ;  /* 0x004d0c0601007387 */ /* 0x000fe80000100800 */
[----:B------:R0:W-:Y:S04]  /*348d0*/  STL [R1+0x4d8c], R44 ;  /* 0x004d8c2c01007387 */ /* 0x0001e80000100800 */
[----:B------:R3:W-:Y:S01]  /*348e0*/  STL [R1+0x4d10], R16 ;  /* 0x004d101001007387 */ /* 0x0007e20000100800 */
[----:B------:R-:W-:-:S03]  /*348f0*/  IMAD.IADD R13, R17, 0x1, -R56 ;  /* 0x00000001110d7824 */ /* 0x000fc600078e0a38 */
[----:B------:R4:W-:Y:S04]  /*34900*/  STL [R1+0x4d90], R14 ;  /* 0x004d900e01007387 */ /* 0x0009e80000100800 */
[----:B------:R-:W2:Y:S04]  /*34910*/  LDL R43, [R1+0x4d5c] ;  /* 0x004d5c00012b7983 */ /* 0x000ea80000100800 */
[----:B------:R-:W2:Y:S01]  /*34920*/  LDL R52, [R1+0x4ddc] ;  /* 0x004ddc0001347983 */ /* 0x000ea20000100800 */
[C---:B------:R-:W-:Y:S01]  /*34930*/  IADD3 R7, PT, PT, R15.reuse, -R54, RZ ;  /* 0x800000360f077210 */ /* 0x040fe20007ffe0ff */
[----:B------:R-:W-:Y:S01]  /*34940*/  IMAD.IADD R8, R15, 0x1, R54 ;  /* 0x000000010f087824 */ /* 0x000fe200078e0236 */
[----:B------:R-:W-:Y:S01]  /*34950*/  ISETP.GE.AND P3, PT, R13, RZ, PT ;  /* 0x000000ff0d00720c */ /* 0x000fe20003f66270 */
[----:B-1----:R-:W-:Y:S01]  /*34960*/  IMAD.IADD R12, R17, 0x1, R56 ;  /* 0x00000001110c7824 */ /* 0x002fe200078e0238 */
[----:B------:R-:W-:Y:S01]  /*34970*/  ISETP.GE.AND P2, PT, R7, RZ, PT ;  /* 0x000000ff0700720c */ /* 0x000fe20003f46270 */
[----:B------:R-:W-:Y:S01]  /*34980*/  IMAD.IADD R9, R18, 0x1, -R57 ;  /* 0x0000000112097824 */ /* 0x000fe200078e0a39 */
[----:B------:R-:W-:Y:S01]  /*34990*/  ISETP.GT.AND P0, PT, R8, 0x7fe000, PT ;  /* 0x007fe0000800780c */ /* 0x000fe20003f04270 */
[----:B------:R-:W2:Y:S01]  /*349a0*/  LDL R69, [R1+0x4d60] ;  /* 0x004d600001457983 */ /* 0x000ea20000100800 */
[----:B------:R-:W-:-:S03]  /*349b0*/  ISETP.GT.AND P1, PT, R12, 0x7fe000, PT ;  /* 0x007fe0000c00780c */ /* 0x000fc60003f24270 */
[----:B0-----:R-:W2:Y:S04]  /*349c0*/  LDL R44, [R1+0x4de0] ;  /* 0x004de000012c7983 */ /* 0x001ea80000100800 */
[----:B------:R-:W-:Y:S02]  /*349d0*/  @!P3 IADD3 R13, PT, PT, R13, 0x7fe001, RZ ;  /* 0x007fe0010d0db810 */ /* 0x000fe40007ffe0ff */
[----:B------:R-:W-:Y:S01]  /*349e0*/  ISETP.GE.AND P3, PT, R9, RZ, PT ;  /* 0x000000ff0900720c */ /* 0x000fe20003f66270 */
[----:B------:R-:W-:Y:S01]  /*349f0*/  @!P2 VIADD R7, R7, 0x7fe001 ;  /* 0x007fe0010707a836 */ /* 0x000fe20000000000 */
[----:B------:R-:W-:Y:S01]  /*34a00*/  IADD3 R18, PT, PT, R18, R57, RZ ;  /* 0x0000003912127210 */ /* 0x000fe20007ffe0ff */
[----:B------:R-:W-:Y:S02]  /*34a10*/  @P0 VIADD R8, R8, 0xff801fff ;  /* 0xff801fff08080836 */ /* 0x000fe40000000000 */
[----:B------:R-:W-:Y:S01]  /*34a20*/  IMAD.WIDE R10, R7, UR4, RZ ;  /* 0x00000004070a7c25 */ /* 0x000fe2000f8e02ff */
[----:B------:R-:W-:-:S03]  /*34a30*/  @P1 IADD3 R12, PT, PT, R12, -0x7fe001, RZ ;  /* 0xff801fff0c0c1810 */ /* 0x000fc60007ffe0ff */
[----:B------:R-:W-:Y:S01]  /*34a40*/  IMAD.WIDE R6, R13, UR4, RZ ;  /* 0x000000040d067c25 */ /* 0x000fe2000f8e02ff */
[----:B------:R-:W-:Y:S02]  /*34a50*/  ISETP.GT.AND P2, PT, R18, 0x7fe000, PT ;  /* 0x007fe0001200780c */ /* 0x000fe40003f44270 */
[----:B------:R-:W-:Y:S01]  /*34a60*/  ISETP.GE.AND P0, PT, R8, RZ, PT ;  /* 0x000000ff0800720c */ /* 0x000fe20003f06270 */
[----:B------:R-:W-:Y:S01]  /*34a70*/  IMAD R13, R10, 0x3802001, RZ ;  /* 0x038020010a0d7824 */ /* 0x000fe200078e02ff */
[----:B------:R-:W-:Y:S01]  /*34a80*/  ISETP.GE.AND P1, PT, R12, RZ, PT ;  /* 0x000000ff0c00720c */ /* 0x000fe20003f26270 */
[----:B------:R-:W-:Y:S02]  /*34a90*/  IMAD R15, R6, 0x3802001, RZ ;  /* 0x03802001060f7824 */ /* 0x000fe400078e02ff */
[----:B------:R-:W-:Y:S01]  /*34aa0*/  IMAD.HI.U32 R46, R13, -0x7fe001, R10 ;  /* 0xff801fff0d2e7827 */ /* 0x000fe200078e000a */
[----:B------:R-:W-:-:S03]  /*34ab0*/  SHF.R.S32.HI R11, RZ, 0x1f, R13 ;  /* 0x0000001fff0b7819 */ /* 0x000fc6000001140d */
[----:B------:R-:W-:Y:S01]  /*34ac0*/  @!P3 VIADD R9, R9, 0x7fe001 ;  /* 0x007fe0010909b836 */ /* 0x000fe20000000000 */
[----:B------:R-:W-:Y:S01]  /*34ad0*/  SHF.R.S32.HI R10, RZ, 0x1f, R15 ;  /* 0x0000001fff0a7819 */ /* 0x000fe2000001140f */
[----:B---3--:R-:W-:-:S04]  /*34ae0*/  IMAD.HI.U32 R16, R15, -0x7fe001, R6 ;  /* 0xff801fff0f107827 */ /* 0x008fc800078e0006 */
[----:B------:R-:W-:-:S04]  /*34af0*/  IMAD.WIDE R6, R9, UR4, RZ ;  /* 0x0000000409067c25 */ /* 0x000fc8000f8e02ff */
[----:B------:R-:W-:Y:S02]  /*34b00*/  IMAD R11, R11, -0x7fe001, RZ ;  /* 0xff801fff0b0b7824 */ /* 0x000fe400078e02ff */
[----:B------:R-:W-:Y:S02]  /*34b10*/  IMAD R9, R10, -0x7fe001, RZ ;  /* 0xff801fff0a097824 */ /* 0x000fe400078e02ff */
[----:B------:R-:W-:Y:S02]  /*34b20*/  IMAD R17, R6, 0x3802001, RZ ;  /* 0x0380200106117824 */ /* 0x000fe400078e02ff */
[----:B------:R-:W-:Y:S01]  /*34b30*/  @P2 VIADD R18, R18, 0xff801fff ;  /* 0xff801fff12122836 */ /* 0x000fe20000000000 */
[----:B------:R-:W-:Y:S01]  /*34b40*/  IADD3 R46, PT, PT, R46, -R13, R11 ;  /* 0x8000000d2e2e7210 */ /* 0x000fe20007ffe00b */
[----:B------:R-:W-:Y:S02]  /*34b50*/  @!P0 VIADD R8, R8, 0x7fe001 ;  /* 0x007fe00108088836 */ /* 0x000fe40000000000 */
[C---:B------:R-:W-:Y:S01]  /*34b60*/  IMAD.IADD R10, R19.reuse, 0x1, R20 ;  /* 0x00000001130a7824 */ /* 0x040fe200078e0214 */
[----:B------:R-:W-:Y:S01]  /*34b70*/  IADD3 R19, PT, PT, R19, -R20, RZ ;  /* 0x8000001413137210 */ /* 0x000fe20007ffe0ff */
[----:B----4-:R-:W-:Y:S01]  /*34b80*/  IMAD.HI.U32 R14, R17, -0x7fe001, R6 ;  /* 0xff801fff110e7827 */ /* 0x010fe200078e0006 */
[----:B------:R-:W-:-:S02]  /*34b90*/  IADD3 R16, PT, PT, R16, -R15, R9 ;  /* 0x8000000f10107210 */ /* 0x000fc40007ffe009 */
[----:B------:R-:W-:Y:S01]  /*34ba0*/  SHF.R.S32.HI R6, RZ, 0x1f, R17 ;  /* 0x0000001fff067819 */ /* 0x000fe20000011411 */
[----:B------:R-:W-:Y:S01]  /*34bb0*/  @!P1 VIADD R12, R12, 0x7fe001 ;  /* 0x007fe0010c0c9836 */ /* 0x000fe20000000000 */
[----:B------:R-:W-:Y:S01]  /*34bc0*/  ISETP.GE.AND P2, PT, R18, RZ, PT ;  /* 0x000000ff1200720c */ /* 0x000fe20003f46270 */
[----:B------:R0:W-:Y:S01]  /*34bd0*/  STL [R1+0x4d14], R8 ;  /* 0x004d140801007387 */ /* 0x0001e20000100800 */
[----:B------:R-:W-:Y:S01]  /*34be0*/  ISETP.GE.AND P1, PT, R19, RZ, PT ;  /* 0x000000ff1300720c */ /* 0x000fe20003f26270 */
[----:B------:R-:W-:Y:S02]  /*34bf0*/  IMAD R6, R6, -0x7fe001, RZ ;  /* 0xff801fff06067824 */ /* 0x000fe400078e02ff */
[----:B------:R-:W-:Y:S04]  /*34c00*/  STL [R1+0x4d94], R46 ;  /* 0x004d942e01007387 */ /* 0x000fe80000100800 */
[----:B------:R5:W-:Y:S04]  /*34c10*/  STL [R1+0x4d18], R12 ;  /* 0x004d180c01007387 */ /* 0x000be80000100800 */
[----:B------:R-:W-:Y:S04]  /*34c20*/  STL [R1+0x4d98], R16 ;  /* 0x004d981001007387 */ /* 0x000fe80000100800 */
[----:B------:R-:W3:Y:S04]  /*34c30*/  LDL R45, [R1+0x4d64] ;  /* 0x004d6400012d7983 */ /* 0x000ee80000100800 */
[----:B------:R-:W3:Y:S01]  /*34c40*/  LDL R54, [R1+0x4de4] ;  /* 0x004de40001367983 */ /* 0x000ee20000100800 */
[----:B------:R-:W-:-:S02]  /*34c50*/  IADD3 R14, PT, PT, R14, -R17, R6 ;  /* 0x800000110e0e7210 */ /* 0x000fc40007ffe006 */
[----:B------:R-:W-:Y:S01]  /*34c60*/  IADD3 R6, PT, PT, R4, -R51, RZ ;  /* 0x8000003304067210 */ /* 0x000fe20007ffe0ff */
[----:B------:R-:W-:Y:S01]  /*34c70*/  @!P2 VIADD R18, R18, 0x7fe001 ;  /* 0x007fe0011212a836 */ /* 0x000fe20000000000 */
[----:B------:R-:W-:Y:S02]  /*34c80*/  ISETP.GT.AND P0, PT, R10, 0x7fe000, PT ;  /* 0x007fe0000a00780c */ /* 0x000fe40003f04270 */
[----:B------:R-:W-:Y:S02]  /*34c90*/  ISETP.GE.AND P2, PT, R6, RZ, PT ;  /* 0x000000ff0600720c */ /* 0x000fe40003f46270 */
[----:B------:R-:W-:Y:S01]  /*34ca0*/  @!P1 IADD3 R19, PT, PT, R19, 0x7fe001, RZ ;  /* 0x007fe00113139810 */ /* 0x000fe20007ffe0ff */
[----:B------:R-:W-:-:S04]  /*34cb0*/  IMAD.IADD R4, R4, 0x1, R51 ;  /* 0x0000000104047824 */ /* 0x000fc800078e0233 */
[----:B0-----:R-:W-:-:S04]  /*34cc0*/  IMAD.WIDE R8, R19, UR4, RZ ;  /* 0x0000000413087c25 */ /* 0x001fc8000f8e02ff */
[C---:B-----5:R-:W-:Y:S01]  /*34cd0*/  IMAD.IADD R12, R21.reuse, 0x1, R58 ;  /* 0x00000001150c7824 */ /* 0x060fe200078e023a */
[----:B------:R-:W-:Y:S01]  /*34ce0*/  IADD3 R21, PT, PT, R21, -R58, RZ ;  /* 0x8000003a15157210 */ /* 0x000fe20007ffe0ff */
[----:B------:R-:W-:Y:S02]  /*34cf0*/  IMAD R13, R8, 0x3802001, RZ ;  /* 0x03802001080d7824 */ /* 0x000fe400078e02ff */
[----:B------:R-:W-:Y:S01]  /*34d00*/  @P0 VIADD R10, R10, 0xff801fff ;  /* 0xff801fff0a0a0836 */ /* 0x000fe20000000000 */
[----:B------:R-:W-:Y:S01]  /*34d10*/  ISETP.GT.AND P0, PT, R4, 0x7fe000, PT ;  /* 0x007fe0000400780c */ /* 0x000fe20003f04270 */
[----:B------:R-:W-:Y:S01]  /*34d20*/  @!P2 VIADD R6, R6, 0x7fe001 ;  /* 0x007fe0010606a836 */ /* 0x000fe20000000000 */
[----:B------:R-:W-:Y:S02]  /*34d30*/  ISETP.GT.AND P1, PT, R12, 0x7fe000, PT ;  /* 0x007fe0000c00780c */ /* 0x000fe40003f24270 */
[----:B------:R-:W-:Y:S02]  /*34d40*/  SHF.R.S32.HI R11, RZ, 0x1f, R13 ;  /* 0x0000001fff0b7819 */ /* 0x000fe4000001140d */
[----:B------:R-:W-:Y:S01]  /*34d50*/  ISETP.GE.AND P2, PT, R21, RZ, PT ;  /* 0x000000ff1500720c */ /* 0x000fe20003f46270 */
[----:B------:R-:W-:Y:S01]  /*34d60*/  STL [R1+0x4d1c], R18 ;  /* 0x004d1c1201007387 */ /* 0x000fe20000100800 */
[----:B------:R-:W-:Y:S01]  /*34d70*/  IMAD.WIDE R6, R6, UR5, RZ ;  /* 0x0000000506067c25 */ /* 0x000fe2000f8e02ff */
[----:B------:R-:W-:-:S02]  /*34d80*/  ISETP.GE.AND P3, PT, R10, RZ, PT ;  /* 0x000000ff0a00720c */ /* 0x000fc40003f66270 */
[----:B------:R0:W-:Y:S02]  /*34d90*/  STL [R1+0x4d9c], R14 ;  /* 0x004d9c0e01007387 */ /* 0x0001e40000100800 */
[----:B------:R-:W-:Y:S02]  /*34da0*/  @P0 IADD3 R4, PT, PT, R4, -0x7fe001, RZ ;  /* 0xff801fff04040810 */ /* 0x000fe40007ffe0ff */
[----:B------:R-:W4:Y:S01]  /*34db0*/  LDL R46, [R1+0x4d68] ;  /* 0x004d6800012e7983 */ /* 0x000f220000100800 */
[----:B------:R-:W-:-:S03]  /*34dc0*/  @P1 VIADD R12, R12, 0xff801fff ;  /* 0xff801fff0c0c1836 */ /* 0x000fc60000000000 */
[----:B------:R-:W4:Y:S01]  /*34dd0*/  LDL R51, [R1+0x4de8] ;  /* 0x004de80001337983 */ /* 0x000f220000100800 */
[----:B0-----:R-:W-:-:S04]  /*34de0*/  IMAD.HI.U32 R14, R13, -0x7fe001, R8 ;  /* 0xff801fff0d0e7827 */ /* 0x001fc800078e0008 */
[----:B------:R-:W-:Y:S02]  /*34df0*/  IMAD R8, R11, -0x7fe001, RZ ;  /* 0xff801fff0b087824 */ /* 0x000fe400078e02ff */
[----:B------:R-:W-:Y:S02]  /*34e00*/  IMAD R11, R6, 0x3802001, RZ ;  /* 0x03802001060b7824 */ /* 0x000fe400078e02ff */
[----:B------:R-:W-:Y:S01]  /*34e10*/  IMAD.IADD R9, R66, 0x1, -R59 ;  /* 0x0000000142097824 */ /* 0x000fe200078e0a3b */
[----:B------:R-:W-:Y:S02]  /*34e20*/  IADD3 R14, PT, PT, R14, -R13, R8 ;  /* 0x8000000d0e0e7210 */ /* 0x000fe40007ffe008 */
[----:B------:R-:W-:Y:S02]  /*34e30*/  SHF.R.S32.HI R8, RZ, 0x1f, R11 ;  /* 0x0000001fff087819 */ /* 0x000fe4000001140b */
[----:B------:R-:W-:Y:S01]  /*34e40*/  @!P2 IADD3 R21, PT, PT, R21, 0x7fe001, RZ ;  /* 0x007fe0011515a810 */ /* 0x000fe20007ffe0ff */
[----:B------:R-:W-:Y:S01]  /*34e50*/  IMAD.HI.U32 R16, R11, -0x7fe001, R6 ;  /* 0xff801fff0b107827 */ /* 0x000fe200078e0006 */
[----:B------:R-:W-:-:S02]  /*34e60*/  ISETP.GE.AND P2, PT, R9, RZ, PT ;  /* 0x000000ff0900720c */ /* 0x000fc40003f46270 */
[----:B------:R-:W-:Y:S01]  /*34e70*/  ISETP.GE.AND P0, PT, R4, RZ, PT ;  /* 0x000000ff0400720c */ /* 0x000fe20003f06270 */
[----:B------:R-:W-:Y:S01]  /*34e80*/  IMAD R6, R8, -0x7fe001, RZ ;  /* 0xff801fff08067824 */ /* 0x000fe200078e02ff */
[----:B------:R-:W-:Y:S01]  /*34e90*/  ISETP.GE.AND P1, PT, R12, RZ, PT ;  /* 0x000000ff0c00720c */ /* 0x000fe20003f26270 */
[----:B------:R-:W-:-:S03]  /*34ea0*/  @!P3 VIADD R10, R10, 0x7fe001 ;  /* 0x007fe0010a0ab836 */ /* 0x000fc60000000000 */
[----:B------:R-:W-:Y:S01]  /*34eb0*/  IADD3 R16, PT, PT, R16, -R11, R6 ;  /* 0x8000000b10107210 */ /* 0x000fe20007ffe006 */
[----:B------:R-:W-:Y:S01]  /*34ec0*/  IMAD.WIDE R6, R21, UR4, RZ ;  /* 0x0000000415067c25 */ /* 0x000fe2000f8e02ff */
[----:B------:R0:W-:Y:S03]  /*34ed0*/  STL [R1+0x4d20], R10 ;  /* 0x004d200a01007387 */ /* 0x0001e60000100800 */
[----:B------:R-:W-:Y:S01]  /*34ee0*/  IMAD.IADD R8, R66, 0x1, R59 ;  /* 0x0000000142087824 */ /* 0x000fe200078e023b */
[----:B------:R-:W5:Y:S01]  /*34ef0*/  LDL R47, [R1+0x4d6c] ;  /* 0x004d6c00012f7983 */ /* 0x000f620000100800 */
[----:B------:R-:W-:-:S03]  /*34f00*/  IMAD R13, R6, 0x3802001, RZ ;  /* 0x03802001060d7824 */ /* 0x000fc600078e02ff */
[----:B------:R-:W5:Y:S01]  /*34f10*/  LDL R56, [R1+0x4dec] ;  /* 0x004dec0001387983 */ /* 0x000f620000100800 */
[----:B------:R-:W-:Y:S02]  /*34f20*/  @!P2 VIADD R9, R9, 0x7fe001 ;  /* 0x007fe0010909a836 */ /* 0x000fe40000000000 */
[----:B------:R-:W-:Y:S01]  /*34f30*/  @!P0 VIADD R4, R4, 0x7fe001 ;  /* 0x007fe00104048836 */ /* 0x000fe20000000000 */
[----:B------:R-:W-:Y:S01]  /*34f40*/  ISETP.GT.AND P0, PT, R8, 0x7fe000, PT ;  /* 0x007fe0000800780c */ /* 0x000fe20003f04270 */
[----:B------:R-:W-:Y:S01]  /*34f50*/  IMAD.HI.U32 R18, R13, -0x7fe001, R6 ;  /* 0xff801fff0d127827 */ /* 0x000fe200078e0006 */
[----:B------:R-:W-:Y:S01]  /*34f60*/  @!P1 IADD3 R12, PT, PT, R12, 0x7fe001, RZ ;  /* 0x007fe0010c0c9810 */ /* 0x000fe20007ffe0ff */
[----:B------:R1:W-:Y:S02]  /*34f70*/  STL [R1+0x4da0], R14 ;  /* 0x004da00e01007387 */ /* 0x0003e40000100800 */
[----:B------:R-:W-:Y:S02]  /*34f80*/  IMAD.WIDE R6, R9, UR4, RZ ;  /* 0x0000000409067c25 */ /* 0x000fe4000f8e02ff */
[----:B------:R1:W-:Y:S02]  /*34f90*/  STL [R1+0x4c7c], R4 ;  /* 0x004c7c0401007387 */ /* 0x0003e40000100800 */
[----:B0-----:R-:W-:-:S02]  /*34fa0*/  IMAD.IADD R10, R22, 0x1, R61 ;  /* 0x00000001160a7824 */ /* 0x001fc400078e023d */
[----:B------:R-:W-:Y:S01]  /*34fb0*/  IMAD.IADD R22, R22, 0x1, -R61 ;  /* 0x0000000116167824 */ /* 0x000fe200078e0a3d */
[----:B------:R-:W-:Y:S01]  /*34fc0*/  STL [R1+0x4cfc], R16 ;  /* 0x004cfc1001007387 */ /* 0x000fe20000100800 */
[----:B------:R-:W-:-:S03]  /*34fd0*/  IMAD R9, R6, 0x3802001, RZ ;  /* 0x0380200106097824 */ /* 0x000fc600078e02ff */
[----:B------:R0:W-:Y:S01]  /*34fe0*/  STL [R1+0x4d24], R12 ;  /* 0x004d240c01007387 */ /* 0x0001e20000100800 */
[----:B------:R-:W-:Y:S01]  /*34ff0*/  ISETP.GE.AND P3, PT, R22, RZ, PT ;  /* 0x000000ff1600720c */ /* 0x000fe20003f66270 */
[----:B------:R-:W-:Y:S02]  /*35000*/  IMAD.HI.U32 R7, R9, -0x7fe001, R6 ;  /* 0xff801fff09077827 */ /* 0x000fe400078e0006 */
[----:B------:R-:W5:Y:S04]  /*35010*/  LDL R48, [R1+0x4d70] ;  /* 0x004d700001307983 */ /* 0x000f680000100800 */
[----:B------:R-:W5:Y:S01]  /*35020*/  LDL R49, [R1+0x4df0] ;  /* 0x004df00001317983 */ /* 0x000f620000100800 */
[----:B------:R-:W-:Y:S01]  /*35030*/  IMAD.IADD R6, R23, 0x1, R24 ;  /* 0x0000000117067824 */ /* 0x000fe200078e0218 */
[----:B------:R-:W-:-:S02]  /*35040*/  @P0 IADD3 R8, PT, PT, R8, -0x7fe001, RZ ;  /* 0xff801fff08080810 */ /* 0x000fc40007ffe0ff */
[----:B------:R-:W-:Y:S01]  /*35050*/  ISETP.GT.AND P0, PT, R10, 0x7fe000, PT ;  /* 0x007fe0000a00780c */ /* 0x000fe20003f04270 */
[----:B------:R-:W5:Y:S01]  /*35060*/  LDL R70, [R1+0x4d74] ;  /* 0x004d740001467983 */ /* 0x000f620000100800 */
[----:B------:R-:W-:Y:S02]  /*35070*/  IADD3 R24, PT, PT, R23, -R24, RZ ;  /* 0x8000001817187210 */ /* 0x000fe40007ffe0ff */
[----:B------:R-:W-:Y:S01]  /*35080*/  ISETP.GT.AND P1, PT, R6, 0x7fe000, PT ;  /* 0x007fe0000600780c */ /* 0x000fe20003f24270 */
[----:B------:R-:W5:Y:S01]  /*35090*/  LDL R57, [R1+0x4df4] ;  /* 0x004df40001397983 */ /* 0x000f620000100800 */
[----:B------:R-:W-:Y:S02]  /*350a0*/  ISETP.GE.AND P2, PT, R8, RZ, PT ;  /* 0x000000ff0800720c */ /* 0x000fe40003f46270 */
[----:B------:R-:W-:Y:S02]  /*350b0*/  SHF.R.S32.HI R11, RZ, 0x1f, R13 ;  /* 0x0000001fff0b7819 */ /* 0x000fe4000001140d */
[----:B-1----:R-:W-:-:S02]  /*350c0*/  SHF.R.S32.HI R14, RZ, 0x1f, R9 ;  /* 0x0000001fff0e7819 */ /* 0x002fc40000011409 */
[----:B------:R-:W-:Y:S02]  /*350d0*/  ISETP.GE.AND P4, PT, R24, RZ, PT ;  /* 0x000000ff1800720c */ /* 0x000fe40003f86270 */
[----:B------:R-:W-:Y:S01]  /*350e0*/  @!P3 IADD3 R22, PT, PT, R22, 0x7fe001, RZ ;  /* 0x007fe0011616b810 */ /* 0x000fe20007ffe0ff */
[----:B------:R-:W-:Y:S02]  /*350f0*/  IMAD R4, R11, -0x7fe001, RZ ;  /* 0xff801fff0b047824 */ /* 0x000fe400078e02ff */
[----:B------:R-:W-:Y:S02]  /*35100*/  IMAD R14, R14, -0x7fe001, RZ ;  /* 0xff801fff0e0e7824 */ /* 0x000fe400078e02ff */
[----:B------:R-:W-:Y:S02]  /*35110*/  @P0 VIADD R10, R10, 0xff801fff ;  /* 0xff801fff0a0a0836 */ /* 0x000fe40000000000 */
[----:B------:R-:W-:Y:S01]  /*35120*/  IMAD.WIDE R22, R22, UR4, RZ ;  /* 0x0000000416167c25 */ /* 0x000fe2000f8e02ff */
[----:B------:R-:W-:-:S02]  /*35130*/  IADD3 R4, PT, PT, R18, -R13, R4 ;  /* 0x8000000d12047210 */ /* 0x000fc40007ffe004 */
[----:B------:R-:W-:Y:S01]  /*35140*/  IADD3 R14, PT, PT, R7, -R9, R14 ;  /* 0x80000009070e7210 */ /* 0x000fe20007ffe00e */
[----:B------:R-:W-:Y:S02]  /*35150*/  @P1 VIADD R6, R6, 0xff801fff ;  /* 0xff801fff06061836 */ /* 0x000fe40000000000 */
[----:B------:R-:W-:Y:S01]  /*35160*/  @!P2 VIADD R8, R8, 0x7fe001 ;  /* 0x007fe0010808a836 */ /* 0x000fe20000000000 */
[----:B------:R-:W-:Y:S01]  /*35170*/  ISETP.GE.AND P2, PT, R10, RZ, PT ;  /* 0x000000ff0a00720c */ /* 0x000fe20003f46270 */
[----:B------:R-:W-:Y:S01]  /*35180*/  IMAD R9, R22, 0x3802001, RZ ;  /* 0x0380200116097824 */ /* 0x000fe200078e02ff */
[----:B------:R-:W-:Y:S01]  /*35190*/  @!P4 IADD3 R24, PT, PT, R24, 0x7fe001, RZ ;  /* 0x007fe0011818c810 */ /* 0x000fe20007ffe0ff */
[----:B------:R1:W-:Y:S01]  /*351a0*/  STL [R1+0x4da4], R4 ;  /* 0x004da40401007387 */ /* 0x0003e20000100800 */
[----:B------:R-:W-:Y:S01]  /*351b0*/  ISETP.GE.AND P1, PT, R6, RZ, PT ;  /* 0x000000ff0600720c */ /* 0x000fe20003f26270 */
[----:B0-----:R-:W-:Y:S02]  /*351c0*/  IMAD.IADD R12, R26, 0x1, R63 ;  /* 0x000000011a0c7824 */ /* 0x001fe400078e023f */
[----:B------:R-:W-:Y:S01]  /*351d0*/  STL [R1+0x4d28], R8 ;  /* 0x004d280801007387 */ /* 0x000fe20000100800 */
[----:B------:R-:W-:Y:S01]  /*351e0*/  IMAD.WIDE R24, R24, UR4, RZ ;  /* 0x0000000418187c25 */ /* 0x000fe2000f8e02ff */
[----:B-1----:R-:W-:-:S02]  /*351f0*/  SHF.R.S32.HI R4, RZ, 0x1f, R9 ;  /* 0x0000001fff047819 */ /* 0x002fc40000011409 */
[----:B------:R0:W-:Y:S01]  /*35200*/  STL [R1+0x4da8], R14 ;  /* 0x004da80e01007387 */ /* 0x0001e20000100800 */
[----:B------:R-:W-:Y:S01]  /*35210*/  IMAD.HI.U32 R16, R9, -0x7fe001, R22 ;  /* 0xff801fff09107827 */ /* 0x000fe200078e0016 */
[----:B------:R-:W-:Y:S02]  /*35220*/  IADD3 R7, PT, PT, R27, -R60, RZ ;  /* 0x8000003c1b077210 */ /* 0x000fe40007ffe0ff */
[----:B------:R-:W5:Y:S01]  /*35230*/  LDL R50, [R1+0x4d78] ;  /* 0x004d780001327983 */ /* 0x000f620000100800 */
[----:B------:R-:W-:-:S03]  /*35240*/  IMAD R4, R4, -0x7fe001, RZ ;  /* 0xff801fff04047824 */ /* 0x000fc600078e02ff */
[----:B------:R-:W5:Y:S01]  /*35250*/  LDL R59, [R1+0x4df8] ;  /* 0x004df800013b7983 */ /* 0x000f620000100800 */
[----:B------:R-:W-:Y:S01]  /*35260*/  IMAD R11, R24, 0x3802001, RZ ;  /* 0x03802001180b7824 */ /* 0x000fe200078e02ff */
[----:B------:R-:W-:Y:S01]  /*35270*/  ISETP.GT.AND P0, PT, R12, 0x7fe000, PT ;  /* 0x007fe0000c00780c */ /* 0x000fe20003f04270 */
[----:B------:R-:W-:Y:S01]  /*35280*/  @!P2 VIADD R10, R10, 0x7fe001 ;  /* 0x007fe0010a0aa836 */ /* 0x000fe20000000000 */
[----:B------:R-:W-:Y:S01]  /*35290*/  IADD3 R16, PT, PT, R16, -R9, R4 ;  /* 0x8000000910107210 */ /* 0x000fe20007ffe004 */
[----:B------:R-:W-:Y:S01]  /*352a0*/  @!P1 VIADD R6, R6, 0x7fe001 ;  /* 0x007fe00106069836 */ /* 0x000fe20000000000 */
[----:B------:R-:W-:Y:S02]  /*352b0*/  ISETP.GE.AND P3, PT, R7, RZ, PT ;  /* 0x000000ff0700720c */ /* 0x000fe40003f66270 */
[----:B------:R-:W-:Y:S01]  /*352c0*/  SHF.R.S32.HI R4, RZ, 0x1f, R11 ;  /* 0x0000001fff047819 */ /* 0x000fe2000001140b */
[----:B------:R1:W-:Y:S01]  /*352d0*/  STL [R1+0x4d2c], R10 ;  /* 0x004d2c0a01007387 */ /* 0x0003e20000100800 */
[----:B------:R-:W-:-:S03]  /*352e0*/  IMAD.IADD R26, R26, 0x1, -R63 ;  /* 0x000000011a1a7824 */ /* 0x000fc600078e0a3f */
[----:B------:R-:W-:Y:S01]  /*352f0*/  STL [R1+0x4dac], R16 ;  /* 0x004dac1001007387 */ /* 0x000fe20000100800 */
[----:B------:R-:W-:-:S03]  /*35300*/  IMAD R9, R4, -0x7fe001, RZ ;  /* 0xff801fff04097824 */ /* 0x000fc600078e02ff */
[----:B------:R1:W-:Y:S01]  /*35310*/  STL [R1+0x4d30], R6 ;  /* 0x004d300601007387 */ /* 0x0003e20000100800 */
[----:B0-----:R-:W-:-:S03]  /*35320*/  IMAD.HI.U32 R14, R11, -0x7fe001, R24 ;  /* 0xff801fff0b0e7827 */ /* 0x001fc600078e0018 */
[----:B------:R-:W5:Y:S04]  /*35330*/  LDL R4, [R1+0x4d7c] ;  /* 0x004d7c0001047983 */ /* 0x000f680000100800 */
[----:B------:R-:W5:Y:S01]  /*35340*/  LDL R61, [R1+0x4dfc] ;  /* 0x004dfc00013d7983 */ /* 0x000f620000100800 */
[----:B------:R-:W-:Y:S01]  /*35350*/  ISETP.GE.AND P2, PT, R26, RZ, PT ;  /* 0x000000ff1a00720c */ /* 0x000fe20003f46270 */
[----:B------:R-:W-:Y:S01]  /*35360*/  @P0 VIADD R12, R12, 0xff801fff ;  /* 0xff801fff0c0c0836 */ /* 0x000fe20000000000 */
[----:B------:R-:W-:Y:S02]  /*35370*/  IADD3 R14, PT, PT, R14, -R11, R9 ;  /* 0x8000000b0e0e7210 */ /* 0x000fe40007ffe009 */
[----:B------:R-:W-:Y:S02]  /*35380*/  @!P3 IADD3 R7, PT, PT, R7, 0x7fe001, RZ ;  /* 0x007fe0010707b810 */ /* 0x000fe40007ffe0ff */
[----:B------:R-:W-:Y:S01]  /*35390*/  ISETP.GE.AND P1, PT, R12, RZ, PT ;  /* 0x000000ff0c00720c */ /* 0x000fe20003f26270 */
[----:B------:R0:W-:Y:S02]  /*353a0*/  STL [R1+0x4db0], R14 ;  /* 0x004db00e01007387 */ /* 0x0001e40000100800 */
[----:B-1----:R-:W-:-:S02]  /*353b0*/  IMAD.WIDE R10, R7, UR4, RZ ;  /* 0x00000004070a7c25 */ /* 0x002fc4000f8e02ff */
[----:B------:R-:W5:Y:S01]  /*353c0*/  LDL R6, [R1+0x4e00] ;  /* 0x004e000001067983 */ /* 0x000f620000100800 */
[----:B------:R-:W-:Y:S01]  /*353d0*/  IADD3 R8, PT, PT, R27, R60, RZ ;  /* 0x0000003c1b087210 */ /* 0x000fe20007ffe0ff */
[--C-:B------:R-:W-:Y:S02]  /*353e0*/  IMAD.IADD R9, R67, 0x1, -R62.reuse ;  /* 0x0000000143097824 */ /* 0x100fe400078e0a3e */
[----:B------:R-:W5:Y:S01]  /*353f0*/  LDL R7, [R1+0x4e80] ;  /* 0x004e800001077983 */ /* 0x000f620000100800 */
[----:B------:R-:W-:Y:S01]  /*35400*/  @!P2 VIADD R26, R26, 0x7fe001 ;  /* 0x007fe0011a1aa836 */ /* 0x000fe20000000000 */
[----:B------:R-:W-:Y:S02]  /*35410*/  ISETP.GT.AND P0, PT, R8, 0x7fe000, PT ;  /* 0x007fe0000800780c */ /* 0x000fe40003f04270 */
[----:B------:R-:W-:Y:S01]  /*35420*/  ISETP.GE.AND P2, PT, R9, RZ, PT ;  /* 0x000000ff0900720c */ /* 0x000fe20003f46270 */
[----:B------:R-:W-:Y:S02]  /*35430*/  @!P1 VIADD R12, R12, 0x7fe001 ;  /* 0x007fe0010c0c9836 */ /* 0x000fe40000000000 */
[----:B0-----:R-:W-:Y:S01]  /*35440*/  IMAD.IADD R14, R67, 0x1, R62 ;  /* 0x00000001430e7824 */ /* 0x001fe200078e023e */
[----:B------:R-:W-:Y:S01]  /*35450*/  IADD3 R16, PT, PT, R36, R37, RZ ;  /* 0x0000002524107210 */ /* 0x000fe20007ffe0ff */
[----:B------:R-:W-:Y:S01]  /*35460*/  IMAD.WIDE R26, R26, UR4, RZ ;  /* 0x000000041a1a7c25 */ /* 0x000fe2000f8e02ff */
[----:B------:R0:W-:Y:S02]  /*35470*/  STL [R1+0x4d34], R12 ;  /* 0x004d340c01007387 */ /* 0x0001e40000100800 */
[----:B------:R-:W-:-:S02]  /*35480*/  ISETP.GT.AND P1, PT, R14, 0x7fe000, PT ;  /* 0x007fe0000e00780c */ /* 0x000fc40003f24270 */
[----:B------:R-:W5:Y:S01]  /*35490*/  LDL R63, [R1+0x4e04] ;  /* 0x004e0400013f7983 */ /* 0x000f620000100800 */
[----:B------:R-:W-:-:S03]  /*354a0*/  @P0 VIADD R8, R8, 0xff801fff ;  /* 0xff801fff08080836 */ /* 0x000fc60000000000 */
[----:B------:R-:W5:Y:S01]  /*354b0*/  LDL R58, [R1+0x4e84] ;  /* 0x004e8400013a7983 */ /* 0x000f620000100800 */
[----:B------:R-:W-:Y:S01]  /*354c0*/  @!P2 IADD3 R9, PT, PT, R9, 0x7fe001, RZ ;  /* 0x007fe0010909a810 */ /* 0x000fe20007ffe0ff */
[----:B------:R-:W-:Y:S01]  /*354d0*/  IMAD R13, R26, 0x3802001, RZ ;  /* 0x038020011a0d7824 */ /* 0x000fe200078e02ff */
[----:B------:R-:W-:Y:S01]  /*354e0*/  ISETP.GT.AND P0, PT, R16, 0x7fe000, PT ;  /* 0x007fe0001000780c */ /* 0x000fe20003f04270 */
[----:B------:R-:W-:Y:S02]  /*354f0*/  IMAD R15, R10, 0x3802001, RZ ;  /* 0x038020010a0f7824 */ /* 0x000fe400078e02ff */
[----:B------:R-:W-:Y:S01]  /*35500*/  IMAD.IADD R36, R36, 0x1, -R37 ;  /* 0x0000000124247824 */ /* 0x000fe200078e0a25 */
[----:B------:R-:W-:Y:S01]  /*35510*/  ISETP.GE.AND P2, PT, R8, RZ, PT ;  /* 0x000000ff0800720c */ /* 0x000fe20003f46270 */
[----:B------:R-:W-:-:S04]  /*35520*/  IMAD.WIDE R22, R9, UR4, RZ ;  /* 0x0000000409167c25 */ /* 0x000fc8000f8e02ff */
[----:B------:R-:W-:Y:S01]  /*35530*/  IMAD.HI.U32 R18, R15, -0x7fe001, R10 ;  /* 0xff801fff0f127827 */ /* 0x000fe200078e000a */
[----:B------:R-:W-:Y:S02]  /*35540*/  SHF.R.S32.HI R11, RZ, 0x1f, R13 ;  /* 0x0000001fff0b7819 */ /* 0x000fe4000001140d */
[----:B------:R-:W-:Y:S01]  /*35550*/  ISETP.GE.AND P3, PT, R36, RZ, PT ;  /* 0x000000ff2400720c */ /* 0x000fe20003f66270 */
[----:B------:R-:W-:Y:S01]  /*35560*/  IMAD R20, R22, 0x3802001, RZ ;  /* 0x0380200116147824 */ /* 0x000fe200078e02ff */
[----:B------:R-:W-:Y:S01]  /*35570*/  SHF.R.S32.HI R10, RZ, 0x1f, R15 ;  /* 0x0000001fff0a7819 */ /* 0x000fe2000001140f */
[----:B------:R-:W-:Y:S02]  /*35580*/  @P1 VIADD R14, R14, 0xff801fff ;  /* 0xff801fff0e0e1836 */ /* 0x000fe40000000000 */
[----:B------:R-:W-:Y:S01]  /*35590*/  IMAD.HI.U32 R26, R13, -0x7fe001, R26 ;  /* 0xff801fff0d1a7827 */ /* 0x000fe200078e001a */
[----:B------:R-:W-:-:S03]  /*355a0*/  SHF.R.S32.HI R9, RZ, 0x1f, R20 ;  /* 0x0000001fff097819 */ /* 0x000fc60000011414 */
[----:B------:R-:W-:Y:S02]  /*355b0*/  IMAD R11, R11, -0x7fe001, RZ ;  /* 0xff801fff0b0b7824 */ /* 0x000fe400078e02ff */
[----:B------:R-:W-:Y:S02]  /*355c0*/  IMAD R10, R10, -0x7fe001, RZ ;  /* 0xff801fff0a0a7824 */ /* 0x000fe400078e02ff */
[----:B------:R-:W-:Y:S01]  /*355d0*/  @P0 VIADD R16, R16, 0xff801fff ;  /* 0xff801fff10100836 */ /* 0x000fe20000000000 */
[----:B------:R-:W-:Y:S02]  /*355e0*/  ISETP.GE.AND P0, PT, R14, RZ, PT ;  /* 0x000000ff0e00720c */ /* 0x000fe40003f06270 */
[----:B0-----:R-:W-:Y:S01]  /*355f0*/  IADD3 R12, PT, PT, R26, -R13, R11 ;  /* 0x8000000d1a0c7210 */ /* 0x001fe20007ffe00b */
[----:B------:R-:W-:Y:S01]  /*35600*/  IMAD.HI.U32 R11, R20, -0x7fe001, R22 ;  /* 0xff801fff140b7827 */ /* 0x000fe200078e0016 */
[----:B------:R-:W-:Y:S02]  /*35610*/  @!P2 IADD3 R8, PT, PT, R8, 0x7fe001, RZ ;  /* 0x007fe0010808a810 */ /* 0x000fe40007ffe0ff */
[----:B------:R-:W-:Y:S01]  /*35620*/  IADD3 R10, PT, PT, R18, -R15, R10 ;  /* 0x8000000f120a7210 */ /* 0x000fe20007ffe00a */
[----:B------:R-:W-:Y:S01]  /*35630*/  IMAD R9, R9, -0x7fe001, RZ ;  /* 0xff801fff09097824 */ /* 0x000fe200078e02ff */
[----:B------:R-:W-:Y:S01]  /*35640*/  ISETP.GE.AND P1, PT, R16, RZ, PT ;  /* 0x000000ff1000720c */ /* 0x000fe20003f26270 */
[----:B------:R-:W-:Y:S01]  /*35650*/  @!P3 VIADD R36, R36, 0x7fe001 ;  /* 0x007fe0012424b836 */ /* 0x000fe20000000000 */
[----:B------:R0:W-:Y:S01]  /*35660*/  STL [R1+0x4db4], R12 ;  /* 0x004db40c01007387 */ /* 0x0001e20000100800 */
[----:B------:R-:W-:Y:S01]  /*35670*/  IMAD.IADD R18, R38, 0x1, R53 ;  /* 0x0000000126127824 */ /* 0x000fe200078e0235 */
[----:B------:R-:W-:-:S02]  /*35680*/  IADD3 R20, PT, PT, R11, -R20, R9 ;  /* 0x800000140b147210 */ /* 0x000fc40007ffe009 */
[----:B------:R1:W-:Y:S01]  /*35690*/  STL [R1+0x4d38], R8 ;  /* 0x004d380801007387 */ /* 0x0003e20000100800 */
[----:B------:R-:W-:-:S03]  /*356a0*/  IMAD.WIDE R36, R36, UR4, RZ ;  /* 0x0000000424247c25 */ /* 0x000fc6000f8e02ff */
[----:B------:R2:W-:Y:S04]  /*356b0*/  STL [R1+0x4db8], R10 ;  /* 0x004db80a01007387 */ /* 0x0005e80000100800 */
[----:B------:R-:W5:Y:S04]  /*356c0*/  LDL R9, [R1+0x4e08] ;  /* 0x004e080001097983 */ /* 0x000f680000100800 */
[----:B------:R-:W5:Y:S01]  /*356d0*/  LDL R60, [R1+0x4e88] ;  /* 0x004e8800013c7983 */ /* 0x000f620000100800 */
[----:B------:R-:W-:Y:S01]  /*356e0*/  IADD3 R38, PT, PT, R38, -R53, RZ ;  /* 0x8000003526267210 */ /* 0x000fe20007ffe0ff */
[----:B------:R-:W-:Y:S01]  /*356f0*/  @!P0 VIADD R14, R14, 0x7fe001 ;  /* 0x007fe0010e0e8836 */ /* 0x000fe20000000000 */
[----:B------:R-:W-:Y:S01]  /*35700*/  ISETP.GT.AND P0, PT, R18, 0x7fe000, PT ;  /* 0x007fe0001200780c */ /* 0x000fe20003f04270 */
[----:B------:R-:W-:-:S02]  /*35710*/  IMAD R13, R36, 0x3802001, RZ ;  /* 0x03802001240d7824 */ /* 0x000fc400078e02ff */
[----:B------:R-:W-:Y:S01]  /*35720*/  @!P1 VIADD R16, R16, 0x7fe001 ;  /* 0x007fe00110109836 */ /* 0x000fe20000000000 */
[----:B------:R-:W-:Y:S01]  /*35730*/  ISETP.GE.AND P1, PT, R38, RZ, PT ;  /* 0x000000ff2600720c */ /* 0x000fe20003f26270 */
[----:B------:R2:W-:Y:S01]  /*35740*/  STL [R1+0x4d3c], R14 ;  /* 0x004d3c0e01007387 */ /* 0x0005e20000100800 */
[----:B------:R-:W-:Y:S02]  /*35750*/  SHF.R.S32.HI R11, RZ, 0x1f, R13 ;  /* 0x0000001fff0b7819 */ /* 0x000fe4000001140d */
[----:B0-----:R-:W-:Y:S01]  /*35760*/  IADD3 R12, PT, PT, R39, -R64, RZ ;  /* 0x80000040270c7210 */ /* 0x001fe20007ffe0ff */
[----:B------:R-:W-:Y:S01]  /*35770*/  STL [R1+0x4dbc], R20 ;  /* 0x004dbc1401007387 */ /* 0x000fe20000100800 */
[----:B------:R-:W-:-:S03]  /*35780*/  IMAD.HI.U32 R36, R13, -0x7fe001, R36 ;  /* 0xff801fff0d247827 */ /* 0x000fc600078e0024 */
[----:B------:R0:W-:Y:S01]  /*35790*/  STL [R1+0x4d40], R16 ;  /* 0x004d401001007387 */ /* 0x0001e20000100800 */
[----:B-1----:R-:W-:Y:S01]  /*357a0*/  IMAD.IADD R8, R39, 0x1, R64 ;  /* 0x0000000127087824 */ /* 0x002fe200078e0240 */
[----:B------:R-:W-:Y:S01]  /*357b0*/  ISETP.GE.AND P3, PT, R12, RZ, PT ;  /* 0x000000ff0c00720c */ /* 0x000fe20003f66270 */
[----:B------:R-:W-:Y:S01]  /*357c0*/  IMAD R11, R11, -0x7fe001, RZ ;  /* 0xff801fff0b0b7824 */ /* 0x000fe200078e02ff */
[----:B--2---:R-:W2:Y:S04]  /*357d0*/  LDL R10, [R1+0x4e0c] ;  /* 0x004e0c00010a7983 */ /* 0x004ea80000100800 */
[----:B------:R-:W2:Y:S01]  /*357e0*/  LDL R53, [R1+0x4e8c] ;  /* 0x004e8c0001357983 */ /* 0x000ea20000100800 */
[----:B------:R-:W-:Y:S01]  /*357f0*/  IMAD.IADD R14, R40, 0x1, R55 ;  /* 0x00000001280e7824 */ /* 0x000fe200078e0237 */
[----:B0-----:R-:W-:Y:S01]  /*35800*/  IADD3 R16, PT, PT, R36, -R13, R11 ;  /* 0x8000000d24107210 */ /* 0x001fe20007ffe00b */
[----:B------:R-:W-:Y:S01]  /*35810*/  @P0 VIADD R18, R18, 0xff801fff ;  /* 0xff801fff12120836 */ /* 0x000fe20000000000 */
[----:B------:R-:W-:Y:S01]  /*35820*/  ISETP.GT.AND P0, PT, R8, 0x7fe000, PT ;  /* 0x007fe0000800780c */ /* 0x000fe20003f04270 */
[----:B------:R-:W2:Y:S01]  /*35830*/  LDL R66, [R1+0x4e10] ;  /* 0x004e100001427983 */ /* 0x000ea20000100800 */
[----:B------:R-:W-:-:S03]  /*35840*/  @!P1 IADD3 R38, PT, PT, R38, 0x7fe001, RZ ;  /* 0x007fe00126269810 */ /* 0x000fc60007ffe0ff */
[----:B------:R-:W2:Y:S01]  /*35850*/  LDL R11, [R1+0x4e90] ;  /* 0x004e9000010b7983 */ /* 0x000ea20000100800 */
[----:B------:R-:W-:Y:S02]  /*35860*/  ISETP.GT.AND P1, PT, R14, 0x7fe000, PT ;  /* 0x007fe0000e00780c */ /* 0x000fe40003f24270 */
[----:B------:R-:W-:Y:S02]  /*35870*/  ISETP.GE.AND P2, PT, R18, RZ, PT ;  /* 0x000000ff1200720c */ /* 0x000fe40003f46270 */
[----:B------:R-:W-:Y:S01]  /*35880*/  @!P3 IADD3 R12, PT, PT, R12, 0x7fe001, RZ ;  /* 0x007fe0010c0cb810 */ /* 0x000fe20007ffe0ff */
[----:B------:R-:W-:-:S04]  /*35890*/  IMAD.WIDE R38, R38, UR4, RZ ;  /* 0x0000000426267c25 */ /* 0x000fc8000f8e02ff */
[----:B------:R-:W-:Y:S02]  /*358a0*/  @P0 VIADD R8, R8, 0xff801fff ;  /* 0xff801fff08080836 */ /* 0x000fe40000000000 */
[----:B------:R-:W-:Y:S02]  /*358b0*/  IMAD.WIDE R12, R12, UR4, RZ ;  /* 0x000000040c0c7c25 */ /* 0x000fe4000f8e02ff */
[----:B------:R-:W-:Y:S02]  /*358c0*/  @P1 IADD3 R14, PT, PT, R14, -0x7fe001, RZ ;  /* 0xff801fff0e0e1810 */ /* 0x000fe40007ffe0ff */
[----:B------:R-:W-:Y:S01]  /*358d0*/  IMAD R17, R38, 0x3802001, RZ ;  /* 0x0380200126117824 */ /* 0x000fe200078e02ff */
[----:B------:R-:W-:Y:S01]  /*358e0*/  ISETP.GE.AND P0, PT, R8, RZ, PT ;  /* 0x000000ff0800720c */ /* 0x000fe20003f06270 */
[----:B------:R-:W-:Y:S01]  /*358f0*/  IMAD R21, R12, 0x3802001, RZ ;  /* 0x038020010c157824 */ /* 0x000fe200078e02ff */
[----:B------:R-:W-:Y:S01]  /*35900*/  ISETP.GE.AND P1, PT, R14, RZ, PT ;  /* 0x000000ff0e00720c */ /* 0x000fe20003f26270 */
[----:B------:R-:W-:Y:S01]  /*35910*/  IMAD.IADD R40, R40, 0x1, -R55 ;  /* 0x0000000128287824 */ /* 0x000fe200078e0a37 */
[----:B------:R-:W-:Y:S01]  /*35920*/  SHF.R.S32.HI R15, RZ, 0x1f, R17 ;  /* 0x0000001fff0f7819 */ /* 0x000fe20000011411 */
[----:B------:R0:W-:Y:S01]  /*35930*/  STL [R1+0x4dc0], R16 ;  /* 0x004dc01001007387 */ /* 0x0001e20000100800 */
[----:B------:R-:W-:-:S02]  /*35940*/  @!P2 VIADD R18, R18, 0x7fe001 ;  /* 0x007fe0011212a836 */ /* 0x000fc40000000000 */
[----:B------:R-:W-:Y:S01]  /*35950*/  ISETP.GE.AND P3, PT, R40, RZ, PT ;  /* 0x000000ff2800720c */ /* 0x000fe20003f66270 */
[----:B------:R-:W-:Y:S02]  /*35960*/  IMAD.HI.U32 R24, R17, -0x7fe001, R38 ;  /* 0xff801fff11187827 */ /* 0x000fe400078e0026 */
[----:B------:R1:W-:Y:S01]  /*35970*/  STL [R1+0x4d44], R18 ;  /* 0x004d441201007387 */ /* 0x0003e20000100800 */
[----:B0-----:R-:W-:Y:S01]  /*35980*/  SHF.R.S32.HI R16, RZ, 0x1f, R21 ;  /* 0x0000001fff107819 */ /* 0x001fe20000011415 */
[----:B------:R-:W-:Y:S02]  /*35990*/  IMAD R19, R15, -0x7fe001, RZ ;  /* 0xff801fff0f137824 */ /* 0x000fe400078e02ff */
[----:B------:R-:W2:Y:S01]  /*359a0*/  LDL R39, [R1+0x4e94] ;  /* 0x004e940001277983 */ /* 0x000ea20000100800 */
[----:B------:R-:W-:-:S03]  /*359b0*/  IMAD.HI.U32 R22, R21, -0x7fe001, R12 ;  /* 0xff801fff15167827 */ /* 0x000fc600078e000c */
[----:B------:R-:W2:Y:S01]  /*359c0*/  LDL R12, [R1+0x4e14] ;  /* 0x004e1400010c7983 */ /* 0x000ea20000100800 */
[----:B------:R-:W-:Y:S02]  /*359d0*/  IMAD R16, R16, -0x7fe001, RZ ;  /* 0xff801fff10107824 */ /* 0x000fe400078e02ff */
[----:B------:R-:W-:Y:S01]  /*359e0*/  IMAD.IADD R15, R0, 0x1, -R3 ;  /* 0x00000001000f7824 */ /* 0x000fe200078e0a03 */
[----:B------:R-:W-:Y:S02]  /*359f0*/  IADD3 R24, PT, PT, R24, -R17, R19 ;  /* 0x8000001118187210 */ /* 0x000fe40007ffe013 */
[----:B------:R-:W-:Y:S01]  /*35a00*/  @!P0 IADD3 R8, PT, PT, R8, 0x7fe001, RZ ;  /* 0x007fe00108088810 */ /* 0x000fe20007ffe0ff */
[----:B------:R-:W-:Y:S01]  /*35a10*/  @!P1 VIADD R14, R14, 0x7fe001 ;  /* 0x007fe0010e0e9836 */ /* 0x000fe20000000000 */
[----:B------:R-:W-:Y:S02]  /*35a20*/  IADD3 R22, PT, PT, R22, -R21, R16 ;  /* 0x8000001516167210 */ /* 0x000fe40007ffe010 */
[----:B------:R-:W-:Y:S01]  /*35a30*/  ISETP.GE.AND P2, PT, R15, RZ, PT ;  /* 0x000000ff0f00720c */ /* 0x000fe20003f46270 */
[----:B------:R-:W-:Y:S01]  /*35a40*/  STL [R1+0x4dc4], R24 ;  /* 0x004dc41801007387 */ /* 0x000fe20000100800 */
[----:B------:R-:W-:-:S03]  /*35a50*/  @!P3 VIADD R40, R40, 0x7fe001 ;  /* 0x007fe0012828b836 */ /* 0x000fc60000000000 */
[----:B------:R0:W-:Y:S04]  /*35a60*/  STL [R1+0x4d48], R8 ;  /* 0x004d480801007387 */ /* 0x0001e80000100800 */
[----:B------:R3:W-:Y:S01]  /*35a70*/  STL [R1+0x4dc8], R22 ;  /* 0x004dc81601007387 */ /* 0x0007e20000100800 */
[----:B------:R-:W-:-:S03]  /*35a80*/  IMAD.WIDE R40, R40, UR4, RZ ;  /* 0x0000000428287c25 */ /* 0x000fc6000f8e02ff */
[----:B------:R-:W-:Y:S01]  /*35a90*/  STL [R1+0x4d4c], R14 ;  /* 0x004d4c0e01007387 */ /* 0x000fe20000100800 */
[----:B------:R-:W-:-:S03]  /*35aa0*/  IMAD.IADD R0, R0, 0x1, R3 ;  /* 0x0000000100007824 */ /* 0x000fc600078e0203 */
[----:B------:R-:W2:Y:S04]  /*35ab0*/  LDL R13, [R1+0x4e18] ;  /* 0x004e1800010d7983 */ /* 0x000ea80000100800 */
[----:B------:R-:W2:Y:S01]  /*35ac0*/  LDL R62, [R1+0x4e98] ;  /* 0x004e9800013e7983 */ /* 0x000ea20000100800 */
[-C--:B-1----:R-:W-:Y:S01]  /*35ad0*/  IADD3 R18, PT, PT, R42, -R65.reuse, RZ ;  /* 0x800000412a127210 */ /* 0x082fe20007ffe0ff */
[----:B------:R-:W-:Y:S01]  /*35ae0*/  IMAD R21, R40, 0x3802001, RZ ;  /* 0x0380200128157824 */ /* 0x000fe200078e02ff */
[----:B------:R-:W-:Y:S01]  /*35af0*/  IADD3 R42, PT, PT, R42, R65, RZ ;  /* 0x000000412a2a7210 */ /* 0x000fe20007ffe0ff */
[----:B------:R-:W-:Y:S01]  /*35b00*/  @!P2 VIADD R15, R15, 0x7fe001 ;  /* 0x007fe0010f0fa836 */ /* 0x000fe20000000000 */
[----:B------:R-:W-:Y:S01]  /*35b10*/  ISETP.GE.AND P2, PT, R18, RZ, PT ;  /* 0x000000ff1200720c */ /* 0x000fe20003f46270 */
[----:B------:R-:W-:Y:S01]  /*35b20*/  IMAD.IADD R20, R2, 0x1, -R5 ;  /* 0x0000000102147824 */ /* 0x000fe200078e0a05 */
[----:B------:R-:W-:Y:S01]  /*35b30*/  ISETP.GT.AND P0, PT, R0, 0x7fe000, PT ;  /* 0x007fe0000000780c */ /* 0x000fe20003f04270 */
[----:B------:R-:W2:Y:S01]  /*35b40*/  LDL R68, [R1+0x4e1c] ;  /* 0x004e1c0001447983 */ /* 0x000ea20000100800 */
[----:B------:R-:W-:-:S02]  /*35b50*/  SHF.R.S32.HI R19, RZ, 0x1f, R21 ;  /* 0x0000001fff137819 */ /* 0x000fc40000011415 */
[----:B------:R-:W-:Y:S01]  /*35b60*/  ISETP.GT.AND P1, PT, R42, 0x7fe000, PT ;  /* 0x007fe0002a00780c */ /* 0x000fe20003f24270 */
[----:B------:R-:W-:Y:S01]  /*35b70*/  IMAD.HI.U32 R40, R21, -0x7fe001, R40 ;  /* 0xff801fff15287827 */ /* 0x000fe200078e0028 */
[----:B------:R-:W-:Y:S01]  /*35b80*/  ISETP.GE.AND P3, PT, R20, RZ, PT ;  /* 0x000000ff1400720c */ /* 0x000fe20003f66270 */
[----:B------:R-:W2:Y:S02]  /*35b90*/  LDL R41, [R1+0x4e9c] ;  /* 0x004e9c0001297983 */ /* 0x000ea40000100800 */
[----:B------:R-:W-:-:S04]  /*35ba0*/  IMAD.WIDE R16, R15, UR4, RZ ;  /* 0x000000040f107c25 */ /* 0x000fc8000f8e02ff */
[----:B------:R-:W-:Y:S02]  /*35bb0*/  IMAD R19, R19, -0x7fe001, RZ ;  /* 0xff801fff13137824 */ /* 0x000fe400078e02ff */
[----:B------:R-:W-:Y:S02]  /*35bc0*/  IMAD.IADD R2, R2, 0x1, R5 ;  /* 0x0000000102027824 */ /* 0x000fe400078e0205 */
[----:B------:R-:W-:Y:S01]  /*35bd0*/  IMAD R15, R16, 0x3802001, RZ ;  /* 0x03802001100f7824 */ /* 0x000fe200078e02ff */
[----:B0-----:R-:W-:Y:S01]  /*35be0*/  IADD3 R8, PT, PT, R40, -R21, R19 ;  /* 0x8000001528087210 */ /* 0x001fe20007ffe013 */
[----:B------:R-:W-:Y:S01]  /*35bf0*/  @!P2 VIADD R18, R18, 0x7fe001 ;  /* 0x007fe0011212a836 */ /* 0x000fe20000000000 */
[----:B------:R-:W-:Y:S01]  /*35c00*/  ISETP.GT.AND P2, PT, R2, 0x7fe000, PT ;  /* 0x007fe0000200780c */ /* 0x000fe20003f44270 */
[----:B------:R-:W-:Y:S01]  /*35c10*/  @P0 VIADD R0, R0, 0xff801fff ;  /* 0xff801fff00000836 */ /* 0x000fe20000000000 */
[----:B------:R-:W-:Y:S01]  /*35c20*/  SHF.R.S32.HI R3, RZ, 0x1f, R15 ;  /* 0x0000001fff037819 */ /* 0x000fe2000001140f */
[----:B------:R-:W-:Y:S01]  /*35c30*/  @P1 VIADD R42, R42, 0xff801fff ;  /* 0xff801fff2a2a1836 */ /* 0x000fe20000000000 */
[----:B------:R-:W-:Y:S01]  /*35c40*/  @!P3 IADD3 R20, PT, PT, R20, 0x7fe001, RZ ;  /* 0x007fe0011414b810 */ /* 0x000fe20007ffe0ff */
[----:B------:R0:W-:Y:S01]  /*35c50*/  STL [R1+0x4dcc], R8 ;  /* 0x004dcc0801007387 */ /* 0x0001e20000100800 */
[----:B------:R-:W-:Y:S01]  /*35c60*/  ISETP.GE.AND P1, PT, R0, RZ, PT ;  /* 0x000000ff0000720c */ /* 0x000fe20003f26270 */
[----:B---3--:R-:W-:-:S04]  /*35c70*/  IMAD.HI.U32 R22, R15, -0x7fe001, R16 ;  /* 0xff801fff0f167827 */ /* 0x008fc800078e0010 */
[----:B------:R-:W-:Y:S02]  /*35c80*/  IMAD R3, R3, -0x7fe001, RZ ;  /* 0xff801fff03037824 */ /* 0x000fe400078e02ff */
[----:B------:R-:W-:Y:S01]  /*35c90*/  IMAD.WIDE R18, R18, UR4, RZ ;  /* 0x0000000412127c25 */ /* 0x000fe2000f8e02ff */
[----:B------:R-:W-:Y:S01]  /*35ca0*/  ISETP.GE.AND P3, PT, R42, RZ, PT ;  /* 0x000000ff2a00720c */ /* 0x000fe20003f66270 */
[----:B------:R-:W3:Y:S01]  /*35cb0*/  LDL R65, [R1+0x4e20] ;  /* 0x004e200001417983 */ /* 0x000ee20000100800 */
[C---:B0-----:R-:W-:Y:S01]  /*35cc0*/  IADD3 R8, PT, PT, R43.reuse, R52, RZ ;  /* 0x000000342b087210 */ /* 0x041fe20007ffe0ff */
[----:B------:R-:W-:Y:S02]  /*35cd0*/  IMAD.IADD R43, R43, 0x1, -R52 ;  /* 0x000000012b2b7824 */ /* 0x000fe400078e0a34 */
[----:B------:R-:W-:Y:S01]  /*35ce0*/  IMAD.WIDE R20, R20, UR4, RZ ;  /* 0x0000000414147c25 */ /* 0x000fe2000f8e02ff */
[----:B------:R-:W-:Y:S01]  /*35cf0*/  IADD3 R22, PT, PT, R22, -R15, R3 ;  /* 0x8000000f16167210 */ /* 0x000fe20007ffe003 */
[----:B------:R-:W3:Y:S01]  /*35d00*/  LDL R14, [R1+0x4ea0] ;  /* 0x004ea000010e7983 */ /* 0x000ee20000100800 */
[----:B------:R-:W-:Y:S01]  /*35d10*/  ISETP.GE.AND P4, PT, R43, RZ, PT ;  /* 0x000000ff2b00720c */ /* 0x000fe20003f86270 */
[----:B------:R-:W-:-:S02]  /*35d20*/  IMAD R15, R18, 0x3802001, RZ ;  /* 0x03802001120f7824 */ /* 0x000fc400078e02ff */
[----:B------:R-:W-:Y:S02]  /*35d30*/  IMAD R17, R20, 0x3802001, RZ ;  /* 0x0380200114117824 */ /* 0x000fe400078e02ff */
[----:B------:R-:W-:Y:S01]  /*35d40*/  @P2 VIADD R2, R2, 0xff801fff ;  /* 0xff801fff02022836 */ /* 0x000fe20000000000 */
[----:B------:R-:W-:Y:S02]  /*35d50*/  SHF.R.S32.HI R5, RZ, 0x1f, R15 ;  /* 0x0000001fff057819 */ /* 0x000fe4000001140f */
[----:B------:R-:W-:Y:S02]  /*35d60*/  @!P1 IADD3 R0, PT, PT, R0, 0x7fe001, RZ ;  /* 0x007fe00100009810 */ /* 0x000fe40007ffe0ff */
[----:B------:R-:W-:Y:S02]  /*35d70*/  SHF.R.S32.HI R3, RZ, 0x1f, R17 ;  /* 0x0000001fff037819 */ /* 0x000fe40000011411 */
[----:B------:R-:W-:Y:S01]  /*35d80*/  ISETP.GE.AND P1, PT, R2, RZ, PT ;  /* 0x000000ff0200720c */ /* 0x000fe20003f26270 */
[----:B------:R-:W-:Y:S01]  /*35d90*/  IMAD.HI.U32 R18, R15, -0x7fe001, R18 ;  /* 0xff801fff0f127827 */ /* 0x000fe200078e0012 */
[----:B------:R-:W-:-:S03]  /*35da0*/  ISETP.GT.AND P0, PT, R8, 0x7fe000, PT ;  /* 0x007fe0000800780c */ /* 0x000fc60003f04270 */
[----:B------:R-:W-:Y:S01]  /*35db0*/  IMAD R5, R5, -0x7fe001, RZ ;  /* 0xff801fff05057824 */ /* 0x000fe200078e02ff */
[----:B------:R-:W-:Y:S01]  /*35dc0*/  @!P4 IADD3 R43, PT, PT, R43, 0x7fe001, RZ ;  /* 0x007fe0012b2bc810 */ /* 0x000fe20007ffe0ff */
[----:B------:R-:W-:-:S04]  /*35dd0*/  IMAD.HI.U32 R21, R17, -0x7fe001, R20 ;  /* 0xff801fff11157827 */ /* 0x000fc800078e0014 */
[----:B------:R-:W-:Y:S01]  /*35de0*/  IMAD R16, R3, -0x7fe001, RZ ;  /* 0xff801fff03107824 */ /* 0x000fe200078e02ff */
[----:B------:R-:W-:Y:S01]  /*35df0*/  IADD3 R20, PT, PT, R18, -R15, R5 ;  /* 0x8000000f12147210 */ /* 0x000fe20007ffe005 */
[----:B------:R-:W-:-:S03]  /*35e00*/  @!P3 VIADD R42, R42, 0x7fe001 ;  /* 0x007fe0012a2ab836 */ /* 0x000fc60000000000 */
[----:B------:R-:W-:Y:S01]  /*35e10*/  IADD3 R18, PT, PT, R21, -R17, R16 ;  /* 0x8000001115127210 */ /* 0x000fe20007ffe010 */
[----:B------:R-:W-:Y:S01]  /*35e20*/  IMAD.WIDE R16, R43, UR4, RZ ;  /* 0x000000042b107c25 */ /* 0x000fe2000f8e02ff */
[----:B------:R-:W-:Y:S03]  /*35e30*/  STL [R1+0x4d50], R0 ;  /* 0x004d500001007387 */ /* 0x000fe60000100800 */
[----:B------:R-:W-:Y:S01]  /*35e40*/  @!P1 VIADD R2, R2, 0x7fe001 ;  /* 0x007fe00102029836 */ /* 0x000fe20000000000 */
[----:B------:R0:W-:Y:S01]  /*35e50*/  STL [R1+0x4dd0], R22 ;  /* 0x004dd01601007387 */ /* 0x0001e20000100800 */
[----:B------:R-:W-:-:S03]  /*35e60*/  IMAD R19, R16, 0x3802001, RZ ;  /* 0x0380200110137824 */ /* 0x000fc600078e02ff */
[----:B------:R-:W-:Y:S01]  /*35e70*/  STL [R1+0x4d54], R42 ;  /* 0x004d542a01007387 */ /* 0x000fe20000100800 */
[----:B------:R-:W-:-:S03]  /*35e80*/  @P0 VIADD R8, R8, 0xff801fff ;  /* 0xff801fff08080836 */ /* 0x000fc60000000000 */
[----:B------:R-:W3:Y:S04]  /*35e90*/  LDL R15, [R1+0x4e24] ;  /* 0x004e2400010f7983 */ /* 0x000ee80000100800 */
[----:B------:R-:W3:Y:S01]  /*35ea0*/  LDL R52, [R1+0x4ea4] ;  /* 0x004ea40001347983 */ /* 0x000ee20000100800 */
[----:B0-----:R-:W-:-:S03]  /*35eb0*/  IMAD.HI.U32 R22, R19, -0x7fe001, R16 ;  /* 0xff801fff13167827 */ /* 0x001fc600078e0010 */
[----:B------:R-:W-:Y:S04]  /*35ec0*/  STL [R1+0x4dd4], R20 ;  /* 0x004dd41401007387 */ /* 0x000fe80000100800 */
[----:B------:R-:W-:Y:S01]  /*35ed0*/  STL [R1+0x4d58], R2 ;  /* 0x004d580201007387 */ /* 0x000fe20000100800 */
[----:B------:R-:W-:-:S03]  /*35ee0*/  ISETP.GE.AND P1, PT, R8, RZ, PT ;  /* 0x000000ff0800720c */ /* 0x000fc60003f26270 */
[----:B------:R0:W-:Y:S04]  /*35ef0*/  STL [R1+0x4dd8], R18 ;  /* 0x004dd81201007387 */ /* 0x0001e80000100800 */
[----:B------:R-:W3:Y:S04]  /*35f00*/  LDL R16, [R1+0x4e28] ;  /* 0x004e280001107983 */ /* 0x000ee80000100800 */
[----:B------:R-:W3:Y:S01]  /*35f10*/  LDL R55, [R1+0x4ea8] ;  /* 0x004ea80001377983 */ /* 0x000ee20000100800 */
[----:B------:R-:W-:Y:S02]  /*35f20*/  SHF.R.S32.HI R17, RZ, 0x1f, R19 ;  /* 0x0000001fff117819 */ /* 0x000fe40000011413 */
[----:B------:R-:W-:Y:S01]  /*35f30*/  @!P1 IADD3 R8, PT, PT, R8, 0x7fe001, RZ ;  /* 0x007fe00108089810 */ /* 0x000fe20007ffe0ff */
[----:B------:R-:W-:-:S02]  /*35f40*/  IMAD.IADD R3, R69, 0x1, -R44 ;  /* 0x0000000145037824 */ /* 0x000fc400078e0a2c */
[----:B------:R-:W-:Y:S01]  /*35f50*/  IMAD R17, R17, -0x7fe001, RZ ;  /* 0xff801fff11117824 */ /* 0x000fe200078e02ff */
[----:B------:R-:W-:Y:S01]  /*35f60*/  IADD3 R44, PT, PT, R69, R44, RZ ;  /* 0x0000002c452c7210 */ /* 0x000fe20007ffe0ff */
[C-C-:B------:R-:W-:Y:S01]  /*35f70*/  IMAD.IADD R5, R45.reuse, 0x1, -R54.reuse ;  /* 0x000000012d057824 */ /* 0x140fe200078e0a36 */
[----:B------:R1:W-:Y:S01]  /*35f80*/  STL [R1+0x4d5c], R8 ;  /* 0x004d5c0801007387 */ /* 0x0003e20000100800 */
[----:B------:R-:W-:Y:S01]  /*35f90*/  IMAD.IADD R0, R45, 0x1, R54 ;  /* 0x000000012d007824 */ /* 0x000fe200078e0236 */
[----:B0-----:R-:W-:Y:S02]  /*35fa0*/  IADD3 R18, PT, PT, R22, -R19, R17 ;  /* 0x8000001316127210 */ /* 0x001fe40007ffe011 */
[----:B------:R-:W3:Y:S01]  /*35fb0*/  LDL R17, [R1+0x4e2c] ;  /* 0x004e2c0001117983 */ /* 0x000ee20000100800 */
[----:B------:R-:W-:-:S03]  /*35fc0*/  ISETP.GE.AND P2, PT, R3, RZ, PT ;  /* 0x000000ff0300720c */ /* 0x000fc60003f46270 */
[----:B------:R-:W3:Y:S01]  /*35fd0*/  LDL R54, [R1+0x4eac] ;  /* 0x004eac0001367983 */ /* 0x000ee20000100800 */
[----:B------:R-:W-:Y:S02]  /*35fe0*/  ISETP.GT.AND P0, PT, R44, 0x7fe000, PT ;  /* 0x007fe0002c00780c */ /* 0x000fe40003f04270 */
[----:B------:R-:W-:-:S07]  /*35ff0*/  ISETP.GE.AND P1, PT, R5, RZ, PT ;  /* 0x000000ff0500720c */ /* 0x000fce0003f26270 */
[----:B------:R-:W-:-:S04]  /*36000*/  @!P2 VIADD R3, R3, 0x7fe001 ;  /* 0x007fe0010303a836 */ /* 0x000fc80000000000 */
[----:B------:R-:W-:Y:S01]  /*36010*/  @P0 VIADD R44, R44, 0xff801fff ;  /* 0xff801fff2c2c0836 */ /* 0x000fe20000000000 */
[----:B------:R-:W-:Y:S01]  /*36020*/  ISETP.GT.AND P0, PT, R0, 0x7fe000, PT ;  /* 0x007fe0000000780c */ /* 0x000fe20003f04270 */
[----:B------:R-:W-:-:S03]  /*36030*/  IMAD.WIDE R2, R3, UR4, RZ ;  /* 0x0000000403027c25 */ /* 0x000fc6000f8e02ff */
[----:B------:R-:W-:Y:S01]  /*36040*/  ISETP.GE.AND P2, PT, R44, RZ, PT ;  /* 0x000000ff2c00720c */ /* 0x000fe20003f46270 */
[----:B------:R-:W-:-:S04]  /*36050*/  IMAD R21, R2, 0x3802001, RZ ;  /* 0x0380200102157824 */ /* 0x000fc800078e02ff */
[----:B------:R-:W-:Y:S01]  /*36060*/  IMAD.HI.U32 R20, R21, -0x7fe001, R2 ;  /* 0xff801fff15147827 */ /* 0x000fe200078e0002 */
[----:B------:R-:W-:-:S03]  /*36070*/  SHF.R.S32.HI R2, RZ, 0x1f, R21 ;  /* 0x0000001fff027819 */ /* 0x000fc60000011415 */
[----:B------:R-:W-:Y:S01]  /*36080*/  @!P1 VIADD R5, R5, 0x7fe001 ;  /* 0x007fe00105059836 */ /* 0x000fe20000000000 */
[----:B------:R-:W-:Y:S01]  /*36090*/  @P0 IADD3 R0, PT, PT, R0, -0x7fe001, RZ ;  /* 0xff801fff00000810 */ /* 0x000fe20007ffe0ff */
[----:B-1----:R-:W-:Y:S01]  /*360a0*/  IMAD R8, R2, -0x7fe001, RZ ;  /* 0xff801fff02087824 */ /* 0x002fe200078e02ff */
[----:B----4-:R-:W-:Y:S01]  /*360b0*/  IADD3 R22, PT, PT, R46, R51, RZ ;  /* 0x000000332e167210 */ /* 0x010fe20007ffe0ff */
[----:B------:R-:W-:-:S04]  /*360c0*/  IMAD.WIDE R2, R5, UR4, RZ ;  /* 0x0000000405027c25 */ /* 0x000fc8000f8e02ff */
[----:B------:R-:W-:Y:S01]  /*360d0*/  @!P2 VIADD R44, R44, 0x7fe001 ;  /* 0x007fe0012c2ca836 */ /* 0x000fe20000000000 */
[----:B------:R-:W-:Y:S01]  /*360e0*/  ISETP.GE.AND P2, PT, R0, RZ, PT ;  /* 0x000000ff0000720c */ /* 0x000fe20003f46270 */
[----:B------:R-:W-:Y:S01]  /*360f0*/  IMAD R19, R2, 0x3802001, RZ ;  /* 0x0380200102137824 */ /* 0x000fe200078e02ff */
[----:B------:R-:W-:Y:S01]  /*36100*/  ISETP.GT.AND P1, PT, R22, 0x7fe000, PT ;  /* 0x007fe0001600780c */ /* 0x000fe20003f24270 */
[----:B------:R-:W-:-:S03]  /*36110*/  IMAD.IADD R46, R46, 0x1, -R51 ;  /* 0x000000012e2e7824 */ /* 0x000fc600078e0a33 */
[----:B------:R-:W-:Y:S02]  /*36120*/  SHF.R.S32.HI R5, RZ, 0x1f, R19 ;  /* 0x0000001fff057819 */ /* 0x000fe40000011413 */
[----:B------:R-:W-:Y:S01]  /*36130*/  ISETP.GE.AND P3, PT, R46, RZ, PT ;  /* 0x000000ff2e00720c */ /* 0x000fe20003f66270 */
[----:B------:R-:W-:Y:S01]  /*36140*/  IMAD.HI.U32 R26, R19, -0x7fe001, R2 ;  /* 0xff801fff131a7827 */ /* 0x000fe200078e0002 */
[----:B------:R-:W-:Y:S01]  /*36150*/  IADD3 R8, PT, PT, R20, -R21, R8 ;  /* 0x8000001514087210 */ /* 0x000fe20007ffe008 */
[----:B------:R0:W-:Y:S02]  /*36160*/  STL [R1+0x4ddc], R18 ;  /* 0x004ddc1201007387 */ /* 0x0001e40000100800 */
[--C-:B-----5:R-:W-:Y:S01]  /*36170*/  IMAD.IADD R2, R47, 0x1, R56.reuse ;  /* 0x000000012f027824 */ /* 0x120fe200078e0238 */
[----:B------:R-:W-:Y:S01]  /*36180*/  @!P2 IADD3 R0, PT, PT, R0, 0x7fe001, RZ ;  /* 0x007fe0010000a810 */ /* 0x000fe20007ffe0ff */
[----:B------:R-:W-:Y:S02]  /*36190*/  IMAD R5, R5, -0x7fe001, RZ ;  /* 0xff801fff05057824 */ /* 0x000fe400078e02ff */
[----:B------:R-:W-:Y:S01]  /*361a0*/  IMAD.IADD R3, R47, 0x1, -R56 ;  /* 0x000000012f037824 */ /* 0x000fe200078e0a38 */
[----:B------:R-:W-:Y:S01]  /*361b0*/  STL [R1+0x4d60], R44 ;  /* 0x004d602c01007387 */ /* 0x000fe20000100800 */
[----:B------:R-:W-:Y:S01]  /*361c0*/  @P1 VIADD R22, R22, 0xff801fff ;  /* 0xff801fff16161836 */ /* 0x000fe20000000000 */
[----:B------:R-:W-:-:S02]  /*361d0*/  ISETP.GT.AND P0, PT, R2, 0x7fe000, PT ;  /* 0x007fe0000200780c */ /* 0x000fc40003f04270 */
[----:B------:R-:W-:Y:S01]  /*361e0*/  STL [R1+0x4de0], R8 ;  /* 0x004de00801007387 */ /* 0x000fe20000100800 */
[----:B------:R-:W-:Y:S02]  /*361f0*/  IADD3 R26, PT, PT, R26, -R19, R5 ;  /* 0x800000131a1a7210 */ /* 0x000fe40007ffe005 */
[----:B------:R-:W-:Y:S01]  /*36200*/  ISETP.GE.AND P2, PT, R3, RZ, PT ;  /* 0x000000ff0300720c */ /* 0x000fe20003f46270 */
[----:B------:R1:W-:Y:S01]  /*36210*/  STL [R1+0x4d64], R0 ;  /* 0x004d640001007387 */ /* 0x0003e20000100800 */
[----:B------:R-:W-:-:S03]  /*36220*/  ISETP.GE.AND P1, PT, R22, RZ, PT ;  /* 0x000000ff1600720c */ /* 0x000fc60003f26270 */
[----:B0-----:R-:W4:Y:S04]  /*36230*/  LDL R18, [R1+0x4e30] ;  /* 0x004e300001127983 */ /* 0x001f280000100800 */
[----:B------:R-:W4:Y:S01]  /*36240*/  LDL R19, [R1+0x4eb0] ;  /* 0x004eb00001137983 */ /* 0x000f220000100800 */
[----:B------:R-:W-:Y:S01]  /*36250*/  @!P3 IADD3 R46, PT, PT, R46, 0x7fe001, RZ ;  /* 0x007fe0012e2eb810 */ /* 0x000fe20007ffe0ff */
[----:B------:R-:W-:Y:S02]  /*36260*/  IMAD.IADD R5, R48, 0x1, -R49 ;  /* 0x0000000130057824 */ /* 0x000fe400078e0a31 */
[----:B------:R-:W5:Y:S04]  /*36270*/  LDL R20, [R1+0x4e34] ;  /* 0x004e340001147983 */ /* 0x000f680000100800 */
[----:B------:R-:W5:Y:S01]  /*36280*/  LDL R45, [R1+0x4eb4] ;  /* 0x004eb400012d7983 */ /* 0x000f620000100800 */
[----:B------:R-:W-:Y:S01]  /*36290*/  IMAD.WIDE R46, R46, UR4, RZ ;  /* 0x000000042e2e7c25 */ /* 0x000fe2000f8e02ff */
[----:B------:R-:W-:-:S02]  /*362a0*/  ISETP.GE.AND P3, PT, R5, RZ, PT ;  /* 0x000000ff0500720c */ /* 0x000fc40003f66270 */
[----:B------:R-:W-:Y:S01]  /*362b0*/  @P0 IADD3 R2, PT, PT, R2, -0x7fe001, RZ ;  /* 0xff801fff02020810 */ /* 0x000fe20007ffe0ff */
[----:B------:R-:W-:Y:S02]  /*362c0*/  IMAD R23, R46, 0x3802001, RZ ;  /* 0x038020012e177824 */ /* 0x000fe400078e02ff */
[----:B------:R-:W-:Y:S01]  /*362d0*/  @!P2 VIADD R3, R3, 0x7fe001 ;  /* 0x007fe0010303a836 */ /* 0x000fe20000000000 */
[----:B-1----:R-:W-:Y:S01]  /*362e0*/  IADD3 R0, PT, PT, R70, -R57, RZ ;  /* 0x8000003946007210 */ /* 0x002fe20007ffe0ff */
[----:B------:R-:W-:Y:S01]  /*362f0*/  @!P1 VIADD R22, R22, 0x7fe001 ;  /* 0x007fe00116169836 */ /* 0x000fe20000000000 */
[----:B------:R-:W-:Y:S01]  /*36300*/  ISETP.GE.AND P1, PT, R2, RZ, PT ;  /* 0x000000ff0200720c */ /* 0x000fe20003f26270 */
[----:B------:R-:W-:Y:S01]  /*36310*/  IMAD.WIDE R24, R3, UR4, RZ ;  /* 0x0000000403187c25 */ /* 0x000fe2000f8e02ff */
[----:B------:R-:W-:Y:S02]  /*36320*/  SHF.R.S32.HI R8, RZ, 0x1f, R23 ;  /* 0x0000001fff087819 */ /* 0x000fe40000011417 */
[----:B------:R-:W-:Y:S01]  /*36330*/  ISETP.GE.AND P2, PT, R0, RZ, PT ;  /* 0x000000ff0000720c */ /* 0x000fe20003f46270 */
[----:B------:R-:W-:-:S02]  /*36340*/  IMAD.IADD R48, R48, 0x1, R49 ;  /* 0x0000000130307824 */ /* 0x000fc400078e0231 */
[----:B------:R-:W-:Y:S02]  /*36350*/  IMAD R27, R24, 0x3802001, RZ ;  /* 0x03802001181b7824 */ /* 0x000fe400078e02ff */
[----:B------:R-:W-:Y:S01]  /*36360*/  IMAD.HI.U32 R46, R23, -0x7fe001, R46 ;  /* 0xff801fff172e7827 */ /* 0x000fe200078e002e */
[----:B------:R0:W-:Y:S01]  /*36370*/  STL [R1+0x4de4], R26 ;  /* 0x004de41a01007387 */ /* 0x0001e20000100800 */
[----:B------:R-:W-:Y:S02]  /*36380*/  ISETP.GT.AND P0, PT, R48, 0x7fe000, PT ;  /* 0x007fe0003000780c */ /* 0x000fe40003f04270 */
[----:B------:R-:W-:Y:S01]  /*36390*/  IMAD R21, R8, -0x7fe001, RZ ;  /* 0xff801fff08157824 */ /* 0x000fe200078e02ff */
[----:B------:R-:W-:Y:S01]  /*363a0*/  SHF.R.S32.HI R3, RZ, 0x1f, R27 ;  /* 0x0000001fff037819 */ /* 0x000fe2000001141b */
[----:B------:R-:W-:Y:S01]  /*363b0*/  @!P3 VIADD R5, R5, 0x7fe001 ;  /* 0x007fe0010505b836 */ /* 0x000fe20000000000 */
[----:B------:R1:W-:Y:S01]  /*363c0*/  STL [R1+0x4d68], R22 ;  /* 0x004d681601007387 */ /* 0x0003e20000100800 */
[----:B------:R-:W-:Y:S01]  /*363d0*/  @!P1 VIADD R2, R2, 0x7fe001 ;  /* 0x007fe00102029836 */ /* 0x000fe20000000000 */
[----:B------:R-:W-:-:S02]  /*363e0*/  IADD3 R8, PT, PT, R46, -R23, R21 ;  /* 0x800000172e087210 */ /* 0x000fc40007ffe015 */
[----:B0-----:R-:W-:Y:S01]  /*363f0*/  IADD3 R26, PT, PT, R70, R57, RZ ;  /* 0x00000039461a7210 */ /* 0x001fe20007ffe0ff */
[----:B------:R-:W5:Y:S01]  /*36400*/  LDL R21, [R1+0x4e38] ;  /* 0x004e380001157983 */ /* 0x000f620000100800 */
[----:B------:R-:W-:Y:S02]  /*36410*/  IMAD.HI.U32 R38, R27, -0x7fe001, R24 ;  /* 0xff801fff1b267827 */ /* 0x000fe400078e0018 */
[----:B------:R-:W-:Y:S01]  /*36420*/  ISETP.GT.AND P1, PT, R26, 0x7fe000, PT ;  /* 0x007fe0001a00780c */ /* 0x000fe20003f24270 */
[----:B------:R-:W5:Y:S01]  /*36430*/  LDL R56, [R1+0x4eb8] ;  /* 0x004eb80001387983 */ /* 0x000f620000100800 */
[----:B-1----:R-:W-:-:S04]  /*36440*/  IMAD.WIDE R22, R5, UR4, RZ ;  /* 0x0000000405167c25 */ /* 0x002fc8000f8e02ff */
[----:B------:R-:W-:Y:S02]  /*36450*/  IMAD R3, R3, -0x7fe001, RZ ;  /* 0xff801fff03037824 */ /* 0x000fe400078e02ff */
[----:B------:R-:W-:Y:S02]  /*36460*/  IMAD R25, R22, 0x3802001, RZ ;  /* 0x0380200116197824 */ /* 0x000fe400078e02ff */
[----:B------:R-:W-:Y:S01]  /*36470*/  @!P2 VIADD R0, R0, 0x7fe001 ;  /* 0x007fe0010000a836 */ /* 0x000fe20000000000 */
[----:B------:R-:W-:Y:S01]  /*36480*/  STL [R1+0x4de8], R8 ;  /* 0x004de80801007387 */ /* 0x000fe20000100800 */
[----:B------:R-:W-:Y:S01]  /*36490*/  IADD3 R38, PT, PT, R38, -R27, R3 ;  /* 0x8000001b26267210 */ /* 0x000fe20007ffe003 */
[----:B------:R-:W-:Y:S02]  /*364a0*/  @P0 VIADD R48, R48, 0xff801fff ;  /* 0xff801fff30300836 */ /* 0x000fe40000000000 */
[----:B------:R0:W-:Y:S01]  /*364b0*/  STL [R1+0x4d6c], R2 ;  /* 0x004d6c0201007387 */ /* 0x0001e20000100800 */
[----:B------:R-:W-:Y:S01]  /*364c0*/  SHF.R.S32.HI R5, RZ, 0x1f, R25 ;  /* 0x0000001fff057819 */ /* 0x000fe20000011419 */
[C---:B------:R-:W-:Y:S01]  /*364d0*/  IMAD.IADD R36, R50.reuse, 0x1, R59 ;  /* 0x0000000132247824 */ /* 0x040fe200078e023b */
[----:B------:R-:W-:Y:S01]  /*364e0*/  IADD3 R50, PT, PT, R50, -R59, RZ ;  /* 0x8000003b32327210 */ /* 0x000fe20007ffe0ff */
[----:B------:R-:W-:Y:S01]  /*364f0*/  IMAD.HI.U32 R24, R25, -0x7fe001, R22 ;  /* 0xff801fff19187827 */ /* 0x000fe200078e0016 */
[----:B------:R-:W5:Y:S03]  /*36500*/  LDL R49, [R1+0x4ebc] ;  /* 0x004ebc0001317983 */ /* 0x000f660000100800 */
[----:B0-----:R-:W-:Y:S01]  /*36510*/  IMAD.WIDE R2, R0, UR4, RZ ;  /* 0x0000000400027c25 */ /* 0x001fe2000f8e02ff */
[----:B------:R-:W5:Y:S01]  /*36520*/  LDL R22, [R1+0x4e3c] ;  /* 0x004e3c0001167983 */ /* 0x000f620000100800 */
[----:B------:R-:W-:-:S02]  /*36530*/  ISETP.GE.AND P2, PT, R48, RZ, PT ;  /* 0x000000ff3000720c */ /* 0x000fc40003f46270 */
[----:B------:R-:W-:Y:S01]  /*36540*/  IMAD R27, R2, 0x3802001, RZ ;  /* 0x03802001021b7824 */ /* 0x000fe200078e02ff */
[----:B------:R-:W-:Y:S01]  /*36550*/  ISETP.GE.AND P3, PT, R50, RZ, PT ;  /* 0x000000ff3200720c */ /* 0x000fe20003f66270 */
[----:B------:R-:W-:Y:S01]  /*36560*/  IMAD R5, R5, -0x7fe001, RZ ;  /* 0xff801fff05057824 */ /* 0x000fe200078e02ff */
[----:B------:R-:W-:Y:S01]  /*36570*/  ISETP.GT.AND P0, PT, R36, 0x7fe000, PT ;  /* 0x007fe0002400780c */ /* 0x000fe20003f04270 */
[----:B------:R-:W-:Y:S01]  /*36580*/  @P1 VIADD R26, R26, 0xff801fff ;  /* 0xff801fff1a1a1836 */ /* 0x000fe20000000000 */
[----:B------:R-:W-:Y:S01]  /*36590*/  SHF.R.S32.HI R0, RZ, 0x1f, R27 ;  /* 0x0000001fff007819 */ /* 0x000fe2000001141b */
[----:B------:R0:W-:Y:S01]  /*365a0*/  STL [R1+0x4dec], R38 ;  /* 0x004dec2601007387 */ /* 0x0001e20000100800 */
[----:B------:R-:W-:Y:S02]  /*365b0*/  IADD3 R8, PT, PT, R24, -R25, R5 ;  /* 0x8000001918087210 */ /* 0x000fe40007ffe005 */
[----:B------:R-:W-:Y:S01]  /*365c0*/  ISETP.GE.AND P1, PT, R26, RZ, PT ;  /* 0x000000ff1a00720c */ /* 0x000fe20003f26270 */
[----:B------:R-:W5:Y:S01]  /*365d0*/  LDL R23, [R1+0x4e40] ;  /* 0x004e400001177983 */ /* 0x000f620000100800 */
[----:B------:R-:W-:-:S03]  /*365e0*/  IMAD.HI.U32 R2, R27, -0x7fe001, R2 ;  /* 0xff801fff1b027827 */ /* 0x000fc600078e0002 */
[----:B------:R-:W5:Y:S01]  /*365f0*/  LDL R24, [R1+0x4ec0] ;  /* 0x004ec00001187983 */ /* 0x000f620000100800 */
[----:B------:R-:W-:Y:S02]  /*36600*/  IMAD R3, R0, -0x7fe001, RZ ;  /* 0xff801fff00037824 */ /* 0x000fe400078e02ff */
[--C-:B------:R-:W-:Y:S01]  /*36610*/  IMAD.IADD R0, R4, 0x1, -R61.reuse ;  /* 0x0000000104007824 */ /* 0x100fe200078e0a3d */
[----:B------:R-:W-:Y:S01]  /*36620*/  @!P2 IADD3 R48, PT, PT, R48, 0x7fe001, RZ ;  /* 0x007fe0013030a810 */ /* 0x000fe20007ffe0ff */
[----:B------:R-:W-:Y:S02]  /*36630*/  IMAD.IADD R4, R4, 0x1, R61 ;  /* 0x0000000104047824 */ /* 0x000fe400078e023d */
[----:B------:R-:W-:Y:S01]  /*36640*/  @!P3 VIADD R50, R50, 0x7fe001 ;  /* 0x007fe0013232b836 */ /* 0x000fe20000000000 */
[----:B------:R-:W-:Y:S01]  /*36650*/  ISETP.GE.AND P2, PT, R0, RZ, PT ;  /* 0x000000ff0000720c */ /* 0x000fe20003f46270 */
[----:B------:R-:W-:Y:S01]  /*36660*/  @P0 VIADD R36, R36, 0xff801fff ;  /* 0xff801fff24240836 */ /* 0x000fe20000000000 */
[----:B------:R-:W-:Y:S01]  /*36670*/  ISETP.GT.AND P0, PT, R4, 0x7fe000, PT ;  /* 0x007fe0000400780c */ /* 0x000fe20003f04270 */
[----:B------:R-:W-:Y:S01]  /*36680*/  IMAD.WIDE R50, R50, UR4, RZ ;  /* 0x0000000432327c25 */ /* 0x000fe2000f8e02ff */
[----:B------:R-:W-:Y:S01]  /*36690*/  @!P1 IADD3 R26, PT, PT, R26, 0x7fe001, RZ ;  /* 0x007fe0011a1a9810 */ /* 0x000fe20007ffe0ff */
[----:B------:R-:W-:Y:S01]  /*366a0*/  STL [R1+0x4d70], R48 ;  /* 0x004d703001007387 */ /* 0x000fe20000100800 */
[----:B------:R-:W-:-:S02]  /*366b0*/  ISETP.GE.AND P1, PT, R36, RZ, PT ;  /* 0x000000ff2400720c */ /* 0x000fc40003f26270 */
[----:B0-----:R-:W-:Y:S01]  /*366c0*/  IADD3 R38, PT, PT, R2, -R27, R3 ;  /* 0x8000001b02267210 */ /* 0x001fe20007ffe003 */
[----:B------:R0:W-:Y:S01]  /*366d0*/  STL [R1+0x4df0], R8 ;  /* 0x004df00801007387 */ /* 0x0001e20000100800 */
[----:B------:R-:W-:Y:S01]  /*366e0*/  IMAD R27, R50, 0x3802001, RZ ;  /* 0x03802001321b7824 */ /* 0x000fe200078e02ff */
[----:B------:R-:W1:Y:S02]  /*366f0*/  LDCU UR5, c[0x3][UR6+-0xf0] ;  /* 0x00ffe200060577ac */ /* 0x000e640008000800 */
[----:B------:R-:W-:Y:S01]  /*36700*/  STL [R1+0x4d74], R26 ;  /* 0x004d741a01007387 */ /* 0x000fe20000100800 */
[C---:B0-----:R-:W-:Y:S01]  /*36710*/  IADD3 R8, PT, PT, R6.reuse, R7, RZ ;  /* 0x0000000706087210 */ /* 0x041fe20007ffe0ff */
[----:B------:R-:W-:Y:S02]  /*36720*/  IMAD.IADD R6, R6, 0x1, -R7 ;  /* 0x0000000106067824 */ /* 0x000fe400078e0a07 */
[----:B------:R0:W-:Y:S01]  /*36730*/  STL [R1+0x4df4], R38 ;  /* 0x004df42601007387 */ /* 0x0001e20000100800 */
[----:B------:R-:W-:Y:S01]  /*36740*/  @!P2 VIADD R0, R0, 0x7fe001 ;  /* 0x007fe0010000a836 */ /* 0x000fe20000000000 */
[----:B------:R-:W-:-:S02]  /*36750*/  SHF.R.S32.HI R5, RZ, 0x1f, R27 ;  /* 0x0000001fff057819 */ /* 0x000fc4000001141b */
[----:B------:R-:W-:Y:S01]  /*36760*/  ISETP.GE.AND P3, PT, R6, RZ, PT ;  /* 0x000000ff0600720c */ /* 0x000fe20003f66270 */
[----:B------:R-:W5:Y:S01]  /*36770*/  LDL R25, [R1+0x4e44] ;  /* 0x004e440001197983 */ /* 0x000f620000100800 */
[----:B------:R-:W-:-:S03]  /*36780*/  @P0 VIADD R4, R4, 0xff801fff ;  /* 0xff801fff04040836 */ /* 0x000fc60000000000 */
[----:B------:R-:W5:Y:S01]  /*36790*/  LDL R64, [R1+0x4ec4] ;  /* 0x004ec40001407983 */ /* 0x000f620000100800 */
[----:B------:R-:W-:Y:S01]  /*367a0*/  IMAD.WIDE R2, R0, UR4, RZ ;  /* 0x0000000400027c25 */ /* 0x000fe2000f8e02ff */
[----:B------:R-:W-:Y:S02]  /*367b0*/  ISETP.GT.AND P0, PT, R8, 0x7fe000, PT ;  /* 0x007fe0000800780c */ /* 0x000fe40003f04270 */
[----:B------:R-:W-:Y:S01]  /*367c0*/  @!P1 IADD3 R36, PT, PT, R36, 0x7fe001, RZ ;  /* 0x007fe00124249810 */ /* 0x000fe20007ffe0ff */
[----:B------:R-:W-:-:S04]  /*367d0*/  IMAD.HI.U32 R50, R27, -0x7fe001, R50 ;  /* 0xff801fff1b327827 */ /* 0x000fc800078e0032 */
[----:B------:R-:W-:Y:S02]  /*367e0*/  IMAD R5, R5, -0x7fe001, RZ ;  /* 0xff801fff05057824 */ /* 0x000fe400078e02ff */
[----:B------:R-:W-:Y:S01]  /*367f0*/  IMAD R37, R2, 0x3802001, RZ ;  /* 0x0380200102257824 */ /* 0x000fe200078e02ff */
[----:B------:R2:W-:Y:S01]  /*36800*/  STL [R1+0x4d78], R36 ;  /* 0x004d782401007387 */ /* 0x0005e20000100800 */
[----:B------:R-:W-:Y:S02]  /*36810*/  ISETP.GE.AND P2, PT, R4, RZ, PT ;  /* 0x000000ff0400720c */ /* 0x000fe40003f46270 */
[----:B0-----:R-:W-:Y:S01]  /*36820*/  IADD3 R38, PT, PT, R50, -R27, R5 ;  /* 0x8000001b32267210 */ /* 0x001fe20007ffe005 */
[----:B------:R-:W5:Y:S01]  /*36830*/  LDL R26, [R1+0x4e48] ;  /* 0x004e4800011a7983 */ /* 0x000f620000100800 */
[----:B------:R-:W-:Y:S01]  /*36840*/  IADD3 R5, PT, PT, R63, -R58, RZ ;  /* 0x8000003a3f057210 */ /* 0x000fe20007ffe0ff */
[----:B------:R-:W-:Y:S02]  /*36850*/  IMAD.HI.U32 R40, R37, -0x7fe001, R2 ;  /* 0xff801fff25287827 */ /* 0x000fe400078e0002 */
[----:B------:R-:W5:Y:S02]  /*36860*/  LDL R51, [R1+0x4ec8] ;  /* 0x004ec80001337983 */ /* 0x000f640000100800 */
[----:B------:R-:W-:-:S02]  /*36870*/  IMAD.IADD R2, R63, 0x1, R58 ;  /* 0x000000013f027824 */ /* 0x000fc400078e023a */
[----:B------:R-:W-:Y:S01]  /*36880*/  @!P3 VIADD R6, R6, 0x7fe001 ;  /* 0x007fe0010606b836 */ /* 0x000fe20000000000 */
[----:B------:R-:W-:Y:S01]  /*36890*/  ISETP.GE.AND P3, PT, R5, RZ, PT ;  /* 0x000000ff0500720c */ /* 0x000fe20003f66270 */
[----:B------:R-:W-:Y:S01]  /*368a0*/  @P0 VIADD R8, R8, 0xff801fff ;  /* 0xff801fff08080836 */ /* 0x000fe20000000000 */
[----:B------:R-:W-:Y:S01]  /*368b0*/  ISETP.GT.AND P1, PT, R2, 0x7fe000, PT ;  /* 0x007fe0000200780c */ /* 0x000fe20003f24270 */
[----:B-1----:R-:W-:Y:S01]  /*368c0*/  IMAD.WIDE R6, R6, UR5, RZ ;  /* 0x0000000506067c25 */ /* 0x002fe2000f8e02ff */
[----:B------:R-:W-:Y:S02]  /*368d0*/  SHF.R.S32.HI R0, RZ, 0x1f, R37 ;  /* 0x0000001fff007819 */ /* 0x000fe40000011425 */
[----:B------:R-:W-:Y:S01]  /*368e0*/  ISETP.GE.AND P0, PT, R8, RZ, PT ;  /* 0x000000ff0800720c */ /* 0x000fe20003f06270 */
[----:B------:R-:W-:Y:S01]  /*368f0*/  IMAD R27, R6, 0x3802001, RZ ;  /* 0x03802001061b7824 */ /* 0x000fe200078e02ff */
[----:B------:R-:W-:Y:S01]  /*36900*/  @!P2 IADD3 R4, PT, PT, R4, 0x7fe001, RZ ;  /* 0x007fe0010404a810 */ /* 0x000fe20007ffe0ff */
[----:B------:R-:W-:-:S02]  /*36910*/  IMAD R0, R0, -0x7fe001, RZ ;  /* 0xff801fff00007824 */ /* 0x000fc400078e02ff */
[----:B--2---:R-:W-:Y:S01]  /*36920*/  IMAD.HI.U32 R36, R27, -0x7fe001, R6 ;  /* 0xff801fff1b247827 */ /* 0x004fe200078e0006 */
[----:B------:R-:W-:Y:S01]  /*36930*/  SHF.R.S32.HI R6, RZ, 0x1f, R27 ;  /* 0x0000001fff067819 */ /* 0x000fe2000001141b */
[----:B------:R0:W-:Y:S01]  /*36940*/  STL [R1+0x4df8], R38 ;  /* 0x004df82601007387 */ /* 0x0001e20000100800 */
[----:B------:R-:W-:Y:S01]  /*36950*/  IADD3 R40, PT, PT, R40, -R37, R0 ;  /* 0x8000002528287210 */ /* 0x000fe20007ffe000 */
[----:B------:R-:W-:Y:S02]  /*36960*/  @!P3 VIADD R5, R5, 0x7fe001 ;  /* 0x007fe0010505b836 */ /* 0x000fe40000000000 */
[----:B------:R1:W-:Y:S01]  /*36970*/  STL [R1+0x4d7c], R4 ;  /* 0x004d7c0401007387 */ /* 0x0003e20000100800 */
[----:B------:R-:W-:-:S03]  /*36980*/  @P1 VIADD R2, R2, 0xff801fff ;  /* 0xff801fff02021836 */ /* 0x000fc60000000000 */
[----:B------:R-:W2:Y:S01]  /*36990*/  LDL R3, [R1+0x4e4c] ;  /* 0x004e4c0001037983 */ /* 0x000ea20000100800 */
[----:B0-----:R-:W-:-:S03]  /*369a0*/  IMAD R38, R6, -0x7fe001, RZ ;  /* 0xff801fff06267824 */ /* 0x001fc600078e02ff */
[----:B------:R-:W2:Y:S01]  /*369b0*/  LDL R0, [R1+0x4ecc] ;  /* 0x004ecc0001007983 */ /* 0x000ea20000100800 */
[----:B-1----:R-:W-:Y:S01]  /*369c0*/  IMAD.WIDE R4, R5, UR5, RZ ;  /* 0x0000000505047c25 */ /* 0x002fe2000f8e02ff */
[----:B------:R-:W-:Y:S02]  /*369d0*/  ISETP.GE.AND P1, PT, R2, RZ, PT ;  /* 0x000000ff0200720c */ /* 0x000fe40003f26270 */
[----:B------:R-:W-:Y:S01]  /*369e0*/  IADD3 R38, PT, PT, R36, -R27, R38 ;  /* 0x8000001b24267210 */ /* 0x000fe20007ffe026 */
[----:B------:R-:W-:Y:S02]  /*369f0*/  @!P0 VIADD R8, R8, 0x7fe001 ;  /* 0x007fe00108088836 */ /* 0x000fe40000000000 */
[----:B------:R-:W-:Y:S01]  /*36a00*/  IMAD R37, R4, 0x3802001, RZ ;  /* 0x0380200104257824 */ /* 0x000fe200078e02ff */
[----:B------:R-:W-:Y:S01]  /*36a10*/  IADD3 R6, PT, PT, R9, -R60, RZ ;  /* 0x8000003c09067210 */ /* 0x000fe20007ffe0ff */
[----:B------:R-:W-:Y:S02]  /*36a20*/  STL [R1+0x4dfc], R40 ;  /* 0x004dfc2801007387 */ /* 0x000fe40000100800 */
[----:B------:R-:W-:-:S02]  /*36a30*/  IMAD.HI.U32 R42, R37, -0x7fe001, R4 ;  /* 0xff801fff252a7827 */ /* 0x000fc400078e0004 */
[----:B------:R-:W-:Y:S01]  /*36a40*/  STL [R1+0x4e00], R8 ;  /* 0x004e000801007387 */ /* 0x000fe20000100800 */
[----:B------:R-:W-:Y:S01]  /*36a50*/  ISETP.GE.AND P2, PT, R6, RZ, PT ;  /* 0x000000ff0600720c */ /* 0x000fe20003f46270 */
[----:B------:R-:W-:Y:S02]  /*36a60*/  IMAD.IADD R4, R9, 0x1, R60 ;  /* 0x0000000109047824 */ /* 0x000fe400078e023c */
[----:B------:R0:W-:Y:S01]  /*36a70*/  STL [R1+0x4e80], R38 ;  /* 0x004e802601007387 */ /* 0x0001e20000100800 */
[----:B------:R-:W-:-:S03]  /*36a80*/  SHF.R.S32.HI R7, RZ, 0x1f, R37 ;  /* 0x0000001fff077819 */ /* 0x000fc60000011425 */
[----:B------:R-:W2:Y:S04]  /*36a90*/  LDL R27, [R1+0x4e50] ;  /* 0x004e5000011b7983 */ /* 0x000ea80000100800 */
[----:B------:R-:W2:Y:S01]  /*36aa0*/  LDL R36, [R1+0x4ed0] ;  /* 0x004ed00001247983 */ /* 0x000ea20000100800 */
[----:B------:R-:W-:Y:S01]  /*36ab0*/  ISETP.GT.AND P0, PT, R4, 0x7fe000, PT ;  /* 0x007fe0000400780c */ /* 0x000fe20003f04270 */
[----:B------:R-:W-:Y:S02]  /*36ac0*/  @!P1 VIADD R2, R2, 0x7fe001 ;  /* 0x007fe00102029836 */ /* 0x000fe40000000000 */
[----:B------:R-:W-:Y:S01]  /*36ad0*/  IMAD R7, R7, -0x7fe001, RZ ;  /* 0xff801fff07077824 */ /* 0x000fe200078e02ff */
[----:B------:R-:W-:Y:S01]  /*36ae0*/  IADD3 R5, PT, PT, R10, -R53, RZ ;  /* 0x800000350a057210 */ /* 0x000fe20007ffe0ff */
[----:B------:R-:W-:Y:S01]  /*36af0*/  @!P2 VIADD R6, R6, 0x7fe001 ;  /* 0x007fe0010606a836 */ /* 0x000fe20000000000 */
[----:B------:R1:W-:Y:S02]  /*36b00*/  STL [R1+0x4e04], R2 ;  /* 0x004e040201007387 */ /* 0x0003e40000100800 */
[----:B0-----:R-:W-:-:S02]  /*36b10*/  IADD3 R38, PT, PT, R42, -R37, R7 ;  /* 0x800000252a267210 */ /* 0x001fc40007ffe007 */
[----:B------:R-:W-:Y:S01]  /*36b20*/  ISETP.GE.AND P3, PT, R5, RZ, PT ;  /* 0x000000ff0500720c */ /* 0x000fe20003f66270 */
[----:B------:R-:W2:Y:S01]  /*36b30*/  LDL R37, [R1+0x4e54] ;  /* 0x004e540001257983 */ /* 0x000ea20000100800 */
[----:B------:R-:W-:-:S03]  /*36b40*/  IADD3 R10, PT, PT, R10, R53, RZ ;  /* 0x000000350a0a7210 */ /* 0x000fc60007ffe0ff */
[----:B------:R-:W2:Y:S01]  /*36b50*/  LDL R50, [R1+0x4ed4] ;  /* 0x004ed40001327983 */ /* 0x000ea20000100800 */
[----:B------:R-:W-:Y:S01]  /*36b60*/  IMAD.IADD R8, R66, 0x1, R11 ;  /* 0x0000000142087824 */ /* 0x000fe200078e020b */
[----:B------:R-:W-:Y:S01]  /*36b70*/  ISETP.GT.AND P1, PT, R10, 0x7fe000, PT ;  /* 0x007fe0000a00780c */ /* 0x000fe20003f24270 */
[----:B------:R-:W-:-:S04]  /*36b80*/  IMAD.WIDE R6, R6, UR5, RZ ;  /* 0x0000000506067c25 */ /* 0x000fc8000f8e02ff */
[----:B------:R-:W-:Y:S01]  /*36b90*/  @P0 VIADD R4, R4, 0xff801fff ;  /* 0xff801fff04040836 */ /* 0x000fe20000000000 */
[----:B------:R-:W-:Y:S01]  /*36ba0*/  ISETP.GT.AND P2, PT, R8, 0x7fe000, PT ;  /* 0x007fe0000800780c */ /* 0x000fe20003f44270 */
[----:B------:R-:W-:Y:S02]  /*36bb0*/  IMAD R9, R6, 0x3802001, RZ ;  /* 0x0380200106097824 */ /* 0x000fe400078e02ff */
[----:B------:R-:W-:Y:S01]  /*36bc0*/  IMAD.IADD R11, R66, 0x1, -R11 ;  /* 0x00000001420b7824 */ /* 0x000fe200078e0a0b */
[----:B------:R-:W-:Y:S02]  /*36bd0*/  ISETP.GE.AND P0, PT, R4, RZ, PT ;  /* 0x000000ff0400720c */ /* 0x000fe40003f06270 */
[----:B------:R-:W-:Y:S02]  /*36be0*/  @!P3 IADD3 R5, PT, PT, R5, 0x7fe001, RZ ;  /* 0x007fe0010505b810 */ /* 0x000fe40007ffe0ff */
[----:B-1----:R-:W-:Y:S02]  /*36bf0*/  SHF.R.S32.HI R2, RZ, 0x1f, R9 ;  /* 0x0000001fff027819 */ /* 0x002fe40000011409 */
[----:B------:R-:W-:Y:S01]  /*36c00*/  ISETP.GE.AND P3, PT, R11, RZ, PT ;  /* 0x000000ff0b00720c */ /* 0x000fe20003f66270 */
[----:B------:R-:W-:-:S04]  /*36c10*/  IMAD.HI.U32 R42, R9, -0x7fe001, R6 ;  /* 0xff801fff092a7827 */ /* 0x000fc800078e0006 */
[----:B------:R-:W-:Y:S01]  /*36c20*/  IMAD.WIDE R6, R5, UR5, RZ ;  /* 0x0000000505067c25 */ /* 0x000fe2000f8e02ff */
[----:B------:R-:W-:-:S03]  /*36c30*/  @P2 IADD3 R8, PT, PT, R8, -0x7fe001, RZ ;  /* 0xff801fff08082810 */ /* 0x000fc60007ffe0ff */
[----:B------:R-:W-:Y:S02]  /*36c40*/  IMAD R2, R2, -0x7fe001, RZ ;  /* 0xff801fff02027824 */ /* 0x000fe400078e02ff */
[----:B------:R-:W-:Y:S02]  /*36c50*/  @P1 VIADD R10, R10, 0xff801fff ;  /* 0xff801fff0a0a1836 */ /* 0x000fe40000000000 */
[----:B------:R-:W-:Y:S01]  /*36c60*/  IMAD R43, R6, 0x3802001, RZ ;  /* 0x03802001062b7824 */ /* 0x000fe200078e02ff */
[----:B------:R-:W-:Y:S01]  /*36c70*/  IADD3 R42, PT, PT, R42, -R9, R2 ;  /* 0x800000092a2a7210 */ /* 0x000fe20007ffe002 */
[----:B------:R-:W-:Y:S01]  /*36c80*/  @!P0 VIADD R4, R4, 0x7fe001 ;  /* 0x007fe00104048836 */ /* 0x000fe20000000000 */
[----:B------:R-:W-:Y:S01]  /*36c90*/  ISETP.GE.AND P1, PT, R10, RZ, PT ;  /* 0x000000ff0a00720c */ /* 0x000fe20003f26270 */
[----:B------:R0:W-:Y:S01]  /*36ca0*/  STL [R1+0x4e84], R38 ;  /* 0x004e842601007387 */ /* 0x0001e20000100800 */
[----:B------:R-:W-:Y:S02]  /*36cb0*/  ISETP.GE.AND P2, PT, R8, RZ, PT ;  /* 0x000000ff0800720c */ /* 0x000fe40003f46270 */
[----:B------:R-:W-:Y:S01]  /*36cc0*/  SHF.R.S32.HI R5, RZ, 0x1f, R43 ;  /* 0x0000001fff057819 */ /* 0x000fe2000001142b */
[----:B------:R-:W-:Y:S01]  /*36cd0*/  STL [R1+0x4e08], R4 ;  /* 0x004e080401007387 */ /* 0x000fe20000100800 */
[----:B------:R-:W-:Y:S01]  /*36ce0*/  @!P3 IADD3 R11, PT, PT, R11, 0x7fe001, RZ ;  /* 0x007fe0010b0bb810 */ /* 0x000fe20007ffe0ff */
[----:B------:R-:W-:-:S02]  /*36cf0*/  IMAD.IADD R2, R12, 0x1, -R39 ;  /* 0x000000010c027824 */ /* 0x000fc400078e0a27 */
[----:B------:R1:W-:Y:S01]  /*36d00*/  STL [R1+0x4e88], R42 ;  /* 0x004e882a01007387 */ /* 0x0003e20000100800 */
[----:B------:R-:W-:-:S03]  /*36d10*/  IMAD.HI.U32 R40, R43, -0x7fe001, R6 ;  /* 0xff801fff2b287827 */ /* 0x000fc600078e0006 */
[----:B0-----:R-:W2:Y:S01]  /*36d20*/  LDL R38, [R1+0x4e58] ;  /* 0x004e580001267983 */ /* 0x001ea20000100800 */
[----:B------:R-:W-:-:S03]  /*36d30*/  IMAD R5, R5, -0x7fe001, RZ ;  /* 0xff801fff05057824 */ /* 0x000fc600078e02ff */
[----:B------:R-:W2:Y:S01]  /*36d40*/  LDL R53, [R1+0x4ed8] ;  /* 0x004ed80001357983 */ /* 0x000ea20000100800 */
[----:B------:R-:W-:Y:S01]  /*36d50*/  IMAD.WIDE R6, R11, UR5, RZ ;  /* 0x000000050b067c25 */ /* 0x000fe2000f8e02ff */
[----:B------:R-:W-:Y:S02]  /*36d60*/  ISETP.GE.AND P0, PT, R2, RZ, PT ;  /* 0x000000ff0200720c */ /* 0x000fe40003f06270 */
[----:B------:R-:W-:Y:S01]  /*36d70*/  IADD3 R40, PT, PT, R40, -R43, R5 ;  /* 0x8000002b28287210 */ /* 0x000fe20007ffe005 */
[----:B------:R-:W-:Y:S02]  /*36d80*/  @!P1 VIADD R10, R10, 0x7fe001 ;  /* 0x007fe0010a0a9836 */ /* 0x000fe40000000000 */
[----:B------:R-:W-:Y:S02]  /*36d90*/  IMAD R11, R6, 0x3802001, RZ ;  /* 0x03802001060b7824 */ /* 0x000fe400078e02ff */
[----:B------:R-:W-:Y:S01]  /*36da0*/  @!P2 VIADD R8, R8, 0x7fe001 ;  /* 0x007fe0010808a836 */ /* 0x000fe20000000000 */
[----:B------:R-:W-:Y:S01]  /*36db0*/  STL [R1+0x4e0c], R10 ;  /* 0x004e0c0a01007387 */ /* 0x000fe20000100800 */
[----:B-1----:R-:W-:Y:S01]  /*36dc0*/  IMAD.HI.U32 R42, R11, -0x7fe001, R6 ;  /* 0xff801fff0b2a7827 */ /* 0x002fe200078e0006 */
[----:B------:R-:W-:-:S02]  /*36dd0*/  IADD3 R7, PT, PT, R13, -R62, RZ ;  /* 0x8000003e0d077210 */ /* 0x000fc40007ffe0ff */
[----:B------:R0:W-:Y:S01]  /*36de0*/  STL [R1+0x4e8c], R40 ;  /* 0x004e8c2801007387 */ /* 0x0001e20000100800 */
[----:B------:R-:W-:Y:S01]  /*36df0*/  IMAD.IADD R12, R12, 0x1, R39 ;  /* 0x000000010c0c7824 */ /* 0x000fe200078e0227 */
[----:B------:R-:W-:Y:S02]  /*36e00*/  ISETP.GE.AND P2, PT, R7, RZ, PT ;  /* 0x000000ff0700720c */ /* 0x000fe40003f46270 */
[----:B------:R1:W-:Y:S01]  /*36e10*/  STL [R1+0x4e10], R8 ;  /* 0x004e100801007387 */ /* 0x0003e20000100800 */
[----:B------:R-:W-:-:S03]  /*36e20*/  IADD3 R6, PT, PT, R13, R62, RZ ;  /* 0x0000003e0d067210 */ /* 0x000fc60007ffe0ff */
[----:B------:R-:W2:Y:S01]  /*36e30*/  LDL R39, [R1+0x4e5c] ;  /* 0x004e5c0001277983 */ /* 0x000ea20000100800 */
[----:B------:R-:W-:-:S03]  /*36e40*/  @!P0 VIADD R2, R2, 0x7fe001 ;  /* 0x007fe00102028836 */ /* 0x000fc60000000000 */
[----:B------:R-:W2:Y:S01]  /*36e50*/  LDL R58, [R1+0x4edc] ;  /* 0x004edc00013a7983 */ /* 0x000ea20000100800 */
[----:B------:R-:W-:Y:S02]  /*36e60*/  ISETP.GT.AND P0, PT, R12, 0x7fe000, PT ;  /* 0x007fe0000c00780c */ /* 0x000fe40003f04270 */
[----:B------:R-:W-:Y:S01]  /*36e70*/  ISETP.GT.AND P1, PT, R6, 0x7fe000, PT ;  /* 0x007fe0000600780c */ /* 0x000fe20003f24270 */
[----:B------:R-:W-:Y:S01]  /*36e80*/  IMAD.WIDE R4, R2, UR5, RZ ;  /* 0x0000000502047c25 */ /* 0x000fe2000f8e02ff */
[----:B------:R-:W-:Y:S01]  /*36e90*/  SHF.R.S32.HI R9, RZ, 0x1f, R11 ;  /* 0x0000001fff097819 */ /* 0x000fe2000001140b */
[----:B0-----:R-:W2:Y:S02]  /*36ea0*/  LDL R40, [R1+0x4e60] ;  /* 0x004e600001287983 */ /* 0x001ea40000100800 */
[C-C-:B------:R-:W-:Y:S02]  /*36eb0*/  IMAD.IADD R2, R68.reuse, 0x1, R41.reuse ;  /* 0x0000000144027824 */ /* 0x140fe400078e0229 */
[----:B-1----:R-:W-:Y:S01]  /*36ec0*/  IMAD.IADD R8, R68, 0x1, -R41 ;  /* 0x0000000144087824 */ /* 0x002fe200078e0a29 */
[----:B------:R-:W-:Y:S01]  /*36ed0*/  @!P2 IADD3 R7, PT, PT, R7, 0x7fe001, RZ ;  /* 0x007fe0010707a810 */ /* 0x000fe20007ffe0ff */
[----:B------:R-:W2:Y:S01]  /*36ee0*/  LDL R41, [R1+0x4ee0] ;  /* 0x004ee00001297983 */ /* 0x000ea20000100800 */
[----:B------:R-:W-:-:S02]  /*36ef0*/  IMAD R13, R4, 0x3802001, RZ ;  /* 0x03802001040d7824 */ /* 0x000fc400078e02ff */
[----:B------:R-:W-:Y:S02]  /*36f00*/  @P0 VIADD R12, R12, 0xff801fff ;  /* 0xff801fff0c0c0836 */ /* 0x000fe40000000000 */
[----:B------:R-:W-:Y:S02]  /*36f10*/  IMAD R9, R9, -0x7fe001, RZ ;  /* 0xff801fff09097824 */ /* 0x000fe400078e02ff */
[----:B------:R-:W-:Y:S01]  /*36f20*/  IMAD.HI.U32 R44, R13, -0x7fe001, R4 ;  /* 0xff801fff0d2c7827 */ /* 0x000fe200078e0004 */
[----:B------:R-:W-:-:S03]  /*36f30*/  ISETP.GE.AND P3, PT, R8, RZ, PT ;  /* 0x000000ff0800720c */ /* 0x000fc60003f66270 */
[----:B------:R-:W-:Y:S01]  /*36f40*/  IMAD.WIDE R4, R7, UR5, RZ ;  /* 0x0000000507047c25 */ /* 0x000fe2000f8e02ff */
[----:B------:R-:W-:-:S03]  /*36f50*/  ISETP.GT.AND P2, PT, R2, 0x7fe000, PT ;  /* 0x007fe0000200780c */ /* 0x000fc60003f44270 */
[----:B------:R-:W-:Y:S01]  /*36f60*/  @P1 VIADD R6, R6, 0xff801fff ;  /* 0xff801fff06061836 */ /* 0x000fe20000000000 */
[----:B------:R-:W-:Y:S01]  /*36f70*/  ISETP.GE.AND P0, PT, R12, RZ, PT ;  /* 0x000000ff0c00720c */ /* 0x000fe20003f06270 */
[----:B------:R-:W-:Y:S01]  /*36f80*/  IMAD R7, R4, 0x3802001, RZ ;  /* 0x0380200104077824 */ /* 0x000fe200078e02ff */
[----:B------:R-:W-:Y:S02]  /*36f90*/  IADD3 R10, PT, PT, R42, -R11, R9 ;  /* 0x8000000b2a0a7210 */ /* 0x000fe40007ffe009 */
[----:B------:R-:W-:Y:S01]  /*36fa0*/  ISETP.GE.AND P1, PT, R6, RZ, PT ;  /* 0x000000ff0600720c */ /* 0x000fe20003f26270 */
[----:B------:R-:W-:Y:S01]  /*36fb0*/  IMAD.HI.U32 R46, R7, -0x7fe001, R4 ;  /* 0xff801fff072e7827 */ /* 0x000fe200078e0004 */
[----:B------:R-:W-:Y:S01]  /*36fc0*/  SHF.R.S32.HI R9, RZ, 0x1f, R13 ;  /* 0x0000001fff097819 */ /* 0x000fe2000001140d */
[----:B------:R0:W-:Y:S01]  /*36fd0*/  STL [R1+0x4e90], R10 ;  /* 0x004e900a01007387 */ /* 0x0001e20000100800 */
[----:B------:R-:W-:-:S03]  /*36fe0*/  SHF.R.S32.HI R5, RZ, 0x1f, R7 ;  /* 0x0000001fff057819 */ /* 0x000fc60000011407 */
[----:B------:R-:W2:Y:S01]  /*36ff0*/  LDL R42, [R1+0x4e64] ;  /* 0x004e6400012a7983 */ /* 0x000ea20000100800 */
[----:B------:R-:W-:-:S03]  /*37000*/  IMAD R9, R9, -0x7fe001, RZ ;  /* 0xff801fff09097824 */ /* 0x000fc600078e02ff */
[----:B------:R-:W2:Y:S01]  /*37010*/  LDL R57, [R1+0x4ee4] ;  /* 0x004ee40001397983 */ /* 0x000ea20000100800 */
[----:B------:R-:W-:Y:S02]  /*37020*/  @!P3 VIADD R8, R8, 0x7fe001 ;  /* 0x007fe0010808b836 */ /* 0x000fe40000000000 */
[----:B------:R-:W-:Y:S01]  /*37030*/  IMAD R5, R5, -0x7fe001, RZ ;  /* 0xff801fff05057824 */ /* 0x000fe200078e02ff */
[----:B------:R-:W-:Y:S01]  /*37040*/  @!P0 IADD3 R12, PT, PT, R12, 0x7fe001, RZ ;  /* 0x007fe0010c0c8810 */ /* 0x000fe20007ffe0ff */
[----:B------:R-:W-:Y:S01]  /*37050*/  @P2 VIADD R2, R2, 0xff801fff ;  /* 0xff801fff02022836 */ /* 0x000fe20000000000 */
[----:B------:R-:W-:Y:S01]  /*37060*/  IADD3 R44, PT, PT, R44, -R13, R9 ;  /* 0x8000000d2c2c7210 */ /* 0x000fe20007ffe009 */
[----:B------:R-:W-:Y:S01]  /*37070*/  IMAD.WIDE R8, R8, UR5, RZ ;  /* 0x0000000508087c25 */ /* 0x000fe2000f8e02ff */
[----:B0-----:R-:W-:-:S03]  /*37080*/  IADD3 R10, PT, PT, R46, -R7, R5 ;  /* 0x800000072e0a7210 */ /* 0x001fc60007ffe005 */
[----:B------:R-:W-:Y:S01]  /*37090*/  @!P1 VIADD R6, R6, 0x7fe001 ;  /* 0x007fe00106069836 */ /* 0x000fe20000000000 */
[----:B---3--:R-:W-:Y:S01]  /*370a0*/  IADD3 R4, PT, PT, R65, -R14, RZ ;  /* 0x8000000e41047210 */ /* 0x008fe20007ffe0ff */
[----:B------:R-:W-:Y:S01]  /*370b0*/  STL [R1+0x4e14], R12 ;  /* 0x004e140c01007387 */ /* 0x000fe20000100800 */
[----:B------:R-:W-:Y:S01]  /*370c0*/  ISETP.GE.AND P0, PT, R2, RZ, PT ;  /* 0x000000ff0200720c */ /* 0x000fe20003f06270 */
[----:B------:R-:W-:Y:S02]  /*370d0*/  IMAD R11, R8, 0x3802001, RZ ;  /* 0x03802001080b7824 */ /* 0x000fe400078e02ff */
[----:B------:R-:W-:Y:S01]  /*370e0*/  STL [R1+0x4e94], R44 ;  /* 0x004e942c01007387 */ /* 0x000fe20000100800 */
[----:B------:R-:W-:-:S03]  /*370f0*/  ISETP.GE.AND P2, PT, R4, RZ, PT ;  /* 0x000000ff0400720c */ /* 0x000fc60003f46270 */
[----:B------:R0:W-:Y:S01]  /*37100*/  STL [R1+0x4e18], R6 ;  /* 0x004e180601007387 */ /* 0x0001e20000100800 */
[----:B------:R-:W-:-:S03]  /*37110*/  IMAD.HI.U32 R46, R11, -0x7fe001, R8 ;  /* 0xff801fff0b2e7827 */ /* 0x000fc600078e0008 */
[----:B------:R-:W-:Y:S01]  /*37120*/  STL [R1+0x4e98], R10 ;  /* 0x004e980a01007387 */ /* 0x000fe20000100800 */
[----:B------:R-:W-:-:S03]  /*37130*/  SHF.R.S32.HI R8, RZ, 0x1f, R11 ;  /* 0x0000001fff087819 */ /* 0x000fc6000001140b */
[----:B------:R-:W3:Y:S04]  /*37140*/  LDL R43, [R1+0x4e68] ;  /* 0x004e6800012b7983 */ /* 0x000ee80000100800 */
[----:B------:R-:W3:Y:S01]  /*37150*/  LDL R60, [R1+0x4ee8] ;  /* 0x004ee800013c7983 */ /* 0x000ee20000100800 */
[----:B------:R-:W-:Y:S02]  /*37160*/  IMAD.IADD R14, R65, 0x1, R14 ;  /* 0x00000001410e7824 */ /* 0x000fe400078e020e */
[----:B------:R-:W-:Y:S01]  /*37170*/  IMAD R8, R8, -0x7fe001, RZ ;  /* 0xff801fff08087824 */ /* 0x000fe200078e02ff */
[C---:B0-----:R-:W-:Y:S01]  /*37180*/  IADD3 R6, PT, PT, R15.reuse, R52, RZ ;  /* 0x000000340f067210 */ /* 0x041fe20007ffe0ff */
[----:B------:R-:W-:Y:S01]  /*37190*/  @!P0 VIADD R2, R2, 0x7fe001 ;  /* 0x007fe00102028836 */ /* 0x000fe20000000000 */
[----:B------:R-:W-:Y:S01]  /*371a0*/  ISETP.GT.AND P0, PT, R14, 0x7fe000, PT ;  /* 0x007fe0000e00780c */ /* 0x000fe20003f04270 */
[----:B------:R-:W-:Y:S01]  /*371b0*/  IMAD.IADD R7, R15, 0x1, -R52 ;  /* 0x000000010f077824 */ /* 0x000fe200078e0a34 */
[----:B------:R-:W-:-:S02]  /*371c0*/  @!P2 IADD3 R4, PT, PT, R4, 0x7fe001, RZ ;  /* 0x007fe0010404a810 */ /* 0x000fc40007ffe0ff */
[----:B------:R-:W-:Y:S01]  /*371d0*/  IADD3 R46, PT, PT, R46, -R11, R8 ;  /* 0x8000000b2e2e7210 */ /* 0x000fe20007ffe008 */
[--C-:B------:R-:W-:Y:S01]  /*371e0*/  IMAD.IADD R8, R16, 0x1, R55.reuse ;  /* 0x0000000110087824 */ /* 0x100fe200078e0237 */
[----:B------:R0:W-:Y:S01]  /*371f0*/  STL [R1+0x4e1c], R2 ;  /* 0x004e1c0201007387 */ /* 0x0001e20000100800 */
[----:B------:R-:W-:Y:S01]  /*37200*/  ISETP.GT.AND P1, PT, R6, 0x7fe000, PT ;  /* 0x007fe0000600780c */ /* 0x000fe20003f24270 */
[----:B------:R-:W-:Y:S01]  /*37210*/  IMAD.IADD R16, R16, 0x1, -R55 ;  /* 0x0000000110107824 */ /* 0x000fe200078e0a37 */
[----:B------:R-:W-:Y:S01]  /*37220*/  ISETP.GE.AND P2, PT, R7, RZ, PT ;  /* 0x000000ff0700720c */ /* 0x000fe20003f46270 */
[----:B------:R-:W3:Y:S01]  /*37230*/  LDL R44, [R1+0x4e6c] ;  /* 0x004e6c00012c7983 */ /* 0x000ee20000100800 */
[----:B------:R-:W-:-:S03]  /*37240*/  IMAD.WIDE R4, R4, UR5, RZ ;  /* 0x0000000504047c25 */ /* 0x000fc6000f8e02ff */
[----:B------:R-:W3:Y:S01]  /*37250*/  LDL R55, [R1+0x4eec] ;  /* 0x004eec0001377983 */ /* 0x000ee20000100800 */
[----:B------:R-:W-:Y:S01]  /*37260*/  IMAD R9, R4, 0x3802001, RZ ;  /* 0x0380200104097824 */ /* 0x000fe200078e02ff */
[----:B------:R-:W-:Y:S01]  /*37270*/  ISETP.GE.AND P4, PT, R16, RZ, PT ;  /* 0x000000ff1000720c */ /* 0x000fe20003f86270 */
[----:B------:R-:W-:-:S03]  /*37280*/  @P0 VIADD R14, R14, 0xff801fff ;  /* 0xff801fff0e0e0836 */ /* 0x000fc60000000000 */
[----:B0-----:R-:W-:Y:S01]  /*37290*/  SHF.R.S32.HI R2, RZ, 0x1f, R9 ;  /* 0x0000001fff027819 */ /* 0x001fe20000011409 */
[----:B------:R-:W-:Y:S01]  /*372a0*/  @P1 VIADD R6, R6, 0xff801fff ;  /* 0xff801fff06061836 */ /* 0x000fe20000000000 */
[----:B------:R-:W-:Y:S01]  /*372b0*/  @!P2 IADD3 R7, PT, PT, R7, 0x7fe001, RZ ;  /* 0x007fe0010707a810 */ /* 0x000fe20007ffe0ff */
[----:B------:R0:W-:Y:S01]  /*372c0*/  STL [R1+0x4e9c], R46 ;  /* 0x004e9c2e01007387 */ /* 0x0001e20000100800 */
[----:B------:R-:W-:Y:S01]  /*372d0*/  ISETP.GE.AND P1, PT, R14, RZ, PT ;  /* 0x000000ff0e00720c */ /* 0x000fe20003f26270 */
[----:B------:R-:W-:Y:S01]  /*372e0*/  IMAD.HI.U32 R12, R9, -0x7fe001, R4 ;  /* 0xff801fff090c7827 */ /* 0x000fe200078e0004 */
[----:B------:R-:W-:Y:S01]  /*372f0*/  ISETP.GT.AND P2, PT, R8, 0x7fe000, PT ;  /* 0x007fe0000800780c */ /* 0x000fe20003f44270 */
[----:B------:R-:W3:Y:S02]  /*37300*/  LDL R67, [R1+0x4e70] ;  /* 0x004e700001437983 */ /* 0x000ee40000100800 */
[----:B------:R-:W-:Y:S02]  /*37310*/  IMAD R2, R2, -0x7fe001, RZ ;  /* 0xff801fff02027824 */ /* 0x000fe400078e02ff */
[----:B0-----:R-:W3:Y:S01]  /*37320*/  LDL R46, [R1+0x4ef0] ;  /* 0x004ef000012e7983 */ /* 0x001ee20000100800 */
[----:B------:R-:W-:Y:S01]  /*37330*/  IMAD.WIDE R4, R7, UR5, RZ ;  /* 0x0000000507047c25 */ /* 0x000fe2000f8e02ff */
[----:B------:R-:W-:-:S02]  /*37340*/  IADD3 R10, PT, PT, R17, R54, RZ ;  /* 0x00000036110a7210 */ /* 0x000fc40007ffe0ff */
[----:B------:R-:W-:Y:S01]  /*37350*/  @!P4 IADD3 R16, PT, PT, R16, 0x7fe001, RZ ;  /* 0x007fe0011010c810 */ /* 0x000fe20007ffe0ff */
[----:B------:R-:W-:Y:S01]  /*37360*/  IMAD R7, R4, 0x3802001, RZ ;  /* 0x0380200104077824 */ /* 0x000fe200078e02ff */
[----:B------:R-:W-:Y:S01]  /*37370*/  IADD3 R12, PT, PT, R12, -R9, R2 ;  /* 0x800000090c0c7210 */ /* 0x000fe20007ffe002 */
[----:B------:R-:W-:Y:S01]  /*37380*/  IMAD.IADD R2, R17, 0x1, -R54 ;  /* 0x0000000111027824 */ /* 0x000fe200078e0a36 */
[----:B------:R-:W-:Y:S01]  /*37390*/  ISETP.GT.AND P0, PT, R10, 0x7fe000, PT ;  /* 0x007fe0000a00780c */ /* 0x000fe20003f04270 */
[----:B------:R-:W-:-:S04]  /*373a0*/  IMAD.WIDE R16, R16, UR5, RZ ;  /* 0x0000000510107c25 */ /* 0x000fc8000f8e02ff */
[----:B------:R-:W-:Y:S01]  /*373b0*/  IMAD.HI.U32 R48, R7, -0x7fe001, R4 ;  /* 0xff801fff07307827 */ /* 0x000fe200078e0004 */
[----:B------:R-:W-:-:S03]  /*373c0*/  SHF.R.S32.HI R4, RZ, 0x1f, R7 ;  /* 0x0000001fff047819 */ /* 0x000fc60000011407 */
[----:B------:R-:W-:Y:S01]  /*373d0*/  @!P1 VIADD R14, R14, 0x7fe001 ;  /* 0x007fe0010e0e9836 */ /* 0x000fe20000000000 */
[----:B------:R-:W-:Y:S01]  /*373e0*/  ISETP.GE.AND P1, PT, R2, RZ, PT ;  /* 0x000000ff0200720c */ /* 0x000fe20003f26270 */
[----:B------:R-:W-:Y:S02]  /*373f0*/  @P2 VIADD R8, R8, 0xff801fff ;  /* 0xff801fff08082836 */ /* 0x000fe40000000000 */
[----:B------:R-:W-:Y:S01]  /*37400*/  IMAD R9, R16, 0x3802001, RZ ;  /* 0x0380200110097824 */ /* 0x000fe200078e02ff */
[----:B------:R-:W-:Y:S01]  /*37410*/  ISETP.GE.AND P3, PT, R6, RZ, PT ;  /* 0x000000ff0600720c */ /* 0x000fe20003f66270 */
[----:B------:R-:W-:Y:S01]  /*37420*/  IMAD R5, R4, -0x7fe001, RZ ;  /* 0xff801fff04057824 */ /* 0x000fe200078e02ff */
[----:B------:R-:W-:Y:S02]  /*37430*/  ISETP.GE.AND P2, PT, R8, RZ, PT ;  /* 0x000000ff0800720c */ /* 0x000fe40003f46270 */
[----:B------:R-:W-:Y:S02]  /*37440*/  SHF.R.S32.HI R4, RZ, 0x1f, R9 ;  /* 0x0000001fff047819 */ /* 0x000fe40000011409 */
[----:B------:R-:W-:Y:S01]  /*37450*/  @P0 IADD3 R10, PT, PT, R10, -0x7fe001, RZ ;  /* 0xff801fff0a0a0810 */ /* 0x000fe20007ffe0ff */
[----:B------:R-:W-:Y:S01]  /*37460*/  IMAD.HI.U32 R16, R9, -0x7fe001, R16 ;  /* 0xff801fff09107827 */ /* 0x000fe200078e0010 */
[----:B------:R-:W-:Y:S03]  /*37470*/  STL [R1+0x4e20], R14 ;  /* 0x004e200e01007387 */ /* 0x000fe60000100800 */
[----:B------:R-:W-:Y:S01]  /*37480*/  IMAD R4, R4, -0x7fe001, RZ ;  /* 0xff801fff04047824 */ /* 0x000fe200078e02ff */
[----:B------:R-:W-:Y:S01]  /*37490*/  ISETP.GE.AND P0, PT, R10, RZ, PT ;  /* 0x000000ff0a00720c */ /* 0x000fe20003f06270 */
[----:B------:R-:W-:Y:S01]  /*374a0*/  @!P1 VIADD R2, R2, 0x7fe001 ;  /* 0x007fe00102029836 */ /* 0x000fe20000000000 */
[----:B------:R0:W-:Y:S01]  /*374b0*/  STL [R1+0x4ea0], R12 ;  /* 0x004ea00c01007387 */ /* 0x0001e20000100800 */
[----:B------:R-:W-:Y:S01]  /*374c0*/  IADD3 R48, PT, PT, R48, -R7, R5 ;  /* 0x8000000730307210 */ /* 0x000fe20007ffe005 */
[----:B------:R-:W-:-:S02]  /*374d0*/  @!P3 VIADD R6, R6, 0x7fe001 ;  /* 0x007fe0010606b836 */ /* 0x000fc40000000000 */
[----:B------:R-:W-:Y:S01]  /*374e0*/  @!P2 VIADD R8, R8, 0x7fe001 ;  /* 0x007fe0010808a836 */ /* 0x000fe20000000000 */
[----:B0-----:R-:W-:Y:S01]  /*374f0*/  IADD3 R12, PT, PT, R16, -R9, R4 ;  /* 0x80000009100c7210 */ /* 0x001fe20007ffe004 */
[----:B------:R-:W-:Y:S01]  /*37500*/  IMAD.WIDE R4, R2, UR5, RZ ;  /* 0x0000000502047c25 */ /* 0x000fe2000f8e02ff */
[----:B------:R4:W-:Y:S03]  /*37510*/  STL [R1+0x4e24], R6 ;  /* 0x004e240601007387 */ /* 0x0009e60000100800 */
[----:B------:R-:W-:Y:S01]  /*37520*/  IMAD R7, R4, 0x3802001, RZ ;  /* 0x0380200104077824 */ /* 0x000fe200078e02ff */
[----:B------:R-:W-:Y:S01]  /*37530*/  STL [R1+0x4ea4], R48 ;  /* 0x004ea43001007387 */ /* 0x000fe20000100800 */
[----:B------:R-:W-:-:S03]  /*37540*/  @!P0 IADD3 R10, PT, PT, R10, 0x7fe001, RZ ;  /* 0x007fe0010a0a8810 */ /* 0x000fc60007ffe0ff */
[----:B------:R0:W-:Y:S01]  /*37550*/  STL [R1+0x4e28], R8 ;  /* 0x004e280801007387 */ /* 0x0001e20000100800 */
[----:B------:R-:W-:-:S03]  /*37560*/  SHF.R.S32.HI R2, RZ, 0x1f, R7 ;  /* 0x0000001fff027819 */ /* 0x000fc60000011407 */
[----:B------:R-:W3:Y:S04]  /*37570*/  LDL R47, [R1+0x4e74] ;  /* 0x004e7400012f7983 */ /* 0x000ee80000100800 */
[----:B------:R-:W3:Y:S01]  /*37580*/  LDL R52, [R1+0x4ef4] ;  /* 0x004ef40001347983 */ /* 0x000ee20000100800 */
[----:B------:R-:W-:-:S03]  /*37590*/  IMAD.HI.U32 R14, R7, -0x7fe001, R4 ;  /* 0xff801fff070e7827 */ /* 0x000fc600078e0004 */
[----:B------:R-:W-:Y:S01]  /*375a0*/  STL [R1+0x4ea8], R12 ;  /* 0x004ea80c01007387 */ /* 0x000fe20000100800 */
[----:B------:R-:W-:-:S03]  /*375b0*/  IMAD R4, R2, -0x7fe001, RZ ;  /* 0xff801fff02047824 */ /* 0x000fc600078e02ff */
[----:B------:R1:W-:Y:S04]  /*375c0*/  STL [R1+0x4e2c], R10 ;  /* 0x004e2c0a01007387 */ /* 0x0003e80000100800 */
[----:B------:R-:W3:Y:S04]  /*375d0*/  LDL R5, [R1+0x4e78] ;  /* 0x004e780001057983 */ /* 0x000ee80000100800 */
[----:B------:R-:W3:Y:S01]  /*375e0*/  LDL R2, [R1+0x4ef8] ;  /* 0x004ef80001027983 */ /* 0x000ee20000100800 */
[----:B----4-:R-:W-:Y:S01]  /*375f0*/  IADD3 R6, PT, PT, R18, -R19, RZ ;  /* 0x8000001312067210 */ /* 0x010fe20007ffe0ff */
[----:B-----5:R-:W-:-:S03]  /*37600*/  IMAD.IADD R11, R20, 0x1, -R45 ;  /* 0x00000001140b7824 */ /* 0x020fc600078e0a2d */
[----:B------:R-:W-:Y:S01]  /*37610*/  ISETP.GE.AND P1, PT, R6, RZ, PT ;  /* 0x000000ff0600720c */ /* 0x000fe20003f26270 */
[----:B------:R-:W-:Y:S01]  /*37620*/  IMAD.IADD R18, R18, 0x1, R19 ;  /* 0x0000000112127824 */ /* 0x000fe200078e0213 */
[----:B------:R-:W-:-:S04]  /*37630*/  ISETP.GE.AND P2, PT, R11, RZ, PT ;  /* 0x000000ff0b00720c */ /* 0x000fc80003f46270 */
[----:B------:R-:W-:Y:S01]  /*37640*/  ISETP.GT.AND P0, PT, R18, 0x7fe000, PT ;  /* 0x007fe0001200780c */ /* 0x000fe20003f04270 */
[----:B------:R-:W-:-:S06]  /*37650*/  IMAD.IADD R20, R20, 0x1, R45 ;  /* 0x0000000114147824 */ /* 0x000fcc00078e022d */
[----:B------:R-:W-:Y:S02]  /*37660*/  @!P1 VIADD R6, R6, 0x7fe001 ;  /* 0x007fe00106069836 */ /* 0x000fe40000000000 */
[----:B------:R-:W-:Y:S02]  /*37670*/  @!P2 VIADD R11, R11, 0x7fe001 ;  /* 0x007fe0010b0ba836 */ /* 0x000fe40000000000 */
[----:B0-----:R-:W-:Y:S02]  /*37680*/  IMAD.WIDE R8, R6, UR5, RZ ;  /* 0x0000000506087c25 */ /* 0x001fe4000f8e02ff */
[----:B------:R-:W-:Y:S02]  /*37690*/  @P0 IADD3 R18, PT, PT, R18, -0x7fe001, RZ ;  /* 0xff801fff12120810 */ /* 0x000fe40007ffe0ff */
[----:B------:R-:W-:Y:S01]  /*376a0*/  IMAD R15, R8, 0x3802001, RZ ;  /* 0x03802001080f7824 */ /* 0x000fe200078e02ff */
[----:B------:R-:W-:Y:S01]  /*376b0*/  ISETP.GT.AND P0, PT, R20, 0x7fe000, PT ;  /* 0x007fe0001400780c */ /* 0x000fe20003f04270 */
[----:B-1----:R-:W-:Y:S01]  /*376c0*/  IMAD.WIDE R10, R11, UR5, RZ ;  /* 0x000000050b0a7c25 */ /* 0x002fe2000f8e02ff */
[----:B------:R-:W-:-:S02]  /*376d0*/  IADD3 R14, PT, PT, R14, -R7, R4 ;  /* 0x800000070e0e7210 */ /* 0x000fc40007ffe004 */
[----:B------:R-:W4:Y:S01]  /*376e0*/  LDL R7, [R1+0x4e7c] ;  /* 0x004e7c0001077983 */ /* 0x000f220000100800 */
[----:B------:R-:W-:Y:S01]  /*376f0*/  IMAD.IADD R13, R21, 0x1, -R56 ;  /* 0x00000001150d7824 */ /* 0x000fe200078e0a38 */
[----:B------:R-:W-:Y:S02]  /*37700*/  ISETP.GE.AND P2, PT, R18, RZ, PT ;  /* 0x000000ff1200720c */ /* 0x000fe40003f46270 */
[----:B------:R-:W4:Y:S01]  /*37710*/  LDL R4, [R1+0x4efc] ;  /* 0x004efc0001047983 */ /* 0x000f220000100800 */
[----:B------:R-:W-:Y:S01]  /*37720*/  SHF.R.S32.HI R6, RZ, 0x1f, R15 ;  /* 0x0000001fff067819 */ /* 0x000fe2000001140f */
[----:B------:R-:W-:Y:S01]  /*37730*/  IMAD R17, R10, 0x3802001, RZ ;  /* 0x038020010a117824 */ /* 0x000fe200078e02ff */
[----:B------:R-:W-:Y:S01]  /*37740*/  ISETP.GE.AND P3, PT, R13, RZ, PT ;  /* 0x000000ff0d00720c */ /* 0x000fe20003f66270 */
[----:B------:R-:W-:Y:S01]  /*37750*/  IMAD.HI.U32 R8, R15, -0x7fe001, R8 ;  /* 0xff801fff0f087827 */ /* 0x000fe200078e0008 */
[----:B------:R-:W-:Y:S02]  /*37760*/  IADD3 R12, PT, PT, R21, R56, RZ ;  /* 0x00000038150c7210 */ /* 0x000fe40007ffe0ff */
[----:B------:R-:W-:Y:S01]  /*37770*/  SHF.R.S32.HI R9, RZ, 0x1f, R17 ;  /* 0x0000001fff097819 */ /* 0x000fe20000011411 */
[----:B------:R-:W-:-:S02]  /*37780*/  IMAD R6, R6, -0x7fe001, RZ ;  /* 0xff801fff06067824 */ /* 0x000fc400078e02ff */
[----:B------:R-:W-:Y:S01]  /*37790*/  @P0 VIADD R20, R20, 0xff801fff ;  /* 0xff801fff14140836 */ /* 0x000fe20000000000 */
[----:B------:R-:W-:Y:S02]  /*377a0*/  ISETP.GT.AND P1, PT, R12, 0x7fe000, PT ;  /* 0x007fe0000c00780c */ /* 0x000fe40003f24270 */
[----:B------:R-:W-:Y:S01]  /*377b0*/  IADD3 R6, PT, PT, R8, -R15, R6 ;  /* 0x8000000f08067210 */ /* 0x000fe20007ffe006 */
[----:B------:R-:W-:Y:S01]  /*377c0*/  IMAD R8, R9, -0x7fe001, RZ ;  /* 0xff801fff09087824 */ /* 0x000fe200078e02ff */
[-C--:B------:R-:W-:Y:S01]  /*377d0*/  IADD3 R9, PT, PT, R22, -R49.reuse, RZ ;  /* 0x8000003116097210 */ /* 0x080fe20007ffe0ff */
[----:B------:R-:W-:Y:S01]  /*377e0*/  @!P2 VIADD R18, R18, 0x7fe001 ;  /* 0x007fe0011212a836 */ /* 0x000fe20000000000 */
[----:B------:R-:W-:Y:S01]  /*377f0*/  ISETP.GE.AND P2, PT, R20, RZ, PT ;  /* 0x000000ff1400720c */ /* 0x000fe20003f46270 */
[----:B------:R-:W-:Y:S01]  /*37800*/  @!P3 VIADD R13, R13, 0x7fe001 ;  /* 0x007fe0010d0db836 */ /* 0x000fe20000000000 */
[----:B------:R-:W-:Y:S01]  /*37810*/  ISETP.GE.AND P4, PT, R9, RZ, PT ;  /* 0x000000ff0900720c */ /* 0x000fe20003f86270 */
[----:B------:R0:W-:Y:S01]  /*37820*/  STL [R1+0x4eac], R14 ;  /* 0x004eac0e01007387 */ /* 0x0001e20000100800 */
[----:B------:R-:W-:Y:S01]  /*37830*/  IADD3 R22, PT, PT, R22, R49, RZ ;  /* 0x0000003116167210 */ /* 0x000fe20007ffe0ff */
[----:B------:R-:W-:-:S03]  /*37840*/  IMAD.HI.U32 R48, R17, -0x7fe001, R10 ;  /* 0xff801fff11307827 */ /* 0x000fc600078e000a */
[----:B------:R-:W-:Y:S01]  /*37850*/  ISETP.GT.AND P0, PT, R22, 0x7fe000, PT ;  /* 0x007fe0001600780c */ /* 0x000fe20003f04270 */
[----:B------:R-:W-:-:S04]  /*37860*/  IMAD.WIDE R10, R13, UR5, RZ ;  /* 0x000000050d0a7c25 */ /* 0x000fc8000f8e02ff */
[C-C-:B0-----:R-:W-:Y:S02]  /*37870*/  IMAD.IADD R14, R23.reuse, 0x1, R24.reuse ;  /* 0x00000001170e7824 */ /* 0x141fe400078e0218 */
[----:B------:R-:W-:Y:S01]  /*37880*/  IMAD.IADD R23, R23, 0x1, -R24 ;  /* 0x0000000117177824 */ /* 0x000fe200078e0a18 */
[----:B------:R-:W-:Y:S01]  /*37890*/  STL [R1+0x4e30], R18 ;  /* 0x004e301201007387 */ /* 0x000fe20000100800 */
[----:B------:R-:W-:Y:S01]  /*378a0*/  @P1 VIADD R12, R12, 0xff801fff ;  /* 0xff801fff0c0c1836 */ /* 0x000fe20000000000 */
[----:B------:R-:W-:Y:S01]  /*378b0*/  ISETP.GT.AND P1, PT, R14, 0x7fe000, PT ;  /* 0x007fe0000e00780c */ /* 0x000fe20003f24270 */
[----:B------:R-:W-:Y:S01]  /*378c0*/  IMAD R15, R10, 0x3802001, RZ ;  /* 0x038020010a0f7824 */ /* 0x000fe200078e02ff */
[----:B------:R0:W-:Y:S01]  /*378d0*/  STL [R1+0x4eb0], R6 ;  /* 0x004eb00601007387 */ /* 0x0001e20000100800 */
[----:B------:R-:W-:Y:S01]  /*378e0*/  @!P2 VIADD R20, R20, 0x7fe001 ;  /* 0x007fe0011414a836 */ /* 0x000fe20000000000 */
[----:B------:R-:W-:Y:S02]  /*378f0*/  ISETP.GE.AND P2, PT, R23, RZ, PT ;  /* 0x000000ff1700720c */ /* 0x000fe40003f46270 */
[----:B------:R-:W5:Y:S01]  /*37900*/  LDL R63, [R1+0x4f00] ;  /* 0x004f0000013f7983 */ /* 0x000f620000100800 */
[----:B------:R-:W-:-:S02]  /*37910*/  ISETP.GE.AND P3, PT, R12, RZ, PT ;  /* 0x000000ff0c00720c */ /* 0x000fc40003f66270 */
[----:B------:R-:W-:Y:S01]  /*37920*/  IADD3 R48, PT, PT, R48, -R17, R8 ;  /* 0x8000001130307210 */ /* 0x000fe20007ffe008 */
[----:B------:R-:W5:Y:S01]  /*37930*/  LDL R49, [R1+0x4f84] ;  /* 0x004f840001317983 */ /* 0x000f620000100800 */
[----:B------:R-:W-:-:S03]  /*37940*/  @!P4 IADD3 R9, PT, PT, R9, 0x7fe001, RZ ;  /* 0x007fe0010909c810 */ /* 0x000fc60007ffe0ff */
[----:B0-----:R-:W5:Y:S01]  /*37950*/  LDL R6, [R1+0x4f80] ;  /* 0x004f800001067983 */ /* 0x001f620000100800 */
[----:B------:R-:W-:-:S03]  /*37960*/  SHF.R.S32.HI R13, RZ, 0x1f, R15 ;  /* 0x0000001fff0d7819 */ /* 0x000fc6000001140f */
[----:B------:R-:W5:Y:S01]  /*37970*/  LDL R8, [R1+0x4f04] ;  /* 0x004f040001087983 */ /* 0x000f620000100800 */
[----:B------:R-:W-:Y:S01]  /*37980*/  IMAD.HI.U32 R16, R15, -0x7fe001, R10 ;  /* 0xff801fff0f107827 */ /* 0x000fe200078e000a */
[----:B------:R-:W-:-:S03]  /*37990*/  @P1 IADD3 R14, PT, PT, R14, -0x7fe001, RZ ;  /* 0xff801fff0e0e1810 */ /* 0x000fc60007ffe0ff */
[----:B------:R-:W-:-:S04]  /*379a0*/  IMAD.WIDE R10, R9, UR5, RZ ;  /* 0x00000005090a7c25 */ /* 0x000fc8000f8e02ff */
[----:B------:R-:W-:Y:S02]  /*379b0*/  @P0 VIADD R22, R22, 0xff801fff ;  /* 0xff801fff16160836 */ /* 0x000fe40000000000 */
[----:B------:R-:W-:Y:S02]  /*379c0*/  IMAD R13, R13, -0x7fe001, RZ ;  /* 0xff801fff0d0d7824 */ /* 0x000fe400078e02ff */
[----:B------:R-:W-:Y:S01]  /*379d0*/  IMAD R17, R10, 0x3802001, RZ ;  /* 0x038020010a117824 */ /* 0x000fe200078e02ff */
[----:B------:R-:W-:Y:S01]  /*379e0*/  ISETP.GE.AND P1, PT, R22, RZ, PT ;  /* 0x000000ff1600720c */ /* 0x000fe20003f26270 */
[----:B------:R-:W-:Y:S01]  /*379f0*/  @!P2 VIADD R23, R23, 0x7fe001 ;  /* 0x007fe0011717a836 */ /* 0x000fe20000000000 */
[----:B------:R-:W-:Y:S01]  /*37a00*/  IADD3 R18, PT, PT, R16, -R15, R13 ;  /* 0x8000000f10127210 */ /* 0x000fe20007ffe00d */
[----:B------:R-:W-:Y:S01]  /*37a10*/  @!P3 VIADD R12, R12, 0x7fe001 ;  /* 0x007fe0010c0cb836 */ /* 0x000fe20000000000 */
[C---:B------:R-:W-:Y:S01]  /*37a20*/  IADD3 R16, PT, PT, R25.reuse, R64, RZ ;  /* 0x0000004019107210 */ /* 0x040fe20007ffe0ff */
[----:B------:R-:W-:Y:S01]  /*37a30*/  IMAD.IADD R25, R25, 0x1, -R64 ;  /* 0x0000000119197824 */ /* 0x000fe200078e0a40 */
[----:B------:R-:W-:Y:S01]  /*37a40*/  ISETP.GE.AND P2, PT, R14, RZ, PT ;  /* 0x000000ff0e00720c */ /* 0x000fe20003f46270 */
[----:B------:R-:W-:Y:S01]  /*37a50*/  IMAD.HI.U32 R24, R17, -0x7fe001, R10 ;  /* 0xff801fff11187827 */ /* 0x000fe200078e000a */
[----:B------:R-:W-:Y:S01]  /*37a60*/  SHF.R.S32.HI R13, RZ, 0x1f, R17 ;  /* 0x0000001fff0d7819 */ /* 0x000fe20000011411 */
[----:B------:R0:W-:Y:S02]  /*37a70*/  STL [R1+0x4e34], R20 ;  /* 0x004e341401007387 */ /* 0x0001e40000100800 */
[----:B------:R-:W-:-:S02]  /*37a80*/  IMAD.WIDE R10, R23, UR5, RZ ;  /* 0x00000005170a7c25 */ /* 0x000fc4000f8e02ff */
[----:B------:R-:W-:Y:S01]  /*37a90*/  STL [R1+0x4eb4], R48 ;  /* 0x004eb43001007387 */ /* 0x000fe20000100800 */
[----:B------:R-:W-:Y:S01]  /*37aa0*/  ISETP.GE.AND P3, PT, R25, RZ, PT ;  /* 0x000000ff1900720c */ /* 0x000fe20003f66270 */
[----:B------:R-:W-:Y:S02]  /*37ab0*/  IMAD R13, R13, -0x7fe001, RZ ;  /* 0xff801fff0d0d7824 */ /* 0x000fe400078e02ff */
[----:B------:R1:W-:Y:S01]  /*37ac0*/  STL [R1+0x4e38], R12 ;  /* 0x004e380c01007387 */ /* 0x0003e20000100800 */
[----:B------:R-:W-:-:S03]  /*37ad0*/  IMAD R19, R10, 0x3802001, RZ ;  /* 0x038020010a137824 */ /* 0x000fc600078e02ff */
[----:B------:R-:W5:Y:S04]  /*37ae0*/  LDL R9, [R1+0x4f08] ;  /* 0x004f080001097983 */ /* 0x000f680000100800 */
[----:B------:R-:W5:Y:S01]  /*37af0*/  LDL R54, [R1+0x4f88] ;  /* 0x004f880001367983 */ /* 0x000f620000100800 */
[----:B------:R-:W-:Y:S01]  /*37b00*/  IMAD.IADD R15, R26, 0x1, -R51 ;  /* 0x000000011a0f7824 */ /* 0x000fe200078e0a33 */
[----:B------:R-:W-:Y:S01]  /*37b10*/  @!P1 IADD3 R22, PT, PT, R22, 0x7fe001, RZ ;  /* 0x007fe00116169810 */ /* 0x000fe20007ffe0ff */
[----:B------:R-:W-:Y:S01]  /*37b20*/  @!P2 VIADD R14, R14, 0x7fe001 ;  /* 0x007fe0010e0ea836 */ /* 0x000fe20000000000 */
[----:B0-----:R-:W-:Y:S02]  /*37b30*/  IADD3 R20, PT, PT, R24, -R17, R13 ;  /* 0x8000001118147210 */ /* 0x001fe40007ffe00d */
[----:B-1----:R-:W-:-:S02]  /*37b40*/  SHF.R.S32.HI R12, RZ, 0x1f, R19 ;  /* 0x0000001fff0c7819 */ /* 0x002fc40000011413 */
[----:B------:R-:W-:Y:S01]  /*37b50*/  ISETP.GT.AND P0, PT, R16, 0x7fe000, PT ;  /* 0x007fe0001000780c */ /* 0x000fe20003f04270 */
[----:B------:R0:W-:Y:S01]  /*37b60*/  STL [R1+0x4eb8], R18 ;  /* 0x004eb81201007387 */ /* 0x0001e20000100800 */
[----:B------:R-:W-:Y:S01]  /*37b70*/  ISETP.GE.AND P4, PT, R15, RZ, PT ;  /* 0x000000ff0f00720c */ /* 0x000fe20003f86270 */
[----:B------:R-:W-:Y:S02]  /*37b80*/  IMAD.HI.U32 R10, R19, -0x7fe001, R10 ;  /* 0xff801fff130a7827 */ /* 0x000fe400078e000a */
[----:B------:R1:W-:Y:S02]  /*37b90*/  STL [R1+0x4e3c], R22 ;  /* 0x004e3c1601007387 */ /* 0x0003e40000100800 */
[----:B------:R-:W-:Y:S02]  /*37ba0*/  IMAD R12, R12, -0x7fe001, RZ ;  /* 0xff801fff0c0c7824 */ /* 0x000fe400078e02ff */
[----:B------:R-:W-:Y:S01]  /*37bb0*/  STL [R1+0x4ebc], R20 ;  /* 0x004ebc1401007387 */ /* 0x000fe20000100800 */
[----:B------:R-:W-:-:S03]  /*37bc0*/  @!P3 VIADD R25, R25, 0x7fe001 ;  /* 0x007fe0011919b836 */ /* 0x000fc60000000000 */
[----:B------:R1:W-:Y:S01]  /*37bd0*/  STL [R1+0x4e40], R14 ;  /* 0x004e400e01007387 */ /* 0x0003e20000100800 */
[----:B0-----:R-:W-:-:S03]  /*37be0*/  IADD3 R18, PT, PT, R10, -R19, R12 ;  /* 0x800000130a127210 */ /* 0x001fc60007ffe00c */
[----:B------:R-:W5:Y:S04]  /*37bf0*/  LDL R11, [R1+0x4f0c] ;  /* 0x004f0c00010b7983 */ /* 0x000f680000100800 */
[----:B------:R-:W5:Y:S01]  /*37c00*/  LDL R56, [R1+0x4f8c] ;  /* 0x004f8c0001387983 */ /* 0x000f620000100800 */
[----:B------:R-:W-:Y:S01]  /*37c10*/  IMAD.WIDE R12, R25, UR5, RZ ;  /* 0x00000005190c7c25 */ /* 0x000fe2000f8e02ff */
[----:B------:R-:W-:Y:S02]  /*37c20*/  @P0 IADD3 R16, PT, PT, R16, -0x7fe001, RZ ;  /* 0xff801fff10100810 */ /* 0x000fe40007ffe0ff */
[----:B--2---:R-:W-:Y:S01]  /*37c30*/  IADD3 R10, PT, PT, R3, -R0, RZ ;  /* 0x80000000030a7210 */ /* 0x004fe20007ffe0ff */
[----:B------:R-:W-:Y:S02]  /*37c40*/  IMAD R19, R12, 0x3802001, RZ ;  /* 0x038020010c137824 */ /* 0x000fe400078e02ff */
[----:B------:R-:W-:Y:S01]  /*37c50*/  @!P4 VIADD R15, R15, 0x7fe001 ;  /* 0x007fe0010f0fc836 */ /* 0x000fe20000000000 */
[----:B------:R-:W-:Y:S01]  /*37c60*/  ISETP.GE.AND P1, PT, R16, RZ, PT ;  /* 0x000000ff1000720c */ /* 0x000fe20003f26270 */
[----:B------:R0:W-:Y:S01]  /*37c70*/  STL [R1+0x4ec0], R18 ;  /* 0x004ec01201007387 */ /* 0x0001e20000100800 */
[----:B-1----:R-:W-:Y:S01]  /*37c80*/  IMAD.HI.U32 R22, R19, -0x7fe001, R12 ;  /* 0xff801fff13167827 */ /* 0x002fe200078e000c */
[----:B------:R-:W-:-:S02]  /*37c90*/  ISETP.GE.AND P2, PT, R10, RZ, PT ;  /* 0x000000ff0a00720c */ /* 0x000fc40003f46270 */
[----:B------:R-:W2:Y:S01]  /*37ca0*/  LDL R65, [R1+0x4f10] ;  /* 0x004f100001417983 */ /* 0x000ea20000100800 */
[----:B------:R-:W-:-:S03]  /*37cb0*/  IMAD.WIDE R14, R15, UR5, RZ ;  /* 0x000000050f0e7c25 */ /* 0x000fc6000f8e02ff */
[----:B------:R-:W2:Y:S01]  /*37cc0*/  LDL R12, [R1+0x4f90] ;  /* 0x004f9000010c7983 */ /* 0x000ea20000100800 */
[----:B------:R-:W-:Y:S01]  /*37cd0*/  IMAD.IADD R26, R26, 0x1, R51 ;  /* 0x000000011a1a7824 */ /* 0x000fe200078e0233 */
[----:B------:R-:W-:Y:S01]  /*37ce0*/  SHF.R.S32.HI R17, RZ, 0x1f, R19 ;  /* 0x0000001fff117819 */ /* 0x000fe20000011413 */
[----:B------:R-:W-:-:S03]  /*37cf0*/  IMAD R21, R14, 0x3802001, RZ ;  /* 0x038020010e157824 */ /* 0x000fc600078e02ff */
[----:B------:R-:W-:Y:S01]  /*37d00*/  ISETP.GT.AND P0, PT, R26, 0x7fe000, PT ;  /* 0x007fe0001a00780c */ /* 0x000fe20003f04270 */
[----:B------:R-:W-:Y:S01]  /*37d10*/  IMAD R17, R17, -0x7fe001, RZ ;  /* 0xff801fff11117824 */ /* 0x000fe200078e02ff */
[----:B------:R-:W-:Y:S01]  /*37d20*/  SHF.R.S32.HI R13, RZ, 0x1f, R21 ;  /* 0x0000001fff0d7819 */ /* 0x000fe20000011415 */
[----:B0-----:R-:W-:Y:S02]  /*37d30*/  IMAD.IADD R18, R27, 0x1, -R36 ;  /* 0x000000011b127824 */ /* 0x001fe400078e0a24 */
[----:B------:R-:W-:Y:S01]  /*37d40*/  @!P1 VIADD R16, R16, 0x7fe001 ;  /* 0x007fe00110109836 */ /* 0x000fe20000000000 */
[----:B------:R-:W-:Y:S01]  /*37d50*/  IADD3 R22, PT, PT, R22, -R19, R17 ;  /* 0x8000001316167210 */ /* 0x000fe20007ffe011 */
[----:B------:R-:W-:Y:S01]  /*37d60*/  @!P2 VIADD R10, R10, 0x7fe001 ;  /* 0x007fe0010a0aa836 */ /* 0x000fe20000000000 */
[----:B------:R-:W-:Y:S01]  /*37d70*/  ISETP.GE.AND P3, PT, R18, RZ, PT ;  /* 0x000000ff1200720c */ /* 0x000fe20003f66270 */
[----:B------:R-:W-:Y:S01]  /*37d80*/  IMAD.HI.U32 R20, R21, -0x7fe001, R14 ;  /* 0xff801fff15147827 */ /* 0x000fe200078e000e */
[----:B------:R0:W-:Y:S03]  /*37d90*/  STL [R1+0x4e44], R16 ;  /* 0x004e441001007387 */ /* 0x0001e60000100800 */
[----:B------:R-:W-:Y:S01]  /*37da0*/  IMAD R13, R13, -0x7fe001, RZ ;  /* 0xff801fff0d0d7824 */ /* 0x000fe200078e02ff */
[----:B------:R-:W-:Y:S01]  /*37db0*/  STL [R1+0x4ec4], R22 ;  /* 0x004ec41601007387 */ /* 0x000fe20000100800 */
[----:B------:R-:W-:Y:S01]  /*37dc0*/  @P0 IADD3 R26, PT, PT, R26, -0x7fe001, RZ ;  /* 0xff801fff1a1a0810 */ /* 0x000fe20007ffe0ff */
[----:B------:R-:W-:-:S02]  /*37dd0*/  IMAD.IADD R0, R3, 0x1, R0 ;  /* 0x0000000103007824 */ /* 0x000fc400078e0200 */
[----:B------:R-:W-:Y:S01]  /*37de0*/  IADD3 R20, PT, PT, R20, -R21, R13 ;  /* 0x8000001514147210 */ /* 0x000fe20007ffe00d */
[----:B------:R-:W2:Y:S01]  /*37df0*/  LDL R62, [R1+0x4f94] ;  /* 0x004f9400013e7983 */ /* 0x000ea20000100800 */
[----:B0-----:R-:W-:Y:S01]  /*37e00*/  IMAD.WIDE R16, R10, UR5, RZ ;  /* 0x000000050a107c25 */ /* 0x001fe2000f8e02ff */
[----:B------:R-:W-:Y:S02]  /*37e10*/  IADD3 R3, PT, PT, R37, -R50, RZ ;  /* 0x8000003225037210 */ /* 0x000fe40007ffe0ff */
[----:B------:R-:W2:Y:S01]  /*37e20*/  LDL R13, [R1+0x4f14] ;  /* 0x004f1400010d7983 */ /* 0x000ea20000100800 */
[----:B------:R-:W-:Y:S01]  /*37e30*/  IMAD R15, R16, 0x3802001, RZ ;  /* 0x03802001100f7824 */ /* 0x000fe200078e02ff */
[----:B------:R-:W-:Y:S02]  /*37e40*/  ISETP.GE.AND P1, PT, R26, RZ, PT ;  /* 0x000000ff1a00720c */ /* 0x000fe40003f26270 */
[----:B------:R-:W2:Y:S04]  /*37e50*/  LDL R14, [R1+0x4f18] ;  /* 0x004f1800010e7983 */ /* 0x000ea80000100800 */
[----:B------:R-:W2:Y:S01]  /*37e60*/  LDL R51, [R1+0x4f98] ;  /* 0x004f980001337983 */ /* 0x000ea20000100800 */
[----:B------:R-:W-:Y:S01]  /*37e70*/  ISETP.GE.AND P2, PT, R3, RZ, PT ;  /* 0x000000ff0300720c */ /* 0x000fe20003f46270 */
[----:B------:R-:W-:Y:S01]  /*37e80*/  @!P3 VIADD R18, R18, 0x7fe001 ;  /* 0x007fe0011212b836 */ /* 0x000fe20000000000 */
[----:B------:R-:W-:-:S02]  /*37e90*/  SHF.R.S32.HI R10, RZ, 0x1f, R15 ;  /* 0x0000001fff0a7819 */ /* 0x000fc4000001140f */
[----:B------:R-:W-:Y:S01]  /*37ea0*/  ISETP.GT.AND P0, PT, R0, 0x7fe000, PT ;  /* 0x007fe0000000780c */ /* 0x000fe20003f04270 */
[----:B------:R-:W-:-:S04]  /*37eb0*/  IMAD.WIDE R18, R18, UR5, RZ ;  /* 0x0000000512127c25 */ /* 0x000fc8000f8e02ff */
[----:B------:R-:W-:-:S04]  /*37ec0*/  IMAD.HI.U32 R48, R15, -0x7fe001, R16 ;  /* 0xff801fff0f307827 */ /* 0x000fc800078e0010 */
[----:B------:R-:W-:Y:S02]  /*37ed0*/  IMAD R10, R10, -0x7fe001, RZ ;  /* 0xff801fff0a0a7824 */ /* 0x000fe400078e02ff */
[----:B------:R-:W-:Y:S01]  /*37ee0*/  IMAD.IADD R36, R27, 0x1, R36 ;  /* 0x000000011b247824 */ /* 0x000fe200078e0224 */
[----:B------:R-:W-:Y:S01]  /*37ef0*/  @!P1 IADD3 R26, PT, PT, R26, 0x7fe001, RZ ;  /* 0x007fe0011a1a9810 */ /* 0x000fe20007ffe0ff */
[----:B------:R-:W-:Y:S01]  /*37f00*/  IMAD R21, R18, 0x3802001, RZ ;  /* 0x0380200112157824 */ /* 0x000fe200078e02ff */
[----:B------:R-:W-:Y:S01]  /*37f10*/  IADD3 R48, PT, PT, R48, -R15, R10 ;  /* 0x8000000f30307210 */ /* 0x000fe20007ffe00a */
[----:B------:R-:W-:Y:S01]  /*37f20*/  IMAD.IADD R10, R37, 0x1, R50 ;  /* 0x00000001250a7824 */ /* 0x000fe200078e0232 */
[----:B------:R-:W-:Y:S01]  /*37f30*/  ISETP.GT.AND P1, PT, R36, 0x7fe000, PT ;  /* 0x007fe0002400780c */ /* 0x000fe20003f24270 */
[----:B------:R-:W-:Y:S01]  /*37f40*/  @!P2 VIADD R3, R3, 0x7fe001 ;  /* 0x007fe0010303a836 */ /* 0x000fe20000000000 */
[----:B------:R-:W-:Y:S01]  /*37f50*/  SHF.R.S32.HI R15, RZ, 0x1f, R21 ;  /* 0x0000001fff0f7819 */ /* 0x000fe20000011415 */
[----:B------:R0:W-:Y:S01]  /*37f60*/  STL [R1+0x4e48], R26 ;  /* 0x004e481a01007387 */ /* 0x0001e20000100800 */
[----:B------:R-:W-:Y:S01]  /*37f70*/  @P0 IADD3 R0, PT, PT, R0, -0x7fe001, RZ ;  /* 0xff801fff00000810 */ /* 0x000fe20007ffe0ff */
[----:B------:R-:W-:Y:S01]  /*37f80*/  IMAD.WIDE R16, R3, UR5, RZ ;  /* 0x0000000503107c25 */ /* 0x000fe2000f8e02ff */
[----:B------:R-:W-:Y:S01]  /*37f90*/  ISETP.GT.AND P0, PT, R10, 0x7fe000, PT ;  /* 0x007fe0000a00780c */ /* 0x000fe20003f04270 */
[----:B------:R1:W-:Y:S02]  /*37fa0*/  STL [R1+0x4ec8], R20 ;  /* 0x004ec81401007387 */ /* 0x0003e40000100800 */
[----:B------:R-:W-:-:S02]  /*37fb0*/  IMAD.HI.U32 R18, R21, -0x7fe001, R18 ;  /* 0xff801fff15127827 */ /* 0x000fc400078e0012 */
[----:B------:R-:W2:Y:S02]  /*37fc0*/  LDL R64, [R1+0x4f1c] ;  /* 0x004f1c0001407983 */ /* 0x000ea40000100800 */
[----:B------:R-:W-:Y:S02]  /*37fd0*/  IMAD R15, R15, -0x7fe001, RZ ;  /* 0xff801fff0f0f7824 */ /* 0x000fe400078e02ff */
[----:B------:R-:W2:Y:S01]  /*37fe0*/  LDL R59, [R1+0x4f9c] ;  /* 0x004f9c00013b7983 */ /* 0x000ea20000100800 */
[----:B------:R-:W-:Y:S02]  /*37ff0*/  IMAD R24, R16, 0x3802001, RZ ;  /* 0x0380200110187824 */ /* 0x000fe400078e02ff */
[----:B0-----:R-:W-:Y:S01]  /*38000*/  IADD3 R26, PT, PT, R18, -R21, R15 ;  /* 0x80000015121a7210 */ /* 0x001fe20007ffe00f */
[----:B------:R-:W-:Y:S01]  /*38010*/  @P1 VIADD R36, R36, 0xff801fff ;  /* 0xff801fff24241836 */ /* 0x000fe20000000000 */
[----:B------:R-:W-:Y:S01]  /*38020*/  ISETP.GE.AND P1, PT, R0, RZ, PT ;  /* 0x000000ff0000720c */ /* 0x000fe20003f26270 */
[----:B------:R-:W-:-:S02]  /*38030*/  IMAD.HI.U32 R18, R24, -0x7fe001, R16 ;  /* 0xff801fff18127827 */ /* 0x000fc400078e0010 */
[----:B------:R-:W2:Y:S02]  /*38040*/  LDL R16, [R1+0x4f20] ;  /* 0x004f200001107983 */ /* 0x000ea40000100800 */
[C---:B------:R-:W-:Y:S01]  /*38050*/  IMAD.IADD R3, R38.reuse, 0x1, -R53 ;  /* 0x0000000126037824 */ /* 0x040fe200078e0a35 */
[----:B------:R-:W-:Y:S01]  /*38060*/  IADD3 R38, PT, PT, R38, R53, RZ ;  /* 0x0000003526267210 */ /* 0x000fe20007ffe0ff */
[----:B------:R-:W2:Y:S01]  /*38070*/  LDL R17, [R1+0x4fa0] ;  /* 0x004fa00001117983 */ /* 0x000ea20000100800 */
[----:B------:R-:W-:Y:S01]  /*38080*/  @P0 VIADD R10, R10, 0xff801fff ;  /* 0xff801fff0a0a0836 */ /* 0x000fe20000000000 */
[----:B------:R-:W-:Y:S02]  /*38090*/  SHF.R.S32.HI R15, RZ, 0x1f, R24 ;  /* 0x0000001fff0f7819 */ /* 0x000fe40000011418 */
[----:B------:R-:W-:Y:S02]  /*380a0*/  ISETP.GT.AND P0, PT, R38, 0x7fe000, PT ;  /* 0x007fe0002600780c */ /* 0x000fe40003f04270 */
[----:B------:R-:W-:-:S02]  /*380b0*/  ISETP.GE.AND P2, PT, R36, RZ, PT ;  /* 0x000000ff2400720c */ /* 0x000fc40003f46270 */
[----:B------:R-:W-:Y:S01]  /*380c0*/  ISETP.GE.AND P3, PT, R3, RZ, PT ;  /* 0x000000ff0300720c */ /* 0x000fe20003f66270 */
[----:B------:R-:W-:Y:S01]  /*380d0*/  IMAD R15, R15, -0x7fe001, RZ ;  /* 0xff801fff0f0f7824 */ /* 0x000fe200078e02ff */
[C---:B------:R-:W-:Y:S01]  /*380e0*/  IADD3 R22, PT, PT, R39.reuse, R58, RZ ;  /* 0x0000003a27167210 */ /* 0x040fe20007ffe0ff */
[----:B------:R-:W-:Y:S01]  /*380f0*/  @!P1 VIADD R0, R0, 0x7fe001 ;  /* 0x007fe00100009836 */ /* 0x000fe20000000000 */
[----:B------:R-:W-:Y:S02]  /*38100*/  ISETP.GE.AND P1, PT, R10, RZ, PT ;  /* 0x000000ff0a00720c */ /* 0x000fe40003f26270 */
[----:B------:R-:W-:Y:S01]  /*38110*/  IADD3 R24, PT, PT, R18, -R24, R15 ;  /* 0x8000001812187210 */ /* 0x000fe20007ffe00f */
[----:B------:R-:W-:Y:S02]  /*38120*/  IMAD.IADD R15, R39, 0x1, -R58 ;  /* 0x00000001270f7824 */ /* 0x000fe400078e0a3a */
[----:B------:R-:W-:Y:S01]  /*38130*/  @P0 VIADD R38, R38, 0xff801fff ;  /* 0xff801fff26260836 */ /* 0x000fe20000000000 */
[----:B------:R-:W-:-:S02]  /*38140*/  ISETP.GT.AND P0, PT, R22, 0x7fe000, PT ;  /* 0x007fe0001600780c */ /* 0x000fc40003f04270 */
[----:B------:R-:W-:Y:S01]  /*38150*/  @!P2 IADD3 R36, PT, PT, R36, 0x7fe001, RZ ;  /* 0x007fe0012424a810 */ /* 0x000fe20007ffe0ff */
[----:B------:R-:W-:Y:S01]  /*38160*/  @!P3 VIADD R3, R3, 0x7fe001 ;  /* 0x007fe0010303b836 */ /* 0x000fe20000000000 */
[----:B------:R-:W-:Y:S01]  /*38170*/  ISETP.GE.AND P2, PT, R15, RZ, PT ;  /* 0x000000ff0f00720c */ /* 0x000fe20003f46270 */
[----:B------:R0:W-:Y:S02]  /*38180*/  STL [R1+0x4e4c], R0 ;  /* 0x004e4c0001007387 */ /* 0x0001e40000100800 */
[----:B-1----:R-:W-:Y:S02]  /*38190*/  IMAD.WIDE R20, R3, UR5, RZ ;  /* 0x0000000503147c25 */ /* 0x002fe4000f8e02ff */
[----:B------:R-:W-:Y:S02]  /*381a0*/  STL [R1+0x4ecc], R48 ;  /* 0x004ecc3001007387 */ /* 0x000fe40000100800 */
[----:B------:R-:W-:Y:S02]  /*381b0*/  @!P1 VIADD R10, R10, 0x7fe001 ;  /* 0x007fe0010a0a9836 */ /* 0x000fe40000000000 */
[----:B------:R1:W-:Y:S01]  /*381c0*/  STL [R1+0x4e50], R36 ;  /* 0x004e502401007387 */ /* 0x0003e20000100800 */
[----:B------:R-:W-:Y:S01]  /*381d0*/  IMAD R23, R20, 0x3802001, RZ ;  /* 0x0380200114177824 */ /* 0x000fe200078e02ff */
[----:B0-----:R-:W-:-:S02]  /*381e0*/  IADD3 R0, PT, PT, R40, R41, RZ ;  /* 0x0000002928007210 */ /* 0x001fc40007ffe0ff */
[----:B------:R-:W-:Y:S01]  /*381f0*/  STL [R1+0x4ed0], R26 ;  /* 0x004ed01a01007387 */ /* 0x000fe20000100800 */
[----:B------:R-:W-:-:S03]  /*38200*/  IMAD.IADD R40, R40, 0x1, -R41 ;  /* 0x0000000128287824 */ /* 0x000fc600078e0a29 */
[----:B------:R-:W2:Y:S01]  /*38210*/  LDL R18, [R1+0x4f24] ;  /* 0x004f240001127983 */ /* 0x000ea20000100800 */
[----:B------:R-:W-:-:S03]  /*38220*/  ISETP.GE.AND P1, PT, R38, RZ, PT ;  /* 0x000000ff2600720c */ /* 0x000fc60003f26270 */
[----:B------:R-:W2:Y:S01]  /*38230*/  LDL R53, [R1+0x4fa4] ;  /* 0x004fa40001357983 */ /* 0x000ea20000100800 */
[----:B------:R-:W-:Y:S01]  /*38240*/  @P0 IADD3 R22, PT, PT, R22, -0x7fe001, RZ ;  /* 0xff801fff16160810 */ /* 0x000fe20007ffe0ff */
[----:B------:R-:W-:Y:S01]  /*38250*/  @!P2 VIADD R15, R15, 0x7fe001 ;  /* 0x007fe0010f0fa836 */ /* 0x000fe20000000000 */
[----:B------:R-:W-:Y:S01]  /*38260*/  SHF.R.S32.HI R3, RZ, 0x1f, R23 ;  /* 0x0000001fff037819 */ /* 0x000fe20000011417 */
[----:B------:R0:W-:Y:S01]  /*38270*/  STL [R1+0x4e54], R10 ;  /* 0x004e540a01007387 */ /* 0x0001e20000100800 */
[----:B------:R-:W-:Y:S02]  /*38280*/  ISETP.GT.AND P0, PT, R0, 0x7fe000, PT ;  /* 0x007fe0000000780c */ /* 0x000fe40003f04270 */
[----:B------:R-:W-:Y:S01]  /*38290*/  ISETP.GE.AND P2, PT, R40, RZ, PT ;  /* 0x000000ff2800720c */ /* 0x000fe20003f46270 */
[----:B------:R3:W-:Y:S01]  /*382a0*/  STL [R1+0x4ed4], R24 ;  /* 0x004ed41801007387 */ /* 0x0007e20000100800 */
[----:B-1----:R-:W-:-:S03]  /*382b0*/  IMAD.HI.U32 R36, R23, -0x7fe001, R20 ;  /* 0xff801fff17247827 */ /* 0x002fc600078e0014 */
[----:B------:R-:W2:Y:S01]  /*382c0*/  LDL R19, [R1+0x4f28] ;  /* 0x004f280001137983 */ /* 0x000ea20000100800 */
[----:B------:R-:W-:-:S03]  /*382d0*/  IMAD R3, R3, -0x7fe001, RZ ;  /* 0xff801fff03037824 */ /* 0x000fc600078e02ff */
[----:B------:R-:W2:Y:S01]  /*382e0*/  LDL R58, [R1+0x4fa8] ;  /* 0x004fa800013a7983 */ /* 0x000ea20000100800 */
[----:B------:R-:W-:Y:S01]  /*382f0*/  IMAD.WIDE R20, R15, UR5, RZ ;  /* 0x000000050f147c25 */ /* 0x000fe2000f8e02ff */
[----:B------:R-:W-:-:S03]  /*38300*/  IADD3 R36, PT, PT, R36, -R23, R3 ;  /* 0x8000001724247210 */ /* 0x000fc60007ffe003 */
[----:B------:R-:W-:Y:S02]  /*38310*/  IMAD R15, R20, 0x3802001, RZ ;  /* 0x03802001140f7824 */ /* 0x000fe400078e02ff */
[----:B------:R-:W-:Y:S02]  /*38320*/  @!P1 VIADD R38, R38, 0x7fe001 ;  /* 0x007fe00126269836 */ /* 0x000fe40000000000 */
[----:B------:R-:W-:Y:S01]  /*38330*/  IMAD.IADD R3, R42, 0x1, -R57 ;  /* 0x000000012a037824 */ /* 0x000fe200078e0a39 */
[----:B------:R-:W-:Y:S01]  /*38340*/  ISETP.GE.AND P1, PT, R22, RZ, PT ;  /* 0x000000ff1600720c */ /* 0x000fe20003f26270 */
[----:B------:R-:W-:Y:S01]  /*38350*/  @P0 VIADD R0, R0, 0xff801fff ;  /* 0xff801fff00000836 */ /* 0x000fe20000000000 */
[----:B------:R-:W-:Y:S01]  /*38360*/  @!P2 IADD3 R40, PT, PT, R40, 0x7fe001, RZ ;  /* 0x007fe0012828a810 */ /* 0x000fe20007ffe0ff */
[----:B------:R-:W-:Y:S01]  /*38370*/  STL [R1+0x4e58], R38 ;  /* 0x004e582601007387 */ /* 0x000fe20000100800 */
[----:B0-----:R-:W-:Y:S01]  /*38380*/  SHF.R.S32.HI R10, RZ, 0x1f, R15 ;  /* 0x0000001fff0a7819 */ /* 0x001fe2000001140f */
[----:B------:R-:W-:Y:S01]  /*38390*/  IMAD.HI.U32 R26, R15, -0x7fe001, R20 ;  /* 0xff801fff0f1a7827 */ /* 0x000fe200078e0014 */
[----:B------:R-:W-:Y:S01]  /*383a0*/  ISETP.GE.AND P2, PT, R3, RZ, PT ;  /* 0x000000ff0300720c */ /* 0x000fe20003f46270 */
[----:B------:R-:W2:Y:S01]  /*383b0*/  LDL R20, [R1+0x4f2c] ;  /* 0x004f2c0001147983 */ /* 0x000ea20000100800 */
[----:B------:R-:W-:Y:S01]  /*383c0*/  ISETP.GE.AND P0, PT, R0, RZ, PT ;  /* 0x000000ff0000720c */ /* 0x000fe20003f06270 */
[----:B------:R-:W-:-:S02]  /*383d0*/  IMAD.WIDE R40, R40, UR5, RZ ;  /* 0x0000000528287c25 */ /* 0x000fc4000f8e02ff */
[----:B------:R-:W2:Y:S02]  /*383e0*/  LDL R61, [R1+0x4fac] ;  /* 0x004fac00013d7983 */ /* 0x000ea40000100800 */
[----:B------:R-:W-:Y:S02]  /*383f0*/  IMAD R10, R10, -0x7fe001, RZ ;  /* 0xff801fff0a0a7824 */ /* 0x000fe400078e02ff */
[----:B------:R-:W-:Y:S02]  /*38400*/  IMAD R23, R40, 0x3802001, RZ ;  /* 0x0380200128177824 */ /* 0x000fe400078e02ff */
[----:B------:R-:W-:Y:S01]  /*38410*/  @!P1 VIADD R22, R22, 0x7fe001 ;  /* 0x007fe00116169836 */ /* 0x000fe20000000000 */
[----:B------:R-:W-:Y:S01]  /*38420*/  IADD3 R26, PT, PT, R26, -R15, R10 ;  /* 0x8000000f1a1a7210 */ /* 0x000fe20007ffe00a */
[----:B------:R-:W-:Y:S01]  /*38430*/  IMAD.IADD R42, R42, 0x1, R57 ;  /* 0x000000012a2a7824 */ /* 0x000fe200078e0239 */
[----:B---3--:R-:W-:Y:S01]  /*38440*/  IADD3 R15, PT, PT, R43, -R60, RZ ;  /* 0x8000003c2b0f7210 */ /* 0x008fe20007ffe0ff */
[----:B------:R-:W-:Y:S01]  /*38450*/  @!P2 VIADD R3, R3, 0x7fe001 ;  /* 0x007fe0010303a836 */ /* 0x000fe20000000000 */
[----:B------:R-:W-:Y:S01]  /*38460*/  SHF.R.S32.HI R10, RZ, 0x1f, R23 ;  /* 0x0000001fff0a7819 */ /* 0x000fe20000011417 */
[----:B------:R-:W-:Y:S01]  /*38470*/  STL [R1+0x4ed8], R36 ;  /* 0x004ed82401007387 */ /* 0x000fe20000100800 */
[----:B------:R-:W-:-:S02]  /*38480*/  ISETP.GE.AND P1, PT, R15, RZ, PT ;  /* 0x000000ff0f00720c */ /* 0x000fc40003f26270 */
[----:B------:R-:W-:Y:S01]  /*38490*/  @!P0 IADD3 R0, PT, PT, R0, 0x7fe001, RZ ;  /* 0x007fe00100008810 */ /* 0x000fe20007ffe0ff */
[----:B------:R0:W-:Y:S01]  /*384a0*/  STL [R1+0x4e5c], R22 ;  /* 0x004e5c1601007387 */ /* 0x0001e20000100800 */
[----:B------:R-:W-:Y:S01]  /*384b0*/  ISETP.GT.AND P0, PT, R42, 0x7fe000, PT ;  /* 0x007fe0002a00780c */ /* 0x000fe20003f04270 */
[----:B------:R-:W-:Y:S02]  /*384c0*/  IMAD.HI.U32 R48, R23, -0x7fe001, R40 ;  /* 0xff801fff17307827 */ /* 0x000fe400078e0028 */
[----:B------:R1:W-:Y:S02]  /*384d0*/  STL [R1+0x4edc], R26 ;  /* 0x004edc1a01007387 */ /* 0x0003e40000100800 */
[----:B------:R-:W-:Y:S02]  /*384e0*/  IMAD.WIDE R24, R3, UR5, RZ ;  /* 0x0000000503187c25 */ /* 0x000fe4000f8e02ff */
[----:B------:R-:W3:Y:S02]  /*384f0*/  LDL R21, [R1+0x4f30] ;  /* 0x004f300001157983 */ /* 0x000ee40000100800 */
[----:B------:R-:W-:-:S02]  /*38500*/  IMAD R10, R10, -0x7fe001, RZ ;  /* 0xff801fff0a0a7824 */ /* 0x000fc400078e02ff */
[----:B0-----:R-:W3:Y:S01]  /*38510*/  LDL R22, [R1+0x4fb0] ;  /* 0x004fb00001167983 */ /* 0x001ee20000100800 */
[----:B------:R-:W-:Y:S02]  /*38520*/  IMAD R37, R24, 0x3802001, RZ ;  /* 0x0380200118257824 */ /* 0x000fe400078e02ff */
[----:B------:R-:W-:Y:S01]  /*38530*/  IADD3 R48, PT, PT, R48, -R23, R10 ;  /* 0x8000001730307210 */ /* 0x000fe20007ffe00a */
[----:B------:R-:W-:Y:S01]  /*38540*/  IMAD.IADD R10, R43, 0x1, R60 ;  /* 0x000000012b0a7824 */ /* 0x000fe200078e023c */
[----:B------:R0:W-:Y:S01]  /*38550*/  STL [R1+0x4e60], R0 ;  /* 0x004e600001007387 */ /* 0x0001e20000100800 */
[----:B------:R-:W-:-:S03]  /*38560*/  IMAD.HI.U32 R36, R37, -0x7fe001, R24 ;  /* 0xff801fff25247827 */ /* 0x000fc600078e0018 */
[----:B------:R-:W3:Y:S01]  /*38570*/  LDL R24, [R1+0x4f34] ;  /* 0x004f340001187983 */ /* 0x000ee20000100800 */
[----:B------:R-:W-:Y:S02]  /*38580*/  IMAD.IADD R38, R44, 0x1, R55 ;  /* 0x000000012c267824 */ /* 0x000fe400078e0237 */
[----:B------:R-:W-:Y:S01]  /*38590*/  @!P1 VIADD R15, R15, 0x7fe001 ;  /* 0x007fe0010f0f9836 */ /* 0x000fe20000000000 */
[----:B------:R-:W3:Y:S01]  /*385a0*/  LDL R43, [R1+0x4fb4] ;  /* 0x004fb400012b7983 */ /* 0x000ee20000100800 */
[----:B------:R-:W-:Y:S01]  /*385b0*/  ISETP.GT.AND P1, PT, R10, 0x7fe000, PT ;  /* 0x007fe0000a00780c */ /* 0x000fe20003f24270 */
[----:B------:R-:W-:Y:S01]  /*385c0*/  @P0 VIADD R42, R42, 0xff801fff ;  /* 0xff801fff2a2a0836 */ /* 0x000fe20000000000 */
[----:B------:R-:W-:Y:S02]  /*385d0*/  ISETP.GT.AND P0, PT, R38, 0x7fe000, PT ;  /* 0x007fe0002600780c */ /* 0x000fe40003f04270 */
[----:B------:R-:W-:Y:S01]  /*385e0*/  IADD3 R44, PT, PT, R44, -R55, RZ ;  /* 0x800000372c2c7210 */ /* 0x000fe20007ffe0ff */
[----:B------:R4:W-:Y:S03]  /*385f0*/  STL [R1+0x4ee0], R48 ;  /* 0x004ee03001007387 */ /* 0x0009e60000100800 */
[----:B------:R-:W-:Y:S01]  /*38600*/  ISETP.GE.AND P4, PT, R44, RZ, PT ;  /* 0x000000ff2c00720c */ /* 0x000fe20003f86270 */
[----:B------:R-:W3:Y:S01]  /*38610*/  LDL R25, [R1+0x4f38] ;  /* 0x004f380001197983 */ /* 0x000ee20000100800 */
[----:B-1----:R-:W-:Y:S01]  /*38620*/  IMAD.WIDE R26, R15, UR5, RZ ;  /* 0x000000050f1a7c25 */ /* 0x002fe2000f8e02ff */
[----:B------:R-:W-:-:S02]  /*38630*/  ISETP.GE.AND P3, PT, R42, RZ, PT ;  /* 0x000000ff2a00720c */ /* 0x000fc40003f66270 */
[----:B------:R-:W3:Y:S01]  /*38640*/  LDL R60, [R1+0x4fb8] ;  /* 0x004fb800013c7983 */ /* 0x000ee20000100800 */
[----:B------:R-:W-:Y:S01]  /*38650*/  IADD3 R40, PT, PT, R67, R46, RZ ;  /* 0x0000002e43287210 */ /* 0x000fe20007ffe0ff */
[----:B------:R-:W-:Y:S01]  /*38660*/  @P1 VIADD R10, R10, 0xff801fff ;  /* 0xff801fff0a0a1836 */ /* 0x000fe20000000000 */
[----:B------:R-:W-:Y:S01]  /*38670*/  SHF.R.S32.HI R3, RZ, 0x1f, R37 ;  /* 0x0000001fff037819 */ /* 0x000fe20000011425 */
[----:B------:R-:W-:Y:S01]  /*38680*/  @P0 VIADD R38, R38, 0xff801fff ;  /* 0xff801fff26260836 */ /* 0x000fe20000000000 */
[----:B------:R-:W-:Y:S01]  /*38690*/  ISETP.GT.AND P2, PT, R40, 0x7fe000, PT ;  /* 0x007fe0002800780c */ /* 0x000fe20003f44270 */
[----:B------:R-:W-:Y:S01]  /*386a0*/  IMAD R15, R26, 0x3802001, RZ ;  /* 0x038020011a0f7824 */ /* 0x000fe200078e02ff */
[----:B------:R-:W-:Y:S01]  /*386b0*/  ISETP.GE.AND P0, PT, R10, RZ, PT ;  /* 0x000000ff0a00720c */ /* 0x000fe20003f06270 */
[----:B------:R-:W-:Y:S01]  /*386c0*/  IMAD R3, R3, -0x7fe001, RZ ;  /* 0xff801fff03037824 */ /* 0x000fe200078e02ff */
[----:B------:R-:W-:Y:S01]  /*386d0*/  ISETP.GE.AND P1, PT, R38, RZ, PT ;  /* 0x000000ff2600720c */ /* 0x000fe20003f26270 */
[----:B------:R-:W-:Y:S01]  /*386e0*/  @!P4 VIADD R44, R44, 0x7fe001 ;  /* 0x007fe0012c2cc836 */ /* 0x000fe20000000000 */
[----:B0-----:R-:W-:Y:S01]  /*386f0*/  SHF.R.S32.HI R0, RZ, 0x1f, R15 ;  /* 0x0000001fff007819 */ /* 0x001fe2000001140f */
[----:B------:R-:W-:Y:S01]  /*38700*/  IMAD.HI.U32 R26, R15, -0x7fe001, R26 ;  /* 0xff801fff0f1a7827 */ /* 0x000fe200078e001a */
[----:B------:R-:W-:-:S02]  /*38710*/  @!P3 IADD3 R42, PT, PT, R42, 0x7fe001, RZ ;  /* 0x007fe0012a2ab810 */ /* 0x000fc40007ffe0ff */
[----:B------:R-:W-:Y:S01]  /*38720*/  IADD3 R36, PT, PT, R36, -R37, R3 ;  /* 0x8000002524247210 */ /* 0x000fe20007ffe003 */
[----:B------:R-:W-:-:S04]  /*38730*/  IMAD.WIDE R44, R44, UR5, RZ ;  /* 0x000000052c2c7c25 */ /* 0x000fc8000f8e02ff */
[----:B------:R-:W-:Y:S01]  /*38740*/  IMAD R0, R0, -0x7fe001, RZ ;  /* 0xff801fff00007824 */ /* 0x000fe200078e02ff */
[----:B------:R-:W-:Y:S01]  /*38750*/  @P2 IADD3 R40, PT, PT, R40, -0x7fe001, RZ ;  /* 0xff801fff28282810 */ /* 0x000fe20007ffe0ff */
[----:B------:R-:W-:Y:S01]  /*38760*/  STL [R1+0x4e64], R42 ;  /* 0x004e642a01007387 */ /* 0x000fe20000100800 */
[----:B------:R-:W-:Y:S02]  /*38770*/  IMAD R23, R44, 0x3802001, RZ ;  /* 0x038020012c177824 */ /* 0x000fe400078e02ff */
[----:B----4-:R-:W-:Y:S01]  /*38780*/  IADD3 R48, PT, PT, R26, -R15, R0 ;  /* 0x8000000f1a307210 */ /* 0x010fe20007ffe000 */
[----:B------:R0:W-:Y:S01]  /*38790*/  STL [R1+0x4ee4], R36 ;  /* 0x004ee42401007387 */ /* 0x0001e20000100800 */
[----:B------:R-:W-:Y:S01]  /*387a0*/  @!P0 VIADD R10, R10, 0x7fe001 ;  /* 0x007fe0010a0a8836 */ /* 0x000fe20000000000 */
[----:B------:R-:W-:Y:S01]  /*387b0*/  ISETP.GE.AND P2, PT, R40, RZ, PT ;  /* 0x000000ff2800720c */ /* 0x000fe20003f46270 */
[----:B------:R-:W-:Y:S01]  /*387c0*/  IMAD.IADD R46, R67, 0x1, -R46 ;  /* 0x00000001432e7824 */ /* 0x000fe200078e0a2e */
[----:B------:R-:W4:Y:S01]  /*387d0*/  LDL R26, [R1+0x4f3c] ;  /* 0x004f3c00011a7983 */ /* 0x000f220000100800 */
[----:B------:R-:W-:-:S03]  /*387e0*/  @!P1 VIADD R38, R38, 0x7fe001 ;  /* 0x007fe00126269836 */ /* 0x000fc60000000000 */
[----:B------:R-:W4:Y:S01]  /*387f0*/  LDL R55, [R1+0x4fbc] ;  /* 0x004fbc0001377983 */ /* 0x000f220000100800 */
[----:B------:R-:W-:-:S03]  /*38800*/  SHF.R.S32.HI R0, RZ, 0x1f, R23 ;  /* 0x0000001fff007819 */ /* 0x000fc60000011417 */
[----:B------:R1:W-:Y:S01]  /*38810*/  STL [R1+0x4e68], R10 ;  /* 0x004e680a01007387 */ /* 0x0003e20000100800 */
[----:B------:R-:W-:-:S03]  /*38820*/  ISETP.GE.AND P3, PT, R46, RZ, PT ;  /* 0x000000ff2e00720c */ /* 0x000fc60003f66270 */
[----:B------:R-:W-:Y:S01]  /*38830*/  STL [R1+0x4ee8], R48 ;  /* 0x004ee83001007387 */ /* 0x000fe20000100800 */
[----:B------:R-:W-:-:S03]  /*38840*/  IMAD.HI.U32 R44, R23, -0x7fe001, R44 ;  /* 0xff801fff172c7827 */ /* 0x000fc600078e002c */
[----:B------:R1:W-:Y:S01]  /*38850*/  STL [R1+0x4e6c], R38 ;  /* 0x004e6c2601007387 */ /* 0x0003e20000100800 */
[----:B------:R-:W-:-:S03]  /*38860*/  IMAD R0, R0, -0x7fe001, RZ ;  /* 0xff801fff00007824 */ /* 0x000fc600078e02ff */
[----:B------:R-:W4:Y:S04]  /*38870*/  LDL R27, [R1+0x4f40] ;  /* 0x004f4000011b7983 */ /* 0x000f280000100800 */
[----:B0-----:R-:W4:Y:S01]  /*38880*/  LDL R36, [R1+0x4fc0] ;  /* 0x004fc00001247983 */ /* 0x001f220000100800 */
[----:B------:R-:W-:Y:S01]  /*38890*/  IADD3 R0, PT, PT, R44, -R23, R0 ;  /* 0x800000172c007210 */ /* 0x000fe20007ffe000 */
[----:B------:R-:W-:Y:S01]  /*388a0*/  @!P2 VIADD R40, R40, 0x7fe001 ;  /* 0x007fe0012828a836 */ /* 0x000fe20000000000 */
[CC--:B------:R-:W-:Y:S01]  /*388b0*/  IADD3 R3, PT, PT, R47.reuse, -R52.reuse, RZ ;  /* 0x800000342f037210 */ /* 0x0c0fe20007ffe0ff */
[----:B------:R-:W-:Y:S01]  /*388c0*/  @!P3 VIADD R46, R46, 0x7fe001 ;  /* 0x007fe0012e2eb836 */ /* 0x000fe20000000000 */
[----:B------:R-:W-:Y:S01]  /*388d0*/  IADD3 R42, PT, PT, R47, R52, RZ ;  /* 0x000000342f2a7210 */ /* 0x000fe20007ffe0ff */
[----:B------:R-:W-:Y:S01]  /*388e0*/  STL [R1+0x4eec], R0 ;  /* 0x004eec0001007387 */ /* 0x000fe20000100800 */
[----:B------:R-:W-:-:S03]  /*388f0*/  ISETP.GE.AND P1, PT, R3, RZ, PT ;  /* 0x000000ff0300720c */ /* 0x000fc60003f26270 */
[----:B------:R0:W-:Y:S01]  /*38900*/  STL [R1+0x4e70], R40 ;  /* 0x004e702801007387 */ /* 0x0001e20000100800 */
[----:B------:R-:W-:-:S03]  /*38910*/  IMAD.WIDE R46, R46, UR5, RZ ;  /* 0x000000052e2e7c25 */ /* 0x000fc6000f8e02ff */
[----:B------:R-:W4:Y:S04]  /*38920*/  LDL R37, [R1+0x4f44] ;  /* 0x004f440001257983 */ /* 0x000f280000100800 */
[----:B------:R-:W4:Y:S01]  /*38930*/  LDL R52, [R1+0x4fc4] ;  /* 0x004fc40001347983 */ /* 0x000f220000100800 */
[----:B-1----:R-:W-:Y:S01]  /*38940*/  IMAD.IADD R10, R5, 0x1, -R2 ;  /* 0x00000001050a7824 */ /* 0x002fe200078e0a02 */
[----:B------:R-:W-:Y:S01]  /*38950*/  ISETP.GT.AND P0, PT, R42, 0x7fe000, PT ;  /* 0x007fe0002a00780c */ /* 0x000fe20003f04270 */
[----:B------:R-:W-:Y:S01]  /*38960*/  IMAD R15, R46, 0x3802001, RZ ;  /* 0x038020012e0f7824 */ /* 0x000fe200078e02ff */
[----:B------:R-:W4:Y:S02]  /*38970*/  LDL R38, [R1+0x4f48] ;  /* 0x004f480001267983 */ /* 0x000f240000100800 */
[----:B------:R-:W-:Y:S01]  /*38980*/  ISETP.GE.AND P2, PT, R10, RZ, PT ;  /* 0x000000ff0a00720c */ /* 0x000fe20003f46270 */
[----:B------:R-:W-:-:S02]  /*38990*/  IMAD.HI.U32 R48, R15, -0x7fe001, R46 ;  /* 0xff801fff0f307827 */ /* 0x000fc400078e002e */
[----:B------:R-:W4:Y:S02]  /*389a0*/  LDL R47, [R1+0x4fc8] ;  /* 0x004fc800012f7983 */ /* 0x000f240000100800 */
[----:B------:R-:W-:-:S04]  /*389b0*/  @!P1 VIADD R3, R3, 0x7fe001 ;  /* 0x007fe00103039836 */ /* 0x000fc80000000000 */
[----:B------:R-:W-:Y:S01]  /*389c0*/  IMAD.WIDE R44, R3, UR5, RZ ;  /* 0x00000005032c7c25 */ /* 0x000fe2000f8e02ff */
[----:B------:R-:W-:-:S03]  /*389d0*/  SHF.R.S32.HI R3, RZ, 0x1f, R15 ;  /* 0x0000001fff037819 */ /* 0x000fc6000001140f */
[----:B------:R-:W-:Y:S02]  /*389e0*/  @P0 VIADD R42, R42, 0xff801fff ;  /* 0xff801fff2a2a0836 */ /* 0x000fe40000000000 */
[----:B------:R-:W-:Y:S02]  /*389f0*/  IMAD R39, R44, 0x3802001, RZ ;  /* 0x038020012c277824 */ /* 0x000fe400078e02ff */
[----:B------:R-:W-:Y:S01]  /*38a00*/  @!P2 VIADD R10, R10, 0x7fe001 ;  /* 0x007fe0010a0aa836 */ /* 0x000fe20000000000 */
[----:B------:R-:W-:Y:S01]  /*38a10*/  ISETP.GE.AND P2, PT, R42, RZ, PT ;  /* 0x000000ff2a00720c */ /* 0x000fe20003f46270 */
[----:B------:R-:W-:Y:S01]  /*38a20*/  IMAD R23, R3, -0x7fe001, RZ ;  /* 0xff801fff03177824 */ /* 0x000fe200078e02ff */
[----:B------:R-:W-:Y:S01]  /*38a30*/  SHF.R.S32.HI R3, RZ, 0x1f, R39 ;  /* 0x0000001fff037819 */ /* 0x000fe20000011427 */
[----:B0-----:R-:W-:-:S04]  /*38a40*/  IMAD.WIDE R40, R10, UR5, RZ ;  /* 0x000000050a287c25 */ /* 0x001fc8000f8e02ff */
[----:B------:R-:W-:Y:S01]  /*38a50*/  IMAD.HI.U32 R10, R39, -0x7fe001, R44 ;  /* 0xff801fff270a7827 */ /* 0x000fe200078e002c */
[----:B------:R-:W-:-:S03]  /*38a60*/  IADD3 R48, PT, PT, R48, -R15, R23 ;  /* 0x8000000f30307210 */ /* 0x000fc60007ffe017 */
[----:B------:R-:W-:Y:S02]  /*38a70*/  IMAD R3, R3, -0x7fe001, RZ ;  /* 0xff801fff03037824 */ /* 0x000fe400078e02ff */
[----:B------:R-:W-:-:S03]  /*38a80*/  @!P2 IADD3 R42, PT, PT, R42, 0x7fe001, RZ ;  /* 0x007fe0012a2aa810 */ /* 0x000fc60007ffe0ff */
[----:B------:R-:W-:Y:S01]  /*38a90*/  IADD3 R10, PT, PT, R10, -R39, R3 ;  /* 0x800000270a0a7210 */ /* 0x000fe20007ffe003 */
[----:B------:R0:W-:Y:S01]  /*38aa0*/  STL [R1+0x4ef0], R48 ;  /* 0x004ef03001007387 */ /* 0x0001e20000100800 */
[----:B------:R-:W-:-:S03]  /*38ab0*/  IADD3 R44, PT, PT, R5, R2, RZ ;  /* 0x00000002052c7210 */ /* 0x000fc60007ffe0ff */
[----:B------:R1:W-:Y:S01]  /*38ac0*/  STL [R1+0x4e74], R42 ;  /* 0x004e742a01007387 */ /* 0x0003e20000100800 */
[----:B------:R-:W-:Y:S01]  /*38ad0*/  IADD3 R0, PT, PT, R7, -R4, RZ ;  /* 0x8000000407007210 */ /* 0x000fe20007ffe0ff */
[----:B------:R-:W-:Y:S02]  /*38ae0*/  IMAD R5, R40, 0x3802001, RZ ;  /* 0x0380200128057824 */ /* 0x000fe400078e02ff */
[----:B------:R1:W-:Y:S04]  /*38af0*/  STL [R1+0x4ef4], R10 ;  /* 0x004ef40a01007387 */ /* 0x0003e80000100800 */
[----:B------:R-:W4:Y:S04]  /*38b00*/  LDL R66, [R1+0x4f4c] ;  /* 0x004f4c0001427983 */ /* 0x000f280000100800 */
[----:B------:R-:W4:Y:S01]  /*38b10*/  LDL R45, [R1+0x4fcc] ;  /* 0x004fcc00012d7983 */ /* 0x000f220000100800 */
[----:B------:R-:W-:Y:S01]  /*38b20*/  ISETP.GE.AND P1, PT, R0, RZ, PT ;  /* 0x000000ff0000720c */ /* 0x000fe20003f26270 */
[----:B------:R-:W-:-:S02]  /*38b30*/  IMAD.HI.U32 R46, R5, -0x7fe001, R40 ;  /* 0xff801fff052e7827 */ /* 0x000fc400078e0028 */
[----:B------:R-:W4:Y:S04]  /*38b40*/  LDL R39, [R1+0x4f50] ;  /* 0x004f500001277983 */ /* 0x000f280000100800 */
[----:B------:R-:W4:Y:S04]  /*38b50*/  LDL R40, [R1+0x4fd0] ;  /* 0x004fd00001287983 */ /* 0x000f280000100800 */
[----:B------:R-:W4:Y:S04]  /*38b60*/  LDL R41, [R1+0x4f54] ;  /* 0x004f540001297983 */ /* 0x000f280000100800 */
[----:B0-----:R-:W4:Y:S01]  /*38b70*/  LDL R48, [R1+0x4fd4] ;  /* 0x004fd40001307983 */ /* 0x001f220000100800 */
[----:B------:R-:W-:Y:S01]  /*38b80*/  IMAD.IADD R4, R7, 0x1, R4 ;  /* 0x0000000107047824 */ /* 0x000fe200078e0204 */
[----:B------:R-:W-:Y:S01]  /*38b90*/  SHF.R.S32.HI R7, RZ, 0x1f, R5 ;  /* 0x0000001fff077819 */ /* 0x000fe20000011405 */
[----:B------:R-:W-:Y:S01]  /*38ba0*/  @!P1 VIADD R0, R0, 0x7fe001 ;  /* 0x007fe00100009836 */ /* 0x000fe20000000000 */
[----:B------:R-:W-:-:S03]  /*38bb0*/  ISETP.GT.AND P1, PT, R44, 0x7fe000, PT ;  /* 0x007fe0002c00780c */ /* 0x000fc60003f24270 */
[----:B------:R-:W-:Y:S01]  /*38bc0*/  IMAD.WIDE R2, R0, UR5, RZ ;  /* 0x0000000500027c25 */ /* 0x000fe2000f8e02ff */
[----:B------:R-:W-:-:S03]  /*38bd0*/  ISETP.GT.AND P0, PT, R4, 0x7fe000, PT ;  /* 0x007fe0000400780c */ /* 0x000fc60003f04270 */
[----:B------:R-:W-:Y:S02]  /*38be0*/  IMAD R0, R7, -0x7fe001, RZ ;  /* 0xff801fff07007824 */ /* 0x000fe400078e02ff */
[----:B------:R-:W-:-:S03]  /*38bf0*/  IMAD R7, R2, 0x3802001, RZ ;  /* 0x0380200102077824 */ /* 0x000fc600078e02ff */
[----:B------:R-:W-:Y:S01]  /*38c00*/  IADD3 R46, PT, PT, R46, -R5, R0 ;  /* 0x800000052e2e7210 */ /* 0x000fe20007ffe000 */
[C---:B-----5:R-:W-:Y:S01]  /*38c10*/  IMAD.IADD R0, R63.reuse, 0x1, R6 ;  /* 0x000000013f007824 */ /* 0x060fe200078e0206 */
[----:B------:R-:W-:Y:S01]  /*38c20*/  IADD3 R6, PT, PT, R63, -R6, RZ ;  /* 0x800000063f067210 */ /* 0x000fe20007ffe0ff */
[----:B------:R-:W-:Y:S01]  /*38c30*/  @P1 VIADD R44, R44, 0xff801fff ;  /* 0xff801fff2c2c1836 */ /* 0x000fe20000000000 */
[----:B------:R-:W0:Y:S01]  /*38c40*/  LDCU UR4, c[0x3][UR6+-0xf4] ;  /* 0x00ffe180060477ac */ /* 0x000e220008000800 */
[----:B------:R-:W-:Y:S01]  /*38c50*/  IMAD.HI.U32 R50, R7, -0x7fe001, R2 ;  /* 0xff801fff07327827 */ /* 0x000fe200078e0002 */
[----:B------:R-:W-:-:S03]  /*38c60*/  ISETP.GE.AND P3, PT, R6, RZ, PT ;  /* 0x000000ff0600720c */ /* 0x000fc60003f66270 */
[C---:B------:R-:W-:Y:S01]  /*38c70*/  IMAD.IADD R2, R8.reuse, 0x1, R49 ;  /* 0x0000000108027824 */ /* 0x040fe200078e0231 */
[----:B------:R-:W-:Y:S02]  /*38c80*/  IADD3 R8, PT, PT, R8, -R49, RZ ;  /* 0x8000003108087210 */ /* 0x000fe40007ffe0ff */
[----:B------:R-:W-:Y:S01]  /*38c90*/  ISETP.GE.AND P1, PT, R44, RZ, PT ;  /* 0x000000ff2c00720c */ /* 0x000fe20003f26270 */
[----:B------:R-:W-:Y:S01]  /*38ca0*/  @P0 VIADD R4, R4, 0xff801fff ;  /* 0xff801fff04040836 */ /* 0x000fe20000000000 */
[----:B------:R-:W-:Y:S02]  /*38cb0*/  ISETP.GE.AND P4, PT, R8, RZ, PT ;  /* 0x000000ff0800720c */ /* 0x000fe40003f86270 */
[----:B------:R-:W-:Y:S02]  /*38cc0*/  SHF.R.S32.HI R3, RZ, 0x1f, R7 ;  /* 0x0000001fff037819 */ /* 0x000fe40000011407 */
[----:B------:R-:W-:Y:S02]  /*38cd0*/  ISETP.GT.AND P0, PT, R0, 0x7fe000, PT ;  /* 0x007fe0000000780c */ /* 0x000fe40003f04270 */
[----:B------:R-:W-:Y:S01]  /*38ce0*/  ISETP.GE.AND P2, PT, R4, RZ, PT ;  /* 0x000000ff0400720c */ /* 0x000fe20003f46270 */
[----:B------:R-:W-:-:S02]  /*38cf0*/  IMAD R3, R3, -0x7fe001, RZ ;  /* 0xff801fff03037824 */ /* 0x000fc400078e02ff */
[----:B------:R-:W-:Y:S02]  /*38d00*/  @!P3 VIADD R6, R6, 0x7fe001 ;  /* 0x007fe0010606b836 */ /* 0x000fe40000000000 */
[----:B------:R-:W-:Y:S01]  /*38d10*/  @!P1 VIADD R44, R44, 0x7fe001 ;  /* 0x007fe0012c2c9836 */ /* 0x000fe20000000000 */
[----:B-1----:R-:W-:Y:S01]  /*38d20*/  IADD3 R42, PT, PT, R50, -R7, R3 ;  /* 0x80000007322a7210 */ /* 0x002fe20007ffe003 */
[----:B------:R-:W-:Y:S01]  /*38d30*/  @!P4 VIADD R8, R8, 0x7fe001 ;  /* 0x007fe0010808c836 */ /* 0x000fe20000000000 */
[----:B------:R-:W-:Y:S01]  /*38d40*/  ISETP.GT.AND P1, PT, R2, 0x7fe000, PT ;  /* 0x007fe0000200780c */ /* 0x000fe20003f24270 */
[----:B0-----:R-:W-:Y:S01]  /*38d50*/  IMAD.WIDE R6, R6, UR4, RZ ;  /* 0x0000000406067c25 */ /* 0x001fe2000f8e02ff */
[C---:B------:R-:W-:Y:S02]  /*38d60*/  IADD3 R3, PT, PT, R9.reuse, -R54, RZ ;  /* 0x8000003609037210 */ /* 0x040fe40007ffe0ff */
[----:B------:R-:W-:Y:S01]  /*38d70*/  @P0 IADD3 R0, PT, PT, R0, -0x7fe001, RZ ;  /* 0xff801fff00000810 */ /* 0x000fe20007ffe0ff */
[----:B------:R-:W-:Y:S01]  /*38d80*/  IMAD.IADD R10, R9, 0x1, R54 ;  /* 0x00000001090a7824 */ /* 0x000fe200078e0236 */
[----:B------:R-:W-:Y:S01]  /*38d90*/  ISETP.GE.AND P3, PT, R3, RZ, PT ;  /* 0x000000ff0300720c */ /* 0x000fe20003f66270 */
[----:B------:R-:W-:-:S04]  /*38da0*/  IMAD.WIDE R8, R8, UR4, RZ ;  /* 0x0000000408087c25 */ /* 0x000fc8000f8e02ff */
[----:B------:R-:W-:Y:S02]  /*38db0*/  IMAD R15, R6, 0x3802001, RZ ;  /* 0x03802001060f7824 */ /* 0x000fe400078e02ff */
[----:B------:R-:W-:Y:S01]  /*38dc0*/  @!P2 VIADD R4, R4, 0x7fe001 ;  /* 0x007fe0010404a836 */ /* 0x000fe20000000000 */
[----:B------:R-:W-:Y:S01]  /*38dd0*/  ISETP.GE.AND P2, PT, R0, RZ, PT ;  /* 0x000000ff0000720c */ /* 0x000fe20003f46270 */
[----:B------:R-:W-:Y:S01]  /*38de0*/  IMAD R23, R8, 0x3802001, RZ ;  /* 0x0380200108177824 */ /* 0x000fe200078e02ff */
[----:B------:R-:W-:Y:S01]  /*38df0*/  SHF.R.S32.HI R5, RZ, 0x1f, R15 ;  /* 0x0000001fff057819 */ /* 0x000fe2000001140f */
[----:B------:R-:W-:Y:S01]  /*38e00*/  STL [R1+0x4e78], R44 ;  /* 0x004e782c01007387 */ /* 0x000fe20000100800 */
[----:B------:R-:W-:-:S03]  /*38e10*/  IMAD.HI.U32 R6, R15, -0x7fe001, R6 ;  /* 0xff801fff0f067827 */ /* 0x000fc600078e0006 */
[----:B------:R-:W-:Y:S01]  /*38e20*/  STL [R1+0x4ef8], R46 ;  /* 0x004ef82e01007387 */ /* 0x000fe20000100800 */
[----:B------:R-:W-:Y:S02]  /*38e30*/  @P1 VIADD R2, R2, 0xff801fff ;  /* 0xff801fff02021836 */ /* 0x000fe40000000000 */
[----:B------:R-:W-:Y:S01]  /*38e40*/  IMAD.IADD R7, R11, 0x1, -R56 ;  /* 0x000000010b077824 */ /* 0x000fe200078e0a38 */
[----:B------:R0:W-:Y:S01]  /*38e50*/  STL [R1+0x4e7c], R4 ;  /* 0x004e7c0401007387 */ /* 0x0001e20000100800 */
[----:B------:R-:W-:Y:S01]  /*38e60*/  IMAD R5, R5, -0x7fe001, RZ ;  /* 0xff801fff05057824 */ /* 0x000fe200078e02ff */
[----:B------:R-:W-:Y:S01]  /*38e70*/  ISETP.GE.AND P1, PT, R2, RZ, PT ;  /* 0x000000ff0200720c */ /* 0x000fe20003f26270 */
[----:B------:R-:W-:Y:S01]  /*38e80*/  @!P3 VIADD R3, R3, 0x7fe001 ;  /* 0x007fe0010303b836 */ /* 0x000fe20000000000 */
[----:B------:R-:W-:Y:S01]  /*38e90*/  ISETP.GE.AND P3, PT, R7, RZ, PT ;  /* 0x000000ff0700720c */ /* 0x000fe20003f66270 */
[----:B------:R-:W-:Y:S01]  /*38ea0*/  IMAD.HI.U32 R8, R23, -0x7fe001, R8 ;  /* 0xff801fff17087827 */ /* 0x000fe200078e0008 */
[----:B0-----:R-:W-:Y:S01]  /*38eb0*/  SHF.R.S32.HI R4, RZ, 0x1f, R23 ;  /* 0x0000001fff047819 */ /* 0x001fe20000011417 */
[----:B------:R0:W-:Y:S01]  /*38ec0*/  STL [R1+0x4efc], R42 ;  /* 0x004efc2a01007387 */ /* 0x0001e20000100800 */
[----:B------:R-:W-:-:S03]  /*38ed0*/  @!P2 IADD3 R0, PT, PT, R0, 0x7fe001, RZ ;  /* 0x007fe0010000a810 */ /* 0x000fc60007ffe0ff */
[----:B------:R-:W-:Y:S01]  /*38ee0*/  IMAD R9, R4, -0x7fe001, RZ ;  /* 0xff801fff04097824 */ /* 0x000fe200078e02ff */
[----:B------:R-:W-:Y:S02]  /*38ef0*/  ISETP.GT.AND P0, PT, R10, 0x7fe000, PT ;  /* 0x007fe0000a00780c */ /* 0x000fe40003f04270 */
[----:B0-----:R-:W-:Y:S01]  /*38f00*/  IADD3 R42, PT, PT, R6, -R15, R5 ;  /* 0x8000000f062a7210 */ /* 0x001fe20007ffe005 */
[----:B------:R-:W-:Y:S01]  /*38f10*/  IMAD.WIDE R4, R3, UR4, RZ ;  /* 0x0000000403047c25 */ /* 0x000fe2000f8e02ff */
[----:B------:R-:W-:Y:S01]  /*38f20*/  IADD3 R8, PT, PT, R8, -R23, R9 ;  /* 0x8000001708087210 */ /* 0x000fe20007ffe009 */
[----:B------:R2:W-:Y:S02]  /*38f30*/  STL [R1+0x4f00], R0 ;  /* 0x004f000001007387 */ /* 0x0005e40000100800 */
[----:B------:R-:W-:Y:S02]  /*38f40*/  IMAD R9, R4, 0x3802001, RZ ;  /* 0x0380200104097824 */ /* 0x000fe400078e02ff */
[----:B------:R-:W-:Y:S01]  /*38f50*/  @!P1 VIADD R2, R2, 0x7fe001 ;  /* 0x007fe00102029836 */ /* 0x000fe20000000000 */
[C---:B--2---:R-:W-:Y:S01]  /*38f60*/  IADD3 R0, PT, PT, R65.reuse, R12, RZ ;  /* 0x0000000c41007210 */ /* 0x044fe20007ffe0ff */
[----:B------:R-:W-:Y:S01]  /*38f70*/  IMAD.IADD R12, R65, 0x1, -R12 ;  /* 0x00000001410c7824 */ /* 0x000fe200078e0a0c */
[----:B------:R-:W-:Y:S01]  /*38f80*/  SHF.R.S32.HI R3, RZ, 0x1f, R9 ;  /* 0x0000001fff037819 */ /* 0x000fe20000011409 */
[----:B------:R-:W-:-:S02]  /*38f90*/  IMAD.IADD R6, R11, 0x1, R56 ;  /* 0x000000010b067824 */ /* 0x000fc400078e0238 */
[----:B------:R-:W-:Y:S01]  /*38fa0*/  @!P3 VIADD R7, R7, 0x7fe001 ;  /* 0x007fe0010707b836 */ /* 0x000fe20000000000 */
[----:B------:R-:W-:Y:S01]  /*38fb0*/  ISETP.GE.AND P3, PT, R12, RZ, PT ;  /* 0x000000ff0c00720c */ /* 0x000fe20003f66270 */
[----:B------:R-:W-:Y:S01]  /*38fc0*/  IMAD.HI.U32 R4, R9, -0x7fe001, R4 ;  /* 0xff801fff09047827 */ /* 0x000fe200078e0004 */
[----:B------:R-:W-:Y:S01]  /*38fd0*/  @P0 IADD3 R10, PT, PT, R10, -0x7fe001, RZ ;  /* 0xff801fff0a0a0810 */ /* 0x000fe20007ffe0ff */
[----:B------:R0:W-:Y:S01]  /*38fe0*/  STL [R1+0x4f80], R42 ;  /* 0x004f802a01007387 */ /* 0x0001e20000100800 */
[----:B------:R-:W-:Y:S01]  /*38ff0*/  ISETP.GT.AND P0, PT, R6, 0x7fe000, PT ;  /* 0x007fe0000600780c */ /* 0x000fe20003f04270 */
[----:B------:R-:W-:Y:S02]  /*39000*/  IMAD R5, R3, -0x7fe001, RZ ;  /* 0xff801fff03057824 */ /* 0x000fe400078e02ff */
[----:B------:R1:W-:Y:S01]  /*39010*/  STL [R1+0x4f04], R2 ;  /* 0x004f040201007387 */ /* 0x0003e20000100800 */
[----:B------:R-:W-:Y:S02]  /*39020*/  ISETP.GE.AND P2, PT, R10, RZ, PT ;  /* 0x000000ff0a00720c */ /* 0x000fe40003f46270 */
[----:B------:R-:W-:-:S02]  /*39030*/  ISETP.GT.AND P1, PT, R0, 0x7fe000, PT ;  /* 0x007fe0000000780c */ /* 0x000fc40003f24270 */
[----:B0-----:R-:W-:Y:S01]  /*39040*/  IADD3 R42, PT, PT, R4, -R9, R5 ;  /* 0x80000009042a7210 */ /* 0x001fe20007ffe005 */
[----:B-1----:R-:W-:-:S04]  /*39050*/  IMAD.WIDE R2, R7, UR4, RZ ;  /* 0x0000000407027c25 */ /* 0x002fc8000f8e02ff */
[----:B------:R-:W-:Y:S02]  /*39060*/  IMAD R5, R2, 0x3802001, RZ ;  /* 0x0380200102057824 */ /* 0x000fe400078e02ff */
[----:B------:R-:W-:Y:S02]  /*39070*/  @!P3 VIADD R12, R12, 0x7fe001 ;  /* 0x007fe0010c0cb836 */ /* 0x000fe40000000000 */
[----:B------:R-:W-:Y:S01]  /*39080*/  IMAD.HI.U32 R44, R5, -0x7fe001, R2 ;  /* 0xff801fff052c7827 */ /* 0x000fe200078e0002 */
[C---:B------:R-:W-:Y:S01]  /*39090*/  IADD3 R2, PT, PT, R13.reuse, R62, RZ ;  /* 0x0000003e0d027210 */ /* 0x040fe20007ffe0ff */
[----:B------:R0:W-:Y:S01]  /*390a0*/  STL [R1+0x4f84], R8 ;  /* 0x004f840801007387 */ /* 0x0001e20000100800 */
[----:B------:R-:W-:Y:S01]  /*390b0*/  SHF.R.S32.HI R3, RZ, 0x1f, R5 ;  /* 0x0000001fff037819 */ /* 0x000fe20000011405 */
[----:B------:R-:W-:Y:S02]  /*390c0*/  IMAD.IADD R4, R13, 0x1, -R62 ;  /* 0x000000010d047824 */ /* 0x000fe400078e0a3e */
[----:B------:R-:W-:Y:S01]  /*390d0*/  @P0 VIADD R6, R6, 0xff801fff ;  /* 0xff801fff06060836 */ /* 0x000fe20000000000 */
[----:B------:R-:W-:Y:S01]  /*390e0*/  ISETP.GT.AND P0, PT, R2, 0x7fe000, PT ;  /* 0x007fe0000200780c */ /* 0x000fe20003f04270 */
[----:B------:R-:W-:Y:S01]  /*390f0*/  IMAD.WIDE R12, R12, UR4, RZ ;  /* 0x000000040c0c7c25 */ /* 0x000fe2000f8e02ff */
[----:B------:R-:W-:-:S02]  /*39100*/  @!P2 IADD3 R10, PT, PT, R10, 0x7fe001, RZ ;  /* 0x007fe0010a0aa810 */ /* 0x000fc40007ffe0ff */
[-C--:B0-----:R-:W-:Y:S01]  /*39110*/  IADD3 R8, PT, PT, R14, R51.reuse, RZ ;  /* 0x000000330e087210 */ /* 0x081fe20007ffe0ff */
[----:B------:R-:W-:Y:S01]  /*39120*/  @P1 VIADD R0, R0, 0xff801fff ;  /* 0xff801fff00001836 */ /* 0x000fe20000000000 */
[----:B------:R-:W-:Y:S01]  /*39130*/  ISETP.GE.AND P4, PT, R4, RZ, PT ;  /* 0x000000ff0400720c */ /* 0x000fe20003f86270 */
[----:B------:R-:W-:Y:S01]  /*39140*/  IMAD R3, R3, -0x7fe001, RZ ;  /* 0xff801fff03037824 */ /* 0x000fe200078e02ff */
[----:B------:R-:W-:Y:S01]  /*39150*/  ISETP.GT.AND P1, PT, R8, 0x7fe000, PT ;  /* 0x007fe0000800780c */ /* 0x000fe20003f24270 */
[----:B------:R-:W-:Y:S01]  /*39160*/  IMAD R9, R12, 0x3802001, RZ ;  /* 0x038020010c097824 */ /* 0x000fe200078e02ff */
[----:B------:R-:W-:Y:S01]  /*39170*/  ISETP.GE.AND P2, PT, R6, RZ, PT ;  /* 0x000000ff0600720c */ /* 0x000fe20003f46270 */
[----:B------:R0:W-:Y:S01]  /*39180*/  STL [R1+0x4f08], R10 ;  /* 0x004f080a01007387 */ /* 0x0001e20000100800 */
[----:B------:R-:W-:Y:S01]  /*39190*/  ISETP.GE.AND P3, PT, R0, RZ, PT ;  /* 0x000000ff0000720c */ /* 0x000fe20003f66270 */
[----:B------:R-:W-:Y:S01]  /*391a0*/  IMAD.HI.U32 R12, R9, -0x7fe001, R12 ;  /* 0xff801fff090c7827 */ /* 0x000fe200078e000c */
[----:B------:R-:W-:-:S02]  /*391b0*/  IADD3 R14, PT, PT, R14, -R51, RZ ;  /* 0x800000330e0e7210 */ /* 0x000fc40007ffe0ff */
[----:B0-----:R-:W-:Y:S02]  /*391c0*/  IADD3 R10, PT, PT, R44, -R5, R3 ;  /* 0x800000052c0a7210 */ /* 0x001fe40007ffe003 */
[----:B------:R-:W-:Y:S01]  /*391d0*/  SHF.R.S32.HI R3, RZ, 0x1f, R9 ;  /* 0x0000001fff037819 */ /* 0x000fe20000011409 */
[----:B------:R-:W-:Y:S02]  /*391e0*/  @P0 VIADD R2, R2, 0xff801fff ;  /* 0xff801fff02020836 */ /* 0x000fe40000000000 */
[----:B------:R-:W-:Y:S01]  /*391f0*/  @P1 IADD3 R8, PT, PT, R8, -0x7fe001, RZ ;  /* 0xff801fff08081810 */ /* 0x000fe20007ffe0ff */
[----:B------:R-:W-:Y:S02]  /*39200*/  @!P4 VIADD R4, R4, 0x7fe001 ;  /* 0x007fe0010404c836 */ /* 0x000fe40000000000 */
[----:B------:R-:W-:Y:S01]  /*39210*/  IMAD R3, R3, -0x7fe001, RZ ;  /* 0xff801fff03037824 */ /* 0x000fe200078e02ff */
[----:B------:R-:W-:Y:S01]  /*39220*/  ISETP.GE.AND P0, PT, R2, RZ, PT ;  /* 0x000000ff0200720c */ /* 0x000fe20003f06270 */
[----:B------:R-:W-:Y:S01]  /*39230*/  @!P2 VIADD R6, R6, 0x7fe001 ;  /* 0x007fe0010606a836 */ /* 0x000fe20000000000 */
[----:B------:R-:W-:Y:S01]  /*39240*/  ISETP.GE.AND P2, PT, R14, RZ, PT ;  /* 0x000000ff0e00720c */ /* 0x000fe20003f46270 */
[----:B------:R-:W-:Y:S01]  /*39250*/  IMAD.WIDE R4, R4, UR4, RZ ;  /* 0x0000000404047c25 */ /* 0x000fe2000f8e02ff */
[----:B------:R-:W-:-:S02]  /*39260*/  IADD3 R12, PT, PT, R12, -R9, R3 ;  /* 0x800000090c0c7210 */ /* 0x000fc40007ffe003 */
[----:B------:R-:W-:Y:S01]  /*39270*/  ISETP.GE.AND P1, PT, R8, RZ, PT ;  /* 0x000000ff0800720c */ /* 0x000fe20003f26270 */
[----:B------:R-:W-:Y:S01]  /*39280*/  IMAD.IADD R3, R64, 0x1, -R59 ;  /* 0x0000000140037824 */ /* 0x000fe200078e0a3b */
[----:B------:R-:W-:Y:S01]  /*39290*/  STL [R1+0x4f88], R42 ;  /* 0x004f882a01007387 */ /* 0x000fe20000100800 */
[----:B------:R-:W-:Y:S02]  /*392a0*/  @!P3 VIADD R0, R0, 0x7fe001 ;  /* 0x007fe0010000b836 */ /* 0x000fe40000000000 */
[----:B------:R-:W-:Y:S01]  /*392b0*/  IMAD R7, R4, 0x3802001, RZ ;  /* 0x0380200104077824 */ /* 0x000fe200078e02ff */
[----:B------:R-:W-:Y:S01]  /*392c0*/  STL [R1+0x4f0c], R6 ;  /* 0x004f0c0601007387 */ /* 0x000fe20000100800 */
[----:B------:R-:W-:-:S03]  /*392d0*/  ISETP.GE.AND P3, PT, R3, RZ, PT ;  /* 0x000000ff0300720c */ /* 0x000fc60003f66270 */
[----:B------:R0:W-:Y:S04]  /*392e0*/  STL [R1+0x4f8c], R10 ;  /* 0x004f8c0a01007387 */ /* 0x0001e80000100800 */
[----:B------:R1:W-:Y:S01]  /*392f0*/  STL [R1+0x4f10], R0 ;  /* 0x004f100001007387 */ /* 0x0003e20000100800 */
[----:B------:R-:W-:Y:S01]  /*39300*/  @!P2 IADD3 R14, PT, PT, R14, 0x7fe001, RZ ;  /* 0x007fe0010e0ea810 */ /* 0x000fe20007ffe0ff */
[----:B0-----:R-:W-:Y:S01]  /*39310*/  IMAD.HI.U32 R10, R7, -0x7fe001, R4 ;  /* 0xff801fff070a7827 */ /* 0x001fe200078e0004 */
[----:B------:R-:W-:-:S03]  /*39320*/  SHF.R.S32.HI R6, RZ, 0x1f, R7 ;  /* 0x0000001fff067819 */ /* 0x000fc60000011407 */
[----:B------:R-:W-:Y:S02]  /*39330*/  IMAD.IADD R4, R64, 0x1, R59 ;  /* 0x0000000140047824 */ /* 0x000fe400078e023b */
[----:B-1----:R-:W-:Y:S01]  /*39340*/  IMAD.IADD R0, R16, 0x1, -R17 ;  /* 0x0000000110007824 */ /* 0x002fe200078e0a11 */
[----:B------:R-:W-:Y:S01]  /*39350*/  @!P1 IADD3 R8, PT, PT, R8, 0x7fe001, RZ ;  /* 0x007fe00108089810 */ /* 0x000fe20007ffe0ff */
[----:B------:R-:W-:Y:S01]  /*39360*/  @!P0 VIADD R2, R2, 0x7fe001 ;  /* 0x007fe00102028836 */ /* 0x000fe20000000000 */
[----:B------:R-:W-:Y:S02]  /*39370*/  ISETP.GT.AND P0, PT, R4, 0x7fe000, PT ;  /* 0x007fe0000400780c */ /* 0x000fe40003f04270 */
[----:B------:R-:W-:Y:S01]  /*39380*/  ISETP.GE.AND P1, PT, R0, RZ, PT ;  /* 0x000000ff0000720c */ /* 0x000fe20003f26270 */
[----:B------:R-:W-:Y:S02]  /*39390*/  IMAD R6, R6, -0x7fe001, RZ ;  /* 0xff801fff06067824 */ /* 0x000fe400078e02ff */
[----:B------:R-:W-:-:S04]  /*393a0*/  IMAD.WIDE R14, R14, UR4, RZ ;  /* 0x000000040e0e7c25 */ /* 0x000fc8000f8e02ff */
[----:B------:R-:W-:Y:S01]  /*393b0*/  @!P3 VIADD R3, R3, 0x7fe001 ;  /* 0x007fe0010303b836 */ /* 0x000fe20000000000 */
[----:B------:R-:W-:Y:S01]  /*393c0*/  IADD3 R10, PT, PT, R10, -R7, R6 ;  /* 0x800000070a0a7210 */ /* 0x000fe20007ffe006 */
[----:B------:R-:W-:Y:S02]  /*393d0*/  IMAD R9, R14, 0x3802001, RZ ;  /* 0x038020010e097824 */ /* 0x000fe400078e02ff */
[----:B------:R-:W-:Y:S02]  /*393e0*/  IMAD.IADD R16, R16, 0x1, R17 ;  /* 0x0000000110107824 */ /* 0x000fe400078e0211 */
[----:B------:R-:W-:Y:S01]  /*393f0*/  IMAD.WIDE R6, R3, UR4, RZ ;  /* 0x0000000403067c25 */ /* 0x000fe2000f8e02ff */
[----:B------:R-:W-:Y:S01]  /*39400*/  SHF.R.S32.HI R5, RZ, 0x1f, R9 ;  /* 0x0000001fff057819 */ /* 0x000fe20000011409 */
[----:B------:R-:W-:Y:S01]  /*39410*/  STL [R1+0x4f90], R12 ;  /* 0x004f900c01007387 */ /* 0x000fe20000100800 */
[----:B------:R-:W-:Y:S01]  /*39420*/  @P0 IADD3 R4, PT, PT, R4, -0x7fe001, RZ ;  /* 0xff801fff04040810 */ /* 0x000fe20007ffe0ff */
[----:B------:R-:W-:Y:S01]  /*39430*/  IMAD R3, R6, 0x3802001, RZ ;  /* 0x0380200106037824 */ /* 0x000fe200078e02ff */
[----:B------:R-:W-:Y:S01]  /*39440*/  ISETP.GT.AND P0, PT, R16, 0x7fe000, PT ;  /* 0x007fe0001000780c */ /* 0x000fe20003f04270 */
[----:B------:R-:W-:Y:S01]  /*39450*/  @!P1 VIADD R0, R0, 0x7fe001 ;  /* 0x007fe00100009836 */ /* 0x000fe20000000000 */
[----:B------:R-:W-:Y:S01]  /*39460*/  STL [R1+0x4f14], R2 ;  /* 0x004f140201007387 */ /* 0x000fe20000100800 */
[----:B------:R-:W-:Y:S01]  /*39470*/  IMAD.HI.U32 R14, R9, -0x7fe001, R14 ;  /* 0xff801fff090e7827 */ /* 0x000fe200078e000e */
[----:B------:R-:W-:-:S02]  /*39480*/  ISETP.GE.AND P2, PT, R4, RZ, PT ;  /* 0x000000ff0400720c */ /* 0x000fc40003f46270 */
[----:B------:R0:W-:Y:S01]  /*39490*/  STL [R1+0x4f94], R10 ;  /* 0x004f940a01007387 */ /* 0x0001e20000100800 */
[----:B------:R-:W-:-:S03]  /*394a0*/  IMAD R5, R5, -0x7fe001, RZ ;  /* 0xff801fff05057824 */ /* 0x000fc600078e02ff */
[----:B------:R1:W-:Y:S01]  /*394b0*/  STL [R1+0x4f18], R8 ;  /* 0x004f180801007387 */ /* 0x0003e20000100800 */
[----:B0-----:R-:W-:-:S04]  /*394c0*/  IMAD.HI.U32 R10, R3, -0x7fe001, R6 ;  /* 0xff801fff030a7827 */ /* 0x001fc800078e0006 */
[----:B------:R-:W-:Y:S01]  /*394d0*/  IMAD.WIDE R6, R0, UR4, RZ ;  /* 0x0000000400067c25 */ /* 0x000fe2000f8e02ff */
[----:B------:R-:W-:Y:S02]  /*394e0*/  SHF.R.S32.HI R0, RZ, 0x1f, R3 ;  /* 0x0000001fff007819 */ /* 0x000fe40000011403 */
[----:B-1----:R-:W-:Y:S01]  /*394f0*/  IADD3 R8, PT, PT, R14, -R9, R5 ;  /* 0x800000090e087210 */ /* 0x002fe20007ffe005 */
[----:B------:R-:W-:Y:S02]  /*39500*/  IMAD.IADD R2, R18, 0x1, R53 ;  /* 0x0000000112027824 */ /* 0x000fe400078e0235 */
[----:B------:R-:W-:Y:S02]  /*39510*/  IMAD R5, R0, -0x7fe001, RZ ;  /* 0xff801fff00057824 */ /* 0x000fe400078e02ff */
[----:B------:R-:W-:Y:S01]  /*39520*/  IMAD R9, R6, 0x3802001, RZ ;  /* 0x0380200106097824 */ /* 0x000fe200078e02ff */
[----:B------:R-:W-:Y:S01]  /*39530*/  ISETP.GT.AND P1, PT, R2, 0x7fe000, PT ;  /* 0x007fe0000200780c */ /* 0x000fe20003f24270 */
[----:B------:R-:W-:Y:S01]  /*39540*/  @P0 VIADD R16, R16, 0xff801fff ;  /* 0xff801fff10100836 */ /* 0x000fe20000000000 */
[----:B------:R-:W-:Y:S01]  /*39550*/  IADD3 R10, PT, PT, R10, -R3, R5 ;  /* 0x800000030a0a7210 */ /* 0x000fe20007ffe005 */
[----:B------:R-:W-:Y:S01]  /*39560*/  @!P2 VIADD R4, R4, 0x7fe001 ;  /* 0x007fe0010404a836 */ /* 0x000fe20000000000 */
[----:B------:R-:W-:-:S02]  /*39570*/  IADD3 R3, PT, PT, R19, -R58, RZ ;  /* 0x8000003a13037210 */ /* 0x000fc40007ffe0ff */
[----:B------:R-:W-:Y:S02]  /*39580*/  SHF.R.S32.HI R0, RZ, 0x1f, R9 ;  /* 0x0000001fff007819 */ /* 0x000fe40000011409 */
[----:B------:R-:W-:Y:S02]  /*39590*/  ISETP.GE.AND P2, PT, R16, RZ, PT ;  /* 0x000000ff1000720c */ /* 0x000fe40003f46270 */
[----:B------:R-:W-:Y:S01]  /*395a0*/  IADD3 R18, PT, PT, R18, -R53, RZ ;  /* 0x8000003512127210 */ /* 0x000fe20007ffe0ff */
[----:B------:R-:W-:Y:S01]  /*395b0*/  IMAD.HI.U32 R5, R9, -0x7fe001, R6 ;  /* 0xff801fff09057827 */ /* 0x000fe200078e0006 */
[----:B------:R-:W-:Y:S02]  /*395c0*/  ISETP.GE.AND P4, PT, R3, RZ, PT ;  /* 0x000000ff0300720c */ /* 0x000fe40003f86270 */
[----:B------:R-:W-:Y:S01]  /*395d0*/  ISETP.GE.AND P3, PT, R18, RZ, PT ;  /* 0x000000ff1200720c */ /* 0x000fe20003f66270 */
[----:B------:R-:W-:Y:S02]  /*395e0*/  IMAD R6, R0, -0x7fe001, RZ ;  /* 0xff801fff00067824 */ /* 0x000fe400078e02ff */
[----:B------:R-:W-:-:S02]  /*395f0*/  IMAD.IADD R0, R19, 0x1, R58 ;  /* 0x0000000113007824 */ /* 0x000fc400078e023a */
[----:B------:R-:W-:Y:S01]  /*39600*/  @P1 VIADD R2, R2, 0xff801fff ;  /* 0xff801fff02021836 */ /* 0x000fe20000000000 */
[----:B------:R0:W-:Y:S02]  /*39610*/  STL [R1+0x4f98], R8 ;  /* 0x004f980801007387 */ /* 0x0001e40000100800 */
[----:B------:R-:W-:Y:S01]  /*39620*/  ISETP.GT.AND P0, PT, R0, 0x7fe000, PT ;  /* 0x007fe0000000780c */ /* 0x000fe20003f04270 */
[----:B------:R-:W-:Y:S01]  /*39630*/  @!P2 VIADD R16, R16, 0x7fe001 ;  /* 0x007fe0011010a836 */ /* 0x000fe20000000000 */
[----:B------:R-:W-:Y:S02]  /*39640*/  ISETP.GE.AND P2, PT, R2, RZ, PT ;  /* 0x000000ff0200720c */ /* 0x000fe40003f46270 */
[----:B------:R-:W-:Y:S02]  /*39650*/  @!P4 IADD3 R3, PT, PT, R3, 0x7fe001, RZ ;  /* 0x007fe0010303c810 */ /* 0x000fe40007ffe0ff */
[----:B0-----:R-:W-:Y:S01]  /*39660*/  IADD3 R8, PT, PT, R5, -R9, R6 ;  /* 0x8000000905087210 */ /* 0x001fe20007ffe006 */
[----:B------:R-:W-:-:S02]  /*39670*/  IMAD.IADD R6, R20, 0x1, R61 ;  /* 0x0000000114067824 */ /* 0x000fc400078e023d */
[----:B------:R-:W-:Y:S01]  /*39680*/  IMAD.IADD R20, R20, 0x1, -R61 ;  /* 0x0000000114147824 */ /* 0x000fe200078e0a3d */
[----:B------:R-:W-:Y:S01]  /*39690*/  @!P3 IADD3 R18, PT, PT, R18, 0x7fe001, RZ ;  /* 0x007fe0011212b810 */ /* 0x000fe20007ffe0ff */
[----:B------:R0:W-:Y:S03]  /*396a0*/  STL [R1+0x4f1c], R4 ;  /* 0x004f1c0401007387 */ /* 0x0001e60000100800 */
[----:B------:R-:W-:Y:S01]  /*396b0*/  ISETP.GE.AND P3, PT, R20, RZ, PT ;  /* 0x000000ff1400720c */ /* 0x000fe20003f66270 */
[----:B------:R-:W-:Y:S01]  /*396c0*/  @P0 VIADD R0, R0, 0xff801fff ;  /* 0xff801fff00000836 */ /* 0x000fe20000000000 */
[----:B------:R-:W-:Y:S01]  /*396d0*/  STL [R1+0x4f9c], R10 ;  /* 0x004f9c0a01007387 */ /* 0x000fe20000100800 */
[----:B------:R-:W-:-:S04]  /*396e0*/  IMAD.WIDE R12, R18, UR4, RZ ;  /* 0x00000004120c7c25 */ /* 0x000fc8000f8e02ff */
[----:B0-----:R-:W-:Y:S01]  /*396f0*/  IMAD.WIDE R4, R3, UR4, RZ ;  /* 0x0000000403047c25 */ /* 0x001fe2000f8e02ff */
[----:B------:R-:W-:Y:S03]  /*39700*/  STL [R1+0x4f20], R16 ;  /* 0x004f201001007387 */ /* 0x000fe60000100800 */
[----:B------:R-:W-:Y:S01]  /*39710*/  IMAD R11, R4, 0x3802001, RZ ;  /* 0x03802001040b7824 */ /* 0x000fe200078e02ff */
[----:B------:R0:W-:Y:S01]  /*39720*/  STL [R1+0x4fa0], R8 ;  /* 0x004fa00801007387 */ /* 0x0001e20000100800 */
[----:B------:R-:W-:Y:S01]  /*39730*/  @!P2 IADD3 R2, PT, PT, R2, 0x7fe001, RZ ;  /* 0x007fe0010202a810 */ /* 0x000fe20007ffe0ff */
[----:B------:R-:W-:Y:S01]  /*39740*/  IMAD R9, R12, 0x3802001, RZ ;  /* 0x038020010c097824 */ /* 0x000fe200078e02ff */
[----:B------:R-:W-:Y:S02]  /*39750*/  ISETP.GE.AND P2, PT, R0, RZ, PT ;  /* 0x000000ff0000720c */ /* 0x000fe40003f46270 */
[----:B------:R-:W-:Y:S01]  /*39760*/  ISETP.GT.AND P1, PT, R6, 0x7fe000, PT ;  /* 0x007fe0000600780c */ /* 0x000fe20003f24270 */
[----:B------:R-:W-:-:S02]  /*39770*/  @!P3 VIADD R20, R20, 0x7fe001 ;  /* 0x007fe0011414b836 */ /* 0x000fc40000000000 */
[----:B0-----:R-:W-:-:S04]  /*39780*/  IMAD.HI.U32 R8, R11, -0x7fe001, R4 ;  /* 0xff801fff0b087827 */ /* 0x001fc800078e0004 */
[C---:B---3--:R-:W-:Y:S01]  /*39790*/  IMAD.IADD R4, R21.reuse, 0x1, R22 ;  /* 0x0000000115047824 */ /* 0x048fe200078e0216 */
[----:B------:R-:W-:Y:S02]  /*397a0*/  IADD3 R22, PT, PT, R21, -R22, RZ ;  /* 0x8000001615167210 */ /* 0x000fe40007ffe0ff */
[----:B------:R-:W-:Y:S02]  /*397b0*/  SHF.R.S32.HI R7, RZ, 0x1f, R9 ;  /* 0x0000001fff077819 */ /* 0x000fe40000011409 */
[----:B------:R-:W-:Y:S02]  /*397c0*/  SHF.R.S32.HI R3, RZ, 0x1f, R11 ;  /* 0x0000001fff037819 */ /* 0x000fe4000001140b */
[----:B------:R-:W-:Y:S01]  /*397d0*/  ISETP.GE.AND P4, PT, R22, RZ, PT ;  /* 0x000000ff1600720c */ /* 0x000fe20003f86270 */
[----:B------:R-:W-:Y:S01]  /*397e0*/  IMAD.WIDE R20, R20, UR4, RZ ;  /* 0x0000000414147c25 */ /* 0x000fe2000f8e02ff */
[----:B------:R0:W-:Y:S01]  /*397f0*/  STL [R1+0x4f24], R2 ;  /* 0x004f240201007387 */ /* 0x0001e20000100800 */
[----:B------:R-:W-:-:S02]  /*39800*/  ISETP.GT.AND P0, PT, R4, 0x7fe000, PT ;  /* 0x007fe0000400780c */ /* 0x000fc40003f04270 */
[----:B------:R-:W-:-:S04]  /*39810*/  IMAD.HI.U32 R12, R9, -0x7fe001, R12 ;  /* 0xff801fff090c7827 */ /* 0x000fc800078e000c */
[----:B------:R-:W-:Y:S02]  /*39820*/  IMAD R7, R7, -0x7fe001, RZ ;  /* 0xff801fff07077824 */ /* 0x000fe400078e02ff */
[----:B------:R-:W-:Y:S01]  /*39830*/  IMAD R3, R3, -0x7fe001, RZ ;  /* 0xff801fff03037824 */ /* 0x000fe200078e02ff */
[----:B0-----:R-:W-:Y:S01]  /*39840*/  IADD3 R2, PT, PT, R24, -R43, RZ ;  /* 0x8000002b18027210 */ /* 0x001fe20007ffe0ff */
[----:B------:R-:W-:Y:S02]  /*39850*/  IMAD R5, R20, 0x3802001, RZ ;  /* 0x0380200114057824 */ /* 0x000fe400078e02ff */
[----:B------:R-:W-:Y:S01]  /*39860*/  @!P2 VIADD R0, R0, 0x7fe001 ;  /* 0x007fe0010000a836 */ /* 0x000fe20000000000 */
[----:B------:R-:W-:Y:S01]  /*39870*/  ISETP.GE.AND P2, PT, R2, RZ, PT ;  /* 0x000000ff0200720c */ /* 0x000fe20003f46270 */
[----:B------:R-:W-:Y:S01]  /*39880*/  @P1 VIADD R6, R6, 0xff801fff ;  /* 0xff801fff06061836 */ /* 0x000fe20000000000 */
[----:B------:R-:W-:Y:S02]  /*39890*/  IADD3 R10, PT, PT, R12, -R9, R7 ;  /* 0x800000090c0a7210 */ /* 0x000fe40007ffe007 */
[----:B------:R-:W-:-:S02]  /*398a0*/  IADD3 R8, PT, PT, R8, -R11, R3 ;  /* 0x8000000b08087210 */ /* 0x000fc40007ffe003 */
[----:B------:R-:W-:Y:S01]  /*398b0*/  SHF.R.S32.HI R3, RZ, 0x1f, R5 ;  /* 0x0000001fff037819 */ /* 0x000fe20000011405 */
[----:B------:R-:W-:Y:S01]  /*398c0*/  STL [R1+0x4fa4], R10 ;  /* 0x004fa40a01007387 */ /* 0x000fe20000100800 */
[----:B------:R-:W-:Y:S01]  /*398d0*/  ISETP.GE.AND P1, PT, R6, RZ, PT ;  /* 0x000000ff0600720c */ /* 0x000fe20003f26270 */
[----:B------:R-:W-:Y:S01]  /*398e0*/  IMAD.IADD R24, R24, 0x1, R43 ;  /* 0x0000000118187824 */ /* 0x000fe200078e022b */
[----:B------:R-:W-:Y:S01]  /*398f0*/  @!P4 IADD3 R22, PT, PT, R22, 0x7fe001, RZ ;  /* 0x007fe0011616c810 */ /* 0x000fe20007ffe0ff */
[----:B------:R0:W-:Y:S01]  /*39900*/  STL [R1+0x4f28], R0 ;  /* 0x004f280001007387 */ /* 0x0001e20000100800 */
[----:B------:R-:W-:Y:S02]  /*39910*/  @P0 VIADD R4, R4, 0xff801fff ;  /* 0xff801fff04040836 */ /* 0x000fe40000000000 */
[----:B------:R-:W-:Y:S01]  /*39920*/  ISETP.GT.AND P0, PT, R24, 0x7fe000, PT ;  /* 0x007fe0001800780c */ /* 0x000fe20003f04270 */
[----:B------:R-:W-:Y:S01]  /*39930*/  IMAD.WIDE R22, R22, UR4, RZ ;  /* 0x0000000416167c25 */ /* 0x000fe2000f8e02ff */
[----:B------:R-:W-:-:S03]  /*39940*/  @!P2 IADD3 R2, PT, PT, R2, 0x7fe001, RZ ;  /* 0x007fe0010202a810 */ /* 0x000fc60007ffe0ff */
[----:B0-----:R-:W-:Y:S02]  /*39950*/  IMAD R0, R3, -0x7fe001, RZ ;  /* 0xff801fff03007824 */ /* 0x001fe400078e02ff */
[----:B------:R-:W-:Y:S02]  /*39960*/  IMAD.IADD R3, R25, 0x1, -R60 ;  /* 0x0000000119037824 */ /* 0x000fe400078e0a3c */
[----:B------:R-:W-:-:S03]  /*39970*/  IMAD.HI.U32 R20, R5, -0x7fe001, R20 ;  /* 0xff801fff05147827 */ /* 0x000fc600078e0014 */
[C---:B------:R-:W-:Y:S01]  /*39980*/  ISETP.GE.AND P2, PT, R3.reuse, RZ, PT ;  /* 0x000000ff0300720c */ /* 0x040fe20003f46270 */
[----:B------:R-:W-:Y:S01]  /*39990*/  IMAD R7, R22, 0x3802001, RZ ;  /* 0x0380200116077824 */ /* 0x000fe200078e02ff */
[----:B------:R0:W-:Y:S01]  /*399a0*/  STL [R1+0x4fa8], R8 ;  /* 0x004fa80801007387 */ /* 0x0001e20000100800 */
[----:B------:R-:W-:Y:S01]  /*399b0*/  @!P1 VIADD R6, R6, 0x7fe001 ;  /* 0x007fe00106069836 */ /* 0x000fe20000000000 */
[----:B------:R-:W-:Y:S01]  /*399c0*/  @P0 IADD3 R24, PT, PT, R24, -0x7fe001, RZ ;  /* 0xff801fff18180810 */ /* 0x000fe20007ffe0ff */
[----:B------:R-:W-:Y:S01]  /*399d0*/  IMAD.WIDE R10, R2, UR4, RZ ;  /* 0x00000004020a7c25 */ /* 0x000fe2000f8e02ff */
[----:B0-----:R-:W-:Y:S02]  /*399e0*/  IADD3 R8, PT, PT, R20, -R5, R0 ;  /* 0x8000000514087210 */ /* 0x001fe40007ffe000 */
[----:B------:R-:W-:Y:S01]  /*399f0*/  SHF.R.S32.HI R0, RZ, 0x1f, R7 ;  /* 0x0000001fff007819 */ /* 0x000fe20000011407 */
[----:B------:R0:W-:Y:S04]  /*39a00*/  STL [R1+0x4f2c], R6 ;  /* 0x004f2c0601007387 */ /* 0x0001e80000100800 */
[----:B------:R-:W-:-:S02]  /*39a10*/  @!P2 VIADD R3, R3, 0x7fe001 ;  /* 0x007fe0010303a836 */ /* 0x000fc40000000000 */
[----:B------:R-:W-:Y:S01]  /*39a20*/  IMAD R2, R0, -0x7fe001, RZ ;  /* 0xff801fff00027824 */ /* 0x000fe200078e02ff */
[----:B------:R-:W-:Y:S01]  /*39a30*/  ISETP.GE.AND P2, PT, R24, RZ, PT ;  /* 0x000000ff1800720c */ /* 0x000fe20003f46270 */
[----:B------:R-:W-:Y:S02]  /*39a40*/  IMAD.IADD R0, R25, 0x1, R60 ;  /* 0x0000000119007824 */ /* 0x000fe400078e023c */
[----:B0-----:R-:W-:Y:S01]  /*39a50*/  IMAD.HI.U32 R6, R7, -0x7fe001, R22 ;  /* 0xff801fff07067827 */ /* 0x001fe200078e0016 */
[----:B------:R-:W-:-:S04]  /*39a60*/  ISETP.GE.AND P1, PT, R4, RZ, PT ;  /* 0x000000ff0400720c */ /* 0x000fc80003f26270 */
[----:B------:R-:W-:Y:S01]  /*39a70*/  IADD3 R6, PT, PT, R6, -R7, R2 ;  /* 0x8000000706067210 */ /* 0x000fe20007ffe002 */
[C---:B----4-:R-:W-:Y:S01]  /*39a80*/  IMAD.IADD R2, R26.reuse, 0x1, R55 ;  /* 0x000000011a027824 */ /* 0x050fe200078e0237 */
[----:B------:R-:W-:Y:S01]  /*39a90*/  IADD3 R26, PT, PT, R26, -R55, RZ ;  /* 0x800000371a1a7210 */ /* 0x000fe20007ffe0ff */
[----:B------:R-:W-:Y:S01]  /*39aa0*/  IMAD R9, R10, 0x3802001, RZ ;  /* 0x038020010a097824 */ /* 0x000fe200078e02ff */
[----:B------:R-:W-:Y:S01]  /*39ab0*/  ISETP.GT.AND P0, PT, R0, 0x7fe000, PT ;  /* 0x007fe0000000780c */ /* 0x000fe20003f04270 */
[----:B------:R-:W-:Y:S01]  /*39ac0*/  IMAD.WIDE R12, R3, UR4, RZ ;  /* 0x00000004030c7c25 */ /* 0x000fe2000f8e02ff */
[----:B------:R-:W-:Y:S02]  /*39ad0*/  ISETP.GE.AND P3, PT, R26, RZ, PT ;  /* 0x000000ff1a00720c */ /* 0x000fe40003f66270 */
[----:B------:R-:W-:Y:S01]  /*39ae0*/  SHF.R.S32.HI R5, RZ, 0x1f, R9 ;  /* 0x0000001fff057819 */ /* 0x000fe20000011409 */
[----:B------:R-:W-:Y:S01]  /*39af0*/  IMAD.IADD R3, R27, 0x1, -R36 ;  /* 0x000000011b037824 */ /* 0x000fe200078e0a24 */
[----:B------:R-:W-:Y:S01]  /*39b00*/  @!P2 IADD3 R24, PT, PT, R24, 0x7fe001, RZ ;  /* 0x007fe0011818a810 */ /* 0x000fe20007ffe0ff */
[----:B------:R0:W-:Y:S01]  /*39b10*/  STL [R1+0x4fac], R8 ;  /* 0x004fac0801007387 */ /* 0x0001e20000100800 */
[----:B------:R-:W-:-:S02]  /*39b20*/  @!P1 VIADD R4, R4, 0x7fe001 ;  /* 0x007fe00104049836 */ /* 0x000fc40000000000 */
[----:B------:R-:W-:Y:S01]  /*39b30*/  ISETP.GE.AND P2, PT, R3, RZ, PT ;  /* 0x000000ff0300720c */ /* 0x000fe20003f46270 */
[----:B------:R-:W-:Y:S01]  /*39b40*/  IMAD.HI.U32 R10, R9, -0x7fe001, R10 ;  /* 0xff801fff090a7827 */ /* 0x000fe200078e000a */
[----:B------:R-:W-:-:S03]  /*39b50*/  ISETP.GT.AND P1, PT, R2, 0x7fe000, PT ;  /* 0x007fe0000200780c */ /* 0x000fc60003f24270 */
[----:B0-----:R-:W-:Y:S02]  /*39b60*/  IMAD R8, R5, -0x7fe001, RZ ;  /* 0xff801fff05087824 */ /* 0x001fe400078e02ff */
[----:B------:R-:W-:Y:S02]  /*39b70*/  IMAD R5, R12, 0x3802001, RZ ;  /* 0x038020010c057824 */ /* 0x000fe400078e02ff */
[----:B------:R-:W-:Y:S01]  /*39b80*/  @P0 VIADD R0, R0, 0xff801fff ;  /* 0xff801fff00000836 */ /* 0x000fe20000000000 */
[----:B------:R0:W-:Y:S01]  /*39b90*/  STL [R1+0x4f30], R4 ;  /* 0x004f300401007387 */ /* 0x0001e20000100800 */
[----:B------:R-:W-:Y:S01]  /*39ba0*/  @!P3 VIADD R26, R26, 0x7fe001 ;  /* 0x007fe0011a1ab836 */ /* 0x000fe20000000000 */
[----:B------:R-:W-:Y:S02]  /*39bb0*/  IADD3 R36, PT, PT, R27, R36, RZ ;  /* 0x000000241b247210 */ /* 0x000fe40007ffe0ff */
[----:B------:R1:W-:Y:S01]  /*39bc0*/  STL [R1+0x4fb0], R6 ;  /* 0x004fb00601007387 */ /* 0x0003e20000100800 */
[----:B------:R-:W-:Y:S01]  /*39bd0*/  ISETP.GE.AND P0, PT, R0, RZ, PT ;  /* 0x000000ff0000720c */ /* 0x000fe20003f06270 */
[----:B------:R-:W-:Y:S01]  /*39be0*/  IMAD.WIDE R26, R26, UR4, RZ ;  /* 0x000000041a1a7c25 */ /* 0x000fe2000f8e02ff */
[----:B0-----:R-:W-:-:S03]  /*39bf0*/  SHF.R.S32.HI R4, RZ, 0x1f, R5 ;  /* 0x0000001fff047819 */ /* 0x001fc60000011405 */
[----:B-1----:R-:W-:Y:S01]  /*39c00*/  IMAD.IADD R6, R37, 0x1, -R52 ;  /* 0x0000000125067824 */ /* 0x002fe200078e0a34 */
[----:B------:R-:W-:Y:S01]  /*39c10*/  IADD3 R8, PT, PT, R10, -R9, R8 ;  /* 0x800000090a087210 */ /* 0x000fe20007ffe008 */
[----:B------:R-:W-:Y:S01]  /*39c20*/  IMAD.HI.U32 R10, R5, -0x7fe001, R12 ;  /* 0xff801fff050a7827 */ /* 0x000fe200078e000c */
[----:B------:R-:W-:Y:S02]  /*39c30*/  @!P2 IADD3 R3, PT, PT, R3, 0x7fe001, RZ ;  /* 0x007fe0010303a810 */ /* 0x000fe40007ffe0ff */
[----:B------:R-:W-:Y:S01]  /*39c40*/  ISETP.GE.AND P3, PT, R6, RZ, PT ;  /* 0x000000ff0600720c */ /* 0x000fe20003f66270 */
[----:B------:R-:W-:Y:S02]  /*39c50*/  IMAD R4, R4, -0x7fe001, RZ ;  /* 0xff801fff04047824 */ /* 0x000fe400078e02ff */
[----:B------:R-:W-:Y:S01]  /*39c60*/  IMAD R7, R26, 0x3802001, RZ ;  /* 0x038020011a077824 */ /* 0x000fe200078e02ff */
[----:B------:R-:W-:Y:S01]  /*39c70*/  STL [R1+0x4f34], R24 ;  /* 0x004f341801007387 */ /* 0x000fe20000100800 */
[----:B------:R-:W-:Y:S01]  /*39c80*/  @P1 VIADD R2, R2, 0xff801fff ;  /* 0xff801fff02021836 */ /* 0x000fe20000000000 */
[----:B------:R-:W-:Y:S01]  /*39c90*/  IADD3 R10, PT, PT, R10, -R5, R4 ;  /* 0x800000050a0a7210 */ /* 0x000fe20007ffe004 */
[----:B------:R-:W-:Y:S01]  /*39ca0*/  IMAD.WIDE R4, R3, UR4, RZ ;  /* 0x0000000403047c25 */ /* 0x000fe2000f8e02ff */
[----:B------:R0:W-:Y:S01]  /*39cb0*/  STL [R1+0x4fb4], R8 ;  /* 0x004fb40801007387 */ /* 0x0001e20000100800 */
[----:B------:R-:W-:-:S02]  /*39cc0*/  SHF.R.S32.HI R3, RZ, 0x1f, R7 ;  /* 0x0000001fff037819 */ /* 0x000fc40000011407 */
[----:B------:R-:W-:Y:S01]  /*39cd0*/  @!P0 VIADD R0, R0, 0x7fe001 ;  /* 0x007fe00100008836 */ /* 0x000fe20000000000 */
[----:B------:R-:W-:Y:S01]  /*39ce0*/  ISETP.GE.AND P1, PT, R2, RZ, PT ;  /* 0x000000ff0200720c */ /* 0x000fe20003f26270 */
[----:B------:R-:W-:Y:S02]  /*39cf0*/  IMAD R9, R4, 0x3802001, RZ ;  /* 0x0380200104097824 */ /* 0x000fe400078e02ff */
[----:B0-----:R-:W-:Y:S01]  /*39d00*/  IMAD.IADD R8, R38, 0x1, -R47 ;  /* 0x0000000126087824 */ /* 0x001fe200078e0a2f */
[----:B------:R-:W-:Y:S01]  /*39d10*/  ISETP.GT.AND P0, PT, R36, 0x7fe000, PT ;  /* 0x007fe0002400780c */ /* 0x000fe20003f04270 */
[----:B------:R-:W-:Y:S01]  /*39d20*/  IMAD.HI.U32 R26, R7, -0x7fe001, R26 ;  /* 0xff801fff071a7827 */ /* 0x000fe200078e001a */
[----:B------:R0:W-:Y:S02]  /*39d30*/  STL [R1+0x4f38], R0 ;  /* 0x004f380001007387 */ /* 0x0001e40000100800 */
[----:B------:R-:W-:Y:S01]  /*39d40*/  ISETP.GE.AND P4, PT, R8, RZ, PT ;  /* 0x000000ff0800720c */ /* 0x000fe20003f86270 */
[----:B------:R-:W-:-:S02]  /*39d50*/  IMAD R3, R3, -0x7fe001, RZ ;  /* 0xff801fff03037824 */ /* 0x000fc400078e02ff */
[----:B------:R-:W-:Y:S01]  /*39d60*/  @!P3 VIADD R6, R6, 0x7fe001 ;  /* 0x007fe0010606b836 */ /* 0x000fe20000000000 */
[----:B------:R1:W-:Y:S01]  /*39d70*/  STL [R1+0x4fb8], R10 ;  /* 0x004fb80a01007387 */ /* 0x0003e20000100800 */
[----:B0-----:R-:W-:Y:S01]  /*39d80*/  SHF.R.S32.HI R0, RZ, 0x1f, R9 ;  /* 0x0000001fff007819 */ /* 0x001fe20000011409 */
[----:B------:R-:W-:Y:S01]  /*39d90*/  IMAD.HI.U32 R4, R9, -0x7fe001, R4 ;  /* 0xff801fff09047827 */ /* 0x000fe200078e0004 */
[----:B-1----:R-:W-:-:S03]  /*39da0*/  IADD3 R10, PT, PT, R26, -R7, R3 ;  /* 0x800000071a0a7210 */ /* 0x002fc60007ffe003 */
[----:B------:R-:W-:-:S04]  /*39db0*/  IMAD.WIDE R6, R6, UR4, RZ ;  /* 0x0000000406067c25 */ /* 0x000fc8000f8e02ff */
[----:B------:R-:W-:Y:S02]  /*39dc0*/  IMAD R3, R0, -0x7fe001, RZ ;  /* 0xff801fff00037824 */ /* 0x000fe400078e02ff */
[----:B------:R-:W-:Y:S02]  /*39dd0*/  IMAD.IADD R0, R37, 0x1, R52 ;  /* 0x0000000125007824 */ /* 0x000fe400078e0234 */
[----:B------:R-:W-:Y:S02]  /*39de0*/  IMAD R5, R6, 0x3802001, RZ ;  /* 0x0380200106057824 */ /* 0x000fe400078e02ff */
[----:B------:R-:W-:Y:S01]  /*39df0*/  @!P1 VIADD R2, R2, 0x7fe001 ;  /* 0x007fe00102029836 */ /* 0x000fe20000000000 */
[----:B------:R-:W-:Y:S01]  /*39e00*/  @P0 IADD3 R36, PT, PT, R36, -0x7fe001, RZ ;  /* 0xff801fff24240810 */ /* 0x000fe20007ffe0ff */
[----:B------:R-:W-:Y:S01]  /*39e10*/  @!P4 VIADD R8, R8, 0x7fe001 ;  /* 0x007fe0010808c836 */ /* 0x000fe20000000000 */
[----:B------:R-:W-:Y:S02]  /*39e20*/  IADD3 R4, PT, PT, R4, -R9, R3 ;  /* 0x8000000904047210 */ /* 0x000fe40007ffe003 */
[----:B------:R-:W-:-:S02]  /*39e30*/  ISETP.GT.AND P0, PT, R0, 0x7fe000, PT ;  /* 0x007fe0000000780c */ /* 0x000fc40003f04270 */
[----:B------:R-:W-:Y:S01]  /*39e40*/  SHF.R.S32.HI R9, RZ, 0x1f, R5 ;  /* 0x0000001fff097819 */ /* 0x000fe20000011405 */
[----:B------:R0:W-:Y:S01]  /*39e50*/  STL [R1+0x4f3c], R2 ;  /* 0x004f3c0201007387 */ /* 0x0001e20000100800 */
[----:B------:R-:W-:-:S03]  /*39e60*/  ISETP.GE.AND P2, PT, R36, RZ, PT ;  /* 0x000000ff2400720c */ /* 0x000fc60003f46270 */
[----:B------:R-:W-:Y:S02]  /*39e70*/  IMAD R9, R9, -0x7fe001, RZ ;  /* 0xff801fff09097824 */ /* 0x000fe400078e02ff */
[----:B0-----:R-:W-:-:S04]  /*39e80*/  IMAD.WIDE R2, R8, UR4, RZ ;  /* 0x0000000408027c25 */ /* 0x001fc8000f8e02ff */
[----:B------:R-:W-:-:S04]  /*39e90*/  IMAD.HI.U32 R8, R5, -0x7fe001, R6 ;  /* 0xff801fff05087827 */ /* 0x000fc800078e0006 */
[----:B------:R-:W-:Y:S01]  /*39ea0*/  IMAD R14, R2, 0x3802001, RZ ;  /* 0x03802001020e7824 */ /* 0x000fe200078e02ff */
[----:B------:R-:W-:Y:S02]  /*39eb0*/  IADD3 R8, PT, PT, R8, -R5, R9 ;  /* 0x8000000508087210 */ /* 0x000fe40007ffe009 */
[----:B------:R-:W-:Y:S01]  /*39ec0*/  IADD3 R38, PT, PT, R38, R47, RZ ;  /* 0x0000002f26267210 */ /* 0x000fe20007ffe0ff */
[----:B------:R-:W-:Y:S01]  /*39ed0*/  IMAD.HI.U32 R5, R14, -0x7fe001, R2 ;  /* 0xff801fff0e057827 */ /* 0x000fe200078e0002 */
[----:B------:R-:W-:-:S03]  /*39ee0*/  @P0 IADD3 R0, PT, PT, R0, -0x7fe001, RZ ;  /* 0xff801fff00000810 */ /* 0x000fc60007ffe0ff */
[--C-:B------:R-:W-:Y:S01]  /*39ef0*/  IMAD.IADD R2, R66, 0x1, R45.reuse ;  /* 0x0000000142027824 */ /* 0x100fe200078e022d */
[----:B------:R-:W-:Y:S01]  /*39f00*/  ISETP.GT.AND P1, PT, R38, 0x7fe000, PT ;  /* 0x007fe0002600780c */ /* 0x000fe20003f24270 */
[----:B------:R-:W-:Y:S01]  /*39f10*/  IMAD.IADD R3, R66, 0x1, -R45 ;  /* 0x0000000142037824 */ /* 0x000fe200078e0a2d */
[----:B------:R-:W-:Y:S01]  /*39f20*/  ISETP.GE.AND P6, PT, R0, RZ, PT ;  /* 0x000000ff0000720c */ /* 0x000fe20003fc6270 */
[C-C-:B------:R-:W-:Y:S01]  /*39f30*/  IMAD.IADD R6, R39.reuse, 0x1, R40.reuse ;  /* 0x0000000127067824 */ /* 0x140fe200078e0228 */
[----:B------:R-:W-:Y:S01]  /*39f40*/  ISETP.GT.AND P0, PT, R2, 0x7fe000, PT ;  /* 0x007fe0000200780c */ /* 0x000fe20003f04270 */
[----:B------:R0:W-:Y:S01]  /*39f50*/  STL [R1+0x4fbc], R10 ;  /* 0x004fbc0a01007387 */ /* 0x0001e20000100800 */
[----:B------:R-:W-:Y:S02]  /*39f60*/  IMAD.IADD R39, R39, 0x1, -R40 ;  /* 0x0000000127277824 */ /* 0x000fe400078e0a28 */
[----:B------:R-:W-:Y:S01]  /*39f70*/  @!P2 VIADD R36, R36, 0x7fe001 ;  /* 0x007fe0012424a836 */ /* 0x000fe20000000000 */
[----:B------:R-:W-:-:S02]  /*39f80*/  ISETP.GE.AND P2, PT, R3, RZ, PT ;  /* 0x000000ff0300720c */ /* 0x000fc40003f46270 */
[----:B------:R-:W-:Y:S02]  /*39f90*/  ISETP.GE.AND P4, PT, R39, RZ, PT ;  /* 0x000000ff2700720c */ /* 0x000fe40003f86270 */
[C---:B0-----:R-:W-:Y:S01]  /*39fa0*/  IADD3 R10, PT, PT, R41.reuse, R48, RZ ;  /* 0x00000030290a7210 */ /* 0x041fe20007ffe0ff */
[----:B------:R-:W-:Y:S01]  /*39fb0*/  IMAD.IADD R41, R41, 0x1, -R48 ;  /* 0x0000000129297824 */ /* 0x000fe200078e0a30 */
[----:B------:R-:W-:Y:S01]  /*39fc0*/  STL [R1+0x4f40], R36 ;  /* 0x004f402401007387 */ /* 0x000fe20000100800 */
[----:B------:R-:W-:-:S03]  /*39fd0*/  @P1 IADD3 R38, PT, PT, R38, -0x7fe001, RZ ;  /* 0xff801fff26261810 */ /* 0x000fc60007ffe0ff */
[----:B------:R-:W-:Y:S01]  /*39fe0*/  ISETP.GE.AND P5, PT, R41, RZ, PT ;  /* 0x000000ff2900720c */ /* 0x000fe20003fa6270 */
[----:B------:R0:W-:Y:S01]  /*39ff0*/  STL [R1+0x4fc0], R4 ;  /* 0x004fc00401007387 */ /* 0x0001e20000100800 */
[----:B------:R-:W-:Y:S01]  /*3a000*/  ISETP.GT.AND P3, PT, R6, 0x7fe000, PT ;  /* 0x007fe0000600780c */ /* 0x000fe20003f64270 */
[----:B------:R-:W-:Y:S01]  /*3a010*/  @!P6 VIADD R0, R0, 0x7fe001 ;  /* 0x007fe0010000e836 */ /* 0x000fe20000000000 */
[----:B------:R-:W-:Y:S02]  /*3a020*/  @P0 IADD3 R2, PT, PT, R2, -0x7fe001, RZ ;  /* 0xff801fff02020810 */ /* 0x000fe40007ffe0ff */
[----:B------:R-:W-:Y:S02]  /*3a030*/  ISETP.GT.AND P6, PT, R10, 0x7fe000, PT ;  /* 0x007fe0000a00780c */ /* 0x000fe40003fc4270 */
[----:B0-----:R-:W-:Y:S02]  /*3a040*/  SHF.R.S32.HI R4, RZ, 0x1f, R14 ;  /* 0x0000001fff047819 */ /* 0x001fe4000001140e */
[----:B------:R-:W-:Y:S01]  /*3a050*/  ISETP.GE.AND P1, PT, R38, RZ, PT ;  /* 0x000000ff2600720c */ /* 0x000fe20003f26270 */
[----:B------:R-:W-:Y:S01]  /*3a060*/  @!P2 VIADD R3, R3, 0x7fe001 ;  /* 0x007fe0010303a836 */ /* 0x000fe20000000000 */
[----:B------:R-:W-:Y:S01]  /*3a070*/  ISETP.GE.AND P0, PT, R2, RZ, PT ;  /* 0x000000ff0200720c */ /* 0x000fe20003f06270 */
[----:B------:R-:W-:-:S02]  /*3a080*/  IMAD R4, R4, -0x7fe001, RZ ;  /* 0xff801fff04047824 */ /* 0x000fc400078e02ff */
[----:B------:R-:W-:Y:S01]  /*3a090*/  @!P4 VIADD R39, R39, 0x7fe001 ;  /* 0x007fe0012727c836 */ /* 0x000fe20000000000 */
[----:B------:R-:W-:Y:S01]  /*3a0a0*/  STL [R1+0x4f44], R0 ;  /* 0x004f440001007387 */ /* 0x000fe20000100800 */
[----:B------:R-:W-:Y:S01]  /*3a0b0*/  @!P5 VIADD R41, R41, 0x7fe001 ;  /* 0x007fe0012929d836 */ /* 0x000fe20000000000 */
[----:B------:R-:W-:Y:S01]  /*3a0c0*/  IADD3 R14, PT, PT, R5, -R14, R4 ;  /* 0x8000000e050e7210 */ /* 0x000fe20007ffe004 */
        /* <DEDUP_REMOVED lines=15> */
[----:B------:R-:W-:-:S03]  /*3a1c0*/  IMAD.HI.U32 R4, R7, -0x7fe001, R4 ;  /* 0xff801fff07047827 */ /* 0x000fc600078e0004 */
[----:B------:R-:W-:Y:S01]  /*3a1d0*/  SHF.R.S32.HI R0, RZ, 0x1f, R17 ;  /* 0x0000001fff007819 */ /* 0x000fe20000011411 */
[----:B------:R-:W-:Y:S02]  /*3a1e0*/  IMAD R5, R11, -0x7fe001, RZ ;  /* 0xff801fff0b057824 */ /* 0x000fe400078e02ff */
[----:B------:R-:W-:-:S04]  /*3a1f0*/  IMAD.HI.U32 R8, R15, -0x7fe001, R8 ;  /* 0xff801fff0f087827 */ /* 0x000fc800078e0008 */
[----:B------:R-:W-:Y:S02]  /*3a200*/  IMAD R3, R3, -0x7fe001, RZ ;  /* 0xff801fff03037824 */ /* 0x000fe400078e02ff */
[----:B------:R-:W-:Y:S01]  /*3a210*/  IMAD.HI.U32 R13, R17, -0x7fe001, R12 ;  /* 0xff801fff110d7827 */ /* 0x000fe200078e000c */
[----:B------:R-:W-:Y:S01]  /*3a220*/  IADD3 R12, PT, PT, R4, -R7, R5 ;  /* 0x80000007040c7210 */ /* 0x000fe20007ffe005 */
[----:B------:R-:W-:Y:S02]  /*3a230*/  STL [R1+0x4f48], R38 ;  /* 0x004f482601007387 */ /* 0x000fe40000100800 */
[----:B------:R-:W-:Y:S01]  /*3a240*/  IMAD R0, R0, -0x7fe001, RZ ;  /* 0xff801fff00007824 */ /* 0x000fe200078e02ff */
[----:B------:R-:W-:Y:S01]  /*3a250*/  IADD3 R8, PT, PT, R8, -R15, R3 ;  /* 0x8000000f08087210 */ /* 0x000fe20007ffe003 */
[----:B------:R-:W-:Y:S01]  /*3a260*/  @!P1 VIADD R6, R6, 0x7fe001 ;  /* 0x007fe00106069836 */ /* 0x000fe20000000000 */
[----:B------:R-:W-:Y:S01]  /*3a270*/  STL [R1+0x4fc8], R14 ;  /* 0x004fc80e01007387 */ /* 0x000fe20000100800 */
[----:B------:R-:W-:-:S03]  /*3a280*/  @!P0 IADD3 R10, PT, PT, R10, 0x7fe001, RZ ;  /* 0x007fe0010a0a8810 */ /* 0x000fc60007ffe0ff */
[----:B------:R0:W-:Y:S04]  /*3a290*/  STL [R1+0x4f4c], R2 ;  /* 0x004f4c0201007387 */ /* 0x0001e80000100800 */
[----:B------:R-:W-:Y:S04]  /*3a2a0*/  STL [R1+0x4fcc], R12 ;  /* 0x004fcc0c01007387 */ /* 0x000fe80000100800 */
[----:B------:R-:W-:Y:S01]  /*3a2b0*/  STL [R1+0x4f50], R6 ;  /* 0x004f500601007387 */ /* 0x000fe20000100800 */
[----:B0-----:R-:W-:-:S03]  /*3a2c0*/  IADD3 R2, PT, PT, R13, -R17, R0 ;  /* 0x800000110d027210 */ /* 0x001fc60007ffe000 */
[----:B------:R0:W-:Y:S04]  /*3a2d0*/  STL [R1+0x4fd0], R8 ;  /* 0x004fd00801007387 */ /* 0x0001e80000100800 */
[----:B------:R-:W-:Y:S04]  /*3a2e0*/  STL [R1+0x4f54], R10 ;  /* 0x004f540a01007387 */ /* 0x000fe80000100800 */
[----:B------:R1:W-:Y:S04]  /*3a2f0*/  STL [R1+0x4fd4], R2 ;  /* 0x004fd40201007387 */ /* 0x0003e80000100800 */
[----:B------:R-:W2:Y:S04]  /*3a300*/  LDL R4, [R1+0x4f58] ;  /* 0x004f580001047983 */ /* 0x000ea80000100800 */
[----:B------:R-:W2:Y:S02]  /*3a310*/  LDL R7, [R1+0x4fd8] ;  /* 0x004fd80001077983 */ /* 0x000ea40000100800 */
[----:B--2---:R-:W-:-:S05]  /*3a320*/  IMAD.IADD R0, R4, 0x1, R7 ;  /* 0x0000000104007824 */ /* 0x004fca00078e0207 */
[----:B------:R-:W-:-:S13]  /*3a330*/  ISETP.GT.AND P0, PT, R0, 0x7fe000, PT ;  /* 0x007fe0000000780c */ /* 0x000fda0003f04270 */
[----:B------:R-:W-:-:S05]  /*3a340*/  @P0 VIADD R0, R0, 0xff801fff ;  /* 0xff801fff00000836 */ /* 0x000fca0000000000 */
[----:B------:R-:W-:-:S13]  /*3a350*/  ISETP.GE.AND P0, PT, R0, RZ, PT ;  /* 0x000000ff0000720c */ /* 0x000fda0003f06270 */
[----:B------:R-:W-:-:S05]  /*3a360*/  @!P0 IADD3 R0, PT, PT, R0, 0x7fe001, RZ ;  /* 0x007fe00100008810 */ /* 0x000fca0007ffe0ff */
[----:B------:R2:W-:Y:S04]  /*3a370*/  STL [R1+0x4f58], R0 ;  /* 0x004f580001007387 */ /* 0x0005e80000100800 */
[----:B0-----:R-:W3:Y:S04]  /*3a380*/  LDL R8, [R1+0x4f5c] ;  /* 0x004f5c0001087983 */ /* 0x001ee80000100800 */
        /* <DEDUP_REMOVED lines=21> */
[----:B--2---:R-:W2:Y:S04]  /*3a4e0*/  LDL R0, [R1+0x4f7c] ;  /* 0x004f7c0001007983 */ /* 0x004ea80000100800 */
[----:B------:R-:W2:Y:S04]  /*3a4f0*/  LDL R39, [R1+0x4ffc] ;  /* 0x004ffc0001277983 */ /* 0x000ea80000100800 */
[----:B------:R-:W2:Y:S04]  /*3a500*/  LDL R11, [R1+0x4c0c] ;  /* 0x004c0c00010b7983 */ /* 0x000ea80000100800 */
[----:B------:R-:W2:Y:S01]  /*3a510*/  LDL R42, [R1+0x4d0c] ;  /* 0x004d0c00012a7983 */ /* 0x000ea20000100800 */
[----:B------:R-:W-:-:S05]  /*3a520*/  IMAD.IADD R4, R4, 0x1, -R7 ;  /* 0x0000000104047824 */ /* 0x000fca00078e0a07 */
[----:B------:R-:W-:-:S13]  /*3a530*/  ISETP.GE.AND P0, PT, R4, RZ, PT ;  /* 0x000000ff0400720c */ /* 0x000fda0003f06270 */
[----:B------:R-:W-:-:S04]  /*3a540*/  @!P0 VIADD R4, R4, 0x7fe001 ;  /* 0x007fe00104048836 */ /* 0x000fc80000000000 */
[----:B------:R-:W-:-:S04]  /*3a550*/  IMAD.WIDE R6, R4, UR4, RZ ;  /* 0x0000000404067c25 */ /* 0x000fc8000f8e02ff */
[----:B------:R-:W-:-:S05]  /*3a560*/  IMAD R15, R6, 0x3802001, RZ ;  /* 0x03802001060f7824 */ /* 0x000fca00078e02ff */
[----:B------:R-:W-:Y:S01]  /*3a570*/  SHF.R.S32.HI R14, RZ, 0x1f, R15 ;  /* 0x0000001fff0e7819 */ /* 0x000fe2000001140f */
[----:B------:R-:W-:-:S04]  /*3a580*/  IMAD.HI.U32 R24, R15, -0x7fe001, R6 ;  /* 0xff801fff0f187827 */ /* 0x000fc800078e0006 */
[----:B------:R-:W-:-:S05]  /*3a590*/  IMAD R14, R14, -0x7fe001, RZ ;  /* 0xff801fff0e0e7824 */ /* 0x000fca00078e02ff */
[----:B------:R-:W-:-:S05]  /*3a5a0*/  IADD3 R24, PT, PT, R24, -R15, R14 ;  /* 0x8000000f18187210 */ /* 0x000fca0007ffe00e */
[----:B------:R0:W-:Y:S01]  /*3a5b0*/  STL [R1+0x4fd8], R24 ;  /* 0x004fd81801007387 */ /* 0x0001e20000100800 */
[----:B------:R-:W1:Y:S01]  /*3a5c0*/  LDCU UR5, c[0x3][UR6+-0xf8] ;  /* 0x00ffe100060577ac */ /* 0x000e620008000800 */
[C---:B---3--:R-:W-:Y:S01]  /*3a5d0*/  IADD3 R4, PT, PT, R8.reuse, -R17, RZ ;  /* 0x8000001108047210 */ /* 0x048fe20007ffe0ff */
[----:B------:R-:W-:Y:S02]  /*3a5e0*/  IMAD.IADD R8, R8, 0x1, R17 ;  /* 0x0000000108087824 */ /* 0x000fe400078e0211 */
[----:B----4-:R-:W-:-:S03]  /*3a5f0*/  IMAD.IADD R13, R9, 0x1, -R12 ;  /* 0x00000001090d7824 */ /* 0x010fc600078e0a0c */
[----:B------:R-:W-:Y:S02]  /*3a600*/  ISETP.GT.AND P0, PT, R8, 0x7fe000, PT ;  /* 0x007fe0000800780c */ /* 0x000fe40003f04270 */
[----:B------:R-:W-:Y:S02]  /*3a610*/  ISETP.GE.AND P2, PT, R13, RZ, PT ;  /* 0x000000ff0d00720c */ /* 0x000fe40003f46270 */
[----:B------:R-:W-:Y:S02]  /*3a620*/  ISETP.GE.AND P1, PT, R4, RZ, PT ;  /* 0x000000ff0400720c */ /* 0x000fe40003f26270 */
[----:B-----5:R-:W-:-:S04]  /*3a630*/  IADD3 R17, PT, PT, R16, -R25, RZ ;  /* 0x8000001910117210 */ /* 0x020fc80007ffe0ff */
[----:B------:R-:W-:-:S03]  /*3a640*/  ISETP.GE.AND P4, PT, R17, RZ, PT ;  /* 0x000000ff1100720c */ /* 0x000fc60003f86270 */
[----:B------:R-:W-:Y:S01]  /*3a650*/  @P0 VIADD R8, R8, 0xff801fff ;  /* 0xff801fff08080836 */ /* 0x000fe20000000000 */
[----:B------:R-:W-:Y:S01]  /*3a660*/  IADD3 R12, PT, PT, R9, R12, RZ ;  /* 0x0000000c090c7210 */ /* 0x000fe20007ffe0ff */
[----:B------:R-:W-:-:S03]  /*3a670*/  @!P2 VIADD R13, R13, 0x7fe001 ;  /* 0x007fe0010d0da836 */ /* 0x000fc60000000000 */
[----:B------:R-:W-:Y:S01]  /*3a680*/  ISETP.GE.AND P3, PT, R8, RZ, PT ;  /* 0x000000ff0800720c */ /* 0x000fe20003f66270 */
[----:B------:R-:W-:Y:S02]  /*3a690*/  @!P1 VIADD R4, R4, 0x7fe001 ;  /* 0x007fe00104049836 */ /* 0x000fe40000000000 */
[----:B------:R-:W-:Y:S01]  /*3a6a0*/  IMAD.WIDE R14, R13, UR4, RZ ;  /* 0x000000040d0e7c25 */ /* 0x000fe2000f8e02ff */
[----:B------:R-:W-:-:S03]  /*3a6b0*/  ISETP.GT.AND P0, PT, R12, 0x7fe000, PT ;  /* 0x007fe0000c00780c */ /* 0x000fc60003f04270 */
[----:B------:R-:W-:Y:S01]  /*3a6c0*/  IMAD.WIDE R6, R4, UR4, RZ ;  /* 0x0000000404067c25 */ /* 0x000fe2000f8e02ff */
[----:B------:R-:W-:-:S03]  /*3a6d0*/  IADD3 R4, PT, PT, R18, R27, RZ ;  /* 0x0000001b12047210 */ /* 0x000fc60007ffe0ff */
[----:B------:R-:W-:Y:S02]  /*3a6e0*/  IMAD R45, R14, 0x3802001, RZ ;  /* 0x038020010e2d7824 */ /* 0x000fe400078e02ff */
[----:B------:R-:W-:Y:S02]  /*3a6f0*/  IMAD R43, R6, 0x3802001, RZ ;  /* 0x03802001062b7824 */ /* 0x000fe400078e02ff */
[----:B------:R-:W-:Y:S01]  /*3a700*/  @!P4 VIADD R17, R17, 0x7fe001 ;  /* 0x007fe0011111c836 */ /* 0x000fe20000000000 */
[----:B------:R-:W-:Y:S01]  /*3a710*/  SHF.R.S32.HI R9, RZ, 0x1f, R45 ;  /* 0x0000001fff097819 */ /* 0x000fe2000001142d */
[----:B------:R-:W-:Y:S02]  /*3a720*/  IMAD.IADD R18, R18, 0x1, -R27 ;  /* 0x0000000112127824 */ /* 0x000fe400078e0a1b */
[----:B------:R-:W-:Y:S01]  /*3a730*/  IMAD.IADD R16, R16, 0x1, R25 ;  /* 0x0000000110107824 */ /* 0x000fe200078e0219 */
[----:B------:R-:W-:Y:S01]  /*3a740*/  @!P3 IADD3 R8, PT, PT, R8, 0x7fe001, RZ ;  /* 0x007fe0010808b810 */ /* 0x000fe20007ffe0ff */
[----:B------:R-:W-:Y:S01]  /*3a750*/  IMAD.HI.U32 R26, R43, -0x7fe001, R6 ;  /* 0xff801fff2b1a7827 */ /* 0x000fe200078e0006 */
[----:B------:R-:W-:-:S03]  /*3a760*/  ISETP.GE.AND P3, PT, R18, RZ, PT ;  /* 0x000000ff1200720c */ /* 0x000fc60003f66270 */
[----:B------:R-:W-:Y:S01]  /*3a770*/  IMAD.WIDE R6, R17, UR4, RZ ;  /* 0x0000000411067c25 */ /* 0x000fe2000f8e02ff */
[----:B------:R-:W-:-:S03]  /*3a780*/  ISETP.GT.AND P1, PT, R16, 0x7fe000, PT ;  /* 0x007fe0001000780c */ /* 0x000fc60003f24270 */
[----:B0-----:R-:W-:-:S04]  /*3a790*/  IMAD.HI.U32 R24, R45, -0x7fe001, R14 ;  /* 0xff801fff2d187827 */ /* 0x001fc800078e000e */
[----:B------:R-:W-:Y:S02]  /*3a7a0*/  IMAD R9, R9, -0x7fe001, RZ ;  /* 0xff801fff09097824 */ /* 0x000fe400078e02ff */
[----:B------:R-:W-:Y:S02]  /*3a7b0*/  @P0 VIADD R12, R12, 0xff801fff ;  /* 0xff801fff0c0c0836 */ /* 0x000fe40000000000 */
[----:B------:R-:W-:Y:S01]  /*3a7c0*/  IMAD R14, R6, 0x3802001, RZ ;  /* 0x03802001060e7824 */ /* 0x000fe200078e02ff */
[----:B------:R-:W-:Y:S02]  /*3a7d0*/  SHF.R.S32.HI R13, RZ, 0x1f, R43 ;  /* 0x0000001fff0d7819 */ /* 0x000fe4000001142b */
[----:B------:R-:W-:Y:S01]  /*3a7e0*/  IADD3 R24, PT, PT, R24, -R45, R9 ;  /* 0x8000002d18187210 */ /* 0x000fe20007ffe009 */
[----:B------:R-:W-:Y:S01]  /*3a7f0*/  IMAD.HI.U32 R9, R14, -0x7fe001, R6 ;  /* 0xff801fff0e097827 */ /* 0x000fe200078e0006 */
[----:B------:R-:W-:-:S03]  /*3a800*/  ISETP.GE.AND P0, PT, R12, RZ, PT ;  /* 0x000000ff0c00720c */ /* 0x000fc60003f06270 */
[----:B------:R-:W-:Y:S01]  /*3a810*/  IMAD.IADD R7, R19, 0x1, -R36 ;  /* 0x0000000113077824 */ /* 0x000fe200078e0a24 */
[----:B------:R-:W-:Y:S01]  /*3a820*/  SHF.R.S32.HI R6, RZ, 0x1f, R14 ;  /* 0x0000001fff067819 */ /* 0x000fe2000001140e */
[----:B------:R-:W-:Y:S01]  /*3a830*/  IMAD R13, R13, -0x7fe001, RZ ;  /* 0xff801fff0d0d7824 */ /* 0x000fe200078e02ff */
[----:B------:R-:W-:Y:S01]  /*3a840*/  ISETP.GT.AND P2, PT, R4, 0x7fe000, PT ;  /* 0x007fe0000400780c */ /* 0x000fe20003f44270 */
[----:B------:R-:W-:Y:S01]  /*3a850*/  @!P3 VIADD R18, R18, 0x7fe001 ;  /* 0x007fe0011212b836 */ /* 0x000fe20000000000 */
[----:B------:R-:W-:Y:S01]  /*3a860*/  ISETP.GE.AND P4, PT, R7, RZ, PT ;  /* 0x000000ff0700720c */ /* 0x000fe20003f86270 */
[----:B------:R0:W-:Y:S01]  /*3a870*/  STL [R1+0x4f5c], R8 ;  /* 0x004f5c0801007387 */ /* 0x0001e20000100800 */
[----:B------:R-:W-:Y:S02]  /*3a880*/  @P1 IADD3 R16, PT, PT, R16, -0x7fe001, RZ ;  /* 0xff801fff10101810 */ /* 0x000fe40007ffe0ff */
[----:B------:R-:W-:Y:S01]  /*3a890*/  IADD3 R26, PT, PT, R26, -R43, R13 ;  /* 0x8000002b1a1a7210 */ /* 0x000fe20007ffe00d */
[----:B------:R-:W-:Y:S01]  /*3a8a0*/  IMAD.IADD R13, R20, 0x1, -R21 ;  /* 0x00000001140d7824 */ /* 0x000fe200078e0a15 */
[----:B------:R-:W-:Y:S01]  /*3a8b0*/  ISETP.GE.AND P1, PT, R16, RZ, PT ;  /* 0x000000ff1000720c */ /* 0x000fe20003f26270 */
[----:B0-----:R-:W-:Y:S01]  /*3a8c0*/  IMAD R8, R6, -0x7fe001, RZ ;  /* 0xff801fff06087824 */ /* 0x001fe200078e02ff */
[----:B------:R-:W-:Y:S01]  /*3a8d0*/  IADD3 R6, PT, PT, R19, R36, RZ ;  /* 0x0000002413067210 */ /* 0x000fe20007ffe0ff */
[----:B------:R-:W-:Y:S01]  /*3a8e0*/  IMAD.WIDE R18, R18, UR4, RZ ;  /* 0x0000000412127c25 */ /* 0x000fe2000f8e02ff */
[----:B------:R-:W-:-:S03]  /*3a8f0*/  ISETP.GE.AND P3, PT, R13, RZ, PT ;  /* 0x000000ff0d00720c */ /* 0x000fc60003f66270 */
[----:B------:R-:W-:Y:S02]  /*3a900*/  @!P0 VIADD R12, R12, 0x7fe001 ;  /* 0x007fe0010c0c8836 */ /* 0x000fe40000000000 */
[----:B------:R-:W-:Y:S01]  /*3a910*/  IMAD R15, R18, 0x3802001, RZ ;  /* 0x03802001120f7824 */ /* 0x000fe200078e02ff */
[----:B------:R-:W-:Y:S01]  /*3a920*/  STL [R1+0x4fdc], R26 ;  /* 0x004fdc1a01007387 */ /* 0x000fe20000100800 */
[----:B------:R-:W-:Y:S02]  /*3a930*/  @P2 VIADD R4, R4, 0xff801fff ;  /* 0xff801fff04042836 */ /* 0x000fe40000000000 */
[----:B------:R-:W-:Y:S01]  /*3a940*/  @!P4 VIADD R7, R7, 0x7fe001 ;  /* 0x007fe0010707c836 */ /* 0x000fe20000000000 */
[----:B------:R0:W-:Y:S01]  /*3a950*/  STL [R1+0x4f60], R12 ;  /* 0x004f600c01007387 */ /* 0x0001e20000100800 */
[----:B------:R-:W-:Y:S02]  /*3a960*/  IADD3 R20, PT, PT, R20, R21, RZ ;  /* 0x0000001514147210 */ /* 0x000fe40007ffe0ff */
[----:B------:R-:W-:-:S02]  /*3a970*/  ISETP.GE.AND P2, PT, R4, RZ, PT ;  /* 0x000000ff0400720c */ /* 0x000fc40003f46270 */
[----:B------:R-:W-:Y:S01]  /*3a980*/  IADD3 R14, PT, PT, R9, -R14, R8 ;  /* 0x8000000e090e7210 */ /* 0x000fe20007ffe008 */
[----:B------:R-:W-:Y:S01]  /*3a990*/  IMAD.WIDE R8, R7, UR4, RZ ;  /* 0x0000000407087c25 */ /* 0x000fe2000f8e02ff */
[----:B0-----:R-:W-:-:S03]  /*3a9a0*/  SHF.R.S32.HI R12, RZ, 0x1f, R15 ;  /* 0x0000001fff0c7819 */ /* 0x001fc6000001140f */
[----:B------:R-:W-:Y:S01]  /*3a9b0*/  IMAD.HI.U32 R18, R15, -0x7fe001, R18 ;  /* 0xff801fff0f127827 */ /* 0x000fe200078e0012 */
[----:B------:R-:W-:Y:S02]  /*3a9c0*/  @!P1 IADD3 R16, PT, PT, R16, 0x7fe001, RZ ;  /* 0x007fe00110109810 */ /* 0x000fe40007ffe0ff */
[----:B------:R-:W-:Y:S01]  /*3a9d0*/  ISETP.GT.AND P1, PT, R20, 0x7fe000, PT ;  /* 0x007fe0001400780c */ /* 0x000fe20003f24270 */
[----:B------:R-:W-:Y:S01]  /*3a9e0*/  IMAD R12, R12, -0x7fe001, RZ ;  /* 0xff801fff0c0c7824 */ /* 0x000fe200078e02ff */
[----:B------:R-:W-:Y:S01]  /*3a9f0*/  ISETP.GT.AND P0, PT, R6, 0x7fe000, PT ;  /* 0x007fe0000600780c */ /* 0x000fe20003f04270 */
[----:B------:R-:W-:Y:S01]  /*3aa00*/  IMAD R17, R8, 0x3802001, RZ ;  /* 0x0380200108117824 */ /* 0x000fe200078e02ff */
[----:B------:R-:W-:Y:S01]  /*3aa10*/  STL [R1+0x4fe0], R24 ;  /* 0x004fe01801007387 */ /* 0x000fe20000100800 */
[----:B------:R-:W-:Y:S01]  /*3aa20*/  @!P3 VIADD R13, R13, 0x7fe001 ;  /* 0x007fe0010d0db836 */ /* 0x000fe20000000000 */
[----:B------:R-:W-:Y:S02]  /*3aa30*/  IADD3 R18, PT, PT, R18, -R15, R12 ;  /* 0x8000000f12127210 */ /* 0x000fe40007ffe00c */
[----:B------:R0:W-:Y:S01]  /*3aa40*/  STL [R1+0x4f64], R16 ;  /* 0x004f641001007387 */ /* 0x0001e20000100800 */
[C---:B------:R-:W-:Y:S01]  /*3aa50*/  IADD3 R12, PT, PT, R22.reuse, R37, RZ ;  /* 0x00000025160c7210 */ /* 0x040fe20007ffe0ff */
[----:B------:R-:W-:-:S02]  /*3aa60*/  IMAD.IADD R22, R22, 0x1, -R37 ;  /* 0x0000000116167824 */ /* 0x000fc400078e0a25 */
[----:B------:R-:W-:Y:S02]  /*3aa70*/  @!P2 VIADD R4, R4, 0x7fe001 ;  /* 0x007fe0010404a836 */ /* 0x000fe40000000000 */
[----:B0-----:R-:W-:-:S04]  /*3aa80*/  IMAD.HI.U32 R16, R17, -0x7fe001, R8 ;  /* 0xff801fff11107827 */ /* 0x001fc800078e0008 */
[----:B------:R-:W-:Y:S01]  /*3aa90*/  IMAD.WIDE R8, R13, UR4, RZ ;  /* 0x000000040d087c25 */ /* 0x000fe2000f8e02ff */
[----:B------:R-:W-:-:S03]  /*3aaa0*/  ISETP.GE.AND P3, PT, R22, RZ, PT ;  /* 0x000000ff1600720c */ /* 0x000fc60003f66270 */
[----:B------:R-:W-:Y:S01]  /*3aab0*/  IMAD R13, R8, 0x3802001, RZ ;  /* 0x03802001080d7824 */ /* 0x000fe200078e02ff */
[----:B------:R-:W-:Y:S01]  /*3aac0*/  STL [R1+0x4fe4], R14 ;  /* 0x004fe40e01007387 */ /* 0x000fe20000100800 */
[----:B------:R-:W-:Y:S02]  /*3aad0*/  @P1 VIADD R20, R20, 0xff801fff ;  /* 0xff801fff14141836 */ /* 0x000fe40000000000 */
[----:B------:R-:W-:Y:S01]  /*3aae0*/  @P0 VIADD R6, R6, 0xff801fff ;  /* 0xff801fff06060836 */ /* 0x000fe20000000000 */
[----:B------:R0:W-:Y:S01]  /*3aaf0*/  STL [R1+0x4f68], R4 ;  /* 0x004f680401007387 */ /* 0x0001e20000100800 */
[----:B------:R-:W-:Y:S02]  /*3ab00*/  SHF.R.S32.HI R7, RZ, 0x1f, R17 ;  /* 0x0000001fff077819 */ /* 0x000fe40000011411 */
[----:B------:R-:W-:Y:S02]  /*3ab10*/  ISETP.GE.AND P1, PT, R20, RZ, PT ;  /* 0x000000ff1400720c */ /* 0x000fe40003f26270 */
[----:B------:R-:W-:-:S02]  /*3ab20*/  ISETP.GE.AND P2, PT, R6, RZ, PT ;  /* 0x000000ff0600720c */ /* 0x000fc40003f46270 */
[----:B0-----:R-:W-:Y:S01]  /*3ab30*/  SHF.R.S32.HI R4, RZ, 0x1f, R13 ;  /* 0x0000001fff047819 */ /* 0x001fe2000001140d */
[----:B------:R-:W-:Y:S02]  /*3ab40*/  IMAD R7, R7, -0x7fe001, RZ ;  /* 0xff801fff07077824 */ /* 0x000fe400078e02ff */
[----:B------:R-:W-:Y:S01]  /*3ab50*/  IMAD.HI.U32 R8, R13, -0x7fe001, R8 ;  /* 0xff801fff0d087827 */ /* 0x000fe200078e0008 */
[----:B------:R-:W-:-:S03]  /*3ab60*/  ISETP.GT.AND P0, PT, R12, 0x7fe000, PT ;  /* 0x007fe0000c00780c */ /* 0x000fc60003f04270 */
[----:B------:R-:W-:Y:S01]  /*3ab70*/  IMAD R4, R4, -0x7fe001, RZ ;  /* 0xff801fff04047824 */ /* 0x000fe200078e02ff */
[----:B------:R-:W-:Y:S02]  /*3ab80*/  @!P3 IADD3 R22, PT, PT, R22, 0x7fe001, RZ ;  /* 0x007fe0011616b810 */ /* 0x000fe40007ffe0ff */
[----:B------:R-:W-:Y:S01]  /*3ab90*/  IADD3 R16, PT, PT, R16, -R17, R7 ;  /* 0x8000001110107210 */ /* 0x000fe20007ffe007 */
[C---:B------:R-:W-:Y:S01]  /*3aba0*/  IMAD.IADD R17, R23.reuse, 0x1, -R38 ;  /* 0x0000000117117824 */ /* 0x040fe200078e0a26 */
[----:B------:R-:W-:Y:S01]  /*3abb0*/  IADD3 R8, PT, PT, R8, -R13, R4 ;  /* 0x8000000d08087210 */ /* 0x000fe20007ffe004 */
[----:B------:R-:W-:Y:S02]  /*3abc0*/  IMAD.IADD R4, R2, 0x1, -R3 ;  /* 0x0000000102047824 */ /* 0x000fe400078e0a03 */
[----:B------:R-:W-:Y:S02]  /*3abd0*/  IMAD.IADD R14, R23, 0x1, R38 ;  /* 0x00000001170e7824 */ /* 0x000fe400078e0226 */
[----:B------:R-:W-:Y:S01]  /*3abe0*/  IMAD.WIDE R22, R22, UR4, RZ ;  /* 0x0000000416167c25 */ /* 0x000fe2000f8e02ff */
[----:B------:R-:W-:-:S02]  /*3abf0*/  @!P1 IADD3 R20, PT, PT, R20, 0x7fe001, RZ ;  /* 0x007fe00114149810 */ /* 0x000fc40007ffe0ff */
[----:B------:R-:W-:Y:S01]  /*3ac00*/  @!P2 IADD3 R6, PT, PT, R6, 0x7fe001, RZ ;  /* 0x007fe0010606a810 */ /* 0x000fe20007ffe0ff */
[----:B------:R-:W-:Y:S01]  /*3ac10*/  IMAD R15, R22, 0x3802001, RZ ;  /* 0x03802001160f7824 */ /* 0x000fe200078e02ff */
[----:B------:R-:W-:Y:S02]  /*3ac20*/  ISETP.GE.AND P4, PT, R17, RZ, PT ;  /* 0x000000ff1100720c */ /* 0x000fe40003f86270 */
[----:B------:R-:W-:Y:S01]  /*3ac30*/  ISETP.GE.AND P1, PT, R4, RZ, PT ;  /* 0x000000ff0400720c */ /* 0x000fe20003f26270 */
[----:B------:R-:W-:Y:S01]  /*3ac40*/  STL [R1+0x4fe8], R18 ;  /* 0x004fe81201007387 */ /* 0x000fe20000100800 */
[----:B------:R-:W-:Y:S01]  /*3ac50*/  @P0 VIADD R12, R12, 0xff801fff ;  /* 0xff801fff0c0c0836 */ /* 0x000fe20000000000 */
[----:B------:R-:W-:Y:S02]  /*3ac60*/  ISETP.GT.AND P0, PT, R14, 0x7fe000, PT ;  /* 0x007fe0000e00780c */ /* 0x000fe40003f04270 */
[----:B------:R0:W-:Y:S02]  /*3ac70*/  STL [R1+0x4f6c], R6 ;  /* 0x004f6c0601007387 */ /* 0x0001e40000100800 */
[----:B------:R-:W-:-:S02]  /*3ac80*/  ISETP.GE.AND P2, PT, R12, RZ, PT ;  /* 0x000000ff0c00720c */ /* 0x000fc40003f46270 */
[----:B0-----:R-:W-:Y:S01]  /*3ac90*/  SHF.R.S32.HI R6, RZ, 0x1f, R15 ;  /* 0x0000001fff067819 */ /* 0x001fe2000001140f */
[----:B------:R-:W-:-:S04]  /*3aca0*/  IMAD.HI.U32 R18, R15, -0x7fe001, R22 ;  /* 0xff801fff0f127827 */ /* 0x000fc800078e0016 */
[----:B------:R-:W-:Y:S02]  /*3acb0*/  IMAD R7, R6, -0x7fe001, RZ ;  /* 0xff801fff06077824 */ /* 0x000fe400078e02ff */
[----:B------:R-:W-:Y:S02]  /*3acc0*/  @!P4 VIADD R17, R17, 0x7fe001 ;  /* 0x007fe0011111c836 */ /* 0x000fe40000000000 */
[----:B------:R-:W-:Y:S01]  /*3acd0*/  @!P1 VIADD R4, R4, 0x7fe001 ;  /* 0x007fe00104049836 */ /* 0x000fe20000000000 */
[----:B------:R0:W-:Y:S01]  /*3ace0*/  STL [R1+0x4fec], R16 ;  /* 0x004fec1001007387 */ /* 0x0001e20000100800 */
[----:B------:R-:W-:Y:S01]  /*3acf0*/  IMAD.IADD R9, R5, 0x1, -R40 ;  /* 0x0000000105097824 */ /* 0x000fe200078e0a28 */
[----:B------:R-:W-:Y:S01]  /*3ad00*/  IADD3 R18, PT, PT, R18, -R15, R7 ;  /* 0x8000000f12127210 */ /* 0x000fe20007ffe007 */
[----:B-1----:R-:W-:Y:S01]  /*3ad10*/  IMAD.WIDE R6, R4, UR5, RZ ;  /* 0x0000000504067c25 */ /* 0x002fe2000f8e02ff */
[----:B------:R-:W-:-:S03]  /*3ad20*/  IADD3 R4, PT, PT, R2, R3, RZ ;  /* 0x0000000302047210 */ /* 0x000fc60007ffe0ff */
[----:B------:R-:W-:Y:S02]  /*3ad30*/  @P0 VIADD R14, R14, 0xff801fff ;  /* 0xff801fff0e0e0836 */ /* 0x000fe40000000000 */
[----:B0-----:R-:W-:Y:S01]  /*3ad40*/  IMAD.WIDE R16, R17, UR4, RZ ;  /* 0x0000000411107c25 */ /* 0x001fe2000f8e02ff */
[----:B------:R-:W-:Y:S02]  /*3ad50*/  ISETP.GE.AND P3, PT, R9, RZ, PT ;  /* 0x000000ff0900720c */ /* 0x000fe40003f66270 */
[----:B------:R-:W-:Y:S01]  /*3ad60*/  @!P2 IADD3 R12, PT, PT, R12, 0x7fe001, RZ ;  /* 0x007fe0010c0ca810 */ /* 0x000fe20007ffe0ff */
[----:B------:R-:W-:Y:S01]  /*3ad70*/  IMAD R13, R16, 0x3802001, RZ ;  /* 0x03802001100d7824 */ /* 0x000fe200078e02ff */
[----:B------:R-:W-:Y:S01]  /*3ad80*/  ISETP.GT.AND P0, PT, R4, 0x7fe000, PT ;  /* 0x007fe0000400780c */ /* 0x000fe20003f04270 */
[----:B------:R-:W-:Y:S01]  /*3ad90*/  STL [R1+0x4f70], R20 ;  /* 0x004f701401007387 */ /* 0x000fe20000100800 */
[----:B------:R-:W-:-:S03]  /*3ada0*/  ISETP.GE.AND P2, PT, R14, RZ, PT ;  /* 0x000000ff0e00720c */ /* 0x000fc60003f46270 */
[----:B------:R0:W-:Y:S01]  /*3adb0*/  STL [R1+0x4ff0], R8 ;  /* 0x004ff00801007387 */ /* 0x0001e20000100800 */
[----:B------:R-:W-:Y:S02]  /*3adc0*/  IMAD R3, R6, 0x3802001, RZ ;  /* 0x0380200106037824 */ /* 0x000fe400078e02ff */
[----:B------:R-:W-:Y:S01]  /*3add0*/  IMAD.HI.U32 R16, R13, -0x7fe001, R16 ;  /* 0xff801fff0d107827 */ /* 0x000fe200078e0010 */
[----:B0-----:R-:W-:-:S03]  /*3ade0*/  SHF.R.S32.HI R8, RZ, 0x1f, R13 ;  /* 0x0000001fff087819 */ /* 0x001fc6000001140d */
[----:B------:R-:W-:Y:S02]  /*3adf0*/  @!P3 VIADD R9, R9, 0x7fe001 ;  /* 0x007fe0010909b836 */ /* 0x000fe40000000000 */
[----:B------:R-:W-:Y:S02]  /*3ae00*/  IMAD R15, R8, -0x7fe001, RZ ;  /* 0xff801fff080f7824 */ /* 0x000fe400078e02ff */
[----:B------:R-:W-:Y:S01]  /*3ae10*/  IMAD.IADD R8, R5, 0x1, R40 ;  /* 0x0000000105087824 */ /* 0x000fe200078e0228 */
[----:B------:R-:W-:Y:S01]  /*3ae20*/  SHF.R.S32.HI R5, RZ, 0x1f, R3 ;  /* 0x0000001fff057819 */ /* 0x000fe20000011403 */
[----:B------:R-:W-:Y:S01]  /*3ae30*/  IMAD.HI.U32 R20, R3, -0x7fe001, R6 ;  /* 0xff801fff03147827 */ /* 0x000fe200078e0006 */
[----:B------:R-:W-:Y:S01]  /*3ae40*/  @!P2 IADD3 R14, PT, PT, R14, 0x7fe001, RZ ;  /* 0x007fe0010e0ea810 */ /* 0x000fe20007ffe0ff */
[----:B------:R0:W-:Y:S02]  /*3ae50*/  STL [R1+0x4f74], R12 ;  /* 0x004f740c01007387 */ /* 0x0001e40000100800 */
[----:B------:R-:W-:-:S02]  /*3ae60*/  @P0 VIADD R4, R4, 0xff801fff ;  /* 0xff801fff04040836 */ /* 0x000fc40000000000 */
[----:B------:R-:W-:Y:S01]  /*3ae70*/  IMAD.IADD R6, R10, 0x1, R41 ;  /* 0x000000010a067824 */ /* 0x000fe200078e0229 */
[----:B------:R-:W-:Y:S01]  /*3ae80*/  IADD3 R2, PT, PT, R16, -R13, R15 ;  /* 0x8000000d10027210 */ /* 0x000fe20007ffe00f */
[----:B------:R-:W-:Y:S01]  /*3ae90*/  IMAD R5, R5, -0x7fe001, RZ ;  /* 0xff801fff05057824 */ /* 0x000fe200078e02ff */
[----:B------:R-:W-:Y:S01]  /*3aea0*/  ISETP.GT.AND P1, PT, R8, 0x7fe000, PT ;  /* 0x007fe0000800780c */ /* 0x000fe20003f24270 */
[----:B------:R-:W-:Y:S01]  /*3aeb0*/  STL [R1+0x4ff4], R18 ;  /* 0x004ff41201007387 */ /* 0x000fe20000100800 */
[----:B0-----:R-:W-:Y:S01]  /*3aec0*/  IMAD.WIDE R12, R9, UR5, RZ ;  /* 0x00000005090c7c25 */ /* 0x001fe2000f8e02ff */
[----:B------:R-:W-:Y:S02]  /*3aed0*/  ISETP.GE.AND P6, PT, R4, RZ, PT ;  /* 0x000000ff0400720c */ /* 0x000fe40003fc6270 */
[----:B------:R-:W-:Y:S01]  /*3aee0*/  STL [R1+0x4f78], R14 ;  /* 0x004f780e01007387 */ /* 0x000fe20000100800 */
[----:B------:R-:W-:Y:S01]  /*3aef0*/  ISETP.GT.AND P0, PT, R6, 0x7fe000, PT ;  /* 0x007fe0000600780c */ /* 0x000fe20003f04270 */
[----:B------:R-:W-:Y:S01]  /*3af00*/  IMAD R16, R12, 0x3802001, RZ ;  /* 0x038020010c107824 */ /* 0x000fe200078e02ff */
[----:B------:R-:W-:Y:S01]  /*3af10*/  IADD3 R10, PT, PT, R10, -R41, RZ ;  /* 0x800000290a0a7210 */ /* 0x000fe20007ffe0ff */
[----:B------:R0:W-:Y:S01]  /*3af20*/  STL [R1+0x4ff8], R2 ;  /* 0x004ff80201007387 */ /* 0x0001e20000100800 */
[----:B------:R-:W-:-:S02]  /*3af30*/  IADD3 R20, PT, PT, R20, -R3, R5 ;  /* 0x8000000314147210 */ /* 0x000fc40007ffe005 */
[----:B--2---:R-:W-:Y:S01]  /*3af40*/  IADD3 R3, PT, PT, R11, -R42, RZ ;  /* 0x8000002a0b037210 */ /* 0x004fe20007ffe0ff */
[----:B------:R-:W-:Y:S01]  /*3af50*/  IMAD.HI.U32 R5, R16, -0x7fe001, R12 ;  /* 0xff801fff10057827 */ /* 0x000fe200078e000c */
[----:B------:R-:W-:-:S03]  /*3af60*/  ISETP.GE.AND P2, PT, R10, RZ, PT ;  /* 0x000000ff0a00720c */ /* 0x000fc60003f46270 */
[C-C-:B0-----:R-:W-:Y:S02]  /*3af70*/  IMAD.IADD R2, R0.reuse, 0x1, R39.reuse ;  /* 0x0000000100027824 */ /* 0x141fe400078e0227 */
[----:B------:R-:W-:Y:S01]  /*3af80*/  IMAD.IADD R0, R0, 0x1, -R39 ;  /* 0x0000000100007824 */ /* 0x000fe200078e0a27 */
[----:B------:R-:W-:Y:S01]  /*3af90*/  ISETP.GE.AND P4, PT, R3, RZ, PT ;  /* 0x000000ff0300720c */ /* 0x000fe20003f86270 */
[----:B------:R-:W-:-:S03]  /*3afa0*/  IMAD.IADD R12, R11, 0x1, R42 ;  /* 0x000000010b0c7824 */ /* 0x000fc600078e022a */
[----:B------:R-:W-:Y:S01]  /*3afb0*/  ISETP.GE.AND P5, PT, R0, RZ, PT ;  /* 0x000000ff0000720c */ /* 0x000fe20003fa6270 */
[----:B------:R-:W-:Y:S01]  /*3afc0*/  @P1 VIADD R8, R8, 0xff801fff ;  /* 0xff801fff08081836 */ /* 0x000fe20000000000 */
[----:B------:R-:W-:Y:S01]  /*3afd0*/  ISETP.GT.AND P3, PT, R12, 0x7fe000, PT ;  /* 0x007fe0000c00780c */ /* 0x000fe20003f64270 */
[----:B------:R-:W-:Y:S01]  /*3afe0*/  @P0 VIADD R6, R6, 0xff801fff ;  /* 0xff801fff06060836 */ /* 0x000fe20000000000 */
[----:B------:R-:W-:Y:S02]  /*3aff0*/  @!P6 IADD3 R4, PT, PT, R4, 0x7fe001, RZ ;  /* 0x007fe0010404e810 */ /* 0x000fe40007ffe0ff */
[----:B------:R-:W-:Y:S02]  /*3b000*/  ISETP.GT.AND P6, PT, R2, 0x7fe000, PT ;  /* 0x007fe0000200780c */ /* 0x000fe40003fc4270 */
[----:B------:R-:W-:Y:S02]  /*3b010*/  ISETP.GE.AND P1, PT, R8, RZ, PT ;  /* 0x000000ff0800720c */ /* 0x000fe40003f26270 */
[----:B------:R-:W-:-:S02]  /*3b020*/  SHF.R.S32.HI R7, RZ, 0x1f, R16 ;  /* 0x0000001fff077819 */ /* 0x000fc40000011410 */
[----:B------:R-:W-:Y:S02]  /*3b030*/  ISETP.GE.AND P0, PT, R6, RZ, PT ;  /* 0x000000ff0600720c */ /* 0x000fe40003f06270 */
[----:B------:R-:W-:Y:S01]  /*3b040*/  @!P2 IADD3 R10, PT, PT, R10, 0x7fe001, RZ ;  /* 0x007fe0010a0aa810 */ /* 0x000fe20007ffe0ff */
[----:B------:R-:W-:Y:S01]  /*3b050*/  IMAD R7, R7, -0x7fe001, RZ ;  /* 0xff801fff07077824 */ /* 0x000fe200078e02ff */
[----:B------:R-:W-:Y:S01]  /*3b060*/  @!P5 IADD3 R0, PT, PT, R0, 0x7fe001, RZ ;  /* 0x007fe0010000d810 */ /* 0x000fe20007ffe0ff */
[----:B------:R-:W-:Y:S02]  /*3b070*/  @!P4 VIADD R3, R3, 0x7fe001 ;  /* 0x007fe0010303c836 */ /* 0x000fe40000000000 */
[----:B------:R-:W-:Y:S01]  /*3b080*/  IMAD.WIDE R10, R10, UR5, RZ ;  /* 0x000000050a0a7c25 */ /* 0x000fe2000f8e02ff */
[----:B------:R-:W-:Y:S01]  /*3b090*/  IADD3 R16, PT, PT, R5, -R16, R7 ;  /* 0x8000001005107210 */ /* 0x000fe20007ffe007 */
[----:B------:R0:W-:Y:S02]  /*3b0a0*/  STL [R1+0x4c00], R4 ;  /* 0x004c000401007387 */ /* 0x0001e40000100800 */
[----:B------:R-:W-:-:S02]  /*3b0b0*/  @P3 VIADD R12, R12, 0xff801fff ;  /* 0xff801fff0c0c3836 */ /* 0x000fc40000000000 */
[----:B------:R-:W-:-:S04]  /*3b0c0*/  IMAD.WIDE R14, R3, UR5, RZ ;  /* 0x00000005030e7c25 */ /* 0x000fc8000f8e02ff */
[----:B------:R-:W-:Y:S02]  /*3b0d0*/  @P6 VIADD R2, R2, 0xff801fff ;  /* 0xff801fff02026836 */ /* 0x000fe40000000000 */
[----:B0-----:R-:W-:-:S04]  /*3b0e0*/  IMAD.WIDE R4, R0, UR4, RZ ;  /* 0x0000000400047c25 */ /* 0x001fc8000f8e02ff */
        /* <DEDUP_REMOVED lines=11> */
[----:B------:R-:W-:Y:S01]  /*3b1a0*/  IMAD R9, R9, -0x7fe001, RZ ;  /* 0xff801fff09097824 */ /* 0x000fe200078e02ff */
[----:B------:R-:W-:Y:S01]  /*3b1b0*/  STL [R1+0x4d00], R20 ;  /* 0x004d001401007387 */ /* 0x000fe20000100800 */
[----:B------:R-:W-:-:S03]  /*3b1c0*/  IMAD.HI.U32 R14, R17, -0x7fe001, R14 ;  /* 0xff801fff110e7827 */ /* 0x000fc600078e000e */
[----:B------:R0:W-:Y:S01]  /*3b1d0*/  STL [R1+0x4c04], R8 ;  /* 0x004c040801007387 */ /* 0x0001e20000100800 */
[----:B------:R-:W-:Y:S02]  /*3b1e0*/  IMAD R11, R0, -0x7fe001, RZ ;  /* 0xff801fff000b7824 */ /* 0x000fe400078e02ff */
[----:B------:R-:W-:Y:S01]  /*3b1f0*/  IMAD.HI.U32 R5, R13, -0x7fe001, R4 ;  /* 0xff801fff0d057827 */ /* 0x000fe200078e0004 */
[----:B------:R-:W-:Y:S01]  /*3b200*/  IADD3 R4, PT, PT, R10, -R7, R9 ;  /* 0x800000070a047210 */ /* 0x000fe20007ffe009 */
[----:B------:R-:W-:Y:S01]  /*3b210*/  STL [R1+0x4d04], R16 ;  /* 0x004d041001007387 */ /* 0x000fe20000100800 */
[----:B------:R-:W-:Y:S01]  /*3b220*/  @!P1 IADD3 R12, PT, PT, R12, 0x7fe001, RZ ;  /* 0x007fe0010c0c9810 */ /* 0x000fe20007ffe0ff */
[----:B0-----:R-:W-:Y:S01]  /*3b230*/  IMAD R8, R3, -0x7fe001, RZ ;  /* 0xff801fff03087824 */ /* 0x001fe200078e02ff */
[----:B------:R-:W-:Y:S01]  /*3b240*/  IADD3 R0, PT, PT, R14, -R17, R11 ;  /* 0x800000110e007210 */ /* 0x000fe20007ffe00b */
[----:B------:R0:W-:Y:S01]  /*3b250*/  STL [R1+0x4c08], R6 ;  /* 0x004c080601007387 */ /* 0x0001e20000100800 */
[----:B------:R-:W-:-:S03]  /*3b260*/  @!P0 VIADD R2, R2, 0x7fe001 ;  /* 0x007fe00102028836 */ /* 0x000fc60000000000 */
[----:B------:R-:W-:Y:S04]  /*3b270*/  STL [R1+0x4d08], R4 ;  /* 0x004d080401007387 */ /* 0x000fe80000100800 */
[----:B------:R-:W-:Y:S01]  /*3b280*/  STL [R1+0x4c0c], R12 ;  /* 0x004c0c0c01007387 */ /* 0x000fe20000100800 */
[----:B0-----:R-:W-:-:S03]  /*3b290*/  IADD3 R6, PT, PT, R5, -R13, R8 ;  /* 0x8000000d05067210 */ /* 0x001fc60007ffe008 */
[----:B------:R0:W-:Y:S04]  /*3b2a0*/  STL [R1+0x4d0c], R0 ;  /* 0x004d0c0001007387 */ /* 0x0001e80000100800 */
[----:B------:R1:W-:Y:S04]  /*3b2b0*/  STL [R1+0x4f7c], R2 ;  /* 0x004f7c0201007387 */ /* 0x0003e80000100800 */
[----:B------:R1:W-:Y:S01]  /*3b2c0*/  STL [R1+0x4ffc], R6 ;  /* 0x004ffc0601007387 */ /* 0x0003e20000100800 */
[----:B0-----:R-:W-:-:S07]  /*3b2d0*/  IMAD.MOV.U32 R0, RZ, RZ, 0x4 ;  /* 0x00000004ff007424 */ /* 0x001fce00078e00ff */
.L_x_166:
[----:B--2---:R-:W-:-:S05]  /*3b2e0*/  LEA R4, R0, R35, 0x2 ;  /* 0x0000002300047211 */ /* 0x004fca00078e10ff */
[----:B-1----:R-:W2:Y:S04]  /*3b2f0*/  LDL R2, [R4] ;  /* 0x0000000004027983 */ /* 0x002ea80000100800 */
[----:B------:R-:W2:Y:S02]  /*3b300*/  LDL R3, [R4+0x100] ;  /* 0x0001000004037983 */ /* 0x000ea40000100800 */
[C-C-:B--2---:R-:W-:Y:S02]  /*3b310*/  IMAD.IADD R6, R2.reuse, 0x1, -R3.reuse ;  /* 0x0000000102067824 */ /* 0x144fe400078e0a03 */
[----:B------:R-:W-:-:S03]  /*3b320*/  IMAD.IADD R5, R2, 0x1, R3 ;  /* 0x0000000102057824 */ /* 0x000fc600078e0203 */
[----:B------:R-:W-:Y:S02]  /*3b330*/  ISETP.GE.AND P1, PT, R6, RZ, PT ;  /* 0x000000ff0600720c */ /* 0x000fe40003f26270 */
[----:B------:R-:W-:-:S11]  /*3b340*/  ISETP.GT.AND P0, PT, R5, 0x7fe000, PT ;  /* 0x007fe0000500780c */ /* 0x000fd60003f04270 */
[----:B------:R-:W-:Y:S02]  /*3b350*/  @!P1 IADD3 R6, PT, PT, R6, 0x7fe001, RZ ;  /* 0x007fe00106069810 */ /* 0x000fe40007ffe0ff */
[----:B------:R-:W-:-:S03]  /*3b360*/  @P0 VIADD R5, R5, 0xff801fff ;  /* 0xff801fff05050836 */ /* 0x000fc60000000000 */
[----:B------:R-:W-:Y:S02]  /*3b370*/  IMAD.WIDE R2, R6, UR5, RZ ;  /* 0x0000000506027c25 */ /* 0x000fe4000f8e02ff */
        /* <DEDUP_REMOVED lines=32> */
[----:B------:R-:W2:Y:S02]  /*3b580*/  LDL R3, [R4+0x100] ;  /* 0x0001000004037983 */ /* 0x000ea40000100800 */
        /* <DEDUP_REMOVED lines=10> */
[----:B-1----:R-:W-:-:S03]  /*3b630*/  SHF.R.S32.HI R6, RZ, 0x1f, R7 ;  /* 0x0000001fff067819 */ /* 0x002fc60000011407 */
        /* <DEDUP_REMOVED lines=119> */
[----:B------:R-:W-:-:S05]  /*3bdb0*/  SHF.R.S32.HI R4, RZ, 0x1f, R7 ;  /* 0x0000001fff047819 */ /* 0x000fca0000011407 */
[----:B------:R-:W-:Y:S02]  /*3bdc0*/  IMAD R3, R4, -0x7fe001, RZ ;  /* 0xff801fff04037824 */ /* 0x000fe400078e02ff */
[----:B------:R-:W-:Y:S02]  /*3bdd0*/  VIADD R4, R0, 0x9 ;  /* 0x0000000900047836 */ /* 0x000fe40000000000 */
[----:B------:R-:W-:Y:S01]  /*3bde0*/  @!P0 VIADD R9, R9, 0x7fe001 ;  /* 0x007fe00109098836 */ /* 0x000fe20000000000 */
[----:B------:R-:W-:Y:S02]  /*3bdf0*/  IADD3 R7, PT, PT, R2, -R7, R3 ;  /* 0x8000000702077210 */ /* 0x000fe40007ffe003 */
[----:B------:R-:W-:Y:S02]  /*3be00*/  LEA R4, R4, R35, 0x2 ;  /* 0x0000002304047211 */ /* 0x000fe400078e10ff */
[----:B------:R0:W-:Y:S04]  /*3be10*/  STL [R8], R9 ;  /* 0x0000000908007387 */ /* 0x0001e80000100800 */
[----:B------:R2:W-:Y:S04]  /*3be20*/  STL [R8+0x100], R7 ;  /* 0x0001000708007387 */ /* 0x0005e80000100800 */
[----:B------:R-:W1:Y:S04]  /*3be30*/  LDL R2, [R4] ;  /* 0x0000000004027983 */ /* 0x000e680000100800 */
[----:B------:R-:W1:Y:S01]  /*3be40*/  LDL R3, [R4+0x100] ;  /* 0x0001000004037983 */ /* 0x000e620000100800 */
[----:B------:R-:W-:Y:S01]  /*3be50*/  IADD3 R0, PT, PT, R0, 0xa, RZ ;  /* 0x0000000a00007810 */ /* 0x000fe20007ffe0ff */
[----:B-1----:R-:W-:-:S02]  /*3be60*/  IMAD.IADD R6, R2, 0x1, -R3 ;  /* 0x0000000102067824 */ /* 0x002fc400078e0a03 */
        /* <DEDUP_REMOVED lines=9> */
[----:B------:R-:W-:-:S05]  /*3bf00*/  SHF.R.S32.HI R6, RZ, 0x1f, R9 ;  /* 0x0000001fff067819 */ /* 0x000fca0000011409 */
[----:B------:R-:W-:Y:S02]  /*3bf10*/  IMAD R3, R6, -0x7fe001, RZ ;  /* 0xff801fff06037824 */ /* 0x000fe400078e02ff */
[----:B------:R-:W-:Y:S01]  /*3bf20*/  @!P0 VIADD R5, R5, 0x7fe001 ;  /* 0x007fe00105058836 */ /* 0x000fe20000000000 */
[----:B------:R-:W-:Y:S02]  /*3bf30*/  ISETP.GE.U32.AND P0, PT, R0, 0x40, PT ;  /* 0x000000400000780c */ /* 0x000fe40003f06070 */
[----:B------:R-:W-:Y:S02]  /*3bf40*/  IADD3 R3, PT, PT, R2, -R9, R3 ;  /* 0x8000000902037210 */ /* 0x000fe40007ffe003 */
[----:B------:R2:W-:Y:S04]  /*3bf50*/  STL [R4], R5 ;  /* 0x0000000504007387 */ /* 0x0005e80000100800 */
[----:B------:R2:W-:Y:S05]  /*3bf60*/  STL [R4+0x100], R3 ;  /* 0x0001000304007387 */ /* 0x0005ea0000100800 */
[----:B------:R-:W-:Y:S05]  /*3bf70*/  @!P0 BRA `(.L_x_166) ;  /* 0xfffffff000d88947 */ /* 0x000fea000383ffff */
[----:B--2---:R-:W2:Y:S04]  /*3bf80*/  LDL R3, [R1+0x4e00] ;  /* 0x004e000001037983 */ /* 0x004ea80000100800 */
[----:B------:R-:W2:Y:S04]  /*3bf90*/  LDL R0, [R1+0x4f00] ;  /* 0x004f000001007983 */ /* 0x000ea80000100800 */
[----:B------:R-:W3:Y:S04]  /*3bfa0*/  LDL R5, [R1+0x4e08] ;  /* 0x004e080001057983 */ /* 0x000ee80000100800 */
[----:B------:R-:W3:Y:S04]  /*3bfb0*/  LDL R8, [R1+0x4f08] ;  /* 0x004f080001087983 */ /* 0x000ee80000100800 */
[----:B------:R-:W4:Y:S04]  /*3bfc0*/  LDL R4, [R1+0x4e04] ;  /* 0x004e040001047983 */ /* 0x000f280000100800 */
[----:B------:R-:W4:Y:S04]  /*3bfd0*/  LDL R11, [R1+0x4f04] ;  /* 0x004f0400010b7983 */ /* 0x000f280000100800 */
[----:B------:R-:W5:Y:S04]  /*3bfe0*/  LDL R7, [R1+0x4e0c] ;  /* 0x004e0c0001077983 */ /* 0x000f680000100800 */
[----:B------:R-:W5:Y:S01]  /*3bff0*/  LDL R12, [R1+0x4f0c] ;  /* 0x004f0c00010c7983 */ /* 0x000f620000100800 */
[----:B------:R-:W0:Y:S01]  /*3c000*/  LDCU UR4, c[0x3][UR6+-0xfc] ;  /* 0x00ffe080060477ac */ /* 0x000e220008000800 */
[----:B--2---:R-:W-:-:S05]  /*3c010*/  IMAD.IADD R2, R3, 0x1, -R0 ;  /* 0x0000000103027824 */ /* 0x004fca00078e0a00 */
[----:B------:R-:W-:Y:S01]  /*3c020*/  ISETP.GE.AND P1, PT, R2, RZ, PT ;  /* 0x000000ff0200720c */ /* 0x000fe20003f26270 */
[----:B------:R-:W-:-:S12]  /*3c030*/  IMAD.IADD R0, R3, 0x1, R0 ;  /* 0x0000000103007824 */ /* 0x000fd800078e0200 */
[----:B------:R-:W-:-:S05]  /*3c040*/  @!P1 IADD3 R2, PT, PT, R2, 0x7fe001, RZ ;  /* 0x007fe00102029810 */ /* 0x000fca0007ffe0ff */
[----:B0-----:R-:W-:Y:S01]  /*3c050*/  IMAD.WIDE R2, R2, UR4, RZ ;  /* 0x0000000402027c25 */ /* 0x001fe2000f8e02ff */
[----:B------:R-:W-:-:S03]  /*3c060*/  ISETP.GT.AND P0, PT, R0, 0x7fe000, PT ;  /* 0x007fe0000000780c */ /* 0x000fc60003f04270 */
[----:B------:R-:W-:Y:S01]  /*3c070*/  IMAD R9, R2, 0x3802001, RZ ;  /* 0x0380200102097824 */ /* 0x000fe200078e02ff */
[----:B-----5:R-:W-:Y:S01]  /*3c080*/  IADD3 R10, PT, PT, R7, R12, RZ ;  /* 0x0000000c070a7210 */ /* 0x020fe20007ffe0ff */
[C---:B----4-:R-:W-:Y:S02]  /*3c090*/  IMAD.IADD R6, R4.reuse, 0x1, R11 ;  /* 0x0000000104067824 */ /* 0x050fe400078e020b */
[----:B------:R-:W-:Y:S01]  /*3c0a0*/  IMAD.HI.U32 R14, R9, -0x7fe001, R2 ;  /* 0xff801fff090e7827 */ /* 0x000fe200078e0002 */
[----:B------:R-:W-:-:S03]  /*3c0b0*/  IADD3 R4, PT, PT, R4, -R11, RZ ;  /* 0x8000000b04047210 */ /* 0x000fc60007ffe0ff */
[----:B---3--:R-:W-:Y:S02]  /*3c0c0*/  IMAD.IADD R3, R5, 0x1, -R8 ;  /* 0x0000000105037824 */ /* 0x008fe400078e0a08 */
[----:B------:R-:W-:Y:S01]  /*3c0d0*/  IMAD.IADD R7, R7, 0x1, -R12 ;  /* 0x0000000107077824 */ /* 0x000fe200078e0a0c */
[----:B------:R-:W-:Y:S02]  /*3c0e0*/  ISETP.GT.AND P5, PT, R6, 0x7fe000, PT ;  /* 0x007fe0000600780c */ /* 0x000fe40003fa4270 */
[----:B------:R-:W-:Y:S01]  /*3c0f0*/  ISETP.GE.AND P2, PT, R3, RZ, PT ;  /* 0x000000ff0300720c */ /* 0x000fe20003f46270 */
[----:B------:R-:W-:Y:S01]  /*3c100*/  IMAD.IADD R2, R5, 0x1, R8 ;  /* 0x0000000105027824 */ /* 0x000fe200078e0208 */
[----:B------:R-:W-:Y:S02]  /*3c110*/  ISETP.GE.AND P4, PT, R4, RZ, PT ;  /* 0x000000ff0400720c */ /* 0x000fe40003f86270 */
[----:B------:R-:W-:Y:S01]  /*3c120*/  ISETP.GE.AND P1, PT, R7, RZ, PT ;  /* 0x000000ff0700720c */ /* 0x000fe20003f26270 */
[----:B------:R-:W-:Y:S01]  /*3c130*/  @P0 VIADD R0, R0, 0xff801fff ;  /* 0xff801fff00000836 */ /* 0x000fe20000000000 */
[----:B------:R-:W-:-:S02]  /*3c140*/  SHF.R.S32.HI R5, RZ, 0x1f, R9 ;  /* 0x0000001fff057819 */ /* 0x000fc40000011409 */
[----:B------:R-:W-:Y:S02]  /*3c150*/  ISETP.GT.AND P3, PT, R2, 0x7fe000, PT ;  /* 0x007fe0000200780c */ /* 0x000fe40003f64270 */
[----:B------:R-:W-:Y:S02]  /*3c160*/  ISETP.GT.AND P0, PT, R10, 0x7fe000, PT ;  /* 0x007fe0000a00780c */ /* 0x000fe40003f04270 */
[----:B------:R-:W-:Y:S01]  /*3c170*/  ISETP.GE.AND P6, PT, R0, RZ, PT ;  /* 0x000000ff0000720c */ /* 0x000fe20003fc6270 */
[----:B------:R-:W-:Y:S01]  /*3c180*/  IMAD R5, R5, -0x7fe001, RZ ;  /* 0xff801fff05057824 */ /* 0x000fe200078e02ff */
[----:B------:R-:W-:Y:S01]  /*3c190*/  @!P2 IADD3 R3, PT, PT, R3, 0x7fe001, RZ ;  /* 0x007fe0010303a810 */ /* 0x000fe20007ffe0ff */
[----:B------:R-:W-:Y:S02]  /*3c1a0*/  @P5 VIADD R6, R6, 0xff801fff ;  /* 0xff801fff06065836 */ /* 0x000fe40000000000 */
[----:B------:R-:W-:Y:S02]  /*3c1b0*/  @!P4 VIADD R4, R4, 0x7fe001 ;  /* 0x007fe0010404c836 */ /* 0x000fe40000000000 */
[----:B------:R-:W-:Y:S01]  /*3c1c0*/  @!P1 VIADD R7, R7, 0x7fe001 ;  /* 0x007fe00107079836 */ /* 0x000fe20000000000 */
[----:B------:R-:W-:Y:S01]  /*3c1d0*/  IADD3 R14, PT, PT, R14, -R9, R5 ;  /* 0x800000090e0e7210 */ /* 0x000fe20007ffe005 */
[----:B------:R-:W-:Y:S01]  /*3c1e0*/  IMAD.WIDE R4, R4, UR4, RZ ;  /* 0x0000000404047c25 */ /* 0x000fe2000f8e02ff */
[----:B------:R-:W-:-:S03]  /*3c1f0*/  ISETP.GE.AND P5, PT, R6, RZ, PT ;  /* 0x000000ff0600720c */ /* 0x000fc60003fa6270 */
[----:B------:R-:W-:Y:S01]  /*3c200*/  IMAD.WIDE R8, R3, UR4, RZ ;  /* 0x0000000403087c25 */ /* 0x000fe2000f8e02ff */
[----:B------:R-:W-:-:S03]  /*3c210*/  @!P6 IADD3 R0, PT, PT, R0, 0x7fe001, RZ ;  /* 0x007fe0010000e810 */ /* 0x000fc60007ffe0ff */
[----:B------:R-:W-:-:S04]  /*3c220*/  IMAD.WIDE R12, R7, UR4, RZ ;  /* 0x00000004070c7c25 */ /* 0x000fc8000f8e02ff */
[----:B------:R-:W-:Y:S02]  /*3c230*/  @P3 VIADD R2, R2, 0xff801fff ;  /* 0xff801fff02023836 */ /* 0x000fe40000000000 */
[----:B------:R-:W-:Y:S02]  /*3c240*/  @P0 VIADD R10, R10, 0xff801fff ;  /* 0xff801fff0a0a0836 */ /* 0x000fe40000000000 */
[----:B------:R-:W-:Y:S02]  /*3c250*/  IMAD R7, R4, 0x3802001, RZ ;  /* 0x0380200104077824 */ /* 0x000fe400078e02ff */
[----:B------:R-:W-:Y:S02]  /*3c260*/  IMAD R15, R8, 0x3802001, RZ ;  /* 0x03802001080f7824 */ /* 0x000fe400078e02ff */
[----:B------:R-:W-:Y:S01]  /*3c270*/  IMAD R17, R12, 0x3802001, RZ ;  /* 0x038020010c117824 */ /* 0x000fe200078e02ff */
[----:B------:R-:W-:Y:S02]  /*3c280*/  ISETP.GE.AND P0, PT, R2, RZ, PT ;  /* 0x000000ff0200720c */ /* 0x000fe40003f06270 */
[----:B------:R-:W-:Y:S01]  /*3c290*/  ISETP.GE.AND P1, PT, R10, RZ, PT ;  /* 0x000000ff0a00720c */ /* 0x000fe20003f26270 */
[----:B------:R0:W-:Y:S01]  /*3c2a0*/  STL [R1+0x4e00], R0 ;  /* 0x004e000001007387 */ /* 0x0001e20000100800 */
[----:B------:R-:W-:-:S02]  /*3c2b0*/  SHF.R.S32.HI R11, RZ, 0x1f, R7 ;  /* 0x0000001fff0b7819 */ /* 0x000fc40000011407 */
[----:B------:R-:W-:Y:S01]  /*3c2c0*/  SHF.R.S32.HI R3, RZ, 0x1f, R15 ;  /* 0x0000001fff037819 */ /* 0x000fe2000001140f */
[----:B------:R1:W-:Y:S01]  /*3c2d0*/  STL [R1+0x4f00], R14 ;  /* 0x004f000e01007387 */ /* 0x0003e20000100800 */
[----:B------:R-:W-:Y:S01]  /*3c2e0*/  IMAD.HI.U32 R4, R7, -0x7fe001, R4 ;  /* 0xff801fff07047827 */ /* 0x000fe200078e0004 */
[----:B------:R-:W-:Y:S02]  /*3c2f0*/  @!P5 IADD3 R6, PT, PT, R6, 0x7fe001, RZ ;  /* 0x007fe0010606d810 */ /* 0x000fe40007ffe0ff */
[----:B0-----:R-:W-:Y:S01]  /*3c300*/  SHF.R.S32.HI R0, RZ, 0x1f, R17 ;  /* 0x0000001fff007819 */ /* 0x001fe20000011411 */
[----:B------:R-:W-:Y:S02]  /*3c310*/  IMAD R5, R11, -0x7fe001, RZ ;  /* 0xff801fff0b057824 */ /* 0x000fe400078e02ff */
[----:B------:R-:W-:-:S04]  /*3c320*/  IMAD.HI.U32 R9, R15, -0x7fe001, R8 ;  /* 0xff801fff0f097827 */ /* 0x000fc800078e0008 */
[----:B-1----:R-:W-:Y:S02]  /*3c330*/  IMAD R14, R3, -0x7fe001, RZ ;  /* 0xff801fff030e7824 */ /* 0x002fe400078e02ff */
[----:B------:R-:W-:-:S04]  /*3c340*/  IMAD.HI.U32 R12, R17, -0x7fe001, R12 ;  /* 0xff801fff110c7827 */ /* 0x000fc800078e000c */
[----:B------:R-:W-:Y:S01]  /*3c350*/  IMAD R3, R0, -0x7fe001, RZ ;  /* 0xff801fff00037824 */ /* 0x000fe200078e02ff */
[----:B------:R0:W-:Y:S01]  /*3c360*/  STL [R1+0x4e04], R6 ;  /* 0x004e040601007387 */ /* 0x0001e20000100800 */
[----:B------:R-:W-:Y:S01]  /*3c370*/  IADD3 R8, PT, PT, R4, -R7, R5 ;  /* 0x8000000704087210 */ /* 0x000fe20007ffe005 */
[----:B------:R-:W-:Y:S02]  /*3c380*/  @!P0 VIADD R2, R2, 0x7fe001 ;  /* 0x007fe00102028836 */ /* 0x000fe40000000000 */
[----:B------:R-:W-:Y:S01]  /*3c390*/  @!P1 VIADD R10, R10, 0x7fe001 ;  /* 0x007fe0010a0a9836 */ /* 0x000fe20000000000 */
[----:B------:R-:W-:Y:S02]  /*3c3a0*/  IADD3 R4, PT, PT, R12, -R17, R3 ;  /* 0x800000110c047210 */ /* 0x000fe40007ffe003 */
[----:B0-----:R-:W-:Y:S01]  /*3c3b0*/  IADD3 R6, PT, PT, R9, -R15, R14 ;  /* 0x8000000f09067210 */ /* 0x001fe20007ffe00e */
[----:B------:R0:W-:Y:S04]  /*3c3c0*/  STL [R1+0x4f04], R8 ;  /* 0x004f040801007387 */ /* 0x0001e80000100800 */
[----:B------:R0:W-:Y:S04]  /*3c3d0*/  STL [R1+0x4e08], R2 ;  /* 0x004e080201007387 */ /* 0x0001e80000100800 */
[----:B------:R0:W-:Y:S04]  /*3c3e0*/  STL [R1+0x4f08], R6 ;  /* 0x004f080601007387 */ /* 0x0001e80000100800 */
[----:B------:R0:W-:Y:S04]  /*3c3f0*/  STL [R1+0x4e0c], R10 ;  /* 0x004e0c0a01007387 */ /* 0x0001e80000100800 */
[----:B------:R0:W-:Y:S01]  /*3c400*/  STL [R1+0x4f0c], R4 ;  /* 0x004f0c0401007387 */ /* 0x0001e20000100800 */
[----:B------:R-:W-:-:S07]  /*3c410*/  HFMA2 R0, -RZ, RZ, 0, 7.8678131103515625e-06 ;  /* 0x00000084ff007431 */ /* 0x000fce00000001ff */
.L_x_167:
[----:B0-2---:R-:W-:-:S05]  /*3c420*/  IMAD R4, R0, 0x4, R35 ;  /* 0x0000000400047824 */ /* 0x005fca00078e0223 */
        /* <DEDUP_REMOVED lines=12> */
[----:B------:R-:W-:Y:S02]  /*3c4f0*/  SHF.R.S32.HI R6, RZ, 0x1f, R9 ;  /* 0x0000001fff067819 */ /* 0x000fe40000011409 */
        /* <DEDUP_REMOVED lines=160> */
[----:B------:R-:W-:Y:S01]  /*3cf00*/  IMAD R3, R4, -0x7fe001, RZ ;  /* 0xff801fff04037824 */ /* 0x000fe200078e02ff */
[----:B------:R-:W-:Y:S01]  /*3cf10*/  @!P0 IADD3 R9, PT, PT, R9, 0x7fe001, RZ ;  /* 0x007fe00109098810 */ /* 0x000fe20007ffe0ff */
[----:B------:R-:W-:-:S03]  /*3cf20*/  VIADD R4, R0, 0x9 ;  /* 0x0000000900047836 */ /* 0x000fc60000000000 */
[----:B------:R-:W-:Y:S01]  /*3cf30*/  IADD3 R7, PT, PT, R2, -R7, R3 ;  /* 0x8000000702077210 */ /* 0x000fe20007ffe003 */
[----:B------:R-:W-:Y:S01]  /*3cf40*/  IMAD R4, R4, 0x4, R35 ;  /* 0x0000000404047824 */ /* 0x000fe200078e0223 */
[----:B------:R0:W-:Y:S04]  /*3cf50*/  STL [R8], R9 ;  /* 0x0000000908007387 */ /* 0x0001e80000100800 */
[----:B------:R2:W-:Y:S04]  /*3cf60*/  STL [R8+0x100], R7 ;  /* 0x0001000708007387 */ /* 0x0005e80000100800 */
[----:B------:R-:W1:Y:S04]  /*3cf70*/  LDL R2, [R4] ;  /* 0x0000000004027983 */ /* 0x000e680000100800 */
[----:B------:R-:W1:Y:S01]  /*3cf80*/  LDL R3, [R4+0x100] ;  /* 0x0001000004037983 */ /* 0x000e620000100800 */
[----:B------:R-:W-:-:S02]  /*3cf90*/  VIADD R0, R0, 0xa ;  /* 0x0000000a00007836 */ /* 0x000fc40000000000 */
[C---:B-1----:R-:W-:Y:S01]  /*3cfa0*/  IMAD.IADD R6, R2.reuse, 0x1, -R3 ;  /* 0x0000000102067824 */ /* 0x042fe200078e0a03 */
        /* <DEDUP_REMOVED lines=9> */
[----:B------:R-:W-:-:S05]  /*3d040*/  SHF.R.S32.HI R6, RZ, 0x1f, R9 ;  /* 0x0000001fff067819 */ /* 0x000fca0000011409 */
[----:B------:R-:W-:Y:S02]  /*3d050*/  IMAD R3, R6, -0x7fe001, RZ ;  /* 0xff801fff06037824 */ /* 0x000fe400078e02ff */
[----:B------:R-:W-:Y:S02]  /*3d060*/  @!P0 IADD3 R5, PT, PT, R5, 0x7fe001, RZ ;  /* 0x007fe00105058810 */ /* 0x000fe40007ffe0ff */
[----:B------:R-:W-:Y:S02]  /*3d070*/  ISETP.GE.U32.AND P0, PT, R0, 0xc0, PT ;  /* 0x000000c00000780c */ /* 0x000fe40003f06070 */
[----:B------:R-:W-:Y:S01]  /*3d080*/  IADD3 R3, PT, PT, R2, -R9, R3 ;  /* 0x8000000902037210 */ /* 0x000fe20007ffe003 */
[----:B------:R2:W-:Y:S04]  /*3d090*/  STL [R4], R5 ;  /* 0x0000000504007387 */ /* 0x0005e80000100800 */
[----:B------:R2:W-:Y:S06]  /*3d0a0*/  STL [R4+0x100], R3 ;  /* 0x0001000304007387 */ /* 0x0005ec0000100800 */
[----:B------:R-:W-:Y:S05]  /*3d0b0*/  @!P0 BRA `(.L_x_167) ;  /* 0xfffffff000d88947 */ /* 0x000fea000383ffff */
[----:B------:R-:W3:Y:S04]  /*3d0c0*/  LDL R9, [R1+0x4c00] ;  /* 0x004c000001097983 */ /* 0x000ee80000100800 */
[----:B------:R-:W3:Y:S04]  /*3d0d0*/  LDL R0, [R1+0x4e00] ;  /* 0x004e000001007983 */ /* 0x000ee80000100800 */
[----:B--2---:R-:W2:Y:S04]  /*3d0e0*/  LDL R4, [R1+0x4c04] ;  /* 0x004c040001047983 */ /* 0x004ea80000100800 */
[----:B------:R-:W2:Y:S01]  /*3d0f0*/  LDL R7, [R1+0x4e04] ;  /* 0x004e040001077983 */ /* 0x000ea20000100800 */
[----:B------:R-:W0:Y:S01]  /*3d100*/  LDCU UR6, c[0x3][UR6+-0x100] ;  /* 0x00ffe000060677ac */ /* 0x000e220008000800 */
[----:B---3--:R-:W-:-:S02]  /*3d110*/  IMAD.IADD R3, R9, 0x1, -R0 ;  /* 0x0000000109037824 */ /* 0x008fc400078e0a00 */
[----:B------:R-:W-:-:S03]  /*3d120*/  IMAD.IADD R2, R9, 0x1, R0 ;  /* 0x0000000109027824 */ /* 0x000fc600078e0200 */
[----:B------:R-:W-:Y:S02]  /*3d130*/  ISETP.GE.AND P2, PT, R3, RZ, PT ;  /* 0x000000ff0300720c */ /* 0x000fe40003f46270 */
[----:B------:R-:W-:Y:S02]  /*3d140*/  ISETP.GT.AND P0, PT, R2, 0x7fe000, PT ;  /* 0x007fe0000200780c */ /* 0x000fe40003f04270 */
[C---:B--2---:R-:W-:Y:S01]  /*3d150*/  IADD3 R5, PT, PT, R4.reuse, -R7, RZ ;  /* 0x8000000704057210 */ /* 0x044fe20007ffe0ff */
[----:B------:R-:W-:-:S03]  /*3d160*/  IMAD.IADD R4, R4, 0x1, R7 ;  /* 0x0000000104047824 */ /* 0x000fc600078e0207 */
[----:B------:R-:W-:Y:S02]  /*3d170*/  ISETP.GE.AND P3, PT, R5, RZ, PT ;  /* 0x000000ff0500720c */ /* 0x000fe40003f66270 */
[----:B------:R-:W-:-:S03]  /*3d180*/  ISETP.GT.AND P1, PT, R4, 0x7fe000, PT ;  /* 0x007fe0000400780c */ /* 0x000fc60003f24270 */
[----:B------:R-:W-:Y:S02]  /*3d190*/  @!P2 IADD3 R3, PT, PT, R3, 0x7fe001, RZ ;  /* 0x007fe0010303a810 */ /* 0x000fe40007ffe0ff */
[----:B------:R-:W-:-:S03]  /*3d1a0*/  @P0 VIADD R2, R2, 0xff801fff ;  /* 0xff801fff02020836 */ /* 0x000fc60000000000 */
[----:B0-----:R-:W-:Y:S02]  /*3d1b0*/  IMAD.WIDE R6, R3, UR6, RZ ;  /* 0x0000000603067c25 */ /* 0x001fe4000f8e02ff */
[----:B------:R-:W-:Y:S02]  /*3d1c0*/  ISETP.GE.AND P0, PT, R2, RZ, PT ;  /* 0x000000ff0200720c */ /* 0x000fe40003f06270 */
[----:B------:R-:W-:Y:S01]  /*3d1d0*/  @!P3 VIADD R5, R5, 0x7fe001 ;  /* 0x007fe0010505b836 */ /* 0x000fe20000000000 */
[----:B------:R-:W-:-:S03]  /*3d1e0*/  @P1 IADD3 R4, PT, PT, R4, -0x7fe001, RZ ;  /* 0xff801fff04041810 */ /* 0x000fc60007ffe0ff */
[----:B------:R-:W-:Y:S01]  /*3d1f0*/  IMAD.WIDE R8, R5, UR6, RZ ;  /* 0x0000000605087c25 */ /* 0x000fe2000f8e02ff */
[----:B------:R-:W-:-:S03]  /*3d200*/  ISETP.GE.AND P1, PT, R4, RZ, PT ;  /* 0x000000ff0400720c */ /* 0x000fc60003f26270 */
[----:B------:R-:W-:Y:S02]  /*3d210*/  IMAD R5, R6, 0x3802001, RZ ;  /* 0x0380200106057824 */ /* 0x000fe400078e02ff */
[----:B------:R-:W-:Y:S02]  /*3d220*/  IMAD R11, R8, 0x3802001, RZ ;  /* 0x03802001080b7824 */ /* 0x000fe400078e02ff */
[----:B------:R-:W-:Y:S01]  /*3d230*/  IMAD.HI.U32 R6, R5, -0x7fe001, R6 ;  /* 0xff801fff05067827 */ /* 0x000fe200078e0006 */
[----:B------:R-:W-:Y:S02]  /*3d240*/  SHF.R.S32.HI R3, RZ, 0x1f, R5 ;  /* 0x0000001fff037819 */ /* 0x000fe40000011405 */
[----:B------:R-:W-:Y:S01]  /*3d250*/  SHF.R.S32.HI R0, RZ, 0x1f, R11 ;  /* 0x0000001fff007819 */ /* 0x000fe2000001140b */
[----:B------:R-:W-:-:S04]  /*3d260*/  IMAD.HI.U32 R10, R11, -0x7fe001, R8 ;  /* 0xff801fff0b0a7827 */ /* 0x000fc800078e0008 */
[----:B------:R-:W-:Y:S02]  /*3d270*/  IMAD R3, R3, -0x7fe001, RZ ;  /* 0xff801fff03037824 */ /* 0x000fe400078e02ff */
[----:B------:R-:W-:Y:S02]  /*3d280*/  IMAD R0, R0, -0x7fe001, RZ ;  /* 0xff801fff00007824 */ /* 0x000fe400078e02ff */
[----:B------:R-:W-:Y:S01]  /*3d290*/  @!P0 VIADD R2, R2, 0x7fe001 ;  /* 0x007fe00102028836 */ /* 0x000fe20000000000 */
[----:B------:R-:W-:Y:S01]  /*3d2a0*/  IADD3 R8, PT, PT, R6, -R5, R3 ;  /* 0x8000000506087210 */ /* 0x000fe20007ffe003 */
[----:B------:R-:W-:Y:S01]  /*3d2b0*/  @!P1 VIADD R4, R4, 0x7fe001 ;  /* 0x007fe00104049836 */ /* 0x000fe20000000000 */
[----:B------:R-:W-:Y:S01]  /*3d2c0*/  IADD3 R6, PT, PT, R10, -R11, R0 ;  /* 0x8000000b0a067210 */ /* 0x000fe20007ffe000 */
[----:B------:R-:W-:Y:S01]  /*3d2d0*/  HFMA2 R0, -RZ, RZ, 0, 1.1920928955078125e-07 ;  /* 0x00000002ff007431 */ /* 0x000fe200000001ff */
[----:B------:R0:W-:Y:S04]  /*3d2e0*/  STL [R1+0x4c00], R2 ;  /* 0x004c000201007387 */ /* 0x0001e80000100800 */
[----:B------:R0:W-:Y:S04]  /*3d2f0*/  STL [R1+0x4e00], R8 ;  /* 0x004e000801007387 */ /* 0x0001e80000100800 */
[----:B------:R0:W-:Y:S04]  /*3d300*/  STL [R1+0x4c04], R4 ;  /* 0x004c040401007387 */ /* 0x0001e80000100800 */
[----:B------:R0:W-:Y:S02]  /*3d310*/  STL [R1+0x4e04], R6 ;  /* 0x004e040601007387 */ /* 0x0001e40000100800 */
.L_x_168:
[----:B01----:R-:W-:-:S05]  /*3d320*/  IMAD R4, R0, 0x4, R35 ;  /* 0x0000000400047824 */ /* 0x003fca00078e0223 */
        /* <DEDUP_REMOVED lines=154> */
[----:B------:R-:W-:Y:S02]  /*3dcd0*/  VIADD R4, R0, 0x8 ;  /* 0x0000000800047836 */ /* 0x000fe40000000000 */
[----:B------:R-:W-:Y:S01]  /*3dce0*/  @!P0 VIADD R8, R8, 0x7fe001 ;  /* 0x007fe00108088836 */ /* 0x000fe20000000000 */
[----:B------:R-:W-:Y:S02]  /*3dcf0*/  IADD3 R10, PT, PT, R10, -R5, R2 ;  /* 0x800000050a0a7210 */ /* 0x000fe40007ffe002 */
[----:B------:R-:W-:Y:S02]  /*3dd00*/  LEA R4, R4, R35, 0x2 ;  /* 0x0000002304047211 */ /* 0x000fe400078e10ff */
[----:B------:R1:W-:Y:S04]  /*3dd10*/  STL [R7], R8 ;  /* 0x0000000807007387 */ /* 0x0003e80000100800 */
[----:B------:R1:W-:Y:S04]  /*3dd20*/  STL [R7+0x200], R10 ;  /* 0x0002000a07007387 */ /* 0x0003e80000100800 */
[----:B------:R-:W2:Y:S04]  /*3dd30*/  LDL R2, [R4] ;  /* 0x0000000004027983 */ /* 0x000ea80000100800 */
[----:B------:R-:W2:Y:S01]  /*3dd40*/  LDL R3, [R4+0x200] ;  /* 0x0002000004037983 */ /* 0x000ea20000100800 */
[----:B------:R-:W-:Y:S01]  /*3dd50*/  IADD3 R0, PT, PT, R0, 0x9, RZ ;  /* 0x0000000900007810 */ /* 0x000fe20007ffe0ff */
        /* <DEDUP_REMOVED lines=18> */
[----:B------:R-:W1:Y:S04]  /*3de80*/  LDL R11, [R1+0x4c04] ;  /* 0x004c0400010b7983 */ /* 0x000e680000100800 */
[----:B------:R-:W2:Y:S04]  /*3de90*/  LDL R9, [R1+0x4c00] ;  /* 0x004c000001097983 */ /* 0x000ea80000100800 */
[----:B------:R-:W3:Y:S04]  /*3dea0*/  LDL R13, [R1+0x4c08] ;  /* 0x004c0800010d7983 */ /* 0x000ee80000100800 */
[----:B------:R-:W4:Y:S01]  /*3deb0*/  LDL R0, [R1+0x4c0c] ;  /* 0x004c0c0001007983 */ /* 0x000f220000100800 */
[----:B-1----:R-:W-:-:S04]  /*3dec0*/  IMAD.WIDE R4, R11, 0x7f6021, RZ ;  /* 0x007f60210b047825 */ /* 0x002fc800078e02ff */
[----:B--2---:R-:W-:-:S04]  /*3ded0*/  IMAD.WIDE R2, R9, 0x7f6021, RZ ;  /* 0x007f602109027825 */ /* 0x004fc800078e02ff */
[----:B------:R-:W-:Y:S02]  /*3dee0*/  IMAD R11, R11, 0x60038021, RZ ;  /* 0x600380210b0b7824 */ /* 0x000fe400078e02ff */
[----:B---3--:R-:W-:-:S04]  /*3def0*/  IMAD.WIDE R6, R13, 0x7f6021, RZ ;  /* 0x007f60210d067825 */ /* 0x008fc800078e02ff */
[----:B------:R-:W-:Y:S02]  /*3df00*/  IMAD R9, R9, 0x60038021, RZ ;  /* 0x6003802109097824 */ /* 0x000fe400078e02ff */
[----:B------:R-:W-:Y:S02]  /*3df10*/  IMAD R13, R13, 0x60038021, RZ ;  /* 0x600380210d0d7824 */ /* 0x000fe400078e02ff */
[----:B------:R-:W-:-:S04]  /*3df20*/  IMAD.HI.U32 R4, R11, -0x7fe001, R4 ;  /* 0xff801fff0b047827 */ /* 0x000fc800078e0004 */
[----:B----4-:R-:W-:Y:S02]  /*3df30*/  IMAD R5, R0, 0x60038021, RZ ;  /* 0x6003802100057824 */ /* 0x010fe400078e02ff */
[----:B------:R-:W-:Y:S01]  /*3df40*/  IMAD.HI.U32 R8, R9, -0x7fe001, R2 ;  /* 0xff801fff09087827 */ /* 0x000fe200078e0002 */
        /* <DEDUP_REMOVED lines=8> */
[----:B------:R-:W-:Y:S02]  /*3dfd0*/  IMAD R2, R6, -0x7fe001, RZ ;  /* 0xff801fff06027824 */ /* 0x000fe400078e02ff */
[----:B------:R-:W-:Y:S02]  /*3dfe0*/  IMAD R10, R10, -0x7fe001, RZ ;  /* 0xff801fff0a0a7824 */ /* 0x000fe400078e02ff */
[----:B------:R-:W-:Y:S01]  /*3dff0*/  IMAD R0, R0, -0x7fe001, RZ ;  /* 0xff801fff00007824 */ /* 0x000fe200078e02ff */
[----:B------:R-:W-:Y:S02]  /*3e000*/  IADD3 R6, PT, PT, R4, -R11, R7 ;  /* 0x8000000b04067210 */ /* 0x000fe40007ffe007 */
[----:B------:R-:W-:Y:S02]  /*3e010*/  IADD3 R4, PT, PT, R12, -R13, R2 ;  /* 0x8000000d0c047210 */ /* 0x000fe40007ffe002 */
[----:B------:R-:W-:-:S02]  /*3e020*/  IADD3 R8, PT, PT, R8, -R9, R10 ;  /* 0x8000000908087210 */ /* 0x000fc40007ffe00a */
[----:B------:R-:W-:Y:S01]  /*3e030*/  IADD3 R2, PT, PT, R14, -R5, R0 ;  /* 0x800000050e027210 */ /* 0x000fe20007ffe000 */
[----:B------:R0:W-:Y:S04]  /*3e040*/  STL [R1+0x4c04], R6 ;  /* 0x004c040601007387 */ /* 0x0001e80000100800 */
[----:B------:R0:W-:Y:S04]  /*3e050*/  STL [R1+0x4c00], R8 ;  /* 0x004c000801007387 */ /* 0x0001e80000100800 */
[----:B------:R0:W-:Y:S04]  /*3e060*/  STL [R1+0x4c08], R4 ;  /* 0x004c080401007387 */ /* 0x0001e80000100800 */
[----:B------:R0:W-:Y:S01]  /*3e070*/  STL [R1+0x4c0c], R2 ;  /* 0x004c0c0201007387 */ /* 0x0001e20000100800 */
[----:B------:R-:W-:-:S07]  /*3e080*/  IMAD.MOV.U32 R0, RZ, RZ, 0x4 ;  /* 0x00000004ff007424 */ /* 0x000fce00078e00ff */
.L_x_169:
[----:B0-2---:R-:W-:-:S05]  /*3e090*/  IMAD R4, R0, 0x4, R35 ;  /* 0x0000000400047824 */ /* 0x005fca00078e0223 */
[----:B------:R-:W2:Y:S02]  /*3e0a0*/  LDL R2, [R4] ;  /* 0x0000000004027983 */ /* 0x000ea40000100800 */
[C---:B--2---:R-:W-:Y:S02]  /*3e0b0*/  IMAD R7, R2.reuse, 0x60038021, RZ ;  /* 0x6003802102077824 */ /* 0x044fe400078e02ff */
[----:B------:R-:W-:-:S03]  /*3e0c0*/  IMAD.WIDE R2, R2, 0x7f6021, RZ ;  /* 0x007f602102027825 */ /* 0x000fc600078e02ff */
[----:B------:R-:W-:Y:S01]  /*3e0d0*/  SHF.R.S32.HI R5, RZ, 0x1f, R7 ;  /* 0x0000001fff057819 */ /* 0x000fe20000011407 */
[----:B------:R-:W-:Y:S01]  /*3e0e0*/  IMAD.HI.U32 R6, R7, -0x7fe001, R2 ;  /* 0xff801fff07067827 */ /* 0x000fe200078e0002 */
[----:B------:R-:W-:-:S03]  /*3e0f0*/  IADD3 R2, PT, PT, R0, 0x1, RZ ;  /* 0x0000000100027810 */ /* 0x000fc60007ffe0ff */
[----:B------:R-:W-:-:S05]  /*3e100*/  IMAD R5, R5, -0x7fe001, RZ ;  /* 0xff801fff05057824 */ /* 0x000fca00078e02ff */
[----:B------:R-:W-:Y:S01]  /*3e110*/  IADD3 R7, PT, PT, R6, -R7, R5 ;  /* 0x8000000706077210 */ /* 0x000fe20007ffe005 */
[----:B------:R-:W-:-:S04]  /*3e120*/  IMAD R5, R2, 0x4, R35 ;  /* 0x0000000402057824 */ /* 0x000fc800078e0223 */
[----:B------:R0:W-:Y:S04]  /*3e130*/  STL [R4], R7 ;  /* 0x0000000704007387 */ /* 0x0001e80000100800 */
[----:B------:R-:W2:Y:S02]  /*3e140*/  LDL R2, [R5] ;  /* 0x0000000005027983 */ /* 0x000ea40000100800 */
[C---:B--2---:R-:W-:Y:S02]  /*3e150*/  IMAD R9, R2.reuse, 0x60038021, RZ ;  /* 0x6003802102097824 */ /* 0x044fe400078e02ff */
[----:B------:R-:W-:-:S03]  /*3e160*/  IMAD.WIDE R2, R2, 0x7f6021, RZ ;  /* 0x007f602102027825 */ /* 0x000fc600078e02ff */
[----:B------:R-:W-:Y:S01]  /*3e170*/  SHF.R.S32.HI R6, RZ, 0x1f, R9 ;  /* 0x0000001fff067819 */ /* 0x000fe20000011409 */
[----:B------:R-:W-:-:S04]  /*3e180*/  IMAD.HI.U32 R8, R9, -0x7fe001, R2 ;  /* 0xff801fff09087827 */ /* 0x000fc800078e0002 */
[----:B------:R-:W-:Y:S02]  /*3e190*/  IMAD R6, R6, -0x7fe001, RZ ;  /* 0xff801fff06067824 */ /* 0x000fe400078e02ff */
[----:B------:R-:W-:-:S03]  /*3e1a0*/  VIADD R2, R0, 0x2 ;  /* 0x0000000200027836 */ /* 0x000fc60000000000 */
[----:B------:R-:W-:Y:S02]  /*3e1b0*/  IADD3 R8, PT, PT, R8, -R9, R6 ;  /* 0x8000000908087210 */ /* 0x000fe40007ffe006 */
[----:B------:R-:W-:-:S03]  /*3e1c0*/  LEA R6, R2, R35, 0x2 ;  /* 0x0000002302067211 */ /* 0x000fc600078e10ff */
[----:B------:R1:W-:Y:S04]  /*3e1d0*/  STL [R5], R8 ;  /* 0x0000000805007387 */ /* 0x0003e80000100800 */
[----:B------:R-:W2:Y:S02]  /*3e1e0*/  LDL R2, [R6] ;  /* 0x0000000006027983 */ /* 0x000ea40000100800 */
[C---:B--2---:R-:W-:Y:S02]  /*3e1f0*/  IMAD R9, R2.reuse, 0x60038021, RZ ;  /* 0x6003802102097824 */ /* 0x044fe400078e02ff */
[----:B------:R-:W-:-:S03]  /*3e200*/  IMAD.WIDE R2, R2, 0x7f6021, RZ ;  /* 0x007f602102027825 */ /* 0x000fc600078e02ff */
[----:B0-----:R-:W-:Y:S01]  /*3e210*/  SHF.R.S32.HI R4, RZ, 0x1f, R9 ;  /* 0x0000001fff047819 */ /* 0x001fe20000011409 */
[----:B------:R-:W-:-:S04]  /*3e220*/  IMAD.HI.U32 R10, R9, -0x7fe001, R2 ;  /* 0xff801fff090a7827 */ /* 0x000fc800078e0002 */
[----:B------:R-:W-:Y:S02]  /*3e230*/  IMAD R4, R4, -0x7fe001, RZ ;  /* 0xff801fff04047824 */ /* 0x000fe400078e02ff */
[----:B------:R-:W-:-:S03]  /*3e240*/  VIADD R2, R0, 0x3 ;  /* 0x0000000300027836 */ /* 0x000fc60000000000 */
[----:B------:R-:W-:Y:S01]  /*3e250*/  IADD3 R9, PT, PT, R10, -R9, R4 ;  /* 0x800000090a097210 */ /* 0x000fe20007ffe004 */
[----:B------:R-:W-:-:S04]  /*3e260*/  IMAD R4, R2, 0x4, R35 ;  /* 0x0000000402047824 */ /* 0x000fc800078e0223 */
[----:B------:R0:W-:Y:S04]  /*3e270*/  STL [R6], R9 ;  /* 0x0000000906007387 */ /* 0x0001e80000100800 */
[----:B------:R-:W2:Y:S02]  /*3e280*/  LDL R2, [R4] ;  /* 0x0000000004027983 */ /* 0x000ea40000100800 */
[C---:B--2---:R-:W-:Y:S02]  /*3e290*/  IMAD R7, R2.reuse, 0x60038021, RZ ;  /* 0x6003802102077824 */ /* 0x044fe400078e02ff */
[----:B------:R-:W-:-:S03]  /*3e2a0*/  IMAD.WIDE R2, R2, 0x7f6021, RZ ;  /* 0x007f602102027825 */ /* 0x000fc600078e02ff */
[----:B-1----:R-:W-:Y:S01]  /*3e2b0*/  SHF.R.S32.HI R5, RZ, 0x1f, R7 ;  /* 0x0000001fff057819 */ /* 0x002fe20000011407 */
[----:B------:R-:W-:Y:S01]  /*3e2c0*/  IMAD.HI.U32 R8, R7, -0x7fe001, R2 ;  /* 0xff801fff07087827 */ /* 0x000fe200078e0002 */
[----:B------:R-:W-:-:S03]  /*3e2d0*/  IADD3 R2, PT, PT, R0, 0x4, RZ ;  /* 0x0000000400027810 */ /* 0x000fc60007ffe0ff */
[----:B------:R-:W-:-:S05]  /*3e2e0*/  IMAD R5, R5, -0x7fe001, RZ ;  /* 0xff801fff05057824 */ /* 0x000fca00078e02ff */
[----:B------:R-:W-:Y:S01]  /*3e2f0*/  IADD3 R7, PT, PT, R8, -R7, R5 ;  /* 0x8000000708077210 */ /* 0x000fe20007ffe005 */
[----:B------:R-:W-:-:S04]  /*3e300*/  IMAD R5, R2, 0x4, R35 ;  /* 0x0000000402057824 */ /* 0x000fc800078e0223 */
[----:B------:R1:W-:Y:S04]  /*3e310*/  STL [R4], R7 ;  /* 0x0000000704007387 */ /* 0x0003e80000100800 */
[----:B------:R-:W0:Y:S02]  /*3e320*/  LDL R2, [R5] ;  /* 0x0000000005027983 */ /* 0x000e240000100800 */
[C---:B0-----:R-:W-:Y:S02]  /*3e330*/  IMAD R9, R2.reuse, 0x60038021, RZ ;  /* 0x6003802102097824 */ /* 0x041fe400078e02ff */
        /* <DEDUP_REMOVED lines=11> */
[----:B-1----:R-:W-:Y:S01]  /*3e3f0*/  SHF.R.S32.HI R4, RZ, 0x1f, R9 ;  /* 0x0000001fff047819 */ /* 0x002fe20000011409 */
        /* <DEDUP_REMOVED lines=9> */
[----:B0-----:R-:W-:Y:S01]  /*3e490*/  SHF.R.S32.HI R5, RZ, 0x1f, R7 ;  /* 0x0000001fff057819 */ /* 0x001fe20000011407 */
[----:B------:R-:W-:Y:S01]  /*3e4a0*/  IMAD.HI.U32 R8, R7, -0x7fe001, R2 ;  /* 0xff801fff07087827 */ /* 0x000fe200078e0002 */
[----:B------:R-:W-:-:S03]  /*3e4b0*/  IADD3 R2, PT, PT, R0, 0x7, RZ ;  /* 0x0000000700027810 */ /* 0x000fc60007ffe0ff */
[----:B------:R-:W-:-:S05]  /*3e4c0*/  IMAD R5, R5, -0x7fe001, RZ ;  /* 0xff801fff05057824 */ /* 0x000fca00078e02ff */
[----:B------:R-:W-:Y:S01]  /*3e4d0*/  IADD3 R7, PT, PT, R8, -R7, R5 ;  /* 0x8000000708077210 */ /* 0x000fe20007ffe005 */
[----:B------:R-:W-:-:S04]  /*3e4e0*/  IMAD R5, R2, 0x4, R35 ;  /* 0x0000000402057824 */ /* 0x000fc800078e0223 */
[----:B------:R0:W-:Y:S04]  /*3e4f0*/  STL [R4], R7 ;  /* 0x0000000704007387 */ /* 0x0001e80000100800 */
[----:B------:R-:W1:Y:S02]  /*3e500*/  LDL R2, [R5] ;  /* 0x0000000005027983 */ /* 0x000e640000100800 */
[C---:B-1----:R-:W-:Y:S02]  /*3e510*/  IMAD R9, R2.reuse, 0x60038021, RZ ;  /* 0x6003802102097824 */ /* 0x042fe400078e02ff */
        /* <DEDUP_REMOVED lines=195> */
[----:B------:R-:W-:Y:S01]  /*3f150*/  IADD3 R7, PT, PT, R2, -R7, R3 ;  /* 0x8000000702077210 */ /* 0x000fe20007ffe003 */
[----:B------:R-:W-:-:S04]  /*3f160*/  IMAD R4, R4, 0x4, R35 ;  /* 0x0000000404047824 */ /* 0x000fc800078e0223 */
[----:B------:R2:W-:Y:S04]  /*3f170*/  STL [R6], R7 ;  /* 0x0000000706007387 */ /* 0x0005e80000100800 */
[----:B------:R-:W3:Y:S01]  /*3f180*/  LDL R2, [R4] ;  /* 0x0000000004027983 */ /* 0x000ee20000100800 */
[----:B------:R-:W-:-:S04]  /*3f190*/  IADD3 R0, PT, PT, R0, 0x1c, RZ ;  /* 0x0000001c00007810 */ /* 0x000fc80007ffe0ff */
[----:B------:R-:W-:Y:S01]  /*3f1a0*/  ISETP.NE.AND P0, PT, R0, 0x100, PT ;  /* 0x000001000000780c */ /* 0x000fe20003f05270 */
[C---:B---3--:R-:W-:Y:S02]  /*3f1b0*/  IMAD R9, R2.reuse, 0x60038021, RZ ;  /* 0x6003802102097824 */ /* 0x048fe400078e02ff */
[----:B------:R-:W-:-:S03]  /*3f1c0*/  IMAD.WIDE R2, R2, 0x7f6021, RZ ;  /* 0x007f602102027825 */ /* 0x000fc600078e02ff */
[----:B-1----:R-:W-:Y:S01]  /*3f1d0*/  SHF.R.S32.HI R5, RZ, 0x1f, R9 ;  /* 0x0000001fff057819 */ /* 0x002fe20000011409 */
[----:B------:R-:W-:-:S04]  /*3f1e0*/  IMAD.HI.U32 R2, R9, -0x7fe001, R2 ;  /* 0xff801fff09027827 */ /* 0x000fc800078e0002 */
[----:B------:R-:W-:-:S05]  /*3f1f0*/  IMAD R3, R5, -0x7fe001, RZ ;  /* 0xff801fff05037824 */ /* 0x000fca00078e02ff */
[----:B------:R-:W-:-:S05]  /*3f200*/  IADD3 R3, PT, PT, R2, -R9, R3 ;  /* 0x8000000902037210 */ /* 0x000fca0007ffe003 */
[----:B------:R2:W-:Y:S01]  /*3f210*/  STL [R4], R3 ;  /* 0x0000000304007387 */ /* 0x0005e20000100800 */
[----:B------:R-:W-:Y:S05]  /*3f220*/  @P0 BRA `(.L_x_169) ;  /* 0xffffffec00980947 */ /* 0x000fea000383ffff */
[----:B------:R-:W3:Y:S04]  /*3f230*/  LDL R9, [R1] ;  /* 0x0000000001097983 */ /* 0x000ee80000100800 */
[----:B------:R-:W3:Y:S04]  /*3f240*/  LDL R0, [R1+0x4c00] ;  /* 0x004c000001007983 */ /* 0x000ee80000100800 */
[----:B--2---:R-:W2:Y:S04]  /*3f250*/  LDL R7, [R1+0xc] ;  /* 0x00000c0001077983 */ /* 0x004ea80000100800 */
[----:B------:R-:W2:Y:S04]  /*3f260*/  LDL R8, [R1+0x4c0c] ;  /* 0x004c0c0001087983 */ /* 0x000ea80000100800 */
[----:B------:R-:W4:Y:S04]  /*3f270*/  LDL R3, [R1+0x4] ;  /* 0x0000040001037983 */ /* 0x000f280000100800 */
[----:B------:R-:W4:Y:S04]  /*3f280*/  LDL R4, [R1+0x4c04] ;  /* 0x004c040001047983 */ /* 0x000f280000100800 */
[----:B------:R-:W5:Y:S04]  /*3f290*/  LDL R5, [R1+0x8] ;  /* 0x0000080001057983 */ /* 0x000f680000100800 */
[----:B------:R-:W5:Y:S01]  /*3f2a0*/  LDL R6, [R1+0x4c08] ;  /* 0x004c080001067983 */ /* 0x000f620000100800 */
[----:B---3--:R-:W-:-:S02]  /*3f2b0*/  IMAD.IADD R2, R9, 0x1, R0 ;  /* 0x0000000109027824 */ /* 0x008fc400078e0200 */
[----:B--2---:R-:W-:-:S03]  /*3f2c0*/  IMAD.IADD R8, R7, 0x1, R8 ;  /* 0x0000000107087824 */ /* 0x004fc600078e0208 */
[----:B------:R-:W-:Y:S01]  /*3f2d0*/  ISETP.GT.AND P0, PT, R2, 0x7fe000, PT ;  /* 0x007fe0000200780c */ /* 0x000fe20003f04270 */
[----:B----4-:R-:W-:Y:S01]  /*3f2e0*/  IMAD.IADD R4, R3, 0x1, R4 ;  /* 0x0000000103047824 */ /* 0x010fe200078e0204 */
[----:B------:R-:W-:Y:S02]  /*3f2f0*/  ISETP.GT.AND P3, PT, R8, 0x7fe000, PT ;  /* 0x007fe0000800780c */ /* 0x000fe40003f64270 */
[----:B-----5:R-:W-:Y:S02]  /*3f300*/  IADD3 R6, PT, PT, R5, R6, RZ ;  /* 0x0000000605067210 */ /* 0x020fe40007ffe0ff */
[----:B------:R-:W-:Y:S02]  /*3f310*/  ISETP.GT.AND P1, PT, R4, 0x7fe000, PT ;  /* 0x007fe0000400780c */ /* 0x000fe40003f24270 */
[----:B------:R-:W-:-:S05]  /*3f320*/  ISETP.GT.AND P2, PT, R6, 0x7fe000, PT ;  /* 0x007fe0000600780c */ /* 0x000fca0003f44270 */
[----:B------:R-:W-:Y:S02]  /*3f330*/  @P0 VIADD R2, R2, 0xff801fff ;  /* 0xff801fff02020836 */ /* 0x000fe40000000000 */
[----:B------:R-:W-:-:S03]  /*3f340*/  @P3 VIADD R8, R8, 0xff801fff ;  /* 0xff801fff08083836 */ /* 0x000fc60000000000 */
[----:B------:R-:W-:Y:S02]  /*3f350*/  ISETP.GE.AND P0, PT, R2, RZ, PT ;  /* 0x000000ff0200720c */ /* 0x000fe40003f06270 */
[----:B------:R-:W-:Y:S01]  /*3f360*/  @P1 IADD3 R4, PT, PT, R4, -0x7fe001, RZ ;  /* 0xff801fff04041810 */ /* 0x000fe20007ffe0ff */
[----:B------:R-:W-:Y:S01]  /*3f370*/  @P2 VIADD R6, R6, 0xff801fff ;  /* 0xff801fff06062836 */ /* 0x000fe20000000000 */
[----:B------:R-:W-:Y:S02]  /*3f380*/  ISETP.GE.AND P3, PT, R8, RZ, PT ;  /* 0x000000ff0800720c */ /* 0x000fe40003f66270 */
[----:B------:R-:W-:Y:S02]  /*3f390*/  ISETP.GE.AND P1, PT, R4, RZ, PT ;  /* 0x000000ff0400720c */ /* 0x000fe40003f26270 */
[----:B------:R-:W-:-:S05]  /*3f3a0*/  ISETP.GE.AND P2, PT, R6, RZ, PT ;  /* 0x000000ff0600720c */ /* 0x000fca0003f46270 */
[----:B------:R-:W-:-:S04]  /*3f3b0*/  @!P0 IADD3 R2, PT, PT, R2, 0x7fe001, RZ ;  /* 0x007fe00102028810 */ /* 0x000fc80007ffe0ff */
[----:B------:R-:W-:Y:S02]  /*3f3c0*/  @!P3 IADD3 R8, PT, PT, R8, 0x7fe001, RZ ;  /* 0x007fe0010808b810 */ /* 0x000fe40007ffe0ff */
[----:B------:R-:W-:Y:S02]  /*3f3d0*/  @!P1 VIADD R4, R4, 0x7fe001 ;  /* 0x007fe00104049836 */ /* 0x000fe40000000000 */
[----:B------:R-:W-:Y:S01]  /*3f3e0*/  @!P2 VIADD R6, R6, 0x7fe001 ;  /* 0x007fe0010606a836 */ /* 0x000fe20000000000 */
[----:B------:R0:W-:Y:S04]  /*3f3f0*/  STL [R1+0x3400], R2 ;  /* 0x0034000201007387 */ /* 0x0001e80000100800 */
[----:B------:R0:W-:Y:S04]  /*3f400*/  STL [R1+0x3404], R4 ;  /* 0x0034040401007387 */ /* 0x0001e80000100800 */
[----:B------:R0:W-:Y:S04]  /*3f410*/  STL [R1+0x3408], R6 ;  /* 0x0034080601007387 */ /* 0x0001e80000100800 */
[----:B------:R0:W-:Y:S01]  /*3f420*/  STL [R1+0x340c], R8 ;  /* 0x00340c0801007387 */ /* 0x0001e20000100800 */
[----:B------:R-:W-:-:S07]  /*3f430*/  IMAD.MOV.U32 R0, RZ, RZ, 0x4 ;  /* 0x00000004ff007424 */ /* 0x000fce00078e00ff */
.L_x_170:
[----:B0-----:R-:W-:-:S05]  /*3f440*/  IMAD R2, R0, 0x4, R1 ;  /* 0x0000000400027824 */ /* 0x001fca00078e0201 */
[----:B------:R-:W2:Y:S04]  /*3f450*/  LDL R3, [R2] ;  /* 0x0000000002037983 */ /* 0x000ea80000100800 */
[----:B------:R-:W2:Y:S02]  /*3f460*/  LDL R4, [R2+0x4c00] ;  /* 0x004c000002047983 */ /* 0x000ea40000100800 */
[----:B--2---:R-:W-:Y:S01]  /*3f470*/  IADD3 R3, PT, PT, R3, R4, RZ ;  /* 0x0000000403037210 */ /* 0x004fe20007ffe0ff */
[----:B------:R-:W-:-:S03]  /*3f480*/  VIADD R4, R0, 0x1 ;  /* 0x0000000100047836 */ /* 0x000fc60000000000 */
[----:B------:R-:W-:Y:S01]  /*3f490*/  ISETP.GT.AND P0, PT, R3, 0x7fe000, PT ;  /* 0x007fe0000300780c */ /* 0x000fe20003f04270 */
[----:B------:R-:W-:-:S12]  /*3f4a0*/  IMAD R4, R4, 0x4, R1 ;  /* 0x0000000404047824 */ /* 0x000fd800078e0201 */
[----:B------:R-:W-:-:S05]  /*3f4b0*/  @P0 VIADD R3, R3, 0xff801fff ;  /* 0xff801fff03030836 */ /* 0x000fca0000000000 */
[----:B------:R-:W-:-:S13]  /*3f4c0*/  ISETP.GE.AND P0, PT, R3, RZ, PT ;  /* 0x000000ff0300720c */ /* 0x000fda0003f06270 */
[----:B------:R-:W-:-:S05]  /*3f4d0*/  @!P0 IADD3 R3, PT, PT, R3, 0x7fe001, RZ ;  /* 0x007fe00103038810 */ /* 0x000fca0007ffe0ff */
[----:B------:R0:W-:Y:S04]  /*3f4e0*/  STL [R2+0x3400], R3 ;  /* 0x0034000302007387 */ /* 0x0001e80000100800 */
[----:B------:R-:W2:Y:S04]  /*3f4f0*/  LDL R5, [R4] ;  /* 0x0000000004057983 */ /* 0x000ea80000100800 */
[----:B------:R-:W2:Y:S02]  /*3f500*/  LDL R6, [R4+0x4c00] ;  /* 0x004c000004067983 */ /* 0x000ea40000100800 */
[----:B--2---:R-:W-:-:S02]  /*3f510*/  IMAD.IADD R5, R5, 0x1, R6 ;  /* 0x0000000105057824 */ /* 0x004fc400078e0206 */
[----:B------:R-:W-:-:S03]  /*3f520*/  VIADD R6, R0, 0x2 ;  /* 0x0000000200067836 */ /* 0x000fc60000000000 */
[----:B------:R-:W-:Y:S02]  /*3f530*/  ISETP.GT.AND P0, PT, R5, 0x7fe000, PT ;  /* 0x007fe0000500780c */ /* 0x000fe40003f04270 */
[----:B------:R-:W-:-:S11]  /*3f540*/  LEA R6, R6, R1, 0x2 ;  /* 0x0000000106067211 */ /* 0x000fd600078e10ff */
[----:B------:R-:W-:-:S04]  /*3f550*/  @P0 IADD3 R5, PT, PT, R5, -0x7fe001, RZ ;  /* 0xff801fff05050810 */ /* 0x000fc80007ffe0ff */
[----:B------:R-:W-:-:S13]  /*3f560*/  ISETP.GE.AND P0, PT, R5, RZ, PT ;  /* 0x000000ff0500720c */ /* 0x000fda0003f06270 */
[----:B------:R-:W-:-:S05]  /*3f570*/  @!P0 VIADD R5, R5, 0x7fe001 ;  /* 0x007fe00105058836 */ /* 0x000fca0000000000 */
[----:B------:R1:W-:Y:S04]  /*3f580*/  STL [R4+0x3400], R5 ;  /* 0x0034000504007387 */ /* 0x0003e80000100800 */
[----:B0-----:R-:W2:Y:S04]  /*3f590*/  LDL R2, [R6] ;  /* 0x0000000006027983 */ /* 0x001ea80000100800 */
[----:B------:R-:W2:Y:S02]  /*3f5a0*/  LDL R3, [R6+0x4c00] ;  /* 0x004c000006037983 */ /* 0x000ea40000100800 */
[----:B--2---:R-:W-:Y:S01]  /*3f5b0*/  IMAD.IADD R3, R2, 0x1, R3 ;  /* 0x0000000102037824 */ /* 0x004fe200078e0203 */
[----:B------:R-:W-:-:S04]  /*3f5c0*/  IADD3 R2, PT, PT, R0, 0x3, RZ ;  /* 0x0000000300027810 */ /* 0x000fc80007ffe0ff */
[----:B------:R-:W-:Y:S01]  /*3f5d0*/  ISETP.GT.AND P0, PT, R3, 0x7fe000, PT ;  /* 0x007fe0000300780c */ /* 0x000fe20003f04270 */
[----:B------:R-:W-:-:S12]  /*3f5e0*/  IMAD R2, R2, 0x4, R1 ;  /* 0x0000000402027824 */ /* 0x000fd800078e0201 */
[----:B------:R-:W-:-:S05]  /*3f5f0*/  @P0 VIADD R3, R3, 0xff801fff ;  /* 0xff801fff03030836 */ /* 0x000fca0000000000 */
[----:B------:R-:W-:-:S13]  /*3f600*/  ISETP.GE.AND P0, PT, R3, RZ, PT ;  /* 0x000000ff0300720c */ /* 0x000fda0003f06270 */
[----:B------:R-:W-:-:S05]  /*3f610*/  @!P0 VIADD R3, R3, 0x7fe001 ;  /* 0x007fe00103038836 */ /* 0x000fca0000000000 */
[----:B------:R0:W-:Y:S04]  /*3f620*/  STL [R6+0x3400], R3 ;  /* 0x0034000306007387 */ /* 0x0001e80000100800 */
[----:B-1----:R-:W2:Y:S04]  /*3f630*/  LDL R4, [R2] ;  /* 0x0000000002047983 */ /* 0x002ea80000100800 */
        /* <DEDUP_REMOVED lines=9> */
[----:B0-----:R-:W2:Y:S04]  /*3f6d0*/  LDL R3, [R4] ;  /* 0x0000000004037983 */ /* 0x001ea80000100800 */
        /* <DEDUP_REMOVED lines=9> */
[----:B-1----:R-:W2:Y:S04]  /*3f770*/  LDL R2, [R6] ;  /* 0x0000000006027983 */ /* 0x002ea80000100800 */
        /* <DEDUP_REMOVED lines=9> */
[----:B0-----:R-:W2:Y:S04]  /*3f810*/  LDL R3, [R2] ;  /* 0x0000000002037983 */ /* 0x001ea80000100800 */
        /* <DEDUP_REMOVED lines=9> */
[----:B-1----:R-:W2:Y:S04]  /*3f8b0*/  LDL R5, [R4] ;  /* 0x0000000004057983 */ /* 0x002ea80000100800 */
        /* <DEDUP_REMOVED lines=109> */
[----:B------:R-:W2:Y:S04]  /*3ff90*/  LDL R2, [R7] ;  /* 0x0000000007027983 */ /* 0x000ea80000100800 */
[----:B0-----:R-:W2:Y:S02]  /*3ffa0*/  LDL R3, [R7+0x4c00] ;  /* 0x004c000007037983 */ /* 0x001ea40000100800 */
        /* <DEDUP_REMOVED lines=8> */
[----:B------:R-:W1:Y:S04]  /*40030*/  LDL R2, [R8] ;  /* 0x0000000008027983 */ /* 0x000e680000100800 */
[----:B------:R-:W1:Y:S02]  /*40040*/  LDL R3, [R8+0x4c00] ;  /* 0x004c000008037983 */ /* 0x000e640000100800 */
[----:B-1----:R-:W-:-:S02]  /*40050*/  IMAD.IADD R5, R2, 0x1, R3 ;  /* 0x0000000102057824 */ /* 0x002fc400078e0203 */
[----:B------:R-:W-:-:S03]  /*40060*/  VIADD R2, R0, 0x14 ;  /* 0x0000001400027836 */ /* 0x000fc60000000000 */
[----:B------:R-:W-:Y:S02]  /*40070*/  ISETP.GT.AND P0, PT, R5, 0x7fe000, PT ;  /* 0x007fe0000500780c */ /* 0x000fe40003f04270 */
[----:B------:R-:W-:-:S11]  /*40080*/  LEA R2, R2, R1, 0x2 ;  /* 0x0000000102027211 */ /* 0x000fd600078e10ff */
[----:B------:R-:W-:-:S04]  /*40090*/  @P0 IADD3 R5, PT, PT, R5, -0x7fe001, RZ ;  /* 0xff801fff05050810 */ /* 0x000fc80007ffe0ff */
[----:B------:R-:W-:-:S13]  /*400a0*/  ISETP.GE.AND P0, PT, R5, RZ, PT ;  /* 0x000000ff0500720c */ /* 0x000fda0003f06270 */
[----:B------:R-:W-:-:S05]  /*400b0*/  @!P0 VIADD R5, R5, 0x7fe001 ;  /* 0x007fe00105058836 */ /* 0x000fca0000000000 */
[----:B------:R1:W-:Y:S04]  /*400c0*/  STL [R8+0x3400], R5 ;  /* 0x0034000508007387 */ /* 0x0003e80000100800 */
[----:B------:R-:W2:Y:S04]  /*400d0*/  LDL R3, [R2] ;  /* 0x0000000002037983 */ /* 0x000ea80000100800 */
[----:B0-----:R-:W2:Y:S01]  /*400e0*/  LDL R4, [R2+0x4c00] ;  /* 0x004c000002047983 */ /* 0x001ea20000100800 */
[----:B------:R-:W-:Y:S02]  /*400f0*/  VIADD R0, R0, 0x15 ;  /* 0x0000001500007836 */ /* 0x000fe40000000000 */
[----:B--2---:R-:W-:-:S05]  /*40100*/  IMAD.IADD R3, R3, 0x1, R4 ;  /* 0x0000000103037824 */ /* 0x004fca00078e0204 */
[----:B------:R-:W-:-:S13]  /*40110*/  ISETP.GT.AND P0, PT, R3, 0x7fe000, PT ;  /* 0x007fe0000300780c */ /* 0x000fda0003f04270 */
[----:B------:R-:W-:-:S05]  /*40120*/  @P0 VIADD R3, R3, 0xff801fff ;  /* 0xff801fff03030836 */ /* 0x000fca0000000000 */
[----:B------:R-:W-:-:S13]  /*40130*/  ISETP.GE.AND P0, PT, R3, RZ, PT ;  /* 0x000000ff0300720c */ /* 0x000fda0003f06270 */
[----:B------:R-:W-:Y:S02]  /*40140*/  @!P0 IADD3 R3, PT, PT, R3, 0x7fe001, RZ ;  /* 0x007fe00103038810 */ /* 0x000fe40007ffe0ff */
[----:B------:R-:W-:-:S03]  /*40150*/  ISETP.NE.AND P0, PT, R0, 0x100, PT ;  /* 0x000001000000780c */ /* 0x000fc60003f05270 */
[----:B------:R1:W-:Y:S10]  /*40160*/  STL [R2+0x3400], R3 ;  /* 0x0034000302007387 */ /* 0x0003f40000100800 */
[----:B-1----:R-:W-:Y:S05]  /*40170*/  @P0 BRA `(.L_x_170) ;  /* 0xfffffff000b00947 */ /* 0x002fea000383ffff */
[----:B------:R-:W0:Y:S01]  /*40180*/  LDC.64 R12, c[0x0][0x390] ;  /* 0x0000e400ff0c7b82 */ /* 0x000e220000000a00 */
[----:B------:R-:W2:Y:S04]  /*40190*/  LDL R3, [R1+0x4400] ;  /* 0x0044000001037983 */ /* 0x000ea80000100800 */
[----:B------:R-:W3:Y:S03]  /*401a0*/  LDL R4, [R1+0x4404] ;  /* 0x0044040001047983 */ /* 0x000ee60000100800 */
[----:B------:R-:W1:Y:S01]  /*401b0*/  LDC.64 R16, c[0x0][0x390] ;  /* 0x0000e400ff107b82 */ /* 0x000e620000000a00 */
[----:B------:R-:W4:Y:S04]  /*401c0*/  LDL R6, [R1+0x4408] ;  /* 0x0044080001067983 */ /* 0x000f280000100800 */
[----:B------:R-:W5:Y:S04]  /*401d0*/  LDL R8, [R1+0x440c] ;  /* 0x00440c0001087983 */ /* 0x000f680000100800 */
[----:B0-----:R-:W2:Y:S04]  /*401e0*/  LDG.E.CONSTANT R0, desc[UR10][R12.64+0x1400] ;  /* 0x0014000a0c007981 */ /* 0x001ea8000c1e9900 */
[----:B-1----:R-:W3:Y:S04]  /*401f0*/  LDG.E.CONSTANT R5, desc[UR10][R16.64+0x1404] ;  /* 0x0014040a10057981 */ /* 0x002ee8000c1e9900 */
        /* <DEDUP_REMOVED lines=31> */
[----:B------:R-:W-:-:S07]  /*403f0*/  IMAD.MOV.U32 R0, RZ, RZ, 0x4 ;  /* 0x00000004ff007424 */ /* 0x000fce00078e00ff */
.L_x_171:
[C---:B01----:R-:W-:Y:S01]  /*40400*/  IMAD.WIDE.U32 R4, R0.reuse, 0x4, R2 ;  /* 0x0000000400047825 */ /* 0x043fe200078e0002 */
[----:B------:R-:W-:-:S05]  /*40410*/  LEA R9, R0, R1, 0x2 ;  /* 0x0000000100097211 */ /* 0x000fca00078e10ff */
        /* <DEDUP_REMOVED lines=10> */
[----:B------:R-:W-:Y:S01]  /*404c0*/  IADD3 R12, PT, PT, R12, -R11, R10 ;  /* 0x8000000b0c0c7210 */ /* 0x000fe20007ffe00a */
[----:B------:R-:W-:-:S04]  /*404d0*/  IMAD R10, R8, 0x4, R1 ;  /* 0x00000004080a7824 */ /* 0x000fc800078e0201 */
[----:B------:R0:W-:Y:S04]  /*404e0*/  STL [R9+0x4c00], R12 ;  /* 0x004c000c09007387 */ /* 0x0001e80000100800 */
[----:B------:R-:W2:Y:S01]  /*404f0*/  LDL R4, [R10+0x4400] ;  /* 0x004400000a047983 */ /* 0x000ea20000100800 */
[----:B------:R-:W-:Y:S01]  /*40500*/  IADD3 R8, PT, PT, R0, 0x2, RZ ;  /* 0x0000000200087810 */ /* 0x000fe20007ffe0ff */
        /* <DEDUP_REMOVED lines=227> */
[----:B------:R-:W-:-:S05]  /*41340*/  VIADD R0, R0, 0x15 ;  /* 0x0000001500007836 */ /* 0x000fca0000000000 */
        /* <DEDUP_REMOVED lines=12> */
[C---:B--2---:R-:W-:Y:S01]  /*41410*/  IADD3 R0, PT, PT, -R7.reuse, R6, RZ ;  /* 0x0000000607007210 */ /* 0x044fe20007ffe1ff */
[----:B------:R-:W-:Y:S02]  /*41420*/  IMAD.IADD R2, R7, 0x1, R6 ;  /* 0x0000000107027824 */ /* 0x000fe400078e0206 */
[----:B---3--:R-:W-:Y:S01]  /*41430*/  IMAD.IADD R3, R4, 0x1, -R5 ;  /* 0x0000000104037824 */ /* 0x008fe200078e0a05 */
[----:B------:R-:W-:Y:S02]  /*41440*/  ISETP.GE.AND P2, PT, R0, RZ, PT ;  /* 0x000000ff0000720c */ /* 0x000fe40003f46270 */
[----:B------:R-:W-:-:S02]  /*41450*/  IADD3 R4, PT, PT, R4, R5, RZ ;  /* 0x0000000504047210 */ /* 0x000fc40007ffe0ff */
[----:B------:R-:W-:Y:S02]  /*41460*/  ISETP.GE.AND P3, PT, R3, RZ, PT ;  /* 0x000000ff0300720c */ /* 0x000fe40003f66270 */
[----:B------:R-:W-:Y:S02]  /*41470*/  ISETP.GT.AND P1, PT, R4, 0x7fe000, PT ;  /* 0x007fe0000400780c */ /* 0x000fe40003f24270 */
[----:B------:R-:W-:-:S05]  /*41480*/  ISETP.GT.AND P0, PT, R2, 0x7fe000, PT ;  /* 0x007fe0000200780c */ /* 0x000fca0003f04270 */
[----:B------:R-:W-:-:S04]  /*41490*/  @!P2 VIADD R0, R0, 0x7fe001 ;  /* 0x007fe0010000a836 */ /* 0x000fc80000000000 */
[----:B------:R-:W-:Y:S02]  /*414a0*/  @!P3 VIADD R3, R3, 0x7fe001 ;  /* 0x007fe0010303b836 */ /* 0x000fe40000000000 */
[----:B0-----:R-:W-:Y:S02]  /*414b0*/  IMAD.WIDE R6, R0, UR5, RZ ;  /* 0x0000000500067c25 */ /* 0x001fe4000f8e02ff */
[----:B------:R-:W-:Y:S02]  /*414c0*/  @P0 IADD3 R2, PT, PT, R2, -0x7fe001, RZ ;  /* 0xff801fff02020810 */ /* 0x000fe40007ffe0ff */
[----:B------:R-:W-:Y:S01]  /*414d0*/  IMAD.WIDE R8, R3, UR4, RZ ;  /* 0x0000000403087c25 */ /* 0x000fe2000f8e02ff */
[----:B------:R-:W-:Y:S01]  /*414e0*/  UMOV UR4, 0xfe ;  /* 0x000000fe00047882 */ /* 0x000fe20000000000 */
[----:B------:R-:W-:Y:S02]  /*414f0*/  ISETP.GE.AND P0, PT, R2, RZ, PT ;  /* 0x000000ff0200720c */ /* 0x000fe40003f06270 */
[----:B------:R-:W-:-:S02]  /*41500*/  @P1 VIADD R4, R4, 0xff801fff ;  /* 0xff801fff04041836 */ /* 0x000fc40000000000 */
[----:B------:R-:W-:Y:S02]  /*41510*/  IMAD R5, R6, 0x3802001, RZ ;  /* 0x0380200106057824 */ /* 0x000fe400078e02ff */
[----:B------:R-:W-:Y:S01]  /*41520*/  IMAD R11, R8, 0x3802001, RZ ;  /* 0x03802001080b7824 */ /* 0x000fe200078e02ff */
[----:B------:R-:W-:Y:S01]  /*41530*/  ISETP.GE.AND P1, PT, R4, RZ, PT ;  /* 0x000000ff0400720c */ /* 0x000fe20003f26270 */
[----:B------:R-:W-:Y:S01]  /*41540*/  IMAD.HI.U32 R6, R5, -0x7fe001, R6 ;  /* 0xff801fff05067827 */ /* 0x000fe200078e0006 */
[----:B------:R-:W-:Y:S02]  /*41550*/  SHF.R.S32.HI R3, RZ, 0x1f, R5 ;  /* 0x0000001fff037819 */ /* 0x000fe40000011405 */
[----:B------:R-:W-:Y:S01]  /*41560*/  SHF.R.S32.HI R0, RZ, 0x1f, R11 ;  /* 0x0000001fff007819 */ /* 0x000fe2000001140b */
[----:B------:R-:W-:-:S04]  /*41570*/  IMAD.HI.U32 R8, R11, -0x7fe001, R8 ;  /* 0xff801fff0b087827 */ /* 0x000fc800078e0008 */
[----:B------:R-:W-:Y:S02]  /*41580*/  IMAD R3, R3, -0x7fe001, RZ ;  /* 0xff801fff03037824 */ /* 0x000fe400078e02ff */
[----:B------:R-:W-:Y:S02]  /*41590*/  IMAD R0, R0, -0x7fe001, RZ ;  /* 0xff801fff00007824 */ /* 0x000fe400078e02ff */
[----:B------:R-:W-:Y:S01]  /*415a0*/  @!P0 VIADD R2, R2, 0x7fe001 ;  /* 0x007fe00102028836 */ /* 0x000fe20000000000 */
[----:B------:R-:W-:Y:S02]  /*415b0*/  IADD3 R3, PT, PT, R6, -R5, R3 ;  /* 0x8000000506037210 */ /* 0x000fe40007ffe003 */
[----:B------:R-:W-:Y:S01]  /*415c0*/  IADD3 R5, PT, PT, R8, -R11, R0 ;  /* 0x8000000b08057210 */ /* 0x000fe20007ffe000 */
[----:B------:R-:W-:Y:S01]  /*415d0*/  IMAD.MOV.U32 R0, RZ, RZ, 0x4 ;  /* 0x00000004ff007424 */ /* 0x000fe200078e00ff */
[----:B------:R-:W-:Y:S01]  /*415e0*/  @!P1 IADD3 R4, PT, PT, R4, 0x7fe001, RZ ;  /* 0x007fe00104049810 */ /* 0x000fe20007ffe0ff */
[----:B------:R0:W-:Y:S04]  /*415f0*/  STL.64 [R1+0x4c00], R2 ;  /* 0x004c000201007387 */ /* 0x0001e80000100a00 */
[----:B------:R0:W-:Y:S02]  /*41600*/  STL.64 [R1+0x4c08], R4 ;  /* 0x004c080401007387 */ /* 0x0001e40000100a00 */
.L_x_172:
[----:B01----:R-:W-:-:S05]  /*41610*/  IMAD R4, R0, 0x4, R35 ;  /* 0x0000000400047824 */ /* 0x003fca00078e0223 */
[----:B------:R-:W2:Y:S01]  /*41620*/  LDL.64 R2, [R4] ;  /* 0x0000000004027983 */ /* 0x000ea20000100a00 */
[----:B------:R-:W-:-:S12]  /*41630*/  ULEA UR5, UR4, UR7, 0x2 ;  /* 0x0000000704057291 */ /* 0x000fd8000f8e10ff */
[----:B------:R-:W0:Y:S01]  /*41640*/  LDCU UR5, c[0x3][UR5+-0x4] ;  /* 0x00ffff80050577ac */ /* 0x000e220008000800 */
[C---:B--2---:R-:W-:Y:S01]  /*41650*/  IADD3 R5, PT, PT, -R3.reuse, R2, RZ ;  /* 0x0000000203057210 */ /* 0x044fe20007ffe1ff */
        /* <DEDUP_REMOVED lines=155> */
[----:B------:R-:W-:Y:S01]  /*42010*/  IMAD.HI.U32 R2, R11, -0x7fe001, R2 ;  /* 0xff801fff0b027827 */ /* 0x000fe200078e0002 */
[----:B0-----:R-:W-:-:S05]  /*42020*/  SHF.R.S32.HI R4, RZ, 0x1f, R11 ;  /* 0x0000001fff047819 */ /* 0x001fca000001140b */
[----:B------:R-:W-:Y:S01]  /*42030*/  IMAD R3, R4, -0x7fe001, RZ ;  /* 0xff801fff04037824 */ /* 0x000fe200078e02ff */
[----:B------:R-:W-:Y:S01]  /*42040*/  @!P0 IADD3 R10, PT, PT, R10, 0x7fe001, RZ ;  /* 0x007fe0010a0a8810 */ /* 0x000fe20007ffe0ff */
[----:B------:R-:W-:-:S03]  /*42050*/  VIADD R4, R0, 0x10 ;  /* 0x0000001000047836 */ /* 0x000fc60000000000 */
        /* <DEDUP_REMOVED lines=22> */
[----:B------:R-:W-:Y:S02]  /*421c0*/  ISETP.GE.U32.AND P0, PT, R0, 0x100, PT ;  /* 0x000001000000780c */ /* 0x000fe40003f06070 */
[----:B------:R-:W-:-:S05]  /*421d0*/  IADD3 R7, PT, PT, R2, -R7, R5 ;  /* 0x8000000702077210 */ /* 0x000fca0007ffe005 */
[----:B------:R1:W-:Y:S06]  /*421e0*/  STL.64 [R4], R6 ;  /* 0x0000000604007387 */ /* 0x0003ec0000100a00 */
[----:B------:R-:W-:Y:S05]  /*421f0*/  @!P0 BRA `(.L_x_172) ;  /* 0xfffffff400048947 */ /* 0x000fea000383ffff */
[----:B------:R-:W-:Y:S01]  /*42200*/  UMOV UR5, UR4 ;  /* 0x0000000400057c82 */ /* 0x000fe20008000000 */
[----:B------:R-:W-:-:S05]  /*42210*/  UMOV UR4, URZ ;  /* 0x000000ff00047c82 */ /* 0x000fca0008000000 */
.L_x_178:
[----:B------:R-:W-:Y:S01]  /*42220*/  UIADD3 UR8, UPT, UPT, UR4, 0x2, URZ ;  /* 0x0000000204087890 */ /* 0x000fe2000fffe0ff */
[----:B------:R-:W-:Y:S01]  /*42230*/  PLOP3.LUT P0, PT, PT, PT, PT, 0x80, 0x8 ;  /* 0x000000000008781c */ /* 0x000fe20003f0f070 */
[----:B------:R-:W-:Y:S01]  /*42240*/  UMOV UR7, 0x448 ;  /* 0x0000044800077882 */ /* 0x000fe20000000000 */
[----:B0-----:R-:W-:Y:S01]  /*42250*/  IMAD.U32 R0, RZ, RZ, UR4 ;  /* 0x00000004ff007e24 */ /* 0x001fe2000f8e00ff */
[----:B------:R-:W-:Y:S02]  /*42260*/  UISETP.GE.U32.AND UP0, UPT, UR4, UR8, UPT ;  /* 0x000000080400728c */ /* 0x000fe4000bf06070 */
[----:B------:R-:W-:-:S12]  /*42270*/  ULEA UR6, UR5, UR7, 0x2 ;  /* 0x0000000705067291 */ /* 0x000fd8000f8e10ff */
[----:B------:R-:W0:Y:S01]  /*42280*/  LDCU UR9, c[0x3][UR6+-0x4] ;  /* 0x00ffff80060977ac */ /* 0x000e220008000800 */
[----:B--234-:R-:W-:Y:S05]  /*42290*/  BRA.U !UP0, `(.L_x_173) ;  /* 0x0000000108547547 */ /* 0x01cfea000b800000 */
[----:B-1----:R-:W-:-:S05]  /*422a0*/  LEA R4, R0, R35, 0x2 ;  /* 0x0000002300047211 */ /* 0x002fca00078e10ff */
[----:B------:R-:W2:Y:S04]  /*422b0*/  LDL R2, [R4] ;  /* 0x0000000004027983 */ /* 0x000ea80000100800 */
[----:B------:R-:W2:Y:S01]  /*422c0*/  LDL R3, [R4+0x8] ;  /* 0x0000080004037983 */ /* 0x000ea20000100800 */
[----:B------:R-:W-:Y:S01]  /*422d0*/  IADD3 R0, PT, PT, R0, 0x1, RZ ;  /* 0x0000000100007810 */ /* 0x000fe20007ffe0ff */
[C-C-:B--2---:R-:W-:Y:S02]  /*422e0*/  IMAD.IADD R6, R2.reuse, 0x1, -R3.reuse ;  /* 0x0000000102067824 */ /* 0x144fe400078e0a03 */
        /* <DEDUP_REMOVED lines=9> */
[----:B------:R-:W-:-:S05]  /*42380*/  SHF.R.S32.HI R6, RZ, 0x1f, R7 ;  /* 0x0000001fff067819 */ /* 0x000fca0000011407 */
[----:B------:R-:W-:Y:S02]  /*42390*/  IMAD R3, R6, -0x7fe001, RZ ;  /* 0xff801fff06037824 */ /* 0x000fe400078e02ff */
[----:B------:R-:W-:Y:S01]  /*423a0*/  @!P0 VIADD R5, R5, 0x7fe001 ;  /* 0x007fe00105058836 */ /* 0x000fe20000000000 */
[----:B------:R-:W-:Y:S02]  /*423b0*/  PLOP3.LUT P0, PT, PT, PT, PT, 0x8, 0x80 ;  /* 0x000000000080781c */ /* 0x000fe40003f0e170 */
[----:B------:R-:W-:Y:S02]  /*423c0*/  IADD3 R3, PT, PT, R2, -R7, R3 ;  /* 0x8000000702037210 */ /* 0x000fe40007ffe003 */
[----:B------:R2:W-:Y:S04]  /*423d0*/  STL [R4], R5 ;  /* 0x0000000504007387 */ /* 0x0005e80000100800 */
[----:B------:R2:W-:Y:S05]  /*423e0*/  STL [R4+0x8], R3 ;  /* 0x0000080304007387 */ /* 0x0005ea0000100800 */
.L_x_173:
[C---:B------:R-:W-:Y:S02]  /*423f0*/  ISETP.LT.U32.AND P1, PT, R0.reuse, UR8, PT ;  /* 0x0000000800007c0c */ /* 0x040fe4000bf21070 */
[----:B------:R-:W-:-:S04]  /*42400*/  IADD3 R2, PT, PT, -R0, UR8, RZ ;  /* 0x0000000800027c10 */ /* 0x000fc8000fffe1ff */
[----:B------:R-:W-:-:S13]  /*42410*/  ISETP.LE.U32.OR P1, PT, R2, 0x3, !P1 ;  /* 0x000000030200780c */ /* 0x000fda0004f23470 */
[----:B------:R-:W-:Y:S05]  /*42420*/  @P1 BRA `(.L_x_174) ;  /* 0x0000000400501947 */ /* 0x000fea0003800000 */
[----:B------:R-:W-:Y:S01]  /*42430*/  PLOP3.LUT P0, PT, PT, PT, PT, 0x8, 0x80 ;  /* 0x000000000080781c */ /* 0x000fe20003f0e170 */
[----:B------:R-:W-:-:S12]  /*42440*/  UIADD3 UR12, UPT, UPT, UR4, -0x1, URZ ;  /* 0xffffffff040c7890 */ /* 0x000fd8000fffe0ff */
.L_x_175:
[----:B-12---:R-:W-:-:S05]  /*42450*/  IMAD R4, R0, 0x4, R35 ;  /* 0x0000000400047824 */ /* 0x006fca00078e0223 */
[----:B------:R-:W2:Y:S04]  /*42460*/  LDL R2, [R4] ;  /* 0x0000000004027983 */ /* 0x000ea80000100800 */
[----:B---3--:R-:W2:Y:S02]  /*42470*/  LDL R3, [R4+0x8] ;  /* 0x0000080004037983 */ /* 0x008ea40000100800 */
        /* <DEDUP_REMOVED lines=71> */
[----:B-1----:R-:W-:-:S05]  /*428f0*/  SHF.R.S32.HI R4, RZ, 0x1f, R5 ;  /* 0x0000001fff047819 */ /* 0x002fca0000011405 */
[----:B------:R-:W-:Y:S02]  /*42900*/  IMAD R3, R4, -0x7fe001, RZ ;  /* 0xff801fff04037824 */ /* 0x000fe400078e02ff */
[----:B------:R-:W-:Y:S02]  /*42910*/  @!P1 IADD3 R7, PT, PT, R7, 0x7fe001, RZ ;  /* 0x007fe00107079810 */ /* 0x000fe40007ffe0ff */
[----:B------:R-:W-:Y:S02]  /*42920*/  ISETP.GE.U32.AND P1, PT, R0, UR12, PT ;  /* 0x0000000c00007c0c */ /* 0x000fe4000bf26070 */
[----:B------:R-:W-:Y:S01]  /*42930*/  IADD3 R3, PT, PT, R2, -R5, R3 ;  /* 0x8000000502037210 */ /* 0x000fe20007ffe003 */
[----:B------:R3:W-:Y:S04]  /*42940*/  STL [R6], R7 ;  /* 0x0000000706007387 */ /* 0x0007e80000100800 */
[----:B------:R3:W-:Y:S06]  /*42950*/  STL [R6+0x8], R3 ;  /* 0x0000080306007387 */ /* 0x0007ec0000100800 */
[----:B------:R-:W-:Y:S05]  /*42960*/  @!P1 BRA `(.L_x_175) ;  /* 0xfffffff800b89947 */ /* 0x000fea000383ffff */
.L_x_174:
[C---:B------:R-:W-:Y:S01]  /*42970*/  ISETP.LT.U32.AND P1, PT, R0.reuse, UR8, PT ;  /* 0x0000000800007c0c */ /* 0x040fe2000bf21070 */
[----:B------:R-:W-:Y:S01]  /*42980*/  UIADD3 UR4, UPT, UPT, UR4, 0x4, URZ ;  /* 0x0000000404047890 */ /* 0x000fe2000fffe0ff */
[----:B------:R-:W-:-:S04]  /*42990*/  IADD3 R2, PT, PT, -R0, UR8, RZ ;  /* 0x0000000800027c10 */ /* 0x000fc8000fffe1ff */
[----:B------:R-:W-:-:S13]  /*429a0*/  ISETP.LE.U32.OR P1, PT, R2, 0x1, !P1 ;  /* 0x000000010200780c */ /* 0x000fda0004f23470 */
[----:B------:R-:W-:Y:S05]  /*429b0*/  @P1 BRA `(.L_x_176) ;  /* 0x0000000000a41947 */ /* 0x000fea0003800000 */
[----:B------:R-:W-:-:S05]  /*429c0*/  IMAD R9, R0, 0x4, R35 ;  /* 0x0000000400097824 */ /* 0x000fca00078e0223 */
[----:B------:R-:W4:Y:S04]  /*429d0*/  LDL R2, [R9] ;  /* 0x0000000009027983 */ /* 0x000f280000100800 */
[----:B--23--:R-:W4:Y:S02]  /*429e0*/  LDL R3, [R9+0x8] ;  /* 0x0000080009037983 */ /* 0x00cf240000100800 */
[C---:B----4-:R-:W-:Y:S01]  /*429f0*/  IADD3 R5, PT, PT, R2.reuse, -R3, RZ ;  /* 0x8000000302057210 */ /* 0x050fe20007ffe0ff */
[----:B-1----:R-:W-:-:S03]  /*42a00*/  IMAD.IADD R4, R2, 0x1, R3 ;  /* 0x0000000102047824 */ /* 0x002fc600078e0203 */
        /* <DEDUP_REMOVED lines=29> */
[----:B0-----:R-:W-:-:S05]  /*42be0*/  SHF.R.S32.HI R4, RZ, 0x1f, R7 ;  /* 0x0000001fff047819 */ /* 0x001fca0000011407 */
[----:B------:R-:W-:Y:S02]  /*42bf0*/  IMAD R4, R4, -0x7fe001, RZ ;  /* 0xff801fff04047824 */ /* 0x000fe400078e02ff */
[----:B------:R-:W-:Y:S01]  /*42c00*/  @!P0 VIADD R6, R6, 0x7fe001 ;  /* 0x007fe00106068836 */ /* 0x000fe20000000000 */
[----:B------:R-:W-:Y:S02]  /*42c10*/  PLOP3.LUT P0, PT, PT, PT, PT, 0x8, 0x80 ;  /* 0x000000000080781c */ /* 0x000fe40003f0e170 */
[----:B------:R-:W-:Y:S02]  /*42c20*/  IADD3 R2, PT, PT, R2, -R7, R4 ;  /* 0x8000000702027210 */ /* 0x000fe40007ffe004 */
[----:B------:R4:W-:Y:S04]  /*42c30*/  STL [R5], R6 ;  /* 0x0000000605007387 */ /* 0x0009e80000100800 */
[----:B------:R4:W-:Y:S05]  /*42c40*/  STL [R5+0x8], R2 ;  /* 0x0000080205007387 */ /* 0x0009ea0000100800 */
.L_x_176:
[----:B------:R-:W-:Y:S01]  /*42c50*/  ISETP.LT.U32.OR P0, PT, R0, UR8, P0 ;  /* 0x0000000800007c0c */ /* 0x000fe20008701470 */
[----:B------:R-:W-:-:S12]  /*42c60*/  UISETP.GE.U32.AND UP0, UPT, UR4, 0x100, UPT ;  /* 0x000001000400788c */ /* 0x000fd8000bf06070 */
[----:B------:R-:W-:Y:S05]  /*42c70*/  @!P0 BRA `(.L_x_177) ;  /* 0x00000000004c8947 */ /* 0x000fea0003800000 */
[----:B------:R-:W-:-:S05]  /*42c80*/  IMAD R0, R0, 0x4, R35 ;  /* 0x0000000400007824 */ /* 0x000fca00078e0223 */
[----:B----4-:R-:W1:Y:S04]  /*42c90*/  LDL R2, [R0] ;  /* 0x0000000000027983 */ /* 0x010e680000100800 */
[----:B--23--:R-:W1:Y:S02]  /*42ca0*/  LDL R3, [R0+0x8] ;  /* 0x0000080000037983 */ /* 0x00ce640000100800 */
[C---:B-1----:R-:W-:Y:S01]  /*42cb0*/  IMAD.IADD R4, R2.reuse, 0x1, -R3 ;  /* 0x0000000102047824 */ /* 0x042fe200078e0a03 */
        /* <DEDUP_REMOVED lines=11> */
[----:B------:R-:W-:-:S03]  /*42d70*/  @!P0 IADD3 R5, PT, PT, R5, 0x7fe001, RZ ;  /* 0x007fe00105058810 */ /* 0x000fc60007ffe0ff */
[----:B------:R-:W-:Y:S02]  /*42d80*/  IADD3 R3, PT, PT, R2, -R7, R3 ;  /* 0x8000000702037210 */ /* 0x000fe40007ffe003 */
[----:B------:R0:W-:Y:S04]  /*42d90*/  STL [R0], R5 ;  /* 0x0000000500007387 */ /* 0x0001e80000100800 */
[----:B------:R0:W-:Y:S02]  /*42da0*/  STL [R0+0x8], R3 ;  /* 0x0000080300007387 */ /* 0x0001e40000100800 */
.L_x_177:
        /* <DEDUP_REMOVED lines=52> */
[----:B-----5:R-:W-:-:S02]  /*430f0*/  IMAD.IADD R10, R21, 0x1, -R2 ;  /* 0x00000001150a7824 */ /* 0x020fc400078e0a02 */
[----:B------:R-:W-:-:S03]  /*43100*/  IMAD.IADD R16, R21, 0x1, R2 ;  /* 0x0000000115107824 */ /* 0x000fc600078e0202 */
[----:B------:R-:W-:Y:S02]  /*43110*/  ISETP.GE.AND P1, PT, R10, RZ, PT ;  /* 0x000000ff0a00720c */ /* 0x000fe40003f26270 */
[----:B------:R-:W-:Y:S01]  /*43120*/  ISETP.GT.AND P0, PT, R16, 0x7fe000, PT ;  /* 0x007fe0001000780c */ /* 0x000fe20003f04270 */
[C-C-:B----4-:R-:W-:Y:S02]  /*43130*/  IMAD.IADD R24, R23.reuse, 0x1, R36.reuse ;  /* 0x0000000117187824 */ /* 0x150fe400078e0224 */
[----:B------:R-:W-:-:S05]  /*43140*/  IMAD.IADD R23, R23, 0x1, -R36 ;  /* 0x0000000117177824 */ /* 0x000fca00078e0a24 */
[----:B------:R-:W-:-:S03]  /*43150*/  ISETP.GE.AND P2, PT, R23, RZ, PT ;  /* 0x000000ff1700720c */ /* 0x000fc60003f46270 */
[----:B------:R-:W-:-:S05]  /*43160*/  @!P1 IADD3 R10, PT, PT, R10, 0x7fe001, RZ ;  /* 0x007fe0010a0a9810 */ /* 0x000fca0007ffe0ff */
[----:B0-----:R-:W-:Y:S01]  /*43170*/  IMAD.WIDE R20, R10, UR4, RZ ;  /* 0x000000040a147c25 */ /* 0x001fe2000f8e02ff */
[----:B------:R-:W-:Y:S01]  /*43180*/  @P0 IADD3 R16, PT, PT, R16, -0x7fe001, RZ ;  /* 0xff801fff10100810 */ /* 0x000fe20007ffe0ff */
[----:B------:R-:W4:Y:S02]  /*43190*/  LDL R10, [R1+0x4ca0] ;  /* 0x004ca000010a7983 */ /* 0x000f240000100800 */
[----:B------:R-:W-:Y:S01]  /*431a0*/  IMAD R39, R20, 0x3802001, RZ ;  /* 0x0380200114277824 */ /* 0x000fe200078e02ff */
[----:B------:R-:W-:Y:S02]  /*431b0*/  @!P2 IADD3 R23, PT, PT, R23, 0x7fe001, RZ ;  /* 0x007fe0011717a810 */ /* 0x000fe40007ffe0ff */
[----:B------:R-:W-:Y:S01]  /*431c0*/  ISETP.GT.AND P1, PT, R24, 0x7fe000, PT ;  /* 0x007fe0001800780c */ /* 0x000fe20003f24270 */
[----:B------:R-:W-:Y:S01]  /*431d0*/  IMAD.HI.U32 R40, R39, -0x7fe001, R20 ;  /* 0xff801fff27287827 */ /* 0x000fe200078e0014 */
[----:B------:R-:W-:-:S03]  /*431e0*/  ISETP.GE.AND P0, PT, R16, RZ, PT ;  /* 0x000000ff1000720c */ /* 0x000fc60003f06270 */
[----:B------:R-:W-:Y:S01]  /*431f0*/  IMAD.WIDE R20, R23, UR4, RZ ;  /* 0x0000000417147c25 */ /* 0x000fe2000f8e02ff */
[----:B------:R-:W-:-:S03]  /*43200*/  SHF.R.S32.HI R2, RZ, 0x1f, R39 ;  /* 0x0000001fff027819 */ /* 0x000fc60000011427 */
[----:B------:R-:W-:Y:S02]  /*43210*/  IMAD R23, R20, 0x3802001, RZ ;  /* 0x0380200114177824 */ /* 0x000fe400078e02ff */
[----:B------:R-:W-:Y:S02]  /*43220*/  IMAD R2, R2, -0x7fe001, RZ ;  /* 0xff801fff02027824 */ /* 0x000fe400078e02ff */
[----:B------:R-:W-:Y:S02]  /*43230*/  IMAD.IADD R36, R27, 0x1, R38 ;  /* 0x000000011b247824 */ /* 0x000fe400078e0226 */
[----:B------:R-:W-:Y:S02]  /*43240*/  IMAD.HI.U32 R42, R23, -0x7fe001, R20 ;  /* 0xff801fff172a7827 */ /* 0x000fe400078e0014 */
[----:B------:R-:W4:Y:S01]  /*43250*/  LDL R21, [R1+0x4cb0] ;  /* 0x004cb00001157983 */ /* 0x000f220000100800 */
[----:B------:R-:W-:Y:S01]  /*43260*/  IADD3 R40, PT, PT, R40, -R39, R2 ;  /* 0x8000002728287210 */ /* 0x000fe20007ffe002 */
[----:B------:R-:W-:Y:S01]  /*43270*/  @P1 VIADD R24, R24, 0xff801fff ;  /* 0xff801fff18181836 */ /* 0x000fe20000000000 */
[----:B------:R-:W-:Y:S01]  /*43280*/  IADD3 R2, PT, PT, R0, -R41, RZ ;  /* 0x8000002900027210 */ /* 0x000fe20007ffe0ff */
[----:B------:R-:W-:Y:S01]  /*43290*/  @!P0 VIADD R16, R16, 0x7fe001 ;  /* 0x007fe00110108836 */ /* 0x000fe20000000000 */
[----:B------:R-:W-:Y:S01]  /*432a0*/  ISETP.GT.AND P0, PT, R36, 0x7fe000, PT ;  /* 0x007fe0002400780c */ /* 0x000fe20003f04270 */
[----:B------:R-:W-:Y:S01]  /*432b0*/  IMAD.IADD R37, R27, 0x1, -R38 ;  /* 0x000000011b257824 */ /* 0x000fe200078e0a26 */
[----:B------:R-:W-:-:S02]  /*432c0*/  SHF.R.S32.HI R20, RZ, 0x1f, R23 ;  /* 0x0000001fff147819 */ /* 0x000fc40000011417 */
[----:B------:R-:W-:Y:S02]  /*432d0*/  ISETP.GE.AND P1, PT, R24, RZ, PT ;  /* 0x000000ff1800720c */ /* 0x000fe40003f26270 */
[----:B------:R-:W-:Y:S01]  /*432e0*/  ISETP.GE.AND P2, PT, R2, RZ, PT ;  /* 0x000000ff0200720c */ /* 0x000fe20003f46270 */
[----:B------:R-:W-:Y:S01]  /*432f0*/  IMAD R20, R20, -0x7fe001, RZ ;  /* 0xff801fff14147824 */ /* 0x000fe200078e02ff */
[----:B------:R-:W-:Y:S01]  /*43300*/  ISETP.GE.AND P3, PT, R37, RZ, PT ;  /* 0x000000ff2500720c */ /* 0x000fe20003f66270 */
[----:B------:R0:W-:Y:S04]  /*43310*/  STL [R1+0x4c10], R40 ;  /* 0x004c102801007387 */ /* 0x0001e80000100800 */
[----:B------:R-:W-:Y:S02]  /*43320*/  @P0 IADD3 R36, PT, PT, R36, -0x7fe001, RZ ;  /* 0xff801fff24240810 */ /* 0x000fe40007ffe0ff */
[----:B0-----:R-:W-:Y:S01]  /*43330*/  IADD3 R40, PT, PT, R42, -R23, R20 ;  /* 0x800000172a287210 */ /* 0x001fe20007ffe014 */
[C---:B--2---:R-:W-:Y:S01]  /*43340*/  IMAD.IADD R20, R3.reuse, 0x1, R8 ;  /* 0x0000000103147824 */ /* 0x044fe200078e0208 */
[----:B------:R-:W-:Y:S01]  /*43350*/  IADD3 R8, PT, PT, R3, -R8, RZ ;  /* 0x8000000803087210 */ /* 0x000fe20007ffe0ff */
[----:B------:R-:W-:Y:S01]  /*43360*/  @!P1 VIADD R24, R24, 0x7fe001 ;  /* 0x007fe00118189836 */ /* 0x000fe20000000000 */
[----:B------:R-:W-:Y:S01]  /*43370*/  ISETP.GE.AND P1, PT, R36, RZ, PT ;  /* 0x000000ff2400720c */ /* 0x000fe20003f26270 */
[----:B------:R-:W-:Y:S01]  /*43380*/  @!P2 VIADD R2, R2, 0x7fe001 ;  /* 0x007fe0010202a836 */ /* 0x000fe20000000000 */
[----:B------:R0:W-:Y:S01]  /*43390*/  STL [R1+0x4c00], R16 ;  /* 0x004c001001007387 */ /* 0x0001e20000100800 */
[----:B------:R-:W-:Y:S01]  /*433a0*/  ISETP.GE.AND P2, PT, R8, RZ, PT ;  /* 0x000000ff0800720c */ /* 0x000fe20003f46270 */
[----:B------:R-:W-:-:S02]  /*433b0*/  @!P3 VIADD R37, R37, 0x7fe001 ;  /* 0x007fe0012525b836 */ /* 0x000fc40000000000 */
[----:B------:R-:W-:Y:S02]  /*433c0*/  IMAD.IADD R0, R0, 0x1, R41 ;  /* 0x0000000100007824 */ /* 0x000fe400078e0229 */
[----:B------:R-:W-:Y:S01]  /*433d0*/  IMAD.WIDE R38, R37, UR4, RZ ;  /* 0x0000000425267c25 */ /* 0x000fe2000f8e02ff */
[----:B0-----:R-:W2:Y:S03]  /*433e0*/  LDL R16, [R1+0x4ca4] ;  /* 0x004ca40001107983 */ /* 0x001ea60000100800 */
[----:B------:R-:W-:Y:S01]  /*433f0*/  IMAD.WIDE R2, R2, UR4, RZ ;  /* 0x0000000402027c25 */ /* 0x000fe2000f8e02ff */
[----:B------:R-:W-:-:S03]  /*43400*/  ISETP.GT.AND P0, PT, R0, 0x7fe000, PT ;  /* 0x007fe0000000780c */ /* 0x000fc60003f04270 */
[----:B------:R-:W-:Y:S01]  /*43410*/  IMAD R27, R38, 0x3802001, RZ ;  /* 0x03802001261b7824 */ /* 0x000fe200078e02ff */
[----:B------:R3:W-:Y:S01]  /*43420*/  STL [R1+0x4c04], R24 ;  /* 0x004c041801007387 */ /* 0x0007e20000100800 */
[----:B------:R-:W-:Y:S02]  /*43430*/  IMAD R37, R2, 0x3802001, RZ ;  /* 0x0380200102257824 */ /* 0x000fe400078e02ff */
[----:B------:R-:W-:Y:S01]  /*43440*/  @!P1 VIADD R36, R36, 0x7fe001 ;  /* 0x007fe00124249836 */ /* 0x000fe20000000000 */
[----:B------:R-:W-:Y:S01]  /*43450*/  ISETP.GT.AND P1, PT, R20, 0x7fe000, PT ;  /* 0x007fe0001400780c */ /* 0x000fe20003f24270 */
[----:B------:R-:W-:Y:S01]  /*43460*/  @!P2 VIADD R8, R8, 0x7fe001 ;  /* 0x007fe0010808a836 */ /* 0x000fe20000000000 */
[----:B------:R-:W-:Y:S01]  /*43470*/  SHF.R.S32.HI R23, RZ, 0x1f, R27 ;  /* 0x0000001fff177819 */ /* 0x000fe2000001141b */
[----:B------:R-:W-:Y:S01]  /*43480*/  IMAD.HI.U32 R42, R37, -0x7fe001, R2 ;  /* 0xff801fff252a7827 */ /* 0x000fe200078e0002 */
[----:B---3--:R-:W-:-:S03]  /*43490*/  IADD3 R24, PT, PT, R9, R44, RZ ;  /* 0x0000002c09187210 */ /* 0x008fc60007ffe0ff */
[----:B------:R-:W-:Y:S02]  /*434a0*/  IMAD.IADD R2, R9, 0x1, -R44 ;  /* 0x0000000109027824 */ /* 0x000fe400078e0a2c */
[----:B-1----:R-:W-:Y:S01]  /*434b0*/  IMAD.WIDE R8, R8, UR5, RZ ;  /* 0x0000000508087c25 */ /* 0x002fe2000f8e02ff */
[----:B------:R-:W-:-:S03]  /*434c0*/  ISETP.GT.AND P2, PT, R24, 0x7fe000, PT ;  /* 0x007fe0001800780c */ /* 0x000fc60003f44270 */
[----:B------:R-:W-:Y:S01]  /*434d0*/  IMAD.HI.U32 R38, R27, -0x7fe001, R38 ;  /* 0xff801fff1b267827 */ /* 0x000fe200078e0026 */
[----:B------:R-:W-:-:S03]  /*434e0*/  @P0 IADD3 R0, PT, PT, R0, -0x7fe001, RZ ;  /* 0xff801fff00000810 */ /* 0x000fc60007ffe0ff */
[----:B------:R-:W-:Y:S01]  /*434f0*/  IMAD R23, R23, -0x7fe001, RZ ;  /* 0xff801fff17177824 */ /* 0x000fe200078e02ff */
[----:B------:R-:W-:Y:S01]  /*43500*/  ISETP.GE.AND P3, PT, R2, RZ, PT ;  /* 0x000000ff0200720c */ /* 0x000fe20003f66270 */
[----:B------:R-:W-:Y:S01]  /*43510*/  IMAD R41, R8, 0x3802001, RZ ;  /* 0x0380200108297824 */ /* 0x000fe200078e02ff */
[----:B------:R-:W-:Y:S02]  /*43520*/  ISETP.GE.AND P0, PT, R0, RZ, PT ;  /* 0x000000ff0000720c */ /* 0x000fe40003f06270 */
[----:B------:R-:W-:Y:S01]  /*43530*/  IADD3 R38, PT, PT, R38, -R27, R23 ;  /* 0x8000001b26267210 */ /* 0x000fe20007ffe017 */
[----:B------:R-:W-:Y:S01]  /*43540*/  IMAD.HI.U32 R27, R41, -0x7fe001, R8 ;  /* 0xff801fff291b7827 */ /* 0x000fe200078e0008 */
[----:B------:R-:W-:Y:S01]  /*43550*/  SHF.R.S32.HI R3, RZ, 0x1f, R37 ;  /* 0x0000001fff037819 */ /* 0x000fe20000011425 */
[----:B------:R-:W3:Y:S02]  /*43560*/  LDL R23, [R1+0x4ca8] ;  /* 0x004ca80001177983 */ /* 0x000ee40000100800 */
[----:B------:R-:W-:-:S02]  /*43570*/  @P1 VIADD R20, R20, 0xff801fff ;  /* 0xff801fff14141836 */ /* 0x000fc40000000000 */
[----:B------:R-:W-:Y:S01]  /*43580*/  IMAD.IADD R9, R26, 0x1, -R43 ;  /* 0x000000011a097824 */ /* 0x000fe200078e0a2b */
[----:B------:R-:W-:Y:S02]  /*43590*/  @P2 IADD3 R24, PT, PT, R24, -0x7fe001, RZ ;  /* 0xff801fff18182810 */ /* 0x000fe40007ffe0ff */
[----:B------:R-:W-:Y:S02]  /*435a0*/  ISETP.GE.AND P1, PT, R20, RZ, PT ;  /* 0x000000ff1400720c */ /* 0x000fe40003f26270 */
[----:B------:R-:W-:Y:S01]  /*435b0*/  ISETP.GE.AND P2, PT, R9, RZ, PT ;  /* 0x000000ff0900720c */ /* 0x000fe20003f46270 */
[----:B------:R-:W-:Y:S01]  /*435c0*/  IMAD R3, R3, -0x7fe001, RZ ;  /* 0xff801fff03037824 */ /* 0x000fe200078e02ff */
[----:B------:R-:W-:Y:S01]  /*435d0*/  SHF.R.S32.HI R8, RZ, 0x1f, R41 ;  /* 0x0000001fff087819 */ /* 0x000fe20000011429 */
[----:B------:R-:W-:Y:S01]  /*435e0*/  @!P3 VIADD R2, R2, 0x7fe001 ;  /* 0x007fe0010202b836 */ /* 0x000fe20000000000 */
[----:B------:R0:W-:Y:S01]  /*435f0*/  STL [R1+0x4c14], R40 ;  /* 0x004c142801007387 */ /* 0x0001e20000100800 */
[----:B------:R-:W-:Y:S01]  /*43600*/  @!P0 VIADD R0, R0, 0x7fe001 ;  /* 0x007fe00100008836 */ /* 0x000fe20000000000 */
[----:B------:R-:W-:Y:S01]  /*43610*/  ISETP.GE.AND P0, PT, R24, RZ, PT ;  /* 0x000000ff1800720c */ /* 0x000fe20003f06270 */
[----:B------:R-:W-:Y:S01]  /*43620*/  IMAD R8, R8, -0x7fe001, RZ ;  /* 0xff801fff08087824 */ /* 0x000fe200078e02ff */
[----:B------:R1:W-:Y:S01]  /*43630*/  STL [R1+0x4c18], R38 ;  /* 0x004c182601007387 */ /* 0x0003e20000100800 */
[----:B0-----:R-:W-:Y:S01]  /*43640*/  IADD3 R40, PT, PT, R42, -R37, R3 ;  /* 0x800000252a287210 */ /* 0x001fe20007ffe003 */
[----:B------:R-:W-:Y:S01]  /*43650*/  IMAD.WIDE R2, R2, UR5, RZ ;  /* 0x0000000502027c25 */ /* 0x000fe2000f8e02ff */
[----:B------:R-:W-:-:S02]  /*43660*/  @!P1 IADD3 R20, PT, PT, R20, 0x7fe001, RZ ;  /* 0x007fe00114149810 */ /* 0x000fc40007ffe0ff */
[----:B-1----:R-:W-:Y:S01]  /*43670*/  IADD3 R38, PT, PT, R27, -R41, R8 ;  /* 0x800000291b267210 */ /* 0x002fe20007ffe008 */
[----:B------:R-:W-:Y:S01]  /*43680*/  IMAD R39, R2, 0x3802001, RZ ;  /* 0x0380200102277824 */ /* 0x000fe200078e02ff */
[----:B------:R-:W5:Y:S01]  /*43690*/  LDL R8, [R1+0x4cac] ;  /* 0x004cac0001087983 */ /* 0x000f620000100800 */
[----:B------:R-:W-:Y:S02]  /*436a0*/  @!P2 VIADD R9, R9, 0x7fe001 ;  /* 0x007fe0010909a836 */ /* 0x000fe40000000000 */
[----:B------:R-:W-:Y:S01]  /*436b0*/  IMAD.HI.U32 R42, R39, -0x7fe001, R2 ;  /* 0xff801fff272a7827 */ /* 0x000fe200078e0002 */
[----:B------:R0:W-:Y:S03]  /*436c0*/  STL [R1+0x4c08], R36 ;  /* 0x004c082401007387 */ /* 0x0001e60000100800 */
[----:B------:R-:W-:Y:S01]  /*436d0*/  IMAD.IADD R2, R4, 0x1, -R45 ;  /* 0x0000000104027824 */ /* 0x000fe200078e0a2d */
[----:B------:R1:W-:Y:S01]  /*436e0*/  STL [R1+0x4c20], R20 ;  /* 0x004c201401007387 */ /* 0x0003e20000100800 */
[----:B------:R-:W-:Y:S01]  /*436f0*/  @!P0 IADD3 R24, PT, PT, R24, 0x7fe001, RZ ;  /* 0x007fe00118188810 */ /* 0x000fe20007ffe0ff */
[----:B0-----:R-:W-:-:S02]  /*43700*/  IMAD.WIDE R36, R9, UR5, RZ ;  /* 0x0000000509247c25 */ /* 0x001fc4000f8e02ff */
[----:B------:R-:W5:Y:S01]  /*43710*/  LDL R9, [R1+0x4cc0] ;  /* 0x004cc00001097983 */ /* 0x000f620000100800 */
[----:B------:R-:W-:-:S03]  /*43720*/  ISETP.GE.AND P0, PT, R2, RZ, PT ;  /* 0x000000ff0200720c */ /* 0x000fc60003f06270 */
[----:B-1----:R-:W5:Y:S01]  /*43730*/  LDL R20, [R1+0x4cd0] ;  /* 0x004cd00001147983 */ /* 0x002f620000100800 */
[----:B------:R-:W-:Y:S02]  /*43740*/  IMAD R27, R36, 0x3802001, RZ ;  /* 0x03802001241b7824 */ /* 0x000fe400078e02ff */
[----:B------:R-:W-:Y:S01]  /*43750*/  IMAD.IADD R26, R26, 0x1, R43 ;  /* 0x000000011a1a7824 */ /* 0x000fe200078e022b */
[----:B------:R0:W-:Y:S01]  /*43760*/  STL [R1+0x4c0c], R0 ;  /* 0x004c0c0001007387 */ /* 0x0001e20000100800 */
[----:B------:R-:W-:Y:S02]  /*43770*/  IMAD.IADD R4, R4, 0x1, R45 ;  /* 0x0000000104047824 */ /* 0x000fe400078e022d */
[----:B------:R-:W-:Y:S01]  /*43780*/  IMAD.HI.U32 R36, R27, -0x7fe001, R36 ;  /* 0xff801fff1b247827 */ /* 0x000fe200078e0024 */
[----:B------:R-:W-:Y:S01]  /*43790*/  ISETP.GT.AND P1, PT, R26, 0x7fe000, PT ;  /* 0x007fe0001a00780c */ /* 0x000fe20003f24270 */
[----:B------:R1:W-:Y:S01]  /*437a0*/  STL [R1+0x4c30], R38 ;  /* 0x004c302601007387 */ /* 0x0003e20000100800 */
[----:B------:R-:W-:-:S02]  /*437b0*/  @!P0 IADD3 R2, PT, PT, R2, 0x7fe001, RZ ;  /* 0x007fe00102028810 */ /* 0x000fc40007ffe0ff */
[----:B------:R-:W-:Y:S01]  /*437c0*/  SHF.R.S32.HI R3, RZ, 0x1f, R39 ;  /* 0x0000001fff037819 */ /* 0x000fe20000011427 */
[----:B------:R-:W1:Y:S01]  /*437d0*/  LDCU UR4, c[0x3][UR6+-0x10] ;  /* 0x00fffe00060477ac */ /* 0x000e620008000800 */
[----:B0-----:R-:W-:Y:S01]  /*437e0*/  SHF.R.S32.HI R0, RZ, 0x1f, R27 ;  /* 0x0000001fff007819 */ /* 0x001fe2000001141b */
[----:B------:R0:W-:Y:S04]  /*437f0*/  STL [R1+0x4c1c], R40 ;  /* 0x004c1c2801007387 */ /* 0x0001e80000100800 */
[----:B------:R-:W-:Y:S01]  /*43800*/  IMAD R0, R0, -0x7fe001, RZ ;  /* 0xff801fff00007824 */ /* 0x000fe200078e02ff */
[----:B------:R-:W-:Y:S01]  /*43810*/  ISETP.GT.AND P0, PT, R4, 0x7fe000, PT ;  /* 0x007fe0000400780c */ /* 0x000fe20003f04270 */
[----:B------:R0:W-:Y:S03]  /*43820*/  STL [R1+0x4c24], R24 ;  /* 0x004c241801007387 */ /* 0x0001e60000100800 */
[----:B-1----:R-:W-:Y:S01]  /*43830*/  IADD3 R38, PT, PT, R36, -R27, R0 ;  /* 0x8000001b24267210 */ /* 0x002fe20007ffe000 */
[C-C-:B------:R-:W-:Y:S01]  /*43840*/  IMAD.IADD R0, R11.reuse, 0x1, -R12.reuse ;  /* 0x000000010b007824 */ /* 0x140fe200078e0a0c */
[----:B------:R-:W5:Y:S01]  /*43850*/  LDL R37, [R1+0x4cc8] ;  /* 0x004cc80001257983 */ /* 0x000f620000100800 */
[----:B------:R-:W-:-:S03]  /*43860*/  IMAD.IADD R12, R11, 0x1, R12 ;  /* 0x000000010b0c7824 */ /* 0x000fc600078e020c */
[----:B------:R-:W5:Y:S01]  /*43870*/  LDL R11, [R1+0x4cc4] ;  /* 0x004cc400010b7983 */ /* 0x000f620000100800 */
[----:B------:R-:W-:Y:S02]  /*43880*/  @P1 IADD3 R26, PT, PT, R26, -0x7fe001, RZ ;  /* 0xff801fff1a1a1810 */ /* 0x000fe40007ffe0ff */
[----:B------:R-:W-:Y:S01]  /*43890*/  ISETP.GT.AND P1, PT, R12, 0x7fe000, PT ;  /* 0x007fe0000c00780c */ /* 0x000fe20003f24270 */
[----:B------:R-:W-:Y:S01]  /*438a0*/  @P0 VIADD R4, R4, 0xff801fff ;  /* 0xff801fff04040836 */ /* 0x000fe20000000000 */
[----:B------:R-:W-:Y:S01]  /*438b0*/  ISETP.GE.AND P4, PT, R0, RZ, PT ;  /* 0x000000ff0000720c */ /* 0x000fe20003f86270 */
[----:B------:R-:W-:Y:S01]  /*438c0*/  IMAD R3, R3, -0x7fe001, RZ ;  /* 0xff801fff03037824 */ /* 0x000fe200078e02ff */
[----:B------:R-:W5:Y:S02]  /*438d0*/  LDL R43, [R1+0x4cdc] ;  /* 0x004cdc00012b7983 */ /* 0x000f640000100800 */
[----:B------:R-:W-:Y:S02]  /*438e0*/  ISETP.GE.AND P3, PT, R4, RZ, PT ;  /* 0x000000ff0400720c */ /* 0x000fe40003f66270 */
[----:B0-----:R-:W-:Y:S01]  /*438f0*/  IADD3 R40, PT, PT, R42, -R39, R3 ;  /* 0x800000272a287210 */ /* 0x001fe20007ffe003 */
[----:B------:R-:W-:Y:S01]  /*43900*/  IMAD.WIDE R2, R2, UR5, RZ ;  /* 0x0000000502027c25 */ /* 0x000fe2000f8e02ff */
[----:B------:R-:W-:Y:S01]  /*43910*/  ISETP.GE.AND P2, PT, R26, RZ, PT ;  /* 0x000000ff1a00720c */ /* 0x000fe20003f46270 */
[----:B------:R-:W5:Y:S02]  /*43920*/  LDL R45, [R1+0x4cf4] ;  /* 0x004cf400012d7983 */ /* 0x000f640000100800 */
[C---:B------:R-:W-:Y:S01]  /*43930*/  IMAD.IADD R24, R13.reuse, 0x1, R46 ;  /* 0x000000010d187824 */ /* 0x040fe200078e022e */
[----:B------:R-:W-:Y:S01]  /*43940*/  IADD3 R13, PT, PT, R13, -R46, RZ ;  /* 0x8000002e0d0d7210 */ /* 0x000fe20007ffe0ff */
[----:B------:R-:W-:Y:S01]  /*43950*/  @P1 VIADD R12, R12, 0xff801fff ;  /* 0xff801fff0c0c1836 */ /* 0x000fe20000000000 */
[----:B------:R-:W5:Y:S01]  /*43960*/  LDL R46, [R1+0x4cd8] ;  /* 0x004cd800012e7983 */ /* 0x000f620000100800 */
[----:B------:R-:W-:-:S02]  /*43970*/  IMAD R39, R2, 0x3802001, RZ ;  /* 0x0380200102277824 */ /* 0x000fc400078e02ff */
[----:B------:R-:W-:Y:S01]  /*43980*/  @!P4 VIADD R0, R0, 0x7fe001 ;  /* 0x007fe0010000c836 */ /* 0x000fe20000000000 */
[----:B------:R-:W-:Y:S01]  /*43990*/  ISETP.GE.AND P4, PT, R13, RZ, PT ;  /* 0x000000ff0d00720c */ /* 0x000fe20003f86270 */
[----:B------:R-:W-:Y:S01]  /*439a0*/  IMAD.HI.U32 R42, R39, -0x7fe001, R2 ;  /* 0xff801fff272a7827 */ /* 0x000fe200078e0002 */
[----:B------:R-:W-:-:S03]  /*439b0*/  ISETP.GE.AND P1, PT, R12, RZ, PT ;  /* 0x000000ff0c00720c */ /* 0x000fc60003f26270 */
[----:B------:R-:W-:Y:S01]  /*439c0*/  IMAD.WIDE R2, R0, UR4, RZ ;  /* 0x0000000400027c25 */ /* 0x000fe2000f8e02ff */
[----:B------:R-:W-:-:S03]  /*439d0*/  SHF.R.S32.HI R27, RZ, 0x1f, R39 ;  /* 0x0000001fff1b7819 */ /* 0x000fc60000011427 */
[----:B------:R-:W-:Y:S02]  /*439e0*/  @!P3 VIADD R4, R4, 0x7fe001 ;  /* 0x007fe0010404b836 */ /* 0x000fe40000000000 */
[----:B------:R-:W-:Y:S01]  /*439f0*/  IMAD R41, R2, 0x3802001, RZ ;  /* 0x0380200102297824 */ /* 0x000fe200078e02ff */
[----:B------:R0:W-:Y:S01]  /*43a00*/  STL [R1+0x4c34], R40 ;  /* 0x004c342801007387 */ /* 0x0001e20000100800 */
[----:B------:R-:W-:Y:S01]  /*43a10*/  IMAD R27, R27, -0x7fe001, RZ ;  /* 0xff801fff1b1b7824 */ /* 0x000fe200078e02ff */
[----:B------:R-:W-:Y:S02]  /*43a20*/  @!P2 IADD3 R26, PT, PT, R26, 0x7fe001, RZ ;  /* 0x007fe0011a1aa810 */ /* 0x000fe40007ffe0ff */
[----:B------:R1:W-:Y:S01]  /*43a30*/  STL [R1+0x4c2c], R4 ;  /* 0x004c2c0401007387 */ /* 0x0003e20000100800 */
[----:B------:R-:W-:Y:S01]  /*43a40*/  @!P4 VIADD R13, R13, 0x7fe001 ;  /* 0x007fe0010d0dc836 */ /* 0x000fe20000000000 */
[----:B------:R-:W-:Y:S01]  /*43a50*/  SHF.R.S32.HI R0, RZ, 0x1f, R41 ;  /* 0x0000001fff007819 */ /* 0x000fe20000011429 */
[----:B0-----:R-:W-:Y:S01]  /*43a60*/  IMAD.HI.U32 R40, R41, -0x7fe001, R2 ;  /* 0xff801fff29287827 */ /* 0x001fe200078e0002 */
[----:B------:R-:W-:Y:S01]  /*43a70*/  IADD3 R3, PT, PT, R18, -R47, RZ ;  /* 0x8000002f12037210 */ /* 0x000fe20007ffe0ff */
[----:B-1----:R-:W5:Y:S02]  /*43a80*/  LDL R4, [R1+0x4ccc] ;  /* 0x004ccc0001047983 */ /* 0x002f640000100800 */
[----:B------:R-:W-:Y:S01]  /*43a90*/  @!P1 VIADD R12, R12, 0x7fe001 ;  /* 0x007fe0010c0c9836 */ /* 0x000fe20000000000 */
[----:B------:R-:W-:Y:S01]  /*43aa0*/  IADD3 R42, PT, PT, R42, -R39, R27 ;  /* 0x800000272a2a7210 */ /* 0x000fe20007ffe01b */
[----:B------:R0:W-:Y:S01]  /*43ab0*/  STL [R1+0x4c28], R26 ;  /* 0x004c281a01007387 */ /* 0x0001e20000100800 */
[----:B------:R-:W-:Y:S01]  /*43ac0*/  ISETP.GE.AND P2, PT, R3, RZ, PT ;  /* 0x000000ff0300720c */ /* 0x000fe20003f46270 */
[----:B------:R-:W-:-:S02]  /*43ad0*/  IMAD R0, R0, -0x7fe001, RZ ;  /* 0xff801fff00007824 */ /* 0x000fc400078e02ff */
[----:B------:R1:W-:Y:S01]  /*43ae0*/  STL [R1+0x4c40], R12 ;  /* 0x004c400c01007387 */ /* 0x0003e20000100800 */
[----:B0-----:R-:W-:-:S03]  /*43af0*/  IMAD.WIDE R26, R13, UR4, RZ ;  /* 0x000000040d1a7c25 */ /* 0x001fc6000f8e02ff */
[----:B------:R-:W5:Y:S01]  /*43b00*/  LDL R13, [R1+0x4cf0] ;  /* 0x004cf000010d7983 */ /* 0x000f620000100800 */
[----:B------:R-:W-:-:S03]  /*43b10*/  IMAD R39, R26, 0x3802001, RZ ;  /* 0x038020011a277824 */ /* 0x000fc600078e02ff */
[----:B-1----:R-:W5:Y:S01]  /*43b20*/  LDL R12, [R1+0x4ce0] ;  /* 0x004ce000010c7983 */ /* 0x002f620000100800 */
[----:B------:R-:W-:Y:S02]  /*43b30*/  ISETP.GT.AND P0, PT, R24, 0x7fe000, PT ;  /* 0x007fe0001800780c */ /* 0x000fe40003f04270 */
[----:B------:R-:W-:Y:S01]  /*43b40*/  IADD3 R40, PT, PT, R40, -R41, R0 ;  /* 0x8000002928287210 */ /* 0x000fe20007ffe000 */
[----:B------:R-:W-:Y:S01]  /*43b50*/  IMAD.IADD R2, R5, 0x1, -R48 ;  /* 0x0000000105027824 */ /* 0x000fe200078e0a30 */
[----:B------:R-:W-:Y:S01]  /*43b60*/  SHF.R.S32.HI R0, RZ, 0x1f, R39 ;  /* 0x0000001fff007819 */ /* 0x000fe20000011427 */
[----:B------:R-:W-:Y:S01]  /*43b70*/  @!P2 VIADD R3, R3, 0x7fe001 ;  /* 0x007fe0010303a836 */ /* 0x000fe20000000000 */
[----:B------:R0:W-:Y:S01]  /*43b80*/  STL [R1+0x4c38], R38 ;  /* 0x004c382601007387 */ /* 0x0001e20000100800 */
[----:B------:R-:W-:Y:S01]  /*43b90*/  IMAD.IADD R36, R18, 0x1, R47 ;  /* 0x0000000112247824 */ /* 0x000fe200078e022f */
[----:B------:R-:W-:Y:S01]  /*43ba0*/  ISETP.GE.AND P3, PT, R2, RZ, PT ;  /* 0x000000ff0200720c */ /* 0x000fe20003f66270 */
[----:B------:R-:W-:Y:S01]  /*43bb0*/  IMAD R0, R0, -0x7fe001, RZ ;  /* 0xff801fff00007824 */ /* 0x000fe200078e02ff */
[----:B------:R-:W1:Y:S01]  /*43bc0*/  LDCU UR5, c[0x3][UR6+-0x14] ;  /* 0x00fffd80060577ac */ /* 0x000e620008000800 */
[----:B------:R-:W-:-:S02]  /*43bd0*/  IMAD.IADD R18, R14, 0x1, R17 ;  /* 0x000000010e127824 */ /* 0x000fc400078e0211 */
[----:B0-----:R-:W-:Y:S01]  /*43be0*/  IMAD.HI.U32 R38, R39, -0x7fe001, R26 ;  /* 0xff801fff27267827 */ /* 0x001fe200078e001a */
[----:B------:R-:W-:Y:S01]  /*43bf0*/  @P0 IADD3 R24, PT, PT, R24, -0x7fe001, RZ ;  /* 0xff801fff18180810 */ /* 0x000fe20007ffe0ff */
[----:B------:R0:W-:Y:S02]  /*43c00*/  STL [R1+0x4c3c], R42 ;  /* 0x004c3c2a01007387 */ /* 0x0001e40000100800 */
[----:B------:R-:W-:Y:S01]  /*43c10*/  IMAD.WIDE R26, R3, UR4, RZ ;  /* 0x00000004031a7c25 */ /* 0x000fe2000f8e02ff */
[----:B------:R-:W-:Y:S01]  /*43c20*/  IADD3 R38, PT, PT, R38, -R39, R0 ;  /* 0x8000002726267210 */ /* 0x000fe20007ffe000 */
[----:B------:R-:W5:Y:S01]  /*43c30*/  LDL R47, [R1+0x4cf8] ;  /* 0x004cf800012f7983 */ /* 0x000f620000100800 */
[----:B------:R-:W-:Y:S01]  /*43c40*/  ISETP.GT.AND P0, PT, R36, 0x7fe000, PT ;  /* 0x007fe0002400780c */ /* 0x000fe20003f04270 */
[----:B------:R-:W-:Y:S01]  /*43c50*/  IMAD R39, R26, 0x3802001, RZ ;  /* 0x038020011a277824 */ /* 0x000fe200078e02ff */
[----:B------:R-:W-:-:S03]  /*43c60*/  IADD3 R14, PT, PT, R14, -R17, RZ ;  /* 0x800000110e0e7210 */ /* 0x000fc60007ffe0ff */
[----:B------:R-:W-:Y:S01]  /*43c70*/  IMAD.HI.U32 R27, R39, -0x7fe001, R26 ;  /* 0xff801fff271b7827 */ /* 0x000fe200078e001a */
[----:B------:R-:W-:Y:S01]  /*43c80*/  ISETP.GE.AND P2, PT, R14, RZ, PT ;  /* 0x000000ff0e00720c */ /* 0x000fe20003f46270 */
[----:B------:R-:W5:Y:S01]  /*43c90*/  LDL R26, [R1+0x4ce4] ;  /* 0x004ce400011a7983 */ /* 0x000f620000100800 */
[----:B------:R-:W-:Y:S01]  /*43ca0*/  ISETP.GE.AND P1, PT, R24, RZ, PT ;  /* 0x000000ff1800720c */ /* 0x000fe20003f26270 */
[----:B------:R-:W-:Y:S02]  /*43cb0*/  @!P3 VIADD R2, R2, 0x7fe001 ;  /* 0x007fe0010202b836 */ /* 0x000fe40000000000 */
[----:B------:R-:W-:Y:S02]  /*43cc0*/  IMAD.IADD R0, R5, 0x1, R48 ;  /* 0x0000000105007824 */ /* 0x000fe400078e0230 */
[----:B------:R-:W-:-:S04]  /*43cd0*/  IMAD.WIDE R2, R2, UR4, RZ ;  /* 0x0000000402027c25 */ /* 0x000fc8000f8e02ff */
[----:B------:R-:W-:Y:S01]  /*43ce0*/  @P0 VIADD R36, R36, 0xff801fff ;  /* 0xff801fff24240836 */ /* 0x000fe20000000000 */
[----:B------:R-:W-:Y:S01]  /*43cf0*/  ISETP.GT.AND P0, PT, R0, 0x7fe000, PT ;  /* 0x007fe0000000780c */ /* 0x000fe20003f04270 */
[----:B------:R-:W-:Y:S02]  /*43d00*/  IMAD R41, R2, 0x3802001, RZ ;  /* 0x0380200102297824 */ /* 0x000fe400078e02ff */
[----:B------:R-:W-:Y:S01]  /*43d10*/  @!P2 VIADD R14, R14, 0x7fe001 ;  /* 0x007fe0010e0ea836 */ /* 0x000fe20000000000 */
[----:B------:R-:W-:Y:S01]  /*43d20*/  @!P1 IADD3 R24, PT, PT, R24, 0x7fe001, RZ ;  /* 0x007fe00118189810 */ /* 0x000fe20007ffe0ff */
[----:B0-----:R-:W-:Y:S01]  /*43d30*/  IMAD.HI.U32 R42, R41, -0x7fe001, R2 ;  /* 0xff801fff292a7827 */ /* 0x001fe200078e0002 */
[----:B------:R-:W-:Y:S01]  /*43d40*/  SHF.R.S32.HI R5, RZ, 0x1f, R39 ;  /* 0x0000001fff057819 */ /* 0x000fe20000011427 */
[----:B------:R0:W-:Y:S01]  /*43d50*/  STL [R1+0x4c54], R38 ;  /* 0x004c542601007387 */ /* 0x0001e20000100800 */
[----:B------:R-:W-:Y:S01]  /*43d60*/  ISETP.GE.AND P1, PT, R36, RZ, PT ;  /* 0x000000ff2400720c */ /* 0x000fe20003f26270 */
[----:B-1----:R-:W-:-:S02]  /*43d70*/  IMAD.WIDE R2, R14, UR5, RZ ;  /* 0x000000050e027c25 */ /* 0x002fc4000f8e02ff */
[----:B------:R1:W-:Y:S02]  /*43d80*/  STL [R1+0x4c50], R40 ;  /* 0x004c502801007387 */ /* 0x0003e40000100800 */
[----:B------:R-:W-:Y:S02]  /*43d90*/  @P0 VIADD R0, R0, 0xff801fff ;  /* 0xff801fff00000836 */ /* 0x000fe40000000000 */
[----:B------:R-:W5:Y:S01]  /*43da0*/  LDL R48, [R1+0x4cfc] ;  /* 0x004cfc0001307983 */ /* 0x000f620000100800 */
[----:B0-----:R-:W-:Y:S02]  /*43db0*/  IMAD R38, R5, -0x7fe001, RZ ;  /* 0xff801fff05267824 */ /* 0x001fe400078e02ff */
[----:B------:R-:W-:Y:S01]  /*43dc0*/  IMAD R5, R2, 0x3802001, RZ ;  /* 0x0380200102057824 */ /* 0x000fe200078e02ff */
[----:B------:R-:W-:-:S03]  /*43dd0*/  ISETP.GE.AND P0, PT, R0, RZ, PT ;  /* 0x000000ff0000720c */ /* 0x000fc60003f06270 */
[----:B-1----:R-:W-:Y:S01]  /*43de0*/  IMAD.HI.U32 R40, R5, -0x7fe001, R2 ;  /* 0xff801fff05287827 */ /* 0x002fe200078e0002 */
[----:B------:R-:W-:Y:S02]  /*43df0*/  SHF.R.S32.HI R2, RZ, 0x1f, R5 ;  /* 0x0000001fff027819 */ /* 0x000fe40000011405 */
[----:B------:R-:W-:Y:S02]  /*43e00*/  @!P1 IADD3 R36, PT, PT, R36, 0x7fe001, RZ ;  /* 0x007fe00124249810 */ /* 0x000fe40007ffe0ff */
[----:B------:R-:W-:Y:S01]  /*43e10*/  ISETP.GT.AND P1, PT, R18, 0x7fe000, PT ;  /* 0x007fe0001200780c */ /* 0x000fe20003f24270 */
[----:B------:R-:W-:Y:S01]  /*43e20*/  IMAD R2, R2, -0x7fe001, RZ ;  /* 0xff801fff02027824 */ /* 0x000fe200078e02ff */
[----:B------:R0:W-:Y:S01]  /*43e30*/  STL [R1+0x4c44], R24 ;  /* 0x004c441801007387 */ /* 0x0001e20000100800 */
[----:B------:R-:W-:-:S03]  /*43e40*/  IADD3 R14, PT, PT, R25, -R52, RZ ;  /* 0x80000034190e7210 */ /* 0x000fc60007ffe0ff */
[----:B------:R-:W-:Y:S02]  /*43e50*/  IADD3 R40, PT, PT, R40, -R5, R2 ;  /* 0x8000000528287210 */ /* 0x000fe40007ffe002 */
[----:B------:R-:W5:Y:S01]  /*43e60*/  LDL R5, [R1+0x4cec] ;  /* 0x004cec0001057983 */ /* 0x000f620000100800 */
[C-C-:B0-----:R-:W-:Y:S02]  /*43e70*/  IMAD.IADD R24, R19.reuse, 0x1, R50.reuse ;  /* 0x0000000113187824 */ /* 0x141fe400078e0232 */
[----:B------:R-:W-:Y:S01]  /*43e80*/  IMAD.IADD R19, R19, 0x1, -R50 ;  /* 0x0000000113137824 */ /* 0x000fe200078e0a32 */
[----:B------:R-:W-:Y:S01]  /*43e90*/  ISETP.GE.AND P3, PT, R14, RZ, PT ;  /* 0x000000ff0e00720c */ /* 0x000fe20003f66270 */
[----:B------:R-:W-:Y:S01]  /*43ea0*/  @!P0 VIADD R0, R0, 0x7fe001 ;  /* 0x007fe00100008836 */ /* 0x000fe20000000000 */
[----:B------:R-:W-:Y:S02]  /*43eb0*/  ISETP.GT.AND P0, PT, R24, 0x7fe000, PT ;  /* 0x007fe0001800780c */ /* 0x000fe40003f04270 */
[----:B------:R-:W-:-:S02]  /*43ec0*/  @P1 IADD3 R18, PT, PT, R18, -0x7fe001, RZ ;  /* 0xff801fff12121810 */ /* 0x000fc40007ffe0ff */
[----:B------:R-:W-:Y:S02]  /*43ed0*/  SHF.R.S32.HI R17, RZ, 0x1f, R41 ;  /* 0x0000001fff117819 */ /* 0x000fe40000011429 */
[----:B------:R-:W-:Y:S01]  /*43ee0*/  IADD3 R38, PT, PT, R27, -R39, R38 ;  /* 0x800000271b267210 */ /* 0x000fe20007ffe026 */
[----:B------:R0:W-:Y:S01]  /*43ef0*/  STL [R1+0x4c48], R36 ;  /* 0x004c482401007387 */ /* 0x0001e20000100800 */
[----:B------:R-:W-:Y:S02]  /*43f00*/  ISETP.GE.AND P2, PT, R19, RZ, PT ;  /* 0x000000ff1300720c */ /* 0x000fe40003f46270 */
[----:B------:R-:W-:Y:S01]  /*43f10*/  ISETP.GE.AND P1, PT, R18, RZ, PT ;  /* 0x000000ff1200720c */ /* 0x000fe20003f26270 */
[----:B------:R-:W-:Y:S01]  /*43f20*/  IMAD R17, R17, -0x7fe001, RZ ;  /* 0xff801fff11117824 */ /* 0x000fe200078e02ff */
[----:B------:R-:W-:Y:S01]  /*43f30*/  STL [R1+0x4c70], R40 ;  /* 0x004c702801007387 */ /* 0x000fe20000100800 */
[----:B------:R-:W-:Y:S01]  /*43f40*/  @!P3 VIADD R14, R14, 0x7fe001 ;  /* 0x007fe0010e0eb836 */ /* 0x000fe20000000000 */
[----:B------:R-:W-:-:S02]  /*43f50*/  @P0 IADD3 R24, PT, PT, R24, -0x7fe001, RZ ;  /* 0xff801fff18180810 */ /* 0x000fc40007ffe0ff */
[----:B------:R1:W-:Y:S01]  /*43f60*/  STL [R1+0x4c58], R38 ;  /* 0x004c582601007387 */ /* 0x0003e20000100800 */
[----:B0-----:R-:W-:Y:S01]  /*43f70*/  IADD3 R36, PT, PT, R25, R52, RZ ;  /* 0x0000003419247210 */ /* 0x001fe20007ffe0ff */
[----:B------:R-:W0:Y:S02]  /*43f80*/  LDCU UR4, c[0x3][UR6+-0x18] ;  /* 0x00fffd00060477ac */ /* 0x000e240008000800 */
[----:B------:R-:W5:Y:S01]  /*43f90*/  LDL R50, [R1+0x4d18] ;  /* 0x004d180001327983 */ /* 0x000f620000100800 */
[----:B------:R-:W-:Y:S01]  /*43fa0*/  @!P2 VIADD R19, R19, 0x7fe001 ;  /* 0x007fe0011313a836 */ /* 0x000fe20000000000 */
[----:B------:R-:W-:Y:S01]  /*43fb0*/  IADD3 R42, PT, PT, R42, -R41, R17 ;  /* 0x800000292a2a7210 */ /* 0x000fe20007ffe011 */
[----:B------:R-:W-:Y:S01]  /*43fc0*/  @!P1 VIADD R18, R18, 0x7fe001 ;  /* 0x007fe00112129836 */ /* 0x000fe20000000000 */
[----:B------:R4:W-:Y:S01]  /*43fd0*/  STL [R1+0x4c4c], R0 ;  /* 0x004c4c0001007387 */ /* 0x0009e20000100800 */
[----:B------:R-:W-:Y:S01]  /*43fe0*/  IMAD.WIDE R2, R19, UR5, RZ ;  /* 0x0000000513027c25 */ /* 0x000fe2000f8e02ff */
[----:B------:R-:W-:-:S02]  /*43ff0*/  ISETP.GE.AND P2, PT, R24, RZ, PT ;  /* 0x000000ff1800720c */ /* 0x000fc40003f46270 */
[----:B------:R-:W5:Y:S01]  /*44000*/  LDL R17, [R1+0x4d10] ;  /* 0x004d100001117983 */ /* 0x000f620000100800 */
[----:B-1----:R-:W-:Y:S01]  /*44010*/  IMAD.WIDE R38, R14, UR5, RZ ;  /* 0x000000050e267c25 */ /* 0x002fe2000f8e02ff */
[----:B------:R-:W-:Y:S02]  /*44020*/  ISETP.GT.AND P1, PT, R36, 0x7fe000, PT ;  /* 0x007fe0002400780c */ /* 0x000fe40003f24270 */
[----:B------:R-:W5:Y:S01]  /*44030*/  LDL R14, [R1+0x4d00] ;  /* 0x004d0000010e7983 */ /* 0x000f620000100800 */
[--C-:B----4-:R-:W-:Y:S02]  /*44040*/  IMAD.IADD R0, R6, 0x1, R49.reuse ;  /* 0x0000000106007824 */ /* 0x110fe400078e0231 */
[----:B------:R-:W-:Y:S01]  /*44050*/  IMAD R19, R2, 0x3802001, RZ ;  /* 0x0380200102137824 */ /* 0x000fe200078e02ff */
[----:B------:R1:W-:Y:S02]  /*44060*/  STL [R1+0x4c60], R18 ;  /* 0x004c601201007387 */ /* 0x0003e40000100800 */
[----:B------:R-:W-:Y:S01]  /*44070*/  ISETP.GT.AND P0, PT, R0, 0x7fe000, PT ;  /* 0x007fe0000000780c */ /* 0x000fe20003f04270 */
[----:B------:R-:W-:Y:S01]  /*44080*/  IMAD R25, R38, 0x3802001, RZ ;  /* 0x0380200126197824 */ /* 0x000fe200078e02ff */
[----:B------:R-:W4:Y:S01]  /*44090*/  LDL R52, [R1+0x4d38] ;  /* 0x004d380001347983 */ /* 0x000f220000100800 */
[----:B------:R-:W-:-:S02]  /*440a0*/  IMAD.IADD R6, R6, 0x1, -R49 ;  /* 0x0000000106067824 */ /* 0x000fc400078e0a31 */
[----:B-1----:R-:W-:Y:S01]  /*440b0*/  IMAD.HI.U32 R18, R19, -0x7fe001, R2 ;  /* 0xff801fff13127827 */ /* 0x002fe200078e0002 */
[----:B------:R-:W-:Y:S01]  /*440c0*/  SHF.R.S32.HI R3, RZ, 0x1f, R19 ;  /* 0x0000001fff037819 */ /* 0x000fe20000011413 */
[----:B------:R-:W4:Y:S01]  /*440d0*/  LDL R49, [R1+0x4d14] ;  /* 0x004d140001317983 */ /* 0x000f220000100800 */
[----:B------:R-:W-:Y:S02]  /*440e0*/  SHF.R.S32.HI R2, RZ, 0x1f, R25 ;  /* 0x0000001fff027819 */ /* 0x000fe40000011419 */
[----:B------:R-:W-:Y:S01]  /*440f0*/  @!P2 IADD3 R24, PT, PT, R24, 0x7fe001, RZ ;  /* 0x007fe0011818a810 */ /* 0x000fe20007ffe0ff */
[----:B------:R-:W-:Y:S01]  /*44100*/  IMAD R3, R3, -0x7fe001, RZ ;  /* 0xff801fff03037824 */ /* 0x000fe200078e02ff */
[----:B------:R-:W-:Y:S01]  /*44110*/  ISETP.GE.AND P2, PT, R6, RZ, PT ;  /* 0x000000ff0600720c */ /* 0x000fe20003f46270 */
[----:B------:R-:W-:Y:S02]  /*44120*/  @P1 VIADD R36, R36, 0xff801fff ;  /* 0xff801fff24241836 */ /* 0x000fe40000000000 */
[----:B------:R-:W-:Y:S01]  /*44130*/  IMAD.HI.U32 R38, R25, -0x7fe001, R38 ;  /* 0xff801fff19267827 */ /* 0x000fe200078e0026 */
[----:B------:R-:W-:-:S02]  /*44140*/  IADD3 R40, PT, PT, R18, -R19, R3 ;  /* 0x8000001312287210 */ /* 0x000fc40007ffe003 */
[----:B------:R-:W4:Y:S01]  /*44150*/  LDL R18, [R1+0x4d04] ;  /* 0x004d040001127983 */ /* 0x000f220000100800 */
[----:B------:R-:W-:Y:S02]  /*44160*/  IMAD R2, R2, -0x7fe001, RZ ;  /* 0xff801fff02027824 */ /* 0x000fe400078e02ff */
[----:B------:R-:W-:Y:S01]  /*44170*/  @P0 VIADD R0, R0, 0xff801fff ;  /* 0xff801fff00000836 */ /* 0x000fe20000000000 */
[----:B------:R-:W-:Y:S01]  /*44180*/  ISETP.GE.AND P0, PT, R36, RZ, PT ;  /* 0x000000ff2400720c */ /* 0x000fe20003f06270 */
[----:B------:R1:W-:Y:S01]  /*44190*/  STL [R1+0x4c64], R24 ;  /* 0x004c641801007387 */ /* 0x0003e20000100800 */
[----:B------:R-:W-:Y:S01]  /*441a0*/  IADD3 R38, PT, PT, R38, -R25, R2 ;  /* 0x8000001926267210 */ /* 0x000fe20007ffe002 */
[----:B------:R-:W-:Y:S01]  /*441b0*/  IMAD.IADD R25, R15, 0x1, -R54 ;  /* 0x000000010f197824 */ /* 0x000fe200078e0a36 */
[----:B------:R-:W-:Y:S01]  /*441c0*/  IADD3 R2, PT, PT, R7, -R22, RZ ;  /* 0x8000001607027210 */ /* 0x000fe20007ffe0ff */
[----:B------:R-:W-:Y:S01]  /*441d0*/  @!P2 VIADD R6, R6, 0x7fe001 ;  /* 0x007fe0010606a836 */ /* 0x000fe20000000000 */
[----:B------:R-:W4:Y:S02]  /*441e0*/  LDL R19, [R1+0x4d08] ;  /* 0x004d080001137983 */ /* 0x000f240000100800 */
[----:B------:R-:W-:-:S02]  /*441f0*/  ISETP.GE.AND P2, PT, R2, RZ, PT ;  /* 0x000000ff0200720c */ /* 0x000fc40003f46270 */
[----:B------:R-:W-:Y:S02]  /*44200*/  ISETP.GE.AND P3, PT, R25, RZ, PT ;  /* 0x000000ff1900720c */ /* 0x000fe40003f66270 */
[----:B-1----:R-:W-:Y:S01]  /*44210*/  IADD3 R24, PT, PT, R7, R22, RZ ;  /* 0x0000001607187210 */ /* 0x002fe20007ffe0ff */
[----:B------:R-:W-:Y:S02]  /*44220*/  @!P0 VIADD R36, R36, 0x7fe001 ;  /* 0x007fe00124248836 */ /* 0x000fe40000000000 */
[----:B------:R-:W-:Y:S01]  /*44230*/  IMAD.WIDE R6, R6, UR5, RZ ;  /* 0x0000000506067c25 */ /* 0x000fe2000f8e02ff */
[----:B------:R-:W-:-:S03]  /*44240*/  ISETP.GT.AND P0, PT, R24, 0x7fe000, PT ;  /* 0x007fe0001800780c */ /* 0x000fc60003f04270 */
[----:B------:R-:W-:Y:S02]  /*44250*/  IMAD R27, R6, 0x3802001, RZ ;  /* 0x03802001061b7824 */ /* 0x000fe400078e02ff */
[----:B------:R-:W-:Y:S01]  /*44260*/  @!P2 VIADD R2, R2, 0x7fe001 ;  /* 0x007fe0010202a836 */ /* 0x000fe20000000000 */
[----:B------:R-:W-:Y:S01]  /*44270*/  ISETP.GE.AND P1, PT, R0, RZ, PT ;  /* 0x000000ff0000720c */ /* 0x000fe20003f26270 */
[----:B------:R-:W-:Y:S01]  /*44280*/  IMAD.HI.U32 R22, R27, -0x7fe001, R6 ;  /* 0xff801fff1b167827 */ /* 0x000fe200078e0006 */
[----:B------:R-:W-:-:S03]  /*44290*/  IADD3 R6, PT, PT, R15, R54, RZ ;  /* 0x000000360f067210 */ /* 0x000fc60007ffe0ff */
[----:B------:R-:W-:Y:S01]  /*442a0*/  @!P3 VIADD R25, R25, 0x7fe001 ;  /* 0x007fe0011919b836 */ /* 0x000fe20000000000 */
[----:B------:R1:W-:Y:S01]  /*442b0*/  STL [R1+0x4c78], R38 ;  /* 0x004c782601007387 */ /* 0x0003e20000100800 */
[----:B0-----:R-:W-:Y:S01]  /*442c0*/  IMAD.WIDE R2, R2, UR4, RZ ;  /* 0x0000000402027c25 */ /* 0x001fe2000f8e02ff */
[----:B------:R-:W-:Y:S02]  /*442d0*/  @P0 IADD3 R24, PT, PT, R24, -0x7fe001, RZ ;  /* 0xff801fff18180810 */ /* 0x000fe40007ffe0ff */
[----:B------:R-:W-:Y:S01]  /*442e0*/  ISETP.GT.AND P0, PT, R6, 0x7fe000, PT ;  /* 0x007fe0000600780c */ /* 0x000fe20003f04270 */
[----:B------:R-:W-:Y:S01]  /*442f0*/  IMAD R15, R2, 0x3802001, RZ ;  /* 0x03802001020f7824 */ /* 0x000fe200078e02ff */
[----:B------:R-:W-:Y:S01]  /*44300*/  ISETP.GE.AND P2, PT, R24, RZ, PT ;  /* 0x000000ff1800720c */ /* 0x000fe20003f46270 */
[----:B------:R0:W-:Y:S01]  /*44310*/  STL [R1+0x4c5c], R42 ;  /* 0x004c5c2a01007387 */ /* 0x0001e20000100800 */
[----:B-1----:R-:W-:-:S03]  /*44320*/  IMAD.WIDE R38, R25, UR4, RZ ;  /* 0x0000000419267c25 */ /* 0x002fc6000f8e02ff */
[----:B------:R1:W-:Y:S01]  /*44330*/  STL [R1+0x4c68], R36 ;  /* 0x004c682401007387 */ /* 0x0003e20000100800 */
[----:B------:R-:W-:Y:S01]  /*44340*/  IMAD R25, R38, 0x3802001, RZ ;  /* 0x0380200126197824 */ /* 0x000fe200078e02ff */
[----:B------:R-:W-:Y:S01]  /*44350*/  SHF.R.S32.HI R7, RZ, 0x1f, R27 ;  /* 0x0000001fff077819 */ /* 0x000fe2000001141b */
[----:B------:R-:W-:Y:S01]  /*44360*/  @!P1 VIADD R0, R0, 0x7fe001 ;  /* 0x007fe00100009836 */ /* 0x000fe20000000000 */
[----:B------:R2:W-:Y:S01]  /*44370*/  STL [R1+0x4c74], R40 ;  /* 0x004c742801007387 */ /* 0x0005e20000100800 */
[----:B0-----:R-:W-:Y:S01]  /*44380*/  IMAD.HI.U32 R42, R15, -0x7fe001, R2 ;  /* 0xff801fff0f2a7827 */ /* 0x001fe200078e0002 */
[----:B------:R-:W-:Y:S01]  /*44390*/  SHF.R.S32.HI R2, RZ, 0x1f, R15 ;  /* 0x0000001fff027819 */ /* 0x000fe2000001140f */
[----:B------:R-:W0:Y:S01]  /*443a0*/  LDCU UR5, c[0x3][UR6+-0x1c] ;  /* 0x00fffc80060577ac */ /* 0x000e220008000800 */
[----:B------:R-:W4:Y:S01]  /*443b0*/  LDL R54, [R1+0x4d54] ;  /* 0x004d540001367983 */ /* 0x000f220000100800 */
[----:B------:R-:W-:Y:S02]  /*443c0*/  IMAD.IADD R3, R62, 0x1, -R51 ;  /* 0x000000013e037824 */ /* 0x000fe400078e0a33 */
[----:B-1----:R-:W-:-:S04]  /*443d0*/  IMAD.HI.U32 R36, R25, -0x7fe001, R38 ;  /* 0xff801fff19247827 */ /* 0x002fc800078e0026 */
[----:B------:R-:W-:Y:S02]  /*443e0*/  IMAD.IADD R38, R62, 0x1, R51 ;  /* 0x000000013e267824 */ /* 0x000fe400078e0233 */
[----:B------:R-:W4:Y:S01]  /*443f0*/  LDL R62, [R1+0x4d0c] ;  /* 0x004d0c00013e7983 */ /* 0x000f220000100800 */
[----:B------:R-:W-:-:S03]  /*44400*/  ISETP.GE.AND P3, PT, R3, RZ, PT ;  /* 0x000000ff0300720c */ /* 0x000fc60003f66270 */
[----:B------:R-:W4:Y:S01]  /*44410*/  LDL R51, [R1+0x4d1c] ;  /* 0x004d1c0001337983 */ /* 0x000f220000100800 */
[----:B------:R-:W-:Y:S01]  /*44420*/  IMAD R7, R7, -0x7fe001, RZ ;  /* 0xff801fff07077824 */ /* 0x000fe200078e02ff */
[----:B------:R-:W-:Y:S01]  /*44430*/  @P0 IADD3 R6, PT, PT, R6, -0x7fe001, RZ ;  /* 0xff801fff06060810 */ /* 0x000fe20007ffe0ff */
[----:B------:R-:W-:Y:S01]  /*44440*/  IMAD R2, R2, -0x7fe001, RZ ;  /* 0xff801fff02027824 */ /* 0x000fe200078e02ff */
[----:B------:R1:W-:Y:S01]  /*44450*/  STL [R1+0x4c6c], R0 ;  /* 0x004c6c0001007387 */ /* 0x0003e20000100800 */
[----:B------:R-:W-:Y:S01]  /*44460*/  @!P2 VIADD R24, R24, 0x7fe001 ;  /* 0x007fe0011818a836 */ /* 0x000fe20000000000 */
[----:B--2---:R-:W-:Y:S02]  /*44470*/  IADD3 R40, PT, PT, R22, -R27, R7 ;  /* 0x8000001b16287210 */ /* 0x004fe40007ffe007 */
[----:B------:R-:W-:Y:S01]  /*44480*/  ISETP.GE.AND P2, PT, R6, RZ, PT ;  /* 0x000000ff0600720c */ /* 0x000fe20003f46270 */
[----:B------:R-:W2:Y:S01]  /*44490*/  LDL R22, [R1+0x4d30] ;  /* 0x004d300001167983 */ /* 0x000ea20000100800 */
[----:B------:R-:W-:-:S03]  /*444a0*/  IADD3 R42, PT, PT, R42, -R15, R2 ;  /* 0x8000000f2a2a7210 */ /* 0x000fc60007ffe002 */
[----:B------:R-:W2:Y:S01]  /*444b0*/  LDL R15, [R1+0x4d20] ;  /* 0x004d2000010f7983 */ /* 0x000ea20000100800 */
[----:B-1----:R-:W-:Y:S02]  /*444c0*/  SHF.R.S32.HI R0, RZ, 0x1f, R25 ;  /* 0x0000001fff007819 */ /* 0x002fe40000011419 */
[----:B------:R-:W-:Y:S01]  /*444d0*/  ISETP.GT.AND P1, PT, R38, 0x7fe000, PT ;  /* 0x007fe0002600780c */ /* 0x000fe20003f24270 */
[----:B------:R-:W-:Y:S01]  /*444e0*/  @!P3 VIADD R3, R3, 0x7fe001 ;  /* 0x007fe0010303b836 */ /* 0x000fe20000000000 */
[----:B------:R1:W-:Y:S01]  /*444f0*/  STL [R1+0x4c80], R24 ;  /* 0x004c801801007387 */ /* 0x0003e20000100800 */
[----:B------:R-:W-:Y:S01]  /*44500*/  IMAD R0, R0, -0x7fe001, RZ ;  /* 0xff801fff00007824 */ /* 0x000fe200078e02ff */
[----:B------:R-:W-:Y:S02]  /*44510*/  IADD3 R2, PT, PT, R60, -R53, RZ ;  /* 0x800000353c027210 */ /* 0x000fe40007ffe0ff */
[----:B------:R-:W2:Y:S02]  /*44520*/  LDL R27, [R1+0x4d28] ;  /* 0x004d2800011b7983 */ /* 0x000ea40000100800 */
[----:B------:R-:W-:Y:S01]  /*44530*/  IADD3 R36, PT, PT, R36, -R25, R0 ;  /* 0x8000001924247210 */ /* 0x000fe20007ffe000 */
[----:B------:R-:W-:Y:S01]  /*44540*/  IMAD.IADD R0, R60, 0x1, R53 ;  /* 0x000000013c007824 */ /* 0x000fe200078e0235 */
[----:B------:R3:W-:Y:S04]  /*44550*/  STL [R1+0x4c7c], R40 ;  /* 0x004c7c2801007387 */ /* 0x0007e80000100800 */
[----:B-1----:R-:W2:Y:S04]  /*44560*/  LDL R24, [R1+0x4d24] ;  /* 0x004d240001187983 */ /* 0x002ea80000100800 */
[----:B------:R-:W2:Y:S01]  /*44570*/  LDL R53, [R1+0x4d34] ;  /* 0x004d340001357983 */ /* 0x000ea20000100800 */
[----:B---3--:R-:W-:Y:S01]  /*44580*/  IMAD.WIDE R40, R3, UR4, RZ ;  /* 0x0000000403287c25 */ /* 0x008fe2000f8e02ff */
[----:B------:R-:W-:-:S03]  /*44590*/  @!P2 IADD3 R6, PT, PT, R6, 0x7fe001, RZ ;  /* 0x007fe0010606a810 */ /* 0x000fc60007ffe0ff */
[----:B------:R-:W-:Y:S01]  /*445a0*/  @P1 VIADD R38, R38, 0xff801fff ;  /* 0xff801fff26261836 */ /* 0x000fe20000000000 */
[----:B------:R-:W-:Y:S01]  /*445b0*/  ISETP.GE.AND P2, PT, R2, RZ, PT ;  /* 0x000000ff0200720c */ /* 0x000fe20003f46270 */
[----:B------:R-:W-:Y:S02]  /*445c0*/  IMAD R25, R40, 0x3802001, RZ ;  /* 0x0380200128197824 */ /* 0x000fe400078e02ff */
[----:B------:R-:W-:Y:S01]  /*445d0*/  IMAD.IADD R7, R10, 0x1, -R21 ;  /* 0x000000010a077824 */ /* 0x000fe200078e0a15 */
[----:B------:R1:W-:Y:S02]  /*445e0*/  STL [R1+0x4c94], R36 ;  /* 0x004c942401007387 */ /* 0x0003e40000100800 */
[----:B------:R-:W-:Y:S02]  /*445f0*/  SHF.R.S32.HI R3, RZ, 0x1f, R25 ;  /* 0x0000001fff037819 */ /* 0x000fe40000011419 */
[----:B------:R-:W-:Y:S01]  /*44600*/  ISETP.GE.AND P1, PT, R38, RZ, PT ;  /* 0x000000ff2600720c */ /* 0x000fe20003f26270 */
[----:B------:R-:W-:Y:S01]  /*44610*/  IMAD.HI.U32 R40, R25, -0x7fe001, R40 ;  /* 0xff801fff19287827 */ /* 0x000fe200078e0028 */
[----:B------:R-:W-:Y:S01]  /*44620*/  ISETP.GE.AND P3, PT, R7, RZ, PT ;  /* 0x000000ff0700720c */ /* 0x000fe20003f66270 */
[----:B------:R-:W-:Y:S02]  /*44630*/  STL [R1+0x4c90], R42 ;  /* 0x004c902a01007387 */ /* 0x000fe40000100800 */
[----:B------:R-:W-:-:S02]  /*44640*/  IMAD R3, R3, -0x7fe001, RZ ;  /* 0xff801fff03037824 */ /* 0x000fc400078e02ff */
[----:B------:R-:W-:Y:S01]  /*44650*/  @!P2 VIADD R2, R2, 0x7fe001 ;  /* 0x007fe0010202a836 */ /* 0x000fe20000000000 */
[----:B------:R-:W3:Y:S02]  /*44660*/  LDL R60, [R1+0x4db8] ;  /* 0x004db800013c7983 */ /* 0x000ee40000100800 */
[----:B------:R-:W-:Y:S01]  /*44670*/  IADD3 R40, PT, PT, R40, -R25, R3 ;  /* 0x8000001928287210 */ /* 0x000fe20007ffe003 */
[----:B------:R-:W-:Y:S01]  /*44680*/  IMAD.WIDE R2, R2, UR4, RZ ;  /* 0x0000000402027c25 */ /* 0x000fe2000f8e02ff */
[----:B------:R0:W-:Y:S01]  /*44690*/  STL [R1+0x4c84], R6 ;  /* 0x004c840601007387 */ /* 0x0001e20000100800 */
[----:B------:R-:W-:Y:S02]  /*446a0*/  ISETP.GT.AND P0, PT, R0, 0x7fe000, PT ;  /* 0x007fe0000000780c */ /* 0x000fe40003f04270 */
[----:B------:R-:W-:Y:S01]  /*446b0*/  @!P1 IADD3 R38, PT, PT, R38, 0x7fe001, RZ ;  /* 0x007fe00126269810 */ /* 0x000fe20007ffe0ff */
[----:B------:R-:W-:Y:S01]  /*446c0*/  @!P3 VIADD R7, R7, 0x7fe001 ;  /* 0x007fe0010707b836 */ /* 0x000fe20000000000 */
[----:B-1----:R-:W-:Y:S01]  /*446d0*/  IADD3 R36, PT, PT, R16, R55, RZ ;  /* 0x0000003710247210 */ /* 0x002fe20007ffe0ff */
[----:B------:R-:W3:Y:S01]  /*446e0*/  LDL R25, [R1+0x4d44] ;  /* 0x004d440001197983 */ /* 0x000ee20000100800 */
[----:B0-----:R-:W-:-:S02]  /*446f0*/  IMAD.IADD R6, R10, 0x1, R21 ;  /* 0x000000010a067824 */ /* 0x001fc400078e0215 */
[----:B------:R-:W-:Y:S01]  /*44700*/  IMAD R21, R2, 0x3802001, RZ ;  /* 0x0380200102157824 */ /* 0x000fe200078e02ff */
[----:B------:R0:W-:Y:S04]  /*44710*/  STL [R1+0x4c88], R38 ;  /* 0x004c882601007387 */ /* 0x0001e80000100800 */
[----:B------:R-:W-:Y:S01]  /*44720*/  SHF.R.S32.HI R10, RZ, 0x1f, R21 ;  /* 0x0000001fff0a7819 */ /* 0x000fe20000011415 */
[----:B------:R-:W-:Y:S02]  /*44730*/  IMAD.IADD R16, R16, 0x1, -R55 ;  /* 0x0000000110107824 */ /* 0x000fe400078e0a37 */
[----:B------:R-:W-:Y:S01]  /*44740*/  IMAD.HI.U32 R42, R21, -0x7fe001, R2 ;  /* 0xff801fff152a7827 */ /* 0x000fe200078e0002 */
[----:B------:R-:W3:Y:S03]  /*44750*/  LDL R55, [R1+0x4d3c] ;  /* 0x004d3c0001377983 */ /* 0x000ee60000100800 */
[----:B0-----:R-:W-:-:S04]  /*44760*/  IMAD.WIDE R38, R7, UR5, RZ ;  /* 0x0000000507267c25 */ /* 0x001fc8000f8e02ff */
[----:B------:R-:W-:Y:S02]  /*44770*/  IMAD R2, R10, -0x7fe001, RZ ;  /* 0xff801fff0a027824 */ /* 0x000fe400078e02ff */
[----:B------:R-:W-:Y:S02]  /*44780*/  IMAD R7, R38, 0x3802001, RZ ;  /* 0x0380200126077824 */ /* 0x000fe400078e02ff */
[----:B------:R-:W-:Y:S01]  /*44790*/  @P0 VIADD R0, R0, 0xff801fff ;  /* 0xff801fff00000836 */ /* 0x000fe20000000000 */
[----:B------:R-:W-:Y:S02]  /*447a0*/  ISETP.GE.AND P3, PT, R16, RZ, PT ;  /* 0x000000ff1000720c */ /* 0x000fe40003f66270 */
[----:B------:R-:W-:Y:S02]  /*447b0*/  IADD3 R42, PT, PT, R42, -R21, R2 ;  /* 0x800000152a2a7210 */ /* 0x000fe40007ffe002 */
[----:B------:R-:W-:Y:S02]  /*447c0*/  SHF.R.S32.HI R2, RZ, 0x1f, R7 ;  /* 0x0000001fff027819 */ /* 0x000fe40000011407 */
[----:B------:R-:W-:Y:S01]  /*447d0*/  ISETP.GE.AND P2, PT, R0, RZ, PT ;  /* 0x000000ff0000720c */ /* 0x000fe20003f46270 */
[----:B------:R-:W-:Y:S01]  /*447e0*/  IMAD.HI.U32 R44, R7, -0x7fe001, R38 ;  /* 0xff801fff072c7827 */ /* 0x000fe200078e0026 */
[----:B------:R-:W-:-:S03]  /*447f0*/  ISETP.GT.AND P0, PT, R6, 0x7fe000, PT ;  /* 0x007fe0000600780c */ /* 0x000fc60003f04270 */
[----:B------:R-:W-:Y:S02]  /*44800*/  IMAD R10, R2, -0x7fe001, RZ ;  /* 0xff801fff020a7824 */ /* 0x000fe400078e02ff */
[----:B------:R-:W-:-:S03]  /*44810*/  @!P3 IADD3 R16, PT, PT, R16, 0x7fe001, RZ ;  /* 0x007fe0011010b810 */ /* 0x000fc60007ffe0ff */
[----:B------:R-:W-:Y:S02]  /*44820*/  IADD3 R44, PT, PT, R44, -R7, R10 ;  /* 0x800000072c2c7210 */ /* 0x000fe40007ffe00a */
[----:B------:R-:W3:Y:S01]  /*44830*/  LDL R10, [R1+0x4d2c] ;  /* 0x004d2c00010a7983 */ /* 0x000ee20000100800 */
[----:B------:R-:W-:Y:S01]  /*44840*/  @!P2 IADD3 R0, PT, PT, R0, 0x7fe001, RZ ;  /* 0x007fe0010000a810 */ /* 0x000fe20007ffe0ff */
[----:B------:R-:W-:Y:S01]  /*44850*/  IMAD.WIDE R2, R16, UR5, RZ ;  /* 0x0000000510027c25 */ /* 0x000fe2000f8e02ff */
[----:B------:R-:W-:Y:S01]  /*44860*/  ISETP.GT.AND P1, PT, R36, 0x7fe000, PT ;  /* 0x007fe0002400780c */ /* 0x000fe20003f24270 */
[----:B------:R-:W3:Y:S02]  /*44870*/  LDL R16, [R1+0x4d40] ;  /* 0x004d400001107983 */ /* 0x000ee40000100800 */
[----:B------:R-:W-:Y:S02]  /*44880*/  @P0 VIADD R6, R6, 0xff801fff ;  /* 0xff801fff06060836 */ /* 0x000fe40000000000 */
[----:B------:R0:W-:Y:S01]  /*44890*/  STL [R1+0x4c8c], R0 ;  /* 0x004c8c0001007387 */ /* 0x0001e20000100800 */
[----:B------:R-:W-:-:S02]  /*448a0*/  IMAD R21, R2, 0x3802001, RZ ;  /* 0x0380200102157824 */ /* 0x000fc400078e02ff */
[----:B------:R-:W-:Y:S01]  /*448b0*/  ISETP.GE.AND P0, PT, R6, RZ, PT ;  /* 0x000000ff0600720c */ /* 0x000fe20003f06270 */
[C-C-:B------:R-:W-:Y:S02]  /*448c0*/  IMAD.IADD R38, R23.reuse, 0x1, R56.reuse ;  /* 0x0000000117267824 */ /* 0x140fe400078e0238 */
[----:B0-----:R-:W-:Y:S01]  /*448d0*/  IMAD.IADD R0, R23, 0x1, -R56 ;  /* 0x0000000117007824 */ /* 0x001fe200078e0a38 */
[----:B------:R-:W-:Y:S01]  /*448e0*/  SHF.R.S32.HI R7, RZ, 0x1f, R21 ;  /* 0x0000001fff077819 */ /* 0x000fe20000011415 */
[----:B------:R-:W3:Y:S03]  /*448f0*/  LDL R23, [R1+0x4d50] ;  /* 0x004d500001177983 */ /* 0x000ee60000100800 */
[----:B------:R-:W-:Y:S01]  /*44900*/  ISETP.GE.AND P2, PT, R0, RZ, PT ;  /* 0x000000ff0000720c */ /* 0x000fe20003f46270 */
[----:B------:R-:W-:Y:S01]  /*44910*/  IMAD.HI.U32 R2, R21, -0x7fe001, R2 ;  /* 0xff801fff15027827 */ /* 0x000fe200078e0002 */
[----:B------:R0:W-:Y:S03]  /*44920*/  STL [R1+0x4c9c], R42 ;  /* 0x004c9c2a01007387 */ /* 0x0001e60000100800 */
[----:B------:R-:W-:Y:S01]  /*44930*/  IMAD R7, R7, -0x7fe001, RZ ;  /* 0xff801fff07077824 */ /* 0x000fe200078e02ff */
[----:B------:R-:W-:Y:S01]  /*44940*/  @!P0 IADD3 R6, PT, PT, R6, 0x7fe001, RZ ;  /* 0x007fe00106068810 */ /* 0x000fe20007ffe0ff */
[----:B------:R-:W-:Y:S01]  /*44950*/  @P1 VIADD R36, R36, 0xff801fff ;  /* 0xff801fff24241836 */ /* 0x000fe20000000000 */
[----:B------:R-:W-:Y:S01]  /*44960*/  ISETP.GT.AND P0, PT, R38, 0x7fe000, PT ;  /* 0x007fe0002600780c */ /* 0x000fe20003f04270 */
[----:B------:R1:W-:Y:S01]  /*44970*/  STL [R1+0x4c98], R40 ;  /* 0x004c982801007387 */ /* 0x0003e20000100800 */
[----:B0-----:R-:W-:-:S03]  /*44980*/  IADD3 R42, PT, PT, R2, -R21, R7 ;  /* 0x80000015022a7210 */ /* 0x001fc60007ffe007 */
[----:B------:R-:W-:Y:S01]  /*44990*/  @!P2 VIADD R0, R0, 0x7fe001 ;  /* 0x007fe0010000a836 */ /* 0x000fe20000000000 */
[C---:B-----5:R-:W-:Y:S01]  /*449a0*/  IADD3 R2, PT, PT, R8.reuse, R57, RZ ;  /* 0x0000003908027210 */ /* 0x060fe20007ffe0ff */
[----:B------:R-:W-:Y:S01]  /*449b0*/  IMAD.IADD R8, R8, 0x1, -R57 ;  /* 0x0000000108087824 */ /* 0x000fe200078e0a39 */
[----:B------:R-:W-:Y:S01]  /*449c0*/  ISETP.GE.AND P1, PT, R36, RZ, PT ;  /* 0x000000ff2400720c */ /* 0x000fe20003f26270 */
[----:B------:R0:W-:Y:S01]  /*449d0*/  STL [R1+0x4ca0], R6 ;  /* 0x004ca00601007387 */ /* 0x0001e20000100800 */
[----:B-1----:R-:W-:Y:S02]  /*449e0*/  IMAD.WIDE R40, R0, UR5, RZ ;  /* 0x0000000500287c25 */ /* 0x002fe4000f8e02ff */
[----:B------:R-:W-:Y:S01]  /*449f0*/  ISETP.GE.AND P2, PT, R8, RZ, PT ;  /* 0x000000ff0800720c */ /* 0x000fe20003f46270 */
[----:B------:R-:W1:Y:S01]  /*44a00*/  LDCU UR4, c[0x3][UR6+-0x20] ;  /* 0x00fffc00060477ac */ /* 0x000e620008000800 */
[----:B------:R-:W5:Y:S01]  /*44a10*/  LDL R3, [R1+0x4d58] ;  /* 0x004d580001037983 */ /* 0x000f620000100800 */
[----:B------:R-:W-:-:S03]  /*44a20*/  @P0 VIADD R38, R38, 0xff801fff ;  /* 0xff801fff26260836 */ /* 0x000fc60000000000 */
[----:B------:R-:W-:Y:S01]  /*44a30*/  STL [R1+0x4cb4], R42 ;  /* 0x004cb42a01007387 */ /* 0x000fe20000100800 */
[C---:B0-----:R-:W-:Y:S01]  /*44a40*/  IADD3 R6, PT, PT, R9.reuse, R20, RZ ;  /* 0x0000001409067210 */ /* 0x041fe20007ffe0ff */
[----:B------:R-:W-:Y:S02]  /*44a50*/  IMAD.IADD R20, R9, 0x1, -R20 ;  /* 0x0000000109147824 */ /* 0x000fe400078e0a14 */
[----:B------:R-:W-:Y:S01]  /*44a60*/  IMAD R21, R40, 0x3802001, RZ ;  /* 0x0380200128157824 */ /* 0x000fe200078e02ff */
[----:B------:R-:W5:Y:S02]  /*44a70*/  LDL R0, [R1+0x4d48] ;  /* 0x004d480001007983 */ /* 0x000f640000100800 */
[----:B------:R-:W-:Y:S02]  /*44a80*/  ISETP.GE.AND P3, PT, R20, RZ, PT ;  /* 0x000000ff1400720c */ /* 0x000fe40003f66270 */
[----:B------:R-:W-:Y:S01]  /*44a90*/  SHF.R.S32.HI R7, RZ, 0x1f, R21 ;  /* 0x0000001fff077819 */ /* 0x000fe20000011415 */
[----:B------:R-:W-:Y:S01]  /*44aa0*/  @!P1 VIADD R36, R36, 0x7fe001 ;  /* 0x007fe00124249836 */ /* 0x000fe20000000000 */
[----:B------:R-:W-:Y:S01]  /*44ab0*/  ISETP.GT.AND P0, PT, R2, 0x7fe000, PT ;  /* 0x007fe0000200780c */ /* 0x000fe20003f04270 */
[----:B------:R-:W-:Y:S01]  /*44ac0*/  @!P2 VIADD R8, R8, 0x7fe001 ;  /* 0x007fe0010808a836 */ /* 0x000fe20000000000 */
[----:B------:R-:W-:Y:S01]  /*44ad0*/  ISETP.GE.AND P1, PT, R38, RZ, PT ;  /* 0x000000ff2600720c */ /* 0x000fe20003f26270 */
[----:B------:R-:W-:Y:S01]  /*44ae0*/  IMAD.HI.U32 R40, R21, -0x7fe001, R40 ;  /* 0xff801fff15287827 */ /* 0x000fe200078e0028 */
[----:B------:R-:W5:Y:S03]  /*44af0*/  LDL R56, [R1+0x4d5c] ;  /* 0x004d5c0001387983 */ /* 0x000f660000100800 */
[----:B------:R-:W-:Y:S01]  /*44b00*/  IMAD R7, R7, -0x7fe001, RZ ;  /* 0xff801fff07077824 */ /* 0x000fe200078e02ff */
[----:B------:R-:W5:Y:S01]  /*44b10*/  LDL R57, [R1+0x4d74] ;  /* 0x004d740001397983 */ /* 0x000f620000100800 */
[----:B------:R-:W-:Y:S01]  /*44b20*/  IMAD.WIDE R8, R8, UR5, RZ ;  /* 0x0000000508087c25 */ /* 0x000fe2000f8e02ff */
[----:B------:R-:W-:-:S02]  /*44b30*/  @!P3 IADD3 R20, PT, PT, R20, 0x7fe001, RZ ;  /* 0x007fe0011414b810 */ /* 0x000fc40007ffe0ff */
[----:B------:R-:W-:Y:S01]  /*44b40*/  IADD3 R40, PT, PT, R40, -R21, R7 ;  /* 0x8000001528287210 */ /* 0x000fe20007ffe007 */
[----:B------:R0:W-:Y:S01]  /*44b50*/  STL [R1+0x4ca4], R36 ;  /* 0x004ca42401007387 */ /* 0x0001e20000100800 */
[----:B------:R-:W-:Y:S02]  /*44b60*/  IMAD.IADD R7, R11, 0x1, -R58 ;  /* 0x000000010b077824 */ /* 0x000fe400078e0a3a */
[----:B------:R-:W-:Y:S01]  /*44b70*/  IMAD R39, R8, 0x3802001, RZ ;  /* 0x0380200108277824 */ /* 0x000fe200078e02ff */
[----:B------:R-:W-:Y:S01]  /*44b80*/  @P0 IADD3 R2, PT, PT, R2, -0x7fe001, RZ ;  /* 0xff801fff02020810 */ /* 0x000fe20007ffe0ff */
[----:B-1----:R-:W-:Y:S01]  /*44b90*/  IMAD.WIDE R20, R20, UR4, RZ ;  /* 0x0000000414147c25 */ /* 0x002fe2000f8e02ff */
[----:B------:R-:W-:-:S03]  /*44ba0*/  ISETP.GT.AND P0, PT, R6, 0x7fe000, PT ;  /* 0x007fe0000600780c */ /* 0x000fc60003f04270 */
[----:B0-----:R-:W-:Y:S01]  /*44bb0*/  IMAD.IADD R36, R11, 0x1, R58 ;  /* 0x000000010b247824 */ /* 0x001fe200078e023a */
[----:B------:R-:W-:Y:S01]  /*44bc0*/  ISETP.GE.AND P3, PT, R7, RZ, PT ;  /* 0x000000ff0700720c */ /* 0x000fe20003f66270 */
[----:B------:R-:W-:Y:S02]  /*44bd0*/  @!P1 VIADD R38, R38, 0x7fe001 ;  /* 0x007fe00126269836 */ /* 0x000fe40000000000 */
[----:B------:R-:W-:Y:S01]  /*44be0*/  IMAD.HI.U32 R42, R39, -0x7fe001, R8 ;  /* 0xff801fff272a7827 */ /* 0x000fe200078e0008 */
[----:B------:R-:W-:Y:S01]  /*44bf0*/  ISETP.GT.AND P1, PT, R36, 0x7fe000, PT ;  /* 0x007fe0002400780c */ /* 0x000fe20003f24270 */
[----:B------:R0:W-:Y:S01]  /*44c00*/  STL [R1+0x4cb8], R40 ;  /* 0x004cb82801007387 */ /* 0x0001e20000100800 */
[----:B------:R-:W-:Y:S01]  /*44c10*/  SHF.R.S32.HI R8, RZ, 0x1f, R39 ;  /* 0x0000001fff087819 */ /* 0x000fe20000011427 */
[----:B------:R-:W-:Y:S01]  /*44c20*/  IMAD R41, R20, 0x3802001, RZ ;  /* 0x0380200114297824 */ /* 0x000fe200078e02ff */
[----:B------:R-:W-:Y:S01]  /*44c30*/  ISETP.GE.AND P2, PT, R2, RZ, PT ;  /* 0x000000ff0200720c */ /* 0x000fe20003f46270 */
[----:B------:R-:W-:Y:S01]  /*44c40*/  @P0 VIADD R6, R6, 0xff801fff ;  /* 0xff801fff06060836 */ /* 0x000fe20000000000 */
[----:B------:R-:W5:Y:S01]  /*44c50*/  LDL R11, [R1+0x4d4c] ;  /* 0x004d4c00010b7983 */ /* 0x000f620000100800 */
[----:B------:R-:W-:Y:S01]  /*44c60*/  IMAD R9, R8, -0x7fe001, RZ ;  /* 0xff801fff08097824 */ /* 0x000fe200078e02ff */
[----:B------:R-:W-:Y:S01]  /*44c70*/  SHF.R.S32.HI R8, RZ, 0x1f, R41 ;  /* 0x0000001fff087819 */ /* 0x000fe20000011429 */
[----:B------:R-:W-:Y:S01]  /*44c80*/  IMAD.HI.U32 R20, R41, -0x7fe001, R20 ;  /* 0xff801fff29147827 */ /* 0x000fe200078e0014 */
[----:B------:R-:W-:Y:S01]  /*44c90*/  @!P3 IADD3 R7, PT, PT, R7, 0x7fe001, RZ ;  /* 0x007fe0010707b810 */ /* 0x000fe20007ffe0ff */
[----:B------:R1:W-:Y:S01]  /*44ca0*/  STL [R1+0x4ca8], R38 ;  /* 0x004ca82601007387 */ /* 0x0003e20000100800 */
[----:B------:R-:W-:Y:S01]  /*44cb0*/  IADD3 R42, PT, PT, R42, -R39, R9 ;  /* 0x800000272a2a7210 */ /* 0x000fe20007ffe009 */
[----:B------:R-:W-:-:S02]  /*44cc0*/  IMAD R9, R8, -0x7fe001, RZ ;  /* 0xff801fff08097824 */ /* 0x000fc400078e02ff */
[----:B------:R-:W-:Y:S01]  /*44cd0*/  @P1 VIADD R36, R36, 0xff801fff ;  /* 0xff801fff24241836 */ /* 0x000fe20000000000 */
[----:B------:R-:W-:Y:S01]  /*44ce0*/  ISETP.GE.AND P0, PT, R6, RZ, PT ;  /* 0x000000ff0600720c */ /* 0x000fe20003f06270 */
[--C-:B------:R-:W-:Y:S01]  /*44cf0*/  IMAD.IADD R39, R37, 0x1, -R46.reuse ;  /* 0x0000000125277824 */ /* 0x100fe200078e0a2e */
[----:B0-----:R-:W-:Y:S01]  /*44d00*/  IADD3 R40, PT, PT, R20, -R41, R9 ;  /* 0x8000002914287210 */ /* 0x001fe20007ffe009 */
[----:B------:R-:W-:Y:S01]  /*44d10*/  IMAD.WIDE R8, R7, UR4, RZ ;  /* 0x0000000407087c25 */ /* 0x000fe2000f8e02ff */
[----:B------:R-:W-:Y:S01]  /*44d20*/  @!P2 IADD3 R2, PT, PT, R2, 0x7fe001, RZ ;  /* 0x007fe0010202a810 */ /* 0x000fe20007ffe0ff */
[----:B------:R-:W5:Y:S01]  /*44d30*/  LDL R20, [R1+0x4d60] ;  /* 0x004d600001147983 */ /* 0x000f620000100800 */
[----:B------:R-:W-:Y:S02]  /*44d40*/  ISETP.GE.AND P1, PT, R36, RZ, PT ;  /* 0x000000ff2400720c */ /* 0x000fe40003f26270 */
[----:B------:R-:W-:Y:S01]  /*44d50*/  ISETP.GE.AND P2, PT, R39, RZ, PT ;  /* 0x000000ff2700720c */ /* 0x000fe20003f46270 */
[----:B------:R-:W-:Y:S01]  /*44d60*/  IMAD R41, R8, 0x3802001, RZ ;  /* 0x0380200108297824 */ /* 0x000fe200078e02ff */
[----:B------:R0:W-:Y:S01]  /*44d70*/  STL [R1+0x4cac], R2 ;  /* 0x004cac0201007387 */ /* 0x0001e20000100800 */
[----:B-1----:R-:W-:-:S03]  /*44d80*/  IMAD.IADD R38, R37, 0x1, R46 ;  /* 0x0000000125267824 */ /* 0x002fc600078e022e */
[----:B------:R-:W-:Y:S01]  /*44d90*/  SHF.R.S32.HI R37, RZ, 0x1f, R41 ;  /* 0x0000001fff257819 */ /* 0x000fe20000011429 */
[----:B------:R-:W-:Y:S01]  /*44da0*/  @!P0 VIADD R6, R6, 0x7fe001 ;  /* 0x007fe00106068836 */ /* 0x000fe20000000000 */
[----:B------:R-:W-:Y:S01]  /*44db0*/  ISETP.GT.AND P0, PT, R38, 0x7fe000, PT ;  /* 0x007fe0002600780c */ /* 0x000fe20003f04270 */
[----:B------:R-:W5:Y:S01]  /*44dc0*/  LDL R21, [R1+0x4d70] ;  /* 0x004d700001157983 */ /* 0x000f620000100800 */
[----:B0-----:R-:W-:-:S03]  /*44dd0*/  IMAD.IADD R2, R4, 0x1, -R43 ;  /* 0x0000000104027824 */ /* 0x001fc600078e0a2b */
[----:B------:R-:W-:Y:S01]  /*44de0*/  @!P2 IADD3 R39, PT, PT, R39, 0x7fe001, RZ ;  /* 0x007fe0012727a810 */ /* 0x000fe20007ffe0ff */
[----:B------:R-:W-:Y:S01]  /*44df0*/  @!P1 VIADD R36, R36, 0x7fe001 ;  /* 0x007fe00124249836 */ /* 0x000fe20000000000 */
[----:B------:R-:W0:Y:S01]  /*44e00*/  LDCU UR5, c[0x3][UR6+-0x24] ;  /* 0x00fffb80060577ac */ /* 0x000e220008000800 */
[----:B------:R-:W-:Y:S01]  /*44e10*/  IMAD.HI.U32 R8, R41, -0x7fe001, R8 ;  /* 0xff801fff29087827 */ /* 0x000fe200078e0008 */
[----:B------:R-:W-:Y:S01]  /*44e20*/  ISETP.GE.AND P1, PT, R2, RZ, PT ;  /* 0x000000ff0200720c */ /* 0x000fe20003f26270 */
[----:B------:R-:W5:Y:S02]  /*44e30*/  LDL R58, [R1+0x4d78] ;  /* 0x004d7800013a7983 */ /* 0x000f640000100800 */
[----:B------:R-:W-:Y:S02]  /*44e40*/  IMAD R37, R37, -0x7fe001, RZ ;  /* 0xff801fff25257824 */ /* 0x000fe400078e02ff */
[----:B------:R1:W-:Y:S04]  /*44e50*/  STL [R1+0x4cd0], R40 ;  /* 0x004cd02801007387 */ /* 0x0003e80000100800 */
[----:B------:R0:W-:Y:S01]  /*44e60*/  STL [R1+0x4cc0], R6 ;  /* 0x004cc00601007387 */ /* 0x0001e20000100800 */
[----:B-1----:R-:W-:Y:S01]  /*44e70*/  IADD3 R40, PT, PT, R8, -R41, R37 ;  /* 0x8000002908287210 */ /* 0x002fe20007ffe025 */
[C---:B------:R-:W-:Y:S01]  /*44e80*/  IMAD.IADD R8, R12.reuse, 0x1, R13 ;  /* 0x000000010c087824 */ /* 0x040fe200078e020d */
[----:B------:R-:W-:Y:S01]  /*44e90*/  IADD3 R12, PT, PT, R12, -R13, RZ ;  /* 0x8000000d0c0c7210 */ /* 0x000fe20007ffe0ff */
[----:B------:R-:W-:Y:S01]  /*44ea0*/  IMAD.IADD R4, R4, 0x1, R43 ;  /* 0x0000000104047824 */ /* 0x000fe200078e022b */
[----:B------:R-:W-:Y:S01]  /*44eb0*/  @P0 IADD3 R38, PT, PT, R38, -0x7fe001, RZ ;  /* 0xff801fff26260810 */ /* 0x000fe20007ffe0ff */
[----:B0-----:R-:W-:Y:S01]  /*44ec0*/  IMAD.WIDE R6, R39, UR4, RZ ;  /* 0x0000000427067c25 */ /* 0x001fe2000f8e02ff */
[----:B------:R-:W-:Y:S01]  /*44ed0*/  ISETP.GE.AND P3, PT, R12, RZ, PT ;  /* 0x000000ff0c00720c */ /* 0x000fe20003f66270 */
[----:B------:R0:W-:Y:S02]  /*44ee0*/  STL [R1+0x4cbc], R42 ;  /* 0x004cbc2a01007387 */ /* 0x0001e40000100800 */
[----:B------:R-:W-:-:S02]  /*44ef0*/  IMAD R39, R6, 0x3802001, RZ ;  /* 0x0380200106277824 */ /* 0x000fc400078e02ff */
[----:B------:R-:W-:Y:S01]  /*44f00*/  @!P1 VIADD R2, R2, 0x7fe001 ;  /* 0x007fe00102029836 */ /* 0x000fe20000000000 */
[----:B------:R-:W-:Y:S01]  /*44f10*/  ISETP.GE.AND P2, PT, R38, RZ, PT ;  /* 0x000000ff2600720c */ /* 0x000fe20003f46270 */
[----:B------:R1:W-:Y:S01]  /*44f20*/  STL [R1+0x4cc4], R36 ;  /* 0x004cc42401007387 */ /* 0x0003e20000100800 */
[----:B------:R-:W-:Y:S01]  /*44f30*/  SHF.R.S32.HI R9, RZ, 0x1f, R39 ;  /* 0x0000001fff097819 */ /* 0x000fe20000011427 */
[----:B0-----:R-:W-:Y:S01]  /*44f40*/  IMAD.HI.U32 R42, R39, -0x7fe001, R6 ;  /* 0xff801fff272a7827 */ /* 0x001fe200078e0006 */
[----:B------:R-:W-:Y:S01]  /*44f50*/  ISETP.GT.AND P0, PT, R4, 0x7fe000, PT ;  /* 0x007fe0000400780c */ /* 0x000fe20003f04270 */
[----:B------:R-:W5:Y:S02]  /*44f60*/  LDL R37, [R1+0x4d68] ;  /* 0x004d680001257983 */ /* 0x000f640000100800 */
[----:B------:R-:W-:-:S04]  /*44f70*/  IMAD.WIDE R6, R2, UR4, RZ ;  /* 0x0000000402067c25 */ /* 0x000fc8000f8e02ff */
[----:B------:R-:W-:Y:S02]  /*44f80*/  IMAD R9, R9, -0x7fe001, RZ ;  /* 0xff801fff09097824 */ /* 0x000fe400078e02ff */
[----:B------:R-:W-:Y:S02]  /*44f90*/  IMAD R41, R6, 0x3802001, RZ ;  /* 0x0380200106297824 */ /* 0x000fe400078e02ff */
[----:B------:R-:W-:Y:S01]  /*44fa0*/  @!P3 VIADD R12, R12, 0x7fe001 ;  /* 0x007fe0010c0cb836 */ /* 0x000fe20000000000 */
[----:B-1----:R-:W-:Y:S01]  /*44fb0*/  IADD3 R36, PT, PT, R42, -R39, R9 ;  /* 0x800000272a247210 */ /* 0x002fe20007ffe009 */
[----:B------:R-:W-:Y:S01]  /*44fc0*/  IMAD.HI.U32 R42, R41, -0x7fe001, R6 ;  /* 0xff801fff292a7827 */ /* 0x000fe200078e0006 */
[----:B------:R-:W-:Y:S02]  /*44fd0*/  ISETP.GT.AND P1, PT, R8, 0x7fe000, PT ;  /* 0x007fe0000800780c */ /* 0x000fe40003f24270 */
[----:B------:R-:W-:Y:S01]  /*44fe0*/  IADD3 R6, PT, PT, R26, -R45, RZ ;  /* 0x8000002d1a067210 */ /* 0x000fe20007ffe0ff */
[----:B------:R-:W-:Y:S01]  /*44ff0*/  IMAD.WIDE R12, R12, UR5, RZ ;  /* 0x000000050c0c7c25 */ /* 0x000fe2000f8e02ff */
[----:B------:R-:W-:-:S03]  /*45000*/  SHF.R.S32.HI R7, RZ, 0x1f, R41 ;  /* 0x0000001fff077819 */ /* 0x000fc60000011429 */
[----:B------:R-:W-:Y:S01]  /*45010*/  @!P2 VIADD R38, R38, 0x7fe001 ;  /* 0x007fe0012626a836 */ /* 0x000fe20000000000 */
[----:B------:R-:W-:Y:S01]  /*45020*/  ISETP.GE.AND P2, PT, R6, RZ, PT ;  /* 0x000000ff0600720c */ /* 0x000fe20003f46270 */
[----:B------:R-:W-:Y:S01]  /*45030*/  IMAD R39, R12, 0x3802001, RZ ;  /* 0x038020010c277824 */ /* 0x000fe200078e02ff */
[----:B------:R-:W-:Y:S02]  /*45040*/  @P0 IADD3 R4, PT, PT, R4, -0x7fe001, RZ ;  /* 0xff801fff04040810 */ /* 0x000fe40007ffe0ff */
[----:B------:R0:W-:Y:S02]  /*45050*/  STL [R1+0x4cc8], R38 ;  /* 0x004cc82601007387 */ /* 0x0001e40000100800 */
[----:B------:R-:W-:Y:S01]  /*45060*/  ISETP.GE.AND P0, PT, R4, RZ, PT ;  /* 0x000000ff0400720c */ /* 0x000fe20003f06270 */
[----:B------:R-:W-:Y:S02]  /*45070*/  @P1 VIADD R8, R8, 0xff801fff ;  /* 0xff801fff08081836 */ /* 0x000fe40000000000 */
[----:B------:R-:W-:-:S02]  /*45080*/  IMAD.IADD R2, R26, 0x1, R45 ;  /* 0x000000011a027824 */ /* 0x000fc400078e022d */
[----:B0-----:R-:W-:Y:S01]  /*45090*/  IMAD R38, R7, -0x7fe001, RZ ;  /* 0xff801fff07267824 */ /* 0x001fe200078e02ff */
[----:B------:R-:W-:Y:S01]  /*450a0*/  SHF.R.S32.HI R7, RZ, 0x1f, R39 ;  /* 0x0000001fff077819 */ /* 0x000fe20000011427 */
[----:B------:R-:W-:Y:S01]  /*450b0*/  IMAD.HI.U32 R26, R39, -0x7fe001, R12 ;  /* 0xff801fff271a7827 */ /* 0x000fe200078e000c */
[----:B------:R-:W-:Y:S01]  /*450c0*/  ISETP.GE.AND P1, PT, R8, RZ, PT ;  /* 0x000000ff0800720c */ /* 0x000fe20003f26270 */
[----:B------:R0:W-:Y:S02]  /*450d0*/  STL [R1+0x4cd4], R40 ;  /* 0x004cd42801007387 */ /* 0x0001e40000100800 */
[----:B------:R-:W-:Y:S02]  /*450e0*/  IMAD R7, R7, -0x7fe001, RZ ;  /* 0xff801fff07077824 */ /* 0x000fe400078e02ff */
[----:B------:R-:W-:Y:S01]  /*450f0*/  IMAD.IADD R9, R66, 0x1, -R47 ;  /* 0x0000000142097824 */ /* 0x000fe200078e0a2f */
[----:B------:R-:W5:Y:S01]  /*45100*/  LDL R12, [R1+0x4d6c] ;  /* 0x004d6c00010c7983 */ /* 0x000f620000100800 */
[----:B------:R-:W-:Y:S01]  /*45110*/  @!P2 VIADD R6, R6, 0x7fe001 ;  /* 0x007fe0010606a836 */ /* 0x000fe20000000000 */
[----:B------:R-:W-:-:S02]  /*45120*/  IADD3 R26, PT, PT, R26, -R39, R7 ;  /* 0x800000271a1a7210 */ /* 0x000fc40007ffe007 */
[C---:B------:R-:W-:Y:S01]  /*45130*/  ISETP.GE.AND P2, PT, R9.reuse, RZ, PT ;  /* 0x000000ff0900720c */ /* 0x040fe20003f46270 */
[----:B------:R-:W-:Y:S01]  /*45140*/  IMAD.WIDE R6, R6, UR5, RZ ;  /* 0x0000000506067c25 */ /* 0x000fe2000f8e02ff */
[----:B------:R-:W5:Y:S03]  /*45150*/  LDL R13, [R1+0x4d80] ;  /* 0x004d8000010d7983 */ /* 0x000f660000100800 */
[----:B------:R-:W-:Y:S01]  /*45160*/  @!P0 VIADD R4, R4, 0x7fe001 ;  /* 0x007fe00104048836 */ /* 0x000fe20000000000 */
[----:B------:R-:W-:Y:S01]  /*45170*/  ISETP.GT.AND P0, PT, R2, 0x7fe000, PT ;  /* 0x007fe0000200780c */ /* 0x000fe20003f04270 */
[----:B------:R-:W-:Y:S01]  /*45180*/  IMAD R39, R6, 0x3802001, RZ ;  /* 0x0380200106277824 */ /* 0x000fe200078e02ff */
[----:B0-----:R-:W5:Y:S01]  /*45190*/  LDL R40, [R1+0x4d90] ;  /* 0x004d900001287983 */ /* 0x001f620000100800 */
[----:B------:R-:W-:Y:S02]  /*451a0*/  IADD3 R38, PT, PT, R42, -R41, R38 ;  /* 0x800000292a267210 */ /* 0x000fe40007ffe026 */
[----:B------:R-:W-:Y:S01]  /*451b0*/  @!P1 IADD3 R8, PT, PT, R8, 0x7fe001, RZ ;  /* 0x007fe00108089810 */ /* 0x000fe20007ffe0ff */
[----:B------:R0:W-:Y:S01]  /*451c0*/  STL [R1+0x4ccc], R4 ;  /* 0x004ccc0401007387 */ /* 0x0001e20000100800 */
[----:B------:R-:W-:-:S03]  /*451d0*/  @!P2 VIADD R9, R9, 0x7fe001 ;  /* 0x007fe0010909a836 */ /* 0x000fc60000000000 */
[----:B------:R1:W-:Y:S01]  /*451e0*/  STL [R1+0x4cdc], R38 ;  /* 0x004cdc2601007387 */ /* 0x0003e20000100800 */
[----:B0-----:R-:W-:-:S03]  /*451f0*/  SHF.R.S32.HI R4, RZ, 0x1f, R39 ;  /* 0x0000001fff047819 */ /* 0x001fc60000011427 */
[----:B------:R0:W-:Y:S01]  /*45200*/  STL [R1+0x4ce0], R8 ;  /* 0x004ce00801007387 */ /* 0x0001e20000100800 */
[----:B------:R-:W-:Y:S01]  /*45210*/  @P0 IADD3 R2, PT, PT, R2, -0x7fe001, RZ ;  /* 0xff801fff02020810 */ /* 0x000fe20007ffe0ff */
[----:B-1----:R-:W-:Y:S01]  /*45220*/  IMAD.HI.U32 R38, R39, -0x7fe001, R6 ;  /* 0xff801fff27267827 */ /* 0x002fe200078e0006 */
[----:B------:R-:W-:-:S03]  /*45230*/  IADD3 R6, PT, PT, R5, R48, RZ ;  /* 0x0000003005067210 */ /* 0x000fc60007ffe0ff */
[----:B------:R-:W-:Y:S02]  /*45240*/  IMAD R7, R4, -0x7fe001, RZ ;  /* 0xff801fff04077824 */ /* 0x000fe400078e02ff */
[----:B0-----:R-:W-:Y:S02]  /*45250*/  IMAD.IADD R8, R5, 0x1, -R48 ;  /* 0x0000000105087824 */ /* 0x001fe400078e0a30 */
[----:B------:R-:W-:Y:S01]  /*45260*/  IMAD.WIDE R4, R9, UR5, RZ ;  /* 0x0000000509047c25 */ /* 0x000fe2000f8e02ff */
[----:B------:R-:W-:Y:S02]  /*45270*/  ISETP.GE.AND P0, PT, R2, RZ, PT ;  /* 0x000000ff0200720c */ /* 0x000fe40003f06270 */
[----:B------:R-:W-:Y:S01]  /*45280*/  IADD3 R38, PT, PT, R38, -R39, R7 ;  /* 0x8000002726267210 */ /* 0x000fe20007ffe007 */
[----:B------:R-:W-:Y:S01]  /*45290*/  IMAD R39, R4, 0x3802001, RZ ;  /* 0x0380200104277824 */ /* 0x000fe200078e02ff */
[----:B------:R-:W-:Y:S01]  /*452a0*/  ISETP.GE.AND P2, PT, R8, RZ, PT ;  /* 0x000000ff0800720c */ /* 0x000fe20003f46270 */
[----:B------:R-:W5:Y:S02]  /*452b0*/  LDL R7, [R1+0x4d84] ;  /* 0x004d840001077983 */ /* 0x000f640000100800 */
[----:B------:R-:W-:-:S02]  /*452c0*/  IMAD.HI.U32 R42, R39, -0x7fe001, R4 ;  /* 0xff801fff272a7827 */ /* 0x000fc400078e0004 */
[----:B------:R-:W5:Y:S04]  /*452d0*/  LDL R4, [R1+0x4d94] ;  /* 0x004d940001047983 */ /* 0x000f680000100800 */
[----:B------:R0:W-:Y:S01]  /*452e0*/  STL [R1+0x4cd8], R36 ;  /* 0x004cd82401007387 */ /* 0x0001e20000100800 */
[----:B------:R-:W-:Y:S01]  /*452f0*/  @!P0 VIADD R2, R2, 0x7fe001 ;  /* 0x007fe00102028836 */ /* 0x000fe20000000000 */
[----:B------:R-:W-:Y:S02]  /*45300*/  ISETP.GT.AND P0, PT, R6, 0x7fe000, PT ;  /* 0x007fe0000600780c */ /* 0x000fe40003f04270 */
[----:B------:R1:W-:Y:S01]  /*45310*/  STL [R1+0x4cf0], R26 ;  /* 0x004cf01a01007387 */ /* 0x0003e20000100800 */
[----:B------:R-:W-:-:S03]  /*45320*/  @!P2 VIADD R8, R8, 0x7fe001 ;  /* 0x007fe0010808a836 */ /* 0x000fc60000000000 */
[----:B------:R-:W5:Y:S01]  /*45330*/  LDL R5, [R1+0x4d88] ;  /* 0x004d880001057983 */ /* 0x000f620000100800 */
[----:B0-----:R-:W-:-:S05]  /*45340*/  IMAD.IADD R36, R66, 0x1, R47 ;  /* 0x0000000142247824 */ /* 0x001fca00078e022f */
[----:B------:R-:W-:Y:S01]  /*45350*/  ISETP.GT.AND P1, PT, R36, 0x7fe000, PT ;  /* 0x007fe0002400780c */ /* 0x000fe20003f24270 */
[C-C-:B-1----:R-:W-:Y:S01]  /*45360*/  IMAD.IADD R26, R14.reuse, 0x1, R17.reuse ;  /* 0x000000010e1a7824 */ /* 0x142fe200078e0211 */
[----:B------:R0:W-:Y:S01]  /*45370*/  STL [R1+0x4ce4], R2 ;  /* 0x004ce40201007387 */ /* 0x0001e20000100800 */
[----:B------:R-:W-:Y:S01]  /*45380*/  IMAD.IADD R14, R14, 0x1, -R17 ;  /* 0x000000010e0e7824 */ /* 0x000fe200078e0a11 */
[----:B------:R-:W-:Y:S01]  /*45390*/  SHF.R.S32.HI R17, RZ, 0x1f, R39 ;  /* 0x0000001fff117819 */ /* 0x000fe20000011427 */
[----:B------:R-:W-:Y:S01]  /*453a0*/  IMAD.WIDE R8, R8, UR5, RZ ;  /* 0x0000000508087c25 */ /* 0x000fe2000f8e02ff */
[----:B------:R1:W-:Y:S01]  /*453b0*/  STL [R1+0x4cf4], R38 ;  /* 0x004cf42601007387 */ /* 0x0003e20000100800 */
[----:B------:R-:W2:Y:S03]  /*453c0*/  LDCU UR4, c[0x3][UR6+-0x28] ;  /* 0x00fffb00060477ac */ /* 0x000ea60008000800 */
[----:B0-----:R-:W5:Y:S01]  /*453d0*/  LDL R2, [R1+0x4d98] ;  /* 0x004d980001027983 */ /* 0x001f620000100800 */
[----:B------:R-:W-:Y:S01]  /*453e0*/  ISETP.GE.AND P3, PT, R14, RZ, PT ;  /* 0x000000ff0e00720c */ /* 0x000fe20003f66270 */
[----:B------:R-:W-:Y:S01]  /*453f0*/  IMAD R41, R8, 0x3802001, RZ ;  /* 0x0380200108297824 */ /* 0x000fe200078e02ff */
[----:B------:R-:W-:Y:S01]  /*45400*/  @P0 IADD3 R6, PT, PT, R6, -0x7fe001, RZ ;  /* 0xff801fff06060810 */ /* 0x000fe20007ffe0ff */
[----:B-1----:R-:W-:Y:S01]  /*45410*/  IMAD R38, R17, -0x7fe001, RZ ;  /* 0xff801fff11267824 */ /* 0x002fe200078e02ff */
[----:B------:R-:W-:-:S02]  /*45420*/  @P1 IADD3 R36, PT, PT, R36, -0x7fe001, RZ ;  /* 0xff801fff24241810 */ /* 0x000fc40007ffe0ff */
[----:B------:R-:W-:Y:S02]  /*45430*/  ISETP.GT.AND P0, PT, R26, 0x7fe000, PT ;  /* 0x007fe0001a00780c */ /* 0x000fe40003f04270 */
[----:B------:R-:W-:Y:S02]  /*45440*/  IADD3 R42, PT, PT, R42, -R39, R38 ;  /* 0x800000272a2a7210 */ /* 0x000fe40007ffe026 */
[----:B------:R-:W-:Y:S02]  /*45450*/  ISETP.GE.AND P1, PT, R36, RZ, PT ;  /* 0x000000ff2400720c */ /* 0x000fe40003f26270 */
[----:B------:R-:W-:Y:S01]  /*45460*/  SHF.R.S32.HI R38, RZ, 0x1f, R41 ;  /* 0x0000001fff267819 */ /* 0x000fe20000011429 */
[----:B------:R-:W-:Y:S01]  /*45470*/  @!P3 VIADD R14, R14, 0x7fe001 ;  /* 0x007fe0010e0eb836 */ /* 0x000fe20000000000 */
[----:B----4-:R-:W-:-:S03]  /*45480*/  IADD3 R17, PT, PT, R18, -R49, RZ ;  /* 0x8000003112117210 */ /* 0x010fc60007ffe0ff */
[----:B------:R-:W-:Y:S01]  /*45490*/  IMAD R39, R38, -0x7fe001, RZ ;  /* 0xff801fff26277824 */ /* 0x000fe200078e02ff */
[----:B------:R-:W-:Y:S01]  /*454a0*/  IADD3 R38, PT, PT, R18, R49, RZ ;  /* 0x0000003112267210 */ /* 0x000fe20007ffe0ff */
[----:B------:R0:W-:Y:S01]  /*454b0*/  STL [R1+0x4cb0], R44 ;  /* 0x004cb02c01007387 */ /* 0x0001e20000100800 */
[----:B------:R-:W-:Y:S01]  /*454c0*/  @P0 VIADD R26, R26, 0xff801fff ;  /* 0xff801fff1a1a0836 */ /* 0x000fe20000000000 */
[----:B------:R-:W-:Y:S02]  /*454d0*/  ISETP.GE.AND P4, PT, R17, RZ, PT ;  /* 0x000000ff1100720c */ /* 0x000fe40003f86270 */
[----:B------:R-:W-:Y:S01]  /*454e0*/  ISETP.GT.AND P0, PT, R38, 0x7fe000, PT ;  /* 0x007fe0002600780c */ /* 0x000fe20003f04270 */
[----:B------:R-:W-:Y:S01]  /*454f0*/  @!P1 VIADD R36, R36, 0x7fe001 ;  /* 0x007fe00124249836 */ /* 0x000fe20000000000 */
[----:B------:R-:W-:Y:S01]  /*45500*/  ISETP.GE.AND P2, PT, R6, RZ, PT ;  /* 0x000000ff0600720c */ /* 0x000fe20003f46270 */
[----:B------:R-:W4:Y:S01]  /*45510*/  LDL R49, [R1+0x4d9c] ;  /* 0x004d9c0001317983 */ /* 0x000f220000100800 */
[----:B0-----:R-:W-:Y:S01]  /*45520*/  IMAD.HI.U32 R44, R41, -0x7fe001, R8 ;  /* 0xff801fff292c7827 */ /* 0x001fe200078e0008 */
[----:B------:R-:W-:-:S03]  /*45530*/  ISETP.GE.AND P1, PT, R26, RZ, PT ;  /* 0x000000ff1a00720c */ /* 0x000fc60003f26270 */
[----:B--2---:R-:W-:Y:S01]  /*45540*/  IMAD.WIDE R8, R14, UR4, RZ ;  /* 0x000000040e087c25 */ /* 0x004fe2000f8e02ff */
[----:B------:R-:W-:Y:S01]  /*45550*/  IADD3 R18, PT, PT, R44, -R41, R39 ;  /* 0x800000292c127210 */ /* 0x000fe20007ffe027 */
[----:B------:R-:W4:Y:S04]  /*45560*/  LDL R14, [R1+0x4d8c] ;  /* 0x004d8c00010e7983 */ /* 0x000f280000100800 */
[----:B------:R0:W-:Y:S04]  /*45570*/  STL [R1+0x4ce8], R36 ;  /* 0x004ce82401007387 */ /* 0x0001e80000100800 */
[----:B------:R1:W-:Y:S04]  /*45580*/  STL [R1+0x4cf8], R42 ;  /* 0x004cf82a01007387 */ /* 0x0003e80000100800 */
[----:B------:R2:W-:Y:S01]  /*45590*/  STL [R1+0x4cfc], R18 ;  /* 0x004cfc1201007387 */ /* 0x0005e20000100800 */
[C---:B0-----:R-:W-:Y:S01]  /*455a0*/  IMAD.IADD R36, R19.reuse, 0x1, -R50 ;  /* 0x0000000113247824 */ /* 0x041fe200078e0a32 */
[----:B-1----:R-:W-:-:S02]  /*455b0*/  IADD3 R42, PT, PT, R19, R50, RZ ;  /* 0x00000032132a7210 */ /* 0x002fc40007ffe0ff */
[----:B------:R-:W4:Y:S01]  /*455c0*/  LDL R19, [R1+0x4db0] ;  /* 0x004db00001137983 */ /* 0x000f220000100800 */
[----:B------:R-:W-:-:S03]  /*455d0*/  IMAD R39, R8, 0x3802001, RZ ;  /* 0x0380200108277824 */ /* 0x000fc600078e02ff */
[----:B--2---:R-:W2:Y:S01]  /*455e0*/  LDL R18, [R1+0x4da0] ;  /* 0x004da00001127983 */ /* 0x004ea20000100800 */
[----:B------:R-:W-:Y:S01]  /*455f0*/  @P0 VIADD R38, R38, 0xff801fff ;  /* 0xff801fff26260836 */ /* 0x000fe20000000000 */
[----:B------:R-:W-:Y:S01]  /*45600*/  ISETP.GT.AND P0, PT, R42, 0x7fe000, PT ;  /* 0x007fe0002a00780c */ /* 0x000fe20003f04270 */
[----:B------:R-:W-:Y:S01]  /*45610*/  @!P4 VIADD R17, R17, 0x7fe001 ;  /* 0x007fe0011111c836 */ /* 0x000fe20000000000 */
[----:B------:R-:W-:Y:S01]  /*45620*/  @!P1 IADD3 R26, PT, PT, R26, 0x7fe001, RZ ;  /* 0x007fe0011a1a9810 */ /* 0x000fe20007ffe0ff */
[----:B------:R-:W-:Y:S01]  /*45630*/  @!P2 VIADD R6, R6, 0x7fe001 ;  /* 0x007fe0010606a836 */ /* 0x000fe20000000000 */
[----:B------:R-:W-:Y:S01]  /*45640*/  ISETP.GE.AND P2, PT, R36, RZ, PT ;  /* 0x000000ff2400720c */ /* 0x000fe20003f46270 */
[----:B------:R-:W-:Y:S01]  /*45650*/  IMAD.HI.U32 R48, R39, -0x7fe001, R8 ;  /* 0xff801fff27307827 */ /* 0x000fe200078e0008 */
[----:B------:R-:W-:-:S03]  /*45660*/  ISETP.GE.AND P1, PT, R38, RZ, PT ;  /* 0x000000ff2600720c */ /* 0x000fc60003f26270 */
[----:B------:R-:W-:-:S04]  /*45670*/  IMAD.WIDE R8, R17, UR4, RZ ;  /* 0x0000000411087c25 */ /* 0x000fc8000f8e02ff */
[----:B------:R-:W-:Y:S01]  /*45680*/  IMAD R41, R8, 0x3802001, RZ ;  /* 0x0380200108297824 */ /* 0x000fe200078e02ff */
[----:B------:R0:W-:Y:S01]  /*45690*/  STL [R1+0x4cec], R6 ;  /* 0x004cec0601007387 */ /* 0x0001e20000100800 */
[----:B------:R-:W-:Y:S01]  /*456a0*/  SHF.R.S32.HI R17, RZ, 0x1f, R39 ;  /* 0x0000001fff117819 */ /* 0x000fe20000011427 */
[----:B------:R-:W-:Y:S02]  /*456b0*/  @P0 VIADD R42, R42, 0xff801fff ;  /* 0xff801fff2a2a0836 */ /* 0x000fe40000000000 */
[----:B------:R-:W-:Y:S02]  /*456c0*/  @!P2 VIADD R36, R36, 0x7fe001 ;  /* 0x007fe0012424a836 */ /* 0x000fe40000000000 */
[----:B------:R-:W-:Y:S01]  /*456d0*/  @!P1 VIADD R38, R38, 0x7fe001 ;  /* 0x007fe00126269836 */ /* 0x000fe20000000000 */
[----:B0-----:R-:W-:Y:S01]  /*456e0*/  SHF.R.S32.HI R6, RZ, 0x1f, R41 ;  /* 0x0000001fff067819 */ /* 0x001fe20000011429 */
[----:B------:R-:W-:Y:S01]  /*456f0*/  IMAD R17, R17, -0x7fe001, RZ ;  /* 0xff801fff11117824 */ /* 0x000fe200078e02ff */
[----:B------:R-:W-:Y:S01]  /*45700*/  ISETP.GE.AND P1, PT, R42, RZ, PT ;  /* 0x000000ff2a00720c */ /* 0x000fe20003f26270 */
[----:B------:R-:W-:Y:S01]  /*45710*/  IMAD.HI.U32 R46, R41, -0x7fe001, R8 ;  /* 0xff801fff292e7827 */ /* 0x000fe200078e0008 */
[----:B------:R-:W-:-:S03]  /*45720*/  IADD3 R8, PT, PT, R62, -R51, RZ ;  /* 0x800000333e087210 */ /* 0x000fc60007ffe0ff */
[----:B------:R-:W-:Y:S02]  /*45730*/  IMAD R6, R6, -0x7fe001, RZ ;  /* 0xff801fff06067824 */ /* 0x000fe400078e02ff */
[----:B------:R-:W-:Y:S01]  /*45740*/  IMAD.WIDE R44, R36, UR4, RZ ;  /* 0x00000004242c7c25 */ /* 0x000fe2000f8e02ff */
[----:B------:R-:W-:Y:S01]  /*45750*/  IADD3 R48, PT, PT, R48, -R39, R17 ;  /* 0x8000002730307210 */ /* 0x000fe20007ffe011 */
[----:B------:R-:W0:Y:S01]  /*45760*/  LDCU UR5, c[0x3][UR6+-0x2c] ;  /* 0x00fffa80060577ac */ /* 0x000e220008000800 */
[----:B------:R-:W-:Y:S01]  /*45770*/  IADD3 R46, PT, PT, R46, -R41, R6 ;  /* 0x800000292e2e7210 */ /* 0x000fe20007ffe006 */
[----:B------:R-:W-:Y:S01]  /*45780*/  IMAD.IADD R6, R62, 0x1, R51 ;  /* 0x000000013e067824 */ /* 0x000fe200078e0233 */
[----:B------:R-:W-:Y:S01]  /*45790*/  ISETP.GE.AND P2, PT, R8, RZ, PT ;  /* 0x000000ff0800720c */ /* 0x000fe20003f46270 */
[----:B------:R-:W-:Y:S01]  /*457a0*/  IMAD R39, R44, 0x3802001, RZ ;  /* 0x038020012c277824 */ /* 0x000fe200078e02ff */
[----:B------:R-:W-:Y:S01]  /*457b0*/  IADD3 R17, PT, PT, R15, -R22, RZ ;  /* 0x800000160f117210 */ /* 0x000fe20007ffe0ff */
[----:B------:R-:W-:Y:S01]  /*457c0*/  @!P1 VIADD R42, R42, 0x7fe001 ;  /* 0x007fe0012a2a9836 */ /* 0x000fe20000000000 */
[----:B------:R-:W-:Y:S01]  /*457d0*/  ISETP.GT.AND P0, PT, R6, 0x7fe000, PT ;  /* 0x007fe0000600780c */ /* 0x000fe20003f04270 */
[----:B------:R1:W-:Y:S01]  /*457e0*/  STL [R1+0x4d00], R26 ;  /* 0x004d001a01007387 */ /* 0x0003e20000100800 */
[----:B------:R-:W-:-:S02]  /*457f0*/  SHF.R.S32.HI R9, RZ, 0x1f, R39 ;  /* 0x0000001fff097819 */ /* 0x000fc40000011427 */
[----:B------:R-:W-:Y:S01]  /*45800*/  ISETP.GE.AND P1, PT, R17, RZ, PT ;  /* 0x000000ff1100720c */ /* 0x000fe20003f26270 */
[----:B------:R-:W-:Y:S01]  /*45810*/  IMAD.HI.U32 R44, R39, -0x7fe001, R44 ;  /* 0xff801fff272c7827 */ /* 0x000fe200078e002c */
[----:B------:R3:W-:Y:S03]  /*45820*/  STL [R1+0x4d04], R38 ;  /* 0x004d042601007387 */ /* 0x0007e60000100800 */
[----:B------:R-:W-:Y:S01]  /*45830*/  IMAD R9, R9, -0x7fe001, RZ ;  /* 0xff801fff09097824 */ /* 0x000fe200078e02ff */
[----:B------:R-:W2:Y:S01]  /*45840*/  LDL R36, [R1+0x4da4] ;  /* 0x004da40001247983 */ /* 0x000ea20000100800 */
[----:B------:R-:W-:Y:S02]  /*45850*/  @!P2 VIADD R8, R8, 0x7fe001 ;  /* 0x007fe0010808a836 */ /* 0x000fe40000000000 */
[C---:B-1----:R-:W-:Y:S01]  /*45860*/  IMAD.IADD R26, R24.reuse, 0x1, R53 ;  /* 0x00000001181a7824 */ /* 0x042fe200078e0235 */
[----:B------:R-:W-:Y:S01]  /*45870*/  IADD3 R24, PT, PT, R24, -R53, RZ ;  /* 0x8000003518187210 */ /* 0x000fe20007ffe0ff */
[----:B------:R-:W2:Y:S01]  /*45880*/  LDL R51, [R1+0x4db4] ;  /* 0x004db40001337983 */ /* 0x000ea20000100800 */
[----:B---3--:R-:W-:Y:S01]  /*45890*/  IADD3 R38, PT, PT, R44, -R39, R9 ;  /* 0x800000272c267210 */ /* 0x008fe20007ffe009 */
[----:B------:R-:W-:Y:S01]  /*458a0*/  IMAD.WIDE R8, R8, UR4, RZ ;  /* 0x0000000408087c25 */ /* 0x000fe2000f8e02ff */
[----:B------:R-:W-:Y:S01]  /*458b0*/  ISETP.GE.AND P3, PT, R24, RZ, PT ;  /* 0x000000ff1800720c */ /* 0x000fe20003f66270 */
[----:B------:R1:W-:Y:S01]  /*458c0*/  STL [R1+0x4d14], R46 ;  /* 0x004d142e01007387 */ /* 0x0003e20000100800 */
[----:B------:R-:W-:Y:S01]  /*458d0*/  @P0 IADD3 R6, PT, PT, R6, -0x7fe001, RZ ;  /* 0xff801fff06060810 */ /* 0x000fe20007ffe0ff */
[----:B------:R-:W-:-:S02]  /*458e0*/  IMAD R41, R8, 0x3802001, RZ ;  /* 0x0380200108297824 */ /* 0x000fc400078e02ff */
[----:B------:R-:W-:Y:S01]  /*458f0*/  @!P1 VIADD R17, R17, 0x7fe001 ;  /* 0x007fe00111119836 */ /* 0x000fe20000000000 */
[----:B------:R-:W-:Y:S01]  /*45900*/  ISETP.GE.AND P2, PT, R6, RZ, PT ;  /* 0x000000ff0600720c */ /* 0x000fe20003f46270 */
[----:B------:R-:W3:Y:S01]  /*45910*/  LDL R39, [R1+0x4da8] ;  /* 0x004da80001277983 */ /* 0x000ee20000100800 */
[----:B------:R-:W-:Y:S02]  /*45920*/  IMAD.IADD R22, R15, 0x1, R22 ;  /* 0x000000010f167824 */ /* 0x000fe400078e0216 */
[----:B-1----:R-:W-:Y:S01]  /*45930*/  IMAD.HI.U32 R46, R41, -0x7fe001, R8 ;  /* 0xff801fff292e7827 */ /* 0x002fe200078e0008 */
[----:B------:R-:W-:Y:S01]  /*45940*/  SHF.R.S32.HI R15, RZ, 0x1f, R41 ;  /* 0x0000001fff0f7819 */ /* 0x000fe20000011429 */
[----:B------:R-:W3:Y:S02]  /*45950*/  LDL R62, [R1+0x4dbc] ;  /* 0x004dbc00013e7983 */ /* 0x000ee40000100800 */
[----:B0-----:R-:W-:Y:S01]  /*45960*/  IMAD.WIDE R8, R17, UR5, RZ ;  /* 0x0000000511087c25 */ /* 0x001fe2000f8e02ff */
[----:B------:R-:W-:Y:S01]  /*45970*/  IADD3 R17, PT, PT, R27, -R52, RZ ;  /* 0x800000341b117210 */ /* 0x000fe20007ffe0ff */
[----:B------:R-:W-:Y:S02]  /*45980*/  STL [R1+0x4d08], R42 ;  /* 0x004d082a01007387 */ /* 0x000fe40000100800 */
[----:B------:R-:W-:-:S02]  /*45990*/  IMAD R43, R8, 0x3802001, RZ ;  /* 0x03802001082b7824 */ /* 0x000fc400078e02ff */
[----:B------:R-:W-:Y:S01]  /*459a0*/  @!P3 VIADD R24, R24, 0x7fe001 ;  /* 0x007fe0011818b836 */ /* 0x000fe20000000000 */
[----:B------:R-:W3:Y:S01]  /*459b0*/  LDL R53, [R1+0x4dd8] ;  /* 0x004dd80001357983 */ /* 0x000ee20000100800 */
[----:B------:R-:W-:Y:S02]  /*459c0*/  IMAD R15, R15, -0x7fe001, RZ ;  /* 0xff801fff0f0f7824 */ /* 0x000fe400078e02ff */
[----:B------:R-:W-:Y:S01]  /*459d0*/  IMAD.HI.U32 R44, R43, -0x7fe001, R8 ;  /* 0xff801fff2b2c7827 */ /* 0x000fe200078e0008 */
[----:B------:R0:W-:Y:S03]  /*459e0*/  STL [R1+0x4d18], R38 ;  /* 0x004d182601007387 */ /* 0x0001e60000100800 */
[----:B------:R-:W-:Y:S01]  /*459f0*/  IMAD.WIDE R8, R24, UR5, RZ ;  /* 0x0000000518087c25 */ /* 0x000fe2000f8e02ff */
[----:B------:R-:W-:Y:S01]  /*45a00*/  IADD3 R46, PT, PT, R46, -R41, R15 ;  /* 0x800000292e2e7210 */ /* 0x000fe20007ffe00f */
[----:B------:R-:W3:Y:S02]  /*45a10*/  LDL R24, [R1+0x4dd0] ;  /* 0x004dd00001187983 */ /* 0x000ee40000100800 */
[----:B------:R-:W-:Y:S01]  /*45a20*/  @!P2 VIADD R6, R6, 0x7fe001 ;  /* 0x007fe0010606a836 */ /* 0x000fe20000000000 */
[----:B------:R-:W-:-:S02]  /*45a30*/  ISETP.GE.AND P2, PT, R17, RZ, PT ;  /* 0x000000ff1100720c */ /* 0x000fc40003f46270 */
[----:B0-----:R-:W-:Y:S01]  /*45a40*/  SHF.R.S32.HI R38, RZ, 0x1f, R43 ;  /* 0x0000001fff267819 */ /* 0x001fe2000001142b */
[----:B------:R-:W-:Y:S01]  /*45a50*/  IMAD R41, R8, 0x3802001, RZ ;  /* 0x0380200108297824 */ /* 0x000fe200078e02ff */
[----:B------:R-:W3:Y:S01]  /*45a60*/  LDL R15, [R1+0x4dac] ;  /* 0x004dac00010f7983 */ /* 0x000ee20000100800 */
[----:B------:R-:W-:Y:S02]  /*45a70*/  ISETP.GT.AND P0, PT, R22, 0x7fe000, PT ;  /* 0x007fe0001600780c */ /* 0x000fe40003f04270 */
[----:B------:R-:W-:Y:S01]  /*45a80*/  IMAD R38, R38, -0x7fe001, RZ ;  /* 0xff801fff26267824 */ /* 0x000fe200078e02ff */
[----:B------:R0:W-:Y:S04]  /*45a90*/  STL [R1+0x4d0c], R6 ;  /* 0x004d0c0601007387 */ /* 0x0001e80000100800 */
[----:B------:R-:W-:Y:S01]  /*45aa0*/  IADD3 R44, PT, PT, R44, -R43, R38 ;  /* 0x8000002b2c2c7210 */ /* 0x000fe20007ffe026 */
[----:B------:R-:W-:Y:S01]  /*45ab0*/  IMAD.HI.U32 R38, R41, -0x7fe001, R8 ;  /* 0xff801fff29267827 */ /* 0x000fe200078e0008 */
[----:B0-----:R-:W-:-:S03]  /*45ac0*/  SHF.R.S32.HI R6, RZ, 0x1f, R41 ;  /* 0x0000001fff067819 */ /* 0x001fc60000011429 */
[----:B------:R-:W-:Y:S02]  /*45ad0*/  @!P2 VIADD R17, R17, 0x7fe001 ;  /* 0x007fe0011111a836 */ /* 0x000fe40000000000 */
[----:B------:R-:W-:Y:S01]  /*45ae0*/  IMAD R8, R6, -0x7fe001, RZ ;  /* 0xff801fff06087824 */ /* 0x000fe200078e02ff */
[----:B------:R-:W-:-:S04]  /*45af0*/  ISETP.GT.AND P1, PT, R26, 0x7fe000, PT ;  /* 0x007fe0001a00780c */ /* 0x000fc80003f24270 */
[----:B------:R-:W-:Y:S01]  /*45b00*/  IADD3 R38, PT, PT, R38, -R41, R8 ;  /* 0x8000002926267210 */ /* 0x000fe20007ffe008 */
[----:B------:R-:W-:Y:S01]  /*45b10*/  IMAD.WIDE R8, R17, UR5, RZ ;  /* 0x0000000511087c25 */ /* 0x000fe2000f8e02ff */
[----:B------:R-:W-:Y:S01]  /*45b20*/  @P0 IADD3 R22, PT, PT, R22, -0x7fe001, RZ ;  /* 0xff801fff16160810 */ /* 0x000fe20007ffe0ff */
[----:B------:R-:W3:Y:S03]  /*45b30*/  LDL R17, [R1+0x4dc0] ;  /* 0x004dc00001117983 */ /* 0x000ee60000100800 */
[----:B------:R-:W-:Y:S01]  /*45b40*/  ISETP.GE.AND P0, PT, R22, RZ, PT ;  /* 0x000000ff1600720c */ /* 0x000fe20003f06270 */
[----:B------:R-:W-:Y:S02]  /*45b50*/  IMAD.IADD R6, R10, 0x1, -R55 ;  /* 0x000000010a067824 */ /* 0x000fe400078e0a37 */
[----:B------:R-:W-:Y:S02]  /*45b60*/  @P1 VIADD R26, R26, 0xff801fff ;  /* 0xff801fff1a1a1836 */ /* 0x000fe40000000000 */
[----:B------:R-:W-:Y:S01]  /*45b70*/  IMAD.IADD R42, R27, 0x1, R52 ;  /* 0x000000011b2a7824 */ /* 0x000fe200078e0234 */
[----:B------:R-:W-:Y:S01]  /*45b80*/  ISETP.GE.AND P2, PT, R6, RZ, PT ;  /* 0x000000ff0600720c */ /* 0x000fe20003f46270 */
[----:B------:R-:W3:Y:S01]  /*45b90*/  LDL R27, [R1+0x4dc4] ;  /* 0x004dc400011b7983 */ /* 0x000ee20000100800 */
[----:B------:R-:W-:-:S03]  /*45ba0*/  ISETP.GE.AND P1, PT, R26, RZ, PT ;  /* 0x000000ff1a00720c */ /* 0x000fc60003f26270 */
[----:B------:R-:W3:Y:S02]  /*45bb0*/  LDL R52, [R1+0x4dd4] ;  /* 0x004dd40001347983 */ /* 0x000ee40000100800 */
[----:B------:R-:W-:Y:S02]  /*45bc0*/  @!P0 VIADD R22, R22, 0x7fe001 ;  /* 0x007fe00116168836 */ /* 0x000fe40000000000 */
[----:B------:R0:W-:Y:S04]  /*45bd0*/  STL [R1+0x4d34], R38 ;  /* 0x004d342601007387 */ /* 0x0001e80000100800 */
[----:B------:R1:W-:Y:S01]  /*45be0*/  STL [R1+0x4d20], R22 ;  /* 0x004d201601007387 */ /* 0x0003e20000100800 */
[----:B------:R-:W-:-:S03]  /*45bf0*/  @!P2 VIADD R6, R6, 0x7fe001 ;  /* 0x007fe0010606a836 */ /* 0x000fc60000000000 */
[----:B0-----:R-:W3:Y:S01]  /*45c00*/  LDL R38, [R1+0x4dc8] ;  /* 0x004dc80001267983 */ /* 0x001ee20000100800 */
[C---:B-1----:R-:W-:Y:S01]  /*45c10*/  IMAD.IADD R22, R16.reuse, 0x1, R23 ;  /* 0x0000000110167824 */ /* 0x042fe200078e0217 */
[----:B------:R-:W-:Y:S01]  /*45c20*/  IADD3 R16, PT, PT, R16, -R23, RZ ;  /* 0x8000001710107210 */ /* 0x000fe20007ffe0ff */
[----:B------:R-:W0:Y:S01]  /*45c30*/  LDCU UR4, c[0x3][UR6+-0x30] ;  /* 0x00fffa00060477ac */ /* 0x000e220008000800 */
[----:B------:R-:W-:Y:S02]  /*45c40*/  @!P1 IADD3 R26, PT, PT, R26, 0x7fe001, RZ ;  /* 0x007fe0011a1a9810 */ /* 0x000fe40007ffe0ff */
[----:B------:R-:W-:Y:S01]  /*45c50*/  ISETP.GE.AND P2, PT, R16, RZ, PT ;  /* 0x000000ff1000720c */ /* 0x000fe20003f46270 */
[----:B------:R-:W-:Y:S01]  /*45c60*/  IMAD R41, R8, 0x3802001, RZ ;  /* 0x0380200108297824 */ /* 0x000fe200078e02ff */
[----:B------:R-:W-:Y:S01]  /*45c70*/  ISETP.GT.AND P0, PT, R42, 0x7fe000, PT ;  /* 0x007fe0002a00780c */ /* 0x000fe20003f04270 */
[----:B------:R1:W-:Y:S02]  /*45c80*/  STL [R1+0x4d24], R26 ;  /* 0x004d241a01007387 */ /* 0x0003e40000100800 */
[----:B-1----:R-:W-:-:S04]  /*45c90*/  IMAD.HI.U32 R26, R41, -0x7fe001, R8 ;  /* 0xff801fff291a7827 */ /* 0x002fc800078e0008 */
[----:B------:R-:W-:-:S04]  /*45ca0*/  IMAD.WIDE R8, R6, UR5, RZ ;  /* 0x0000000506087c25 */ /* 0x000fc8000f8e02ff */
[----:B------:R-:W-:Y:S01]  /*45cb0*/  @!P2 IADD3 R16, PT, PT, R16, 0x7fe001, RZ ;  /* 0x007fe0011010a810 */ /* 0x000fe20007ffe0ff */
[----:B------:R-:W-:Y:S01]  /*45cc0*/  IMAD R43, R8, 0x3802001, RZ ;  /* 0x03802001082b7824 */ /* 0x000fe200078e02ff */
[----:B------:R1:W-:Y:S01]  /*45cd0*/  STL [R1+0x4d30], R44 ;  /* 0x004d302c01007387 */ /* 0x0003e20000100800 */
[----:B------:R-:W-:Y:S01]  /*45ce0*/  IADD3 R10, PT, PT, R10, R55, RZ ;  /* 0x000000370a0a7210 */ /* 0x000fe20007ffe0ff */
[----:B------:R-:W-:Y:S02]  /*45cf0*/  @P0 VIADD R42, R42, 0xff801fff ;  /* 0xff801fff2a2a0836 */ /* 0x000fe40000000000 */
[----:B------:R-:W3:Y:S01]  /*45d00*/  LDL R55, [R1+0x4ddc] ;  /* 0x004ddc0001377983 */ /* 0x000ee20000100800 */
[----:B------:R-:W-:Y:S01]  /*45d10*/  ISETP.GT.AND P0, PT, R10, 0x7fe000, PT ;  /* 0x007fe0000a00780c */ /* 0x000fe20003f04270 */
[----:B-1----:R-:W-:-:S04]  /*45d20*/  IMAD.HI.U32 R44, R43, -0x7fe001, R8 ;  /* 0xff801fff2b2c7827 */ /* 0x002fc800078e0008 */
[----:B0-----:R-:W-:Y:S02]  /*45d30*/  IMAD.WIDE R8, R16, UR4, RZ ;  /* 0x0000000410087c25 */ /* 0x001fe4000f8e02ff */
[----:B------:R-:W3:Y:S01]  /*45d40*/  LDL R16, [R1+0x4dcc] ;  /* 0x004dcc0001107983 */ /* 0x000ee20000100800 */
[----:B------:R-:W-:Y:S02]  /*45d50*/  SHF.R.S32.HI R23, RZ, 0x1f, R41 ;  /* 0x0000001fff177819 */ /* 0x000fe40000011429 */
[----:B------:R-:W-:Y:S01]  /*45d60*/  ISETP.GE.AND P1, PT, R42, RZ, PT ;  /* 0x000000ff2a00720c */ /* 0x000fe20003f26270 */
[----:B------:R-:W-:Y:S02]  /*45d70*/  IMAD.IADD R6, R25, 0x1, -R54 ;  /* 0x0000000119067824 */ /* 0x000fe400078e0a36 */
[----:B------:R-:W-:Y:S01]  /*45d80*/  IMAD R23, R23, -0x7fe001, RZ ;  /* 0xff801fff17177824 */ /* 0x000fe200078e02ff */
[----:B------:R-:W-:Y:S02]  /*45d90*/  @P0 IADD3 R10, PT, PT, R10, -0x7fe001, RZ ;  /* 0xff801fff0a0a0810 */ /* 0x000fe40007ffe0ff */
[----:B------:R-:W-:-:S02]  /*45da0*/  ISETP.GT.AND P0, PT, R22, 0x7fe000, PT ;  /* 0x007fe0001600780c */ /* 0x000fc40003f04270 */
[----:B------:R-:W-:Y:S02]  /*45db0*/  IADD3 R26, PT, PT, R26, -R41, R23 ;  /* 0x800000291a1a7210 */ /* 0x000fe40007ffe017 */
[----:B------:R-:W-:Y:S02]  /*45dc0*/  SHF.R.S32.HI R41, RZ, 0x1f, R43 ;  /* 0x0000001fff297819 */ /* 0x000fe4000001142b */
[----:B------:R-:W-:Y:S01]  /*45dd0*/  ISETP.GE.AND P2, PT, R6, RZ, PT ;  /* 0x000000ff0600720c */ /* 0x000fe20003f46270 */
[----:B------:R-:W-:Y:S01]  /*45de0*/  @!P1 VIADD R42, R42, 0x7fe001 ;  /* 0x007fe0012a2a9836 */ /* 0x000fe20000000000 */
[----:B------:R-:W-:Y:S01]  /*45df0*/  ISETP.GE.AND P1, PT, R10, RZ, PT ;  /* 0x000000ff0a00720c */ /* 0x000fe20003f26270 */
[----:B-----5:R-:W-:Y:S02]  /*45e00*/  IMAD.IADD R23, R0, 0x1, -R3 ;  /* 0x0000000100177824 */ /* 0x020fe400078e0a03 */
[----:B------:R-:W-:Y:S02]  /*45e10*/  IMAD R41, R41, -0x7fe001, RZ ;  /* 0xff801fff29297824 */ /* 0x000fe400078e02ff */
[----:B------:R-:W-:Y:S01]  /*45e20*/  IMAD R45, R8, 0x3802001, RZ ;  /* 0x03802001082d7824 */ /* 0x000fe200078e02ff */
[----:B------:R-:W-:-:S02]  /*45e30*/  ISETP.GE.AND P3, PT, R23, RZ, PT ;  /* 0x000000ff1700720c */ /* 0x000fc40003f66270 */
[----:B------:R-:W-:Y:S01]  /*45e40*/  IADD3 R44, PT, PT, R44, -R43, R41 ;  /* 0x8000002b2c2c7210 */ /* 0x000fe20007ffe029 */
[----:B------:R-:W-:Y:S01]  /*45e50*/  IMAD.HI.U32 R41, R45, -0x7fe001, R8 ;  /* 0xff801fff2d297827 */ /* 0x000fe200078e0008 */
[----:B------:R-:W-:Y:S01]  /*45e60*/  SHF.R.S32.HI R8, RZ, 0x1f, R45 ;  /* 0x0000001fff087819 */ /* 0x000fe2000001142d */
[----:B------:R0:W-:Y:S02]  /*45e70*/  STL [R1+0x4d28], R42 ;  /* 0x004d282a01007387 */ /* 0x0001e40000100800 */
[----:B------:R-:W-:Y:S02]  /*45e80*/  @P0 VIADD R22, R22, 0xff801fff ;  /* 0xff801fff16160836 */ /* 0x000fe40000000000 */
[----:B------:R-:W-:Y:S01]  /*45e90*/  @!P2 VIADD R6, R6, 0x7fe001 ;  /* 0x007fe0010606a836 */ /* 0x000fe20000000000 */
[----:B------:R1:W-:Y:S01]  /*45ea0*/  STL [R1+0x4d1c], R46 ;  /* 0x004d1c2e01007387 */ /* 0x0003e20000100800 */
[----:B------:R-:W-:Y:S01]  /*45eb0*/  @!P1 VIADD R10, R10, 0x7fe001 ;  /* 0x007fe0010a0a9836 */ /* 0x000fe20000000000 */
[----:B0-----:R-:W-:-:S02]  /*45ec0*/  IADD3 R42, PT, PT, R25, R54, RZ ;  /* 0x00000036192a7210 */ /* 0x001fc40007ffe0ff */
[----:B------:R-:W-:Y:S02]  /*45ed0*/  ISETP.GE.AND P1, PT, R22, RZ, PT ;  /* 0x000000ff1600720c */ /* 0x000fe40003f26270 */
[----:B------:R-:W-:Y:S01]  /*45ee0*/  @!P3 IADD3 R23, PT, PT, R23, 0x7fe001, RZ ;  /* 0x007fe0011717b810 */ /* 0x000fe20007ffe0ff */
[----:B-1----:R-:W-:Y:S01]  /*45ef0*/  IMAD R46, R8, -0x7fe001, RZ ;  /* 0xff801fff082e7824 */ /* 0x002fe200078e02ff */
[----:B------:R-:W-:Y:S01]  /*45f00*/  ISETP.GT.AND P0, PT, R42, 0x7fe000, PT ;  /* 0x007fe0002a00780c */ /* 0x000fe20003f04270 */
[----:B------:R-:W-:Y:S01]  /*45f10*/  IMAD.WIDE R8, R6, UR4, RZ ;  /* 0x0000000406087c25 */ /* 0x000fe2000f8e02ff */
[----:B------:R0:W-:Y:S03]  /*45f20*/  STL [R1+0x4d3c], R44 ;  /* 0x004d3c2c01007387 */ /* 0x0001e60000100800 */
[C-C-:B------:R-:W-:Y:S01]  /*45f30*/  IMAD.IADD R6, R11.reuse, 0x1, -R56.reuse ;  /* 0x000000010b067824 */ /* 0x140fe200078e0a38 */
[----:B------:R-:W5:Y:S04]  /*45f40*/  LDL R25, [R1+0x4de4] ;  /* 0x004de40001197983 */ /* 0x000f680000100800 */
[----:B------:R-:W-:Y:S01]  /*45f50*/  ISETP.GE.AND P3, PT, R6, RZ, PT ;  /* 0x000000ff0600720c */ /* 0x000fe20003f66270 */
[----:B------:R-:W5:Y:S01]  /*45f60*/  LDL R54, [R1+0x4df4] ;  /* 0x004df40001367983 */ /* 0x000f620000100800 */
[----:B0-----:R-:W-:Y:S01]  /*45f70*/  IADD3 R44, PT, PT, R0, R3, RZ ;  /* 0x00000003002c7210 */ /* 0x001fe20007ffe0ff */
[----:B------:R-:W-:-:S02]  /*45f80*/  IMAD.IADD R0, R11, 0x1, R56 ;  /* 0x000000010b007824 */ /* 0x000fc400078e0238 */
[----:B------:R-:W-:Y:S01]  /*45f90*/  @!P1 VIADD R22, R22, 0x7fe001 ;  /* 0x007fe00116169836 */ /* 0x000fe20000000000 */
[----:B------:R-:W-:Y:S01]  /*45fa0*/  ISETP.GT.AND P1, PT, R44, 0x7fe000, PT ;  /* 0x007fe0002c00780c */ /* 0x000fe20003f24270 */
[----:B------:R-:W-:Y:S01]  /*45fb0*/  @P0 VIADD R42, R42, 0xff801fff ;  /* 0xff801fff2a2a0836 */ /* 0x000fe20000000000 */
[----:B------:R0:W-:Y:S01]  /*45fc0*/  STL [R1+0x4d2c], R10 ;  /* 0x004d2c0a01007387 */ /* 0x0001e20000100800 */
[----:B------:R-:W-:Y:S01]  /*45fd0*/  IMAD.IADD R3, R20, 0x1, -R21 ;  /* 0x0000000114037824 */ /* 0x000fe200078e0a15 */
[----:B------:R-:W-:Y:S01]  /*45fe0*/  ISETP.GT.AND P0, PT, R0, 0x7fe000, PT ;  /* 0x007fe0000000780c */ /* 0x000fe20003f04270 */
[----:B------:R-:W1:Y:S01]  /*45ff0*/  LDCU UR5, c[0x3][UR6+-0x34] ;  /* 0x00fff980060577ac */ /* 0x000e620008000800 */
[----:B------:R-:W-:Y:S02]  /*46000*/  ISETP.GE.AND P2, PT, R42, RZ, PT ;  /* 0x000000ff2a00720c */ /* 0x000fe40003f46270 */
[----:B------:R-:W-:Y:S02]  /*46010*/  @!P3 IADD3 R6, PT, PT, R6, 0x7fe001, RZ ;  /* 0x007fe0010606b810 */ /* 0x000fe40007ffe0ff */
[----:B0-----:R-:W-:Y:S01]  /*46020*/  IADD3 R10, PT, PT, R41, -R45, R46 ;  /* 0x8000002d290a7210 */ /* 0x001fe20007ffe02e */
[----:B------:R-:W-:Y:S01]  /*46030*/  IMAD.WIDE R46, R23, UR4, RZ ;  /* 0x00000004172e7c25 */ /* 0x000fe2000f8e02ff */
[----:B------:R-:W-:Y:S01]  /*46040*/  ISETP.GE.AND P3, PT, R3, RZ, PT ;  /* 0x000000ff0300720c */ /* 0x000fe20003f66270 */
[----:B------:R0:W-:Y:S02]  /*46050*/  STL [R1+0x4d40], R22 ;  /* 0x004d401601007387 */ /* 0x0001e40000100800 */
[----:B------:R-:W-:-:S02]  /*46060*/  IMAD R41, R8, 0x3802001, RZ ;  /* 0x0380200108297824 */ /* 0x000fc400078e02ff */
[----:B------:R-:W-:Y:S01]  /*46070*/  IMAD R43, R46, 0x3802001, RZ ;  /* 0x038020012e2b7824 */ /* 0x000fe200078e02ff */
[----:B------:R-:W5:Y:S04]  /*46080*/  LDL R23, [R1+0x4df0] ;  /* 0x004df00001177983 */ /* 0x000f680000100800 */
[----:B------:R1:W-:Y:S04]  /*46090*/  STL [R1+0x4d10], R48 ;  /* 0x004d103001007387 */ /* 0x0003e80000100800 */
[----:B0-----:R-:W5:Y:S01]  /*460a0*/  LDL R22, [R1+0x4de0] ;  /* 0x004de00001167983 */ /* 0x001f620000100800 */
[----:B------:R-:W-:Y:S01]  /*460b0*/  SHF.R.S32.HI R11, RZ, 0x1f, R41 ;  /* 0x0000001fff0b7819 */ /* 0x000fe20000011429 */
[----:B------:R-:W-:-:S02]  /*460c0*/  @P1 VIADD R44, R44, 0xff801fff ;  /* 0xff801fff2c2c1836 */ /* 0x000fc40000000000 */
[----:B------:R0:W-:Y:S01]  /*460d0*/  STL [R1+0x4d50], R10 ;  /* 0x004d500a01007387 */ /* 0x0001e20000100800 */
[----:B-1----:R-:W-:-:S04]  /*460e0*/  IMAD.HI.U32 R48, R41, -0x7fe001, R8 ;  /* 0xff801fff29307827 */ /* 0x002fc800078e0008 */
[----:B------:R-:W-:Y:S01]  /*460f0*/  IMAD.WIDE R8, R6, UR4, RZ ;  /* 0x0000000406087c25 */ /* 0x000fe2000f8e02ff */
[----:B0-----:R-:W-:-:S03]  /*46100*/  SHF.R.S32.HI R10, RZ, 0x1f, R43 ;  /* 0x0000001fff0a7819 */ /* 0x001fc6000001142b */
[----:B------:R-:W-:Y:S01]  /*46110*/  IMAD.IADD R6, R64, 0x1, -R57 ;  /* 0x0000000140067824 */ /* 0x000fe200078e0a39 */
[----:B------:R-:W-:Y:S01]  /*46120*/  @P0 IADD3 R0, PT, PT, R0, -0x7fe001, RZ ;  /* 0xff801fff00000810 */ /* 0x000fe20007ffe0ff */
[----:B------:R-:W-:Y:S02]  /*46130*/  IMAD R45, R8, 0x3802001, RZ ;  /* 0x03802001082d7824 */ /* 0x000fe400078e02ff */
[----:B------:R-:W-:Y:S01]  /*46140*/  IMAD.HI.U32 R46, R43, -0x7fe001, R46 ;  /* 0xff801fff2b2e7827 */ /* 0x000fe200078e002e */
[----:B------:R-:W-:Y:S01]  /*46150*/  ISETP.GE.AND P0, PT, R6, RZ, PT ;  /* 0x000000ff0600720c */ /* 0x000fe20003f06270 */
[----:B------:R0:W-:Y:S02]  /*46160*/  STL [R1+0x4d38], R26 ;  /* 0x004d381a01007387 */ /* 0x0001e40000100800 */
[----:B------:R-:W-:Y:S01]  /*46170*/  @!P2 VIADD R42, R42, 0x7fe001 ;  /* 0x007fe0012a2aa836 */ /* 0x000fe20000000000 */
[----:B------:R-:W-:Y:S01]  /*46180*/  ISETP.GE.AND P2, PT, R44, RZ, PT ;  /* 0x000000ff2c00720c */ /* 0x000fe20003f46270 */
[----:B------:R-:W-:Y:S01]  /*46190*/  IMAD R11, R11, -0x7fe001, RZ ;  /* 0xff801fff0b0b7824 */ /* 0x000fe200078e02ff */
[----:B------:R-:W5:Y:S01]  /*461a0*/  LDL R47, [R1+0x4dfc] ;  /* 0x004dfc00012f7983 */ /* 0x000f620000100800 */
[----:B------:R-:W-:-:S02]  /*461b0*/  IMAD R10, R10, -0x7fe001, RZ ;  /* 0xff801fff0a0a7824 */ /* 0x000fc400078e02ff */
[----:B------:R-:W-:Y:S02]  /*461c0*/  @!P3 VIADD R3, R3, 0x7fe001 ;  /* 0x007fe0010303b836 */ /* 0x000fe40000000000 */
[----:B------:R-:W-:Y:S01]  /*461d0*/  IMAD.HI.U32 R50, R45, -0x7fe001, R8 ;  /* 0xff801fff2d327827 */ /* 0x000fe200078e0008 */
[----:B------:R-:W-:Y:S01]  /*461e0*/  SHF.R.S32.HI R9, RZ, 0x1f, R45 ;  /* 0x0000001fff097819 */ /* 0x000fe2000001142d */
[----:B0-----:R-:W5:Y:S01]  /*461f0*/  LDL R26, [R1+0x4de8] ;  /* 0x004de800011a7983 */ /* 0x001f620000100800 */
[----:B------:R-:W-:Y:S02]  /*46200*/  IADD3 R48, PT, PT, R48, -R41, R11 ;  /* 0x8000002930307210 */ /* 0x000fe40007ffe00b */
[----:B------:R-:W-:Y:S01]  /*46210*/  IADD3 R46, PT, PT, R46, -R43, R10 ;  /* 0x8000002b2e2e7210 */ /* 0x000fe20007ffe00a */
[----:B------:R-:W-:Y:S01]  /*46220*/  IMAD.WIDE R10, R3, UR5, RZ ;  /* 0x00000005030a7c25 */ /* 0x000fe2000f8e02ff */
[----:B------:R-:W5:Y:S01]  /*46230*/  LDL R43, [R1+0x4df8] ;  /* 0x004df800012b7983 */ /* 0x000f620000100800 */
[----:B------:R-:W-:-:S02]  /*46240*/  IADD3 R8, PT, PT, R20, R21, RZ ;  /* 0x0000001514087210 */ /* 0x000fc40007ffe0ff */
[----:B------:R-:W-:Y:S02]  /*46250*/  IMAD R9, R9, -0x7fe001, RZ ;  /* 0xff801fff09097824 */ /* 0x000fe400078e02ff */
[----:B------:R-:W-:Y:S01]  /*46260*/  IMAD R21, R10, 0x3802001, RZ ;  /* 0x038020010a157824 */ /* 0x000fe200078e02ff */
[----:B------:R-:W-:Y:S01]  /*46270*/  ISETP.GT.AND P1, PT, R8, 0x7fe000, PT ;  /* 0x007fe0000800780c */ /* 0x000fe20003f24270 */
[----:B------:R-:W-:Y:S01]  /*46280*/  @!P0 VIADD R6, R6, 0x7fe001 ;  /* 0x007fe00106068836 */ /* 0x000fe20000000000 */
[----:B------:R-:W-:Y:S01]  /*46290*/  IADD3 R20, PT, PT, R50, -R45, R9 ;  /* 0x8000002d32147210 */ /* 0x000fe20007ffe009 */
[----:B------:R-:W-:Y:S01]  /*462a0*/  @!P2 VIADD R44, R44, 0x7fe001 ;  /* 0x007fe0012c2ca836 */ /* 0x000fe20000000000 */
[----:B------:R-:W-:Y:S01]  /*462b0*/  ISETP.GE.AND P2, PT, R0, RZ, PT ;  /* 0x000000ff0000720c */ /* 0x000fe20003f46270 */
[----:B------:R-:W-:Y:S01]  /*462c0*/  IMAD.HI.U32 R50, R21, -0x7fe001, R10 ;  /* 0xff801fff15327827 */ /* 0x000fe200078e000a */
[----:B------:R-:W-:-:S03]  /*462d0*/  SHF.R.S32.HI R3, RZ, 0x1f, R21 ;  /* 0x0000001fff037819 */ /* 0x000fc60000011415 */
[----:B------:R-:W-:Y:S02]  /*462e0*/  IMAD.IADD R10, R64, 0x1, R57 ;  /* 0x00000001400a7824 */ /* 0x000fe400078e0239 */
[----:B------:R-:W-:Y:S01]  /*462f0*/  IMAD.WIDE R56, R6, UR5, RZ ;  /* 0x0000000506387c25 */ /* 0x000fe2000f8e02ff */
[----:B------:R0:W-:Y:S03]  /*46300*/  STL [R1+0x4d58], R46 ;  /* 0x004d582e01007387 */ /* 0x0001e60000100800 */
[----:B------:R-:W-:Y:S01]  /*46310*/  IMAD R3, R3, -0x7fe001, RZ ;  /* 0xff801fff03037824 */ /* 0x000fe200078e02ff */
[----:B------:R1:W-:Y:S01]  /*46320*/  STL [R1+0x4d44], R42 ;  /* 0x004d442a01007387 */ /* 0x0003e20000100800 */
[----:B------:R-:W-:Y:S01]  /*46330*/  @P1 VIADD R8, R8, 0xff801fff ;  /* 0xff801fff08081836 */ /* 0x000fe20000000000 */
[----:B------:R-:W-:Y:S02]  /*46340*/  ISETP.GT.AND P0, PT, R10, 0x7fe000, PT ;  /* 0x007fe0000a00780c */ /* 0x000fe40003f04270 */
[----:B------:R-:W5:Y:S01]  /*46350*/  LDL R6, [R1+0x4dec] ;  /* 0x004dec0001067983 */ /* 0x000f620000100800 */
[----:B0-----:R-:W-:-:S03]  /*46360*/  IMAD R46, R56, 0x3802001, RZ ;  /* 0x03802001382e7824 */ /* 0x001fc600078e02ff */
[----:B------:R0:W-:Y:S01]  /*46370*/  STL [R1+0x4d48], R44 ;  /* 0x004d482c01007387 */ /* 0x0001e20000100800 */
[C---:B-1----:R-:W-:Y:S01]  /*46380*/  IADD3 R42, PT, PT, R37.reuse, R58, RZ ;  /* 0x0000003a252a7210 */ /* 0x042fe20007ffe0ff */
[----:B------:R-:W-:Y:S01]  /*46390*/  IMAD.IADD R37, R37, 0x1, -R58 ;  /* 0x0000000125257824 */ /* 0x000fe200078e0a3a */
[----:B------:R-:W-:Y:S01]  /*463a0*/  @!P2 IADD3 R0, PT, PT, R0, 0x7fe001, RZ ;  /* 0x007fe0010000a810 */ /* 0x000fe20007ffe0ff */
[----:B------:R-:W-:Y:S01]  /*463b0*/  IMAD.HI.U32 R9, R46, -0x7fe001, R56 ;  /* 0xff801fff2e097827 */ /* 0x000fe200078e0038 */
[----:B------:R-:W-:Y:S01]  /*463c0*/  ISETP.GE.AND P2, PT, R8, RZ, PT ;  /* 0x000000ff0800720c */ /* 0x000fe20003f46270 */
[----:B------:R1:W-:Y:S01]  /*463d0*/  STL [R1+0x4d5c], R20 ;  /* 0x004d5c1401007387 */ /* 0x0003e20000100800 */
[----:B0-----:R-:W-:Y:S01]  /*463e0*/  IADD3 R44, PT, PT, R50, -R21, R3 ;  /* 0x80000015322c7210 */ /* 0x001fe20007ffe003 */
[----:B------:R-:W0:Y:S01]  /*463f0*/  LDCU UR4, c[0x3][UR6+-0x38] ;  /* 0x00fff900060477ac */ /* 0x000e220008000800 */
[----:B------:R-:W-:Y:S01]  /*46400*/  SHF.R.S32.HI R3, RZ, 0x1f, R46 ;  /* 0x0000001fff037819 */ /* 0x000fe2000001142e */
[----:B------:R-:W5:Y:S01]  /*46410*/  LDL R64, [R1+0x4e08] ;  /* 0x004e080001407983 */ /* 0x000f620000100800 */
[----:B------:R-:W-:-:S02]  /*46420*/  ISETP.GE.AND P3, PT, R37, RZ, PT ;  /* 0x000000ff2500720c */ /* 0x000fc40003f66270 */
[----:B------:R-:W-:Y:S01]  /*46430*/  ISETP.GT.AND P1, PT, R42, 0x7fe000, PT ;  /* 0x007fe0002a00780c */ /* 0x000fe20003f24270 */
[----:B------:R-:W-:Y:S01]  /*46440*/  IMAD R3, R3, -0x7fe001, RZ ;  /* 0xff801fff03037824 */ /* 0x000fe200078e02ff */
[----:B------:R4:W-:Y:S01]  /*46450*/  STL [R1+0x4d4c], R0 ;  /* 0x004d4c0001007387 */ /* 0x0009e20000100800 */
[----:B------:R-:W-:-:S03]  /*46460*/  @P0 IADD3 R10, PT, PT, R10, -0x7fe001, RZ ;  /* 0xff801fff0a0a0810 */ /* 0x000fc60007ffe0ff */
[----:B------:R-:W-:Y:S01]  /*46470*/  IADD3 R46, PT, PT, R9, -R46, R3 ;  /* 0x8000002e092e7210 */ /* 0x000fe20007ffe003 */
[----:B-1----:R-:W5:Y:S01]  /*46480*/  LDL R20, [R1+0x4e10] ;  /* 0x004e100001147983 */ /* 0x002f620000100800 */
[----:B------:R-:W-:-:S03]  /*46490*/  IMAD.IADD R3, R13, 0x1, -R40 ;  /* 0x000000010d037824 */ /* 0x000fc600078e0a28 */
[----:B------:R-:W5:Y:S01]  /*464a0*/  LDL R9, [R1+0x4e00] ;  /* 0x004e000001097983 */ /* 0x000f620000100800 */
[C---:B----4-:R-:W-:Y:S01]  /*464b0*/  IMAD.IADD R0, R12.reuse, 0x1, R59 ;  /* 0x000000010c007824 */ /* 0x050fe200078e023b */
[----:B------:R-:W-:Y:S01]  /*464c0*/  IADD3 R12, PT, PT, R12, -R59, RZ ;  /* 0x8000003b0c0c7210 */ /* 0x000fe20007ffe0ff */
[----:B------:R-:W-:Y:S01]  /*464d0*/  @!P2 VIADD R8, R8, 0x7fe001 ;  /* 0x007fe0010808a836 */ /* 0x000fe20000000000 */
[----:B------:R-:W-:Y:S01]  /*464e0*/  ISETP.GE.AND P0, PT, R10, RZ, PT ;  /* 0x000000ff0a00720c */ /* 0x000fe20003f06270 */
[----:B------:R-:W-:Y:S01]  /*464f0*/  @!P3 VIADD R37, R37, 0x7fe001 ;  /* 0x007fe0012525b836 */ /* 0x000fe20000000000 */
[----:B------:R-:W-:Y:S01]  /*46500*/  ISETP.GE.AND P2, PT, R12, RZ, PT ;  /* 0x000000ff0c00720c */ /* 0x000fe20003f46270 */
[----:B------:R-:W-:Y:S01]  /*46510*/  @P1 VIADD R42, R42, 0xff801fff ;  /* 0xff801fff2a2a1836 */ /* 0x000fe20000000000 */
[----:B------:R-:W-:Y:S01]  /*46520*/  ISETP.GE.AND P3, PT, R3, RZ, PT ;  /* 0x000000ff0300720c */ /* 0x000fe20003f66270 */
[----:B------:R1:W-:Y:S03]  /*46530*/  STL [R1+0x4d70], R44 ;  /* 0x004d702c01007387 */ /* 0x0003e60000100800 */
[----:B------:R-:W-:Y:S01]  /*46540*/  ISETP.GE.AND P1, PT, R42, RZ, PT ;  /* 0x000000ff2a00720c */ /* 0x000fe20003f26270 */
[----:B------:R4:W-:Y:S01]  /*46550*/  STL [R1+0x4d60], R8 ;  /* 0x004d600801007387 */ /* 0x0009e20000100800 */
[----:B------:R-:W-:-:S03]  /*46560*/  IMAD.IADD R40, R13, 0x1, R40 ;  /* 0x000000010d287824 */ /* 0x000fc600078e0228 */
[----:B------:R-:W5:Y:S01]  /*46570*/  LDL R21, [R1+0x4e04] ;  /* 0x004e040001157983 */ /* 0x000f620000100800 */
[----:B-1----:R-:W-:Y:S01]  /*46580*/  IMAD.WIDE R44, R37, UR5, RZ ;  /* 0x00000005252c7c25 */ /* 0x002fe2000f8e02ff */
[----:B------:R-:W-:Y:S02]  /*46590*/  @!P0 IADD3 R10, PT, PT, R10, 0x7fe001, RZ ;  /* 0x007fe0010a0a8810 */ /* 0x000fe40007ffe0ff */
[----:B------:R-:W5:Y:S01]  /*465a0*/  LDL R56, [R1+0x4e14] ;  /* 0x004e140001387983 */ /* 0x000f620000100800 */
[----:B------:R-:W-:Y:S01]  /*465b0*/  IMAD R41, R44, 0x3802001, RZ ;  /* 0x038020012c297824 */ /* 0x000fe200078e02ff */
[----:B----4-:R-:W-:Y:S01]  /*465c0*/  IADD3 R8, PT, PT, R7, -R4, RZ ;  /* 0x8000000407087210 */ /* 0x010fe20007ffe0ff */
[----:B------:R-:W-:Y:S01]  /*465d0*/  @!P2 VIADD R12, R12, 0x7fe001 ;  /* 0x007fe0010c0ca836 */ /* 0x000fe20000000000 */
[----:B------:R-:W-:Y:S01]  /*465e0*/  STL [R1+0x4d74], R46 ;  /* 0x004d742e01007387 */ /* 0x000fe20000100800 */
[----:B------:R-:W-:Y:S01]  /*465f0*/  @!P3 VIADD R3, R3, 0x7fe001 ;  /* 0x007fe0010303b836 */ /* 0x000fe20000000000 */
[----:B------:R-:W-:Y:S01]  /*46600*/  SHF.R.S32.HI R37, RZ, 0x1f, R41 ;  /* 0x0000001fff257819 */ /* 0x000fe20000011429 */
[----:B------:R-:W-:Y:S01]  /*46610*/  IMAD.WIDE R12, R12, UR5, RZ ;  /* 0x000000050c0c7c25 */ /* 0x000fe2000f8e02ff */
[----:B------:R0:W-:Y:S01]  /*46620*/  STL [R1+0x4d64], R10 ;  /* 0x004d640a01007387 */ /* 0x0001e20000100800 */
[----:B------:R-:W-:-:S02]  /*46630*/  ISETP.GT.AND P0, PT, R0, 0x7fe000, PT ;  /* 0x007fe0000000780c */ /* 0x000fc40003f04270 */
[----:B------:R-:W-:Y:S01]  /*46640*/  ISETP.GE.AND P2, PT, R8, RZ, PT ;  /* 0x000000ff0800720c */ /* 0x000fe20003f46270 */
[----:B------:R-:W-:Y:S01]  /*46650*/  @!P1 VIADD R42, R42, 0x7fe001 ;  /* 0x007fe0012a2a9836 */ /* 0x000fe20000000000 */
[----:B------:R-:W-:Y:S01]  /*46660*/  STL [R1+0x4d54], R48 ;  /* 0x004d543001007387 */ /* 0x000fe20000100800 */
[----:B------:R-:W-:-:S03]  /*46670*/  IMAD.HI.U32 R44, R41, -0x7fe001, R44 ;  /* 0xff801fff292c7827 */ /* 0x000fc600078e002c */
[----:B------:R-:W4:Y:S01]  /*46680*/  LDL R58, [R1+0x4e54] ;  /* 0x004e5400013a7983 */ /* 0x000f220000100800 */
[----:B0-----:R-:W-:-:S03]  /*46690*/  IMAD.WIDE R10, R3, UR4, RZ ;  /* 0x00000004030a7c25 */ /* 0x001fc6000f8e02ff */
[----:B------:R-:W4:Y:S01]  /*466a0*/  LDL R59, [R1+0x4ed4] ;  /* 0x004ed400013b7983 */ /* 0x000f220000100800 */
[----:B------:R-:W-:Y:S02]  /*466b0*/  IMAD R37, R37, -0x7fe001, RZ ;  /* 0xff801fff25257824 */ /* 0x000fe400078e02ff */
[----:B------:R-:W-:Y:S02]  /*466c0*/  IMAD R45, R12, 0x3802001, RZ ;  /* 0x038020010c2d7824 */ /* 0x000fe400078e02ff */
[----:B------:R-:W-:Y:S01]  /*466d0*/  IMAD R57, R10, 0x3802001, RZ ;  /* 0x038020010a397824 */ /* 0x000fe200078e02ff */
[----:B------:R0:W-:Y:S01]  /*466e0*/  STL [R1+0x4d68], R42 ;  /* 0x004d682a01007387 */ /* 0x0001e20000100800 */
[----:B------:R-:W-:Y:S02]  /*466f0*/  ISETP.GT.AND P1, PT, R40, 0x7fe000, PT ;  /* 0x007fe0002800780c */ /* 0x000fe40003f24270 */
[----:B------:R-:W-:Y:S01]  /*46700*/  IMAD.HI.U32 R46, R57, -0x7fe001, R10 ;  /* 0xff801fff392e7827 */ /* 0x000fe200078e000a */
[----:B------:R-:W-:-:S02]  /*46710*/  SHF.R.S32.HI R10, RZ, 0x1f, R45 ;  /* 0x0000001fff0a7819 */ /* 0x000fc4000001142d */
[----:B------:R-:W-:Y:S01]  /*46720*/  @P0 IADD3 R0, PT, PT, R0, -0x7fe001, RZ ;  /* 0xff801fff00000810 */ /* 0x000fe20007ffe0ff */
[----:B------:R-:W-:Y:S01]  /*46730*/  IMAD.IADD R3, R5, 0x1, -R2 ;  /* 0x0000000105037824 */ /* 0x000fe200078e0a02 */
[----:B0-----:R-:W-:Y:S02]  /*46740*/  IADD3 R42, PT, PT, R44, -R41, R37 ;  /* 0x800000292c2a7210 */ /* 0x001fe40007ffe025 */
[----:B------:R-:W4:Y:S01]  /*46750*/  LDL R41, [R1+0x4e18] ;  /* 0x004e180001297983 */ /* 0x000f220000100800 */
[----:B------:R-:W-:Y:S01]  /*46760*/  IMAD.HI.U32 R13, R45, -0x7fe001, R12 ;  /* 0xff801fff2d0d7827 */ /* 0x000fe200078e000c */
[----:B------:R-:W-:-:S03]  /*46770*/  @!P2 IADD3 R8, PT, PT, R8, 0x7fe001, RZ ;  /* 0x007fe0010808a810 */ /* 0x000fc60007ffe0ff */
[----:B------:R-:W-:Y:S01]  /*46780*/  IMAD R48, R10, -0x7fe001, RZ ;  /* 0xff801fff0a307824 */ /* 0x000fe200078e02ff */
[----:B------:R-:W-:Y:S02]  /*46790*/  ISETP.GE.AND P0, PT, R0, RZ, PT ;  /* 0x000000ff0000720c */ /* 0x000fe40003f06270 */
[----:B------:R-:W-:Y:S01]  /*467a0*/  ISETP.GE.AND P3, PT, R3, RZ, PT ;  /* 0x000000ff0300720c */ /* 0x000fe20003f66270 */
[----:B------:R-:W-:Y:S01]  /*467b0*/  IMAD.WIDE R10, R8, UR4, RZ ;  /* 0x00000004080a7c25 */ /* 0x000fe2000f8e02ff */
[----:B------:R-:W-:Y:S01]  /*467c0*/  IADD3 R48, PT, PT, R13, -R45, R48 ;  /* 0x8000002d0d307210 */ /* 0x000fe20007ffe030 */
[----:B------:R-:W4:Y:S01]  /*467d0*/  LDL R8, [R1+0x4e0c] ;  /* 0x004e0c0001087983 */ /* 0x000f220000100800 */
[----:B------:R-:W-:Y:S01]  /*467e0*/  SHF.R.S32.HI R12, RZ, 0x1f, R57 ;  /* 0x0000001fff0c7819 */ /* 0x000fe20000011439 */
[----:B------:R-:W-:Y:S02]  /*467f0*/  @P1 VIADD R40, R40, 0xff801fff ;  /* 0xff801fff28281836 */ /* 0x000fe40000000000 */
[----:B------:R-:W4:Y:S02]  /*46800*/  LDL R45, [R1+0x4e1c] ;  /* 0x004e1c00012d7983 */ /* 0x000f240000100800 */
[----:B------:R-:W-:Y:S01]  /*46810*/  IMAD R12, R12, -0x7fe001, RZ ;  /* 0xff801fff0c0c7824 */ /* 0x000fe200078e02ff */
[----:B------:R-:W-:Y:S01]  /*46820*/  ISETP.GE.AND P1, PT, R40, RZ, PT ;  /* 0x000000ff2800720c */ /* 0x000fe20003f26270 */
[----:B------:R-:W-:Y:S01]  /*46830*/  IMAD R13, R10, 0x3802001, RZ ;  /* 0x038020010a0d7824 */ /* 0x000fe200078e02ff */
[----:B------:R-:W0:Y:S01]  /*46840*/  LDCU UR5, c[0x3][UR6+-0x3c] ;  /* 0x00fff880060577ac */ /* 0x000e220008000800 */
[----:B------:R-:W-:Y:S01]  /*46850*/  @!P0 VIADD R0, R0, 0x7fe001 ;  /* 0x007fe00100008836 */ /* 0x000fe20000000000 */
[----:B------:R-:W-:Y:S01]  /*46860*/  IADD3 R46, PT, PT, R46, -R57, R12 ;  /* 0x800000392e2e7210 */ /* 0x000fe20007ffe00c */
[----:B------:R-:W-:Y:S01]  /*46870*/  @!P3 VIADD R3, R3, 0x7fe001 ;  /* 0x007fe0010303b836 */ /* 0x000fe20000000000 */
[----:B------:R-:W4:Y:S01]  /*46880*/  LDL R57, [R1+0x4e20] ;  /* 0x004e200001397983 */ /* 0x000f220000100800 */
[----:B------:R-:W-:Y:S01]  /*46890*/  IMAD.IADD R12, R7, 0x1, R4 ;  /* 0x00000001070c7824 */ /* 0x000fe200078e0204 */
[----:B------:R-:W-:Y:S01]  /*468a0*/  SHF.R.S32.HI R4, RZ, 0x1f, R13 ;  /* 0x0000001fff047819 */ /* 0x000fe2000001140d */
[----:B------:R-:W-:Y:S01]  /*468b0*/  IMAD.HI.U32 R44, R13, -0x7fe001, R10 ;  /* 0xff801fff0d2c7827 */ /* 0x000fe200078e000a */
[----:B------:R1:W-:Y:S03]  /*468c0*/  STL [R1+0x4d6c], R0 ;  /* 0x004d6c0001007387 */ /* 0x0003e60000100800 */
[----:B------:R-:W-:Y:S01]  /*468d0*/  IMAD.WIDE R10, R3, UR4, RZ ;  /* 0x00000004030a7c25 */ /* 0x000fe2000f8e02ff */
[----:B------:R-:W-:Y:S01]  /*468e0*/  @!P1 IADD3 R40, PT, PT, R40, 0x7fe001, RZ ;  /* 0x007fe00128289810 */ /* 0x000fe20007ffe0ff */
[----:B------:R-:W4:Y:S02]  /*468f0*/  LDL R37, [R1+0x4e28] ;  /* 0x004e280001257983 */ /* 0x000f240000100800 */
[----:B------:R-:W-:-:S02]  /*46900*/  IMAD R4, R4, -0x7fe001, RZ ;  /* 0xff801fff04047824 */ /* 0x000fc400078e02ff */
[----:B-1----:R-:W-:Y:S02]  /*46910*/  IMAD.IADD R0, R14, 0x1, -R49 ;  /* 0x000000010e007824 */ /* 0x002fe400078e0a31 */
[----:B------:R-:W-:Y:S01]  /*46920*/  IMAD R7, R10, 0x3802001, RZ ;  /* 0x038020010a077824 */ /* 0x000fe200078e02ff */
[----:B------:R-:W-:Y:S02]  /*46930*/  ISETP.GT.AND P0, PT, R12, 0x7fe000, PT ;  /* 0x007fe0000c00780c */ /* 0x000fe40003f04270 */
[----:B------:R-:W-:Y:S01]  /*46940*/  ISETP.GE.AND P1, PT, R0, RZ, PT ;  /* 0x000000ff0000720c */ /* 0x000fe20003f26270 */
[----:B------:R-:W-:Y:S01]  /*46950*/  IMAD.HI.U32 R50, R7, -0x7fe001, R10 ;  /* 0xff801fff07327827 */ /* 0x000fe200078e000a */
[----:B------:R-:W-:Y:S02]  /*46960*/  IADD3 R44, PT, PT, R44, -R13, R4 ;  /* 0x8000000d2c2c7210 */ /* 0x000fe40007ffe004 */
[C---:B--2---:R-:W-:Y:S01]  /*46970*/  IADD3 R10, PT, PT, R18.reuse, R19, RZ ;  /* 0x00000013120a7210 */ /* 0x044fe20007ffe0ff */
[----:B------:R-:W-:Y:S01]  /*46980*/  IMAD.IADD R4, R18, 0x1, -R19 ;  /* 0x0000000112047824 */ /* 0x000fe200078e0a13 */
[----:B------:R1:W-:Y:S04]  /*46990*/  STL [R1+0x4d78], R42 ;  /* 0x004d782a01007387 */ /* 0x0003e80000100800 */
[----:B------:R-:W2:Y:S01]  /*469a0*/  LDL R18, [R1+0x4e30] ;  /* 0x004e300001127983 */ /* 0x000ea20000100800 */
[----:B------:R-:W-:-:S02]  /*469b0*/  @P0 VIADD R12, R12, 0xff801fff ;  /* 0xff801fff0c0c0836 */ /* 0x000fc40000000000 */
[----:B------:R-:W-:Y:S01]  /*469c0*/  @!P1 VIADD R0, R0, 0x7fe001 ;  /* 0x007fe00100009836 */ /* 0x000fe20000000000 */
[----:B------:R0:W-:Y:S01]  /*469d0*/  STL [R1+0x4d7c], R48 ;  /* 0x004d7c3001007387 */ /* 0x0001e20000100800 */
[----:B-1----:R-:W-:Y:S02]  /*469e0*/  IADD3 R42, PT, PT, R5, R2, RZ ;  /* 0x00000002052a7210 */ /* 0x002fe40007ffe0ff */
[----:B------:R-:W-:Y:S01]  /*469f0*/  IMAD.WIDE R2, R0, UR4, RZ ;  /* 0x0000000400027c25 */ /* 0x000fe2000f8e02ff */
[----:B------:R-:W-:Y:S01]  /*46a00*/  ISETP.GE.AND P4, PT, R12, RZ, PT ;  /* 0x000000ff0c00720c */ /* 0x000fe20003f86270 */
[----:B------:R-:W2:Y:S01]  /*46a10*/  LDL R19, [R1+0x4e24] ;  /* 0x004e240001137983 */ /* 0x000ea20000100800 */
[----:B------:R-:W-:-:S03]  /*46a20*/  SHF.R.S32.HI R0, RZ, 0x1f, R7 ;  /* 0x0000001fff007819 */ /* 0x000fc60000011407 */
[----:B------:R1:W-:Y:S01]  /*46a30*/  STL [R1+0x4d80], R40 ;  /* 0x004d802801007387 */ /* 0x0003e20000100800 */
[----:B------:R-:W-:-:S03]  /*46a40*/  ISETP.GE.AND P0, PT, R4, RZ, PT ;  /* 0x000000ff0400720c */ /* 0x000fc60003f06270 */
[----:B0-----:R-:W2:Y:S01]  /*46a50*/  LDL R48, [R1+0x4e34] ;  /* 0x004e340001307983 */ /* 0x001ea20000100800 */
[----:B------:R-:W-:Y:S01]  /*46a60*/  IMAD R11, R2, 0x3802001, RZ ;  /* 0x03802001020b7824 */ /* 0x000fe200078e02ff */
[----:B------:R-:W-:Y:S01]  /*46a70*/  ISETP.GT.AND P1, PT, R10, 0x7fe000, PT ;  /* 0x007fe0000a00780c */ /* 0x000fe20003f24270 */
[----:B------:R-:W-:Y:S01]  /*46a80*/  IMAD.IADD R14, R14, 0x1, R49 ;  /* 0x000000010e0e7824 */ /* 0x000fe200078e0231 */
[----:B------:R-:W2:Y:S01]  /*46a90*/  LDL R13, [R1+0x4e44] ;  /* 0x004e4400010d7983 */ /* 0x000ea20000100800 */
[----:B-1----:R-:W-:Y:S01]  /*46aa0*/  IMAD R40, R0, -0x7fe001, RZ ;  /* 0xff801fff00287824 */ /* 0x002fe200078e02ff */
[----:B------:R-:W-:Y:S01]  /*46ab0*/  SHF.R.S32.HI R5, RZ, 0x1f, R11 ;  /* 0x0000001fff057819 */ /* 0x000fe2000001140b */
[----:B------:R-:W-:Y:S01]  /*46ac0*/  @!P4 VIADD R12, R12, 0x7fe001 ;  /* 0x007fe0010c0cc836 */ /* 0x000fe20000000000 */
[----:B------:R-:W-:Y:S01]  /*46ad0*/  ISETP.GT.AND P3, PT, R42, 0x7fe000, PT ;  /* 0x007fe0002a00780c */ /* 0x000fe20003f64270 */
[----:B------:R-:W-:Y:S01]  /*46ae0*/  IMAD.HI.U32 R2, R11, -0x7fe001, R2 ;  /* 0xff801fff0b027827 */ /* 0x000fe200078e0002 */
[----:B------:R-:W-:Y:S01]  /*46af0*/  IADD3 R40, PT, PT, R50, -R7, R40 ;  /* 0x8000000732287210 */ /* 0x000fe20007ffe028 */
[----:B------:R-:W-:Y:S01]  /*46b00*/  STL [R1+0x4d94], R44 ;  /* 0x004d942c01007387 */ /* 0x000fe20000100800 */
[----:B------:R-:W-:Y:S01]  /*46b10*/  ISETP.GT.AND P2, PT, R14, 0x7fe000, PT ;  /* 0x007fe0000e00780c */ /* 0x000fe20003f44270 */
[----:B------:R-:W-:-:S02]  /*46b20*/  IMAD R5, R5, -0x7fe001, RZ ;  /* 0xff801fff05057824 */ /* 0x000fc400078e02ff */
[----:B------:R-:W2:Y:S01]  /*46b30*/  LDL R50, [R1+0x4e38] ;  /* 0x004e380001327983 */ /* 0x000ea20000100800 */
[----:B------:R-:W-:-:S03]  /*46b40*/  @!P0 VIADD R4, R4, 0x7fe001 ;  /* 0x007fe00104048836 */ /* 0x000fc60000000000 */
[----:B------:R0:W-:Y:S01]  /*46b50*/  STL [R1+0x4d84], R12 ;  /* 0x004d840c01007387 */ /* 0x0001e20000100800 */
[----:B------:R-:W-:-:S03]  /*46b60*/  @P1 VIADD R10, R10, 0xff801fff ;  /* 0xff801fff0a0a1836 */ /* 0x000fc60000000000 */
[----:B------:R-:W2:Y:S01]  /*46b70*/  LDL R49, [R1+0x4e3c] ;  /* 0x004e3c0001317983 */ /* 0x000ea20000100800 */
[----:B0-----:R-:W-:Y:S01]  /*46b80*/  IADD3 R12, PT, PT, R2, -R11, R5 ;  /* 0x8000000b020c7210 */ /* 0x001fe20007ffe005 */
[----:B------:R-:W-:-:S04]  /*46b90*/  IMAD.WIDE R2, R4, UR5, RZ ;  /* 0x0000000504027c25 */ /* 0x000fc8000f8e02ff */
[----:B------:R-:W-:Y:S01]  /*46ba0*/  IMAD R5, R2, 0x3802001, RZ ;  /* 0x0380200102057824 */ /* 0x000fe200078e02ff */
[----:B------:R-:W-:Y:S01]  /*46bb0*/  IADD3 R0, PT, PT, R36, -R51, RZ ;  /* 0x8000003324007210 */ /* 0x000fe20007ffe0ff */
[----:B------:R-:W-:Y:S01]  /*46bc0*/  @P2 VIADD R14, R14, 0xff801fff ;  /* 0xff801fff0e0e2836 */ /* 0x000fe20000000000 */
[----:B------:R-:W-:Y:S02]  /*46bd0*/  ISETP.GE.AND P0, PT, R10, RZ, PT ;  /* 0x000000ff0a00720c */ /* 0x000fe40003f06270 */
[----:B------:R-:W-:Y:S02]  /*46be0*/  SHF.R.S32.HI R4, RZ, 0x1f, R5 ;  /* 0x0000001fff047819 */ /* 0x000fe40000011405 */
[----:B------:R-:W-:Y:S02]  /*46bf0*/  @P3 IADD3 R42, PT, PT, R42, -0x7fe001, RZ ;  /* 0xff801fff2a2a3810 */ /* 0x000fe40007ffe0ff */
[----:B------:R-:W-:Y:S01]  /*46c00*/  ISETP.GE.AND P4, PT, R0, RZ, PT ;  /* 0x000000ff0000720c */ /* 0x000fe20003f86270 */
[----:B------:R-:W-:Y:S01]  /*46c10*/  IMAD.HI.U32 R44, R5, -0x7fe001, R2 ;  /* 0xff801fff052c7827 */ /* 0x000fe200078e0002 */
[----:B------:R-:W-:-:S03]  /*46c20*/  ISETP.GE.AND P3, PT, R14, RZ, PT ;  /* 0x000000ff0e00720c */ /* 0x000fc60003f66270 */
[----:B------:R-:W-:Y:S02]  /*46c30*/  IMAD R4, R4, -0x7fe001, RZ ;  /* 0xff801fff04047824 */ /* 0x000fe400078e02ff */
[----:B------:R-:W-:Y:S01]  /*46c40*/  IMAD.IADD R36, R36, 0x1, R51 ;  /* 0x0000000124247824 */ /* 0x000fe200078e0233 */
[----:B------:R0:W-:Y:S01]  /*46c50*/  STL [R1+0x4d98], R40 ;  /* 0x004d982801007387 */ /* 0x0001e20000100800 */
[----:B---3--:R-:W-:Y:S01]  /*46c60*/  IMAD.IADD R7, R39, 0x1, -R60 ;  /* 0x0000000127077824 */ /* 0x008fe200078e0a3c */
[----:B------:R-:W-:Y:S02]  /*46c70*/  ISETP.GE.AND P2, PT, R42, RZ, PT ;  /* 0x000000ff2a00720c */ /* 0x000fe40003f46270 */
[----:B------:R-:W-:Y:S02]  /*46c80*/  ISETP.GT.AND P1, PT, R36, 0x7fe000, PT ;  /* 0x007fe0002400780c */ /* 0x000fe40003f24270 */
[----:B------:R-:W-:Y:S01]  /*46c90*/  @!P0 IADD3 R10, PT, PT, R10, 0x7fe001, RZ ;  /* 0x007fe0010a0a8810 */ /* 0x000fe20007ffe0ff */
[----:B------:R-:W-:Y:S01]  /*46ca0*/  @!P4 VIADD R0, R0, 0x7fe001 ;  /* 0x007fe0010000c836 */ /* 0x000fe20000000000 */
[----:B------:R1:W-:Y:S01]  /*46cb0*/  STL [R1+0x4d9c], R12 ;  /* 0x004d9c0c01007387 */ /* 0x0003e20000100800 */
[----:B0-----:R-:W-:-:S03]  /*46cc0*/  IADD3 R40, PT, PT, R44, -R5, R4 ;  /* 0x800000052c287210 */ /* 0x001fc60007ffe004 */
[----:B------:R-:W3:Y:S01]  /*46cd0*/  LDL R4, [R1+0x4e2c] ;  /* 0x004e2c0001047983 */ /* 0x000ee20000100800 */
[----:B------:R-:W-:Y:S01]  /*46ce0*/  ISETP.GE.AND P0, PT, R7, RZ, PT ;  /* 0x000000ff0700720c */ /* 0x000fe20003f06270 */
[----:B------:R-:W-:Y:S02]  /*46cf0*/  @!P3 VIADD R14, R14, 0x7fe001 ;  /* 0x007fe0010e0eb836 */ /* 0x000fe40000000000 */
[----:B------:R-:W3:Y:S01]  /*46d00*/  LDL R5, [R1+0x4e40] ;  /* 0x004e400001057983 */ /* 0x000ee20000100800 */
[----:B------:R-:W-:-:S03]  /*46d10*/  IMAD.WIDE R2, R0, UR5, RZ ;  /* 0x0000000500027c25 */ /* 0x000fc6000f8e02ff */
[----:B-1----:R-:W3:Y:S01]  /*46d20*/  LDL R12, [R1+0x4e50] ;  /* 0x004e5000010c7983 */ /* 0x002ee20000100800 */
[----:B------:R-:W-:-:S03]  /*46d30*/  IMAD R11, R2, 0x3802001, RZ ;  /* 0x03802001020b7824 */ /* 0x000fc600078e02ff */
[----:B------:R0:W-:Y:S01]  /*46d40*/  STL [R1+0x4d8c], R14 ;  /* 0x004d8c0e01007387 */ /* 0x0001e20000100800 */
[C-C-:B------:R-:W-:Y:S01]  /*46d50*/  IMAD.IADD R0, R15.reuse, 0x1, R62.reuse ;  /* 0x000000010f007824 */ /* 0x140fe200078e023e */
[----:B------:R-:W-:Y:S01]  /*46d60*/  @!P2 IADD3 R42, PT, PT, R42, 0x7fe001, RZ ;  /* 0x007fe0012a2aa810 */ /* 0x000fe20007ffe0ff */
[----:B------:R-:W-:Y:S01]  /*46d70*/  IMAD.IADD R15, R15, 0x1, -R62 ;  /* 0x000000010f0f7824 */ /* 0x000fe200078e0a3e */
[----:B------:R-:W1:Y:S01]  /*46d80*/  LDCU UR4, c[0x3][UR6+-0x40] ;  /* 0x00fff800060477ac */ /* 0x000e620008000800 */
[----:B------:R-:W-:Y:S01]  /*46d90*/  @P1 VIADD R36, R36, 0xff801fff ;  /* 0xff801fff24241836 */ /* 0x000fe20000000000 */
[----:B------:R-:W-:Y:S01]  /*46da0*/  @!P0 IADD3 R7, PT, PT, R7, 0x7fe001, RZ ;  /* 0x007fe00107078810 */ /* 0x000fe20007ffe0ff */
[----:B------:R-:W3:Y:S01]  /*46db0*/  LDL R51, [R1+0x4e5c] ;  /* 0x004e5c0001337983 */ /* 0x000ee20000100800 */
[----:B0-----:R-:W-:-:S03]  /*46dc0*/  IADD3 R14, PT, PT, R39, R60, RZ ;  /* 0x0000003c270e7210 */ /* 0x001fc60007ffe0ff */
[----:B------:R0:W-:Y:S01]  /*46dd0*/  STL [R1+0x4da0], R10 ;  /* 0x004da00a01007387 */ /* 0x0001e20000100800 */
[----:B------:R-:W-:-:S03]  /*46de0*/  ISETP.GT.AND P2, PT, R14, 0x7fe000, PT ;  /* 0x007fe0000e00780c */ /* 0x000fc60003f44270 */
[----:B------:R1:W-:Y:S01]  /*46df0*/  STL [R1+0x4d88], R42 ;  /* 0x004d882a01007387 */ /* 0x0003e20000100800 */
[----:B------:R-:W-:Y:S02]  /*46e00*/  ISETP.GE.AND P3, PT, R15, RZ, PT ;  /* 0x000000ff0f00720c */ /* 0x000fe40003f66270 */
[----:B------:R-:W-:Y:S01]  /*46e10*/  ISETP.GE.AND P1, PT, R36, RZ, PT ;  /* 0x000000ff2400720c */ /* 0x000fe20003f26270 */
[----:B------:R1:W-:Y:S01]  /*46e20*/  STL [R1+0x4db0], R40 ;  /* 0x004db02801007387 */ /* 0x0003e20000100800 */
[----:B0-----:R-:W-:Y:S02]  /*46e30*/  SHF.R.S32.HI R10, RZ, 0x1f, R11 ;  /* 0x0000001fff0a7819 */ /* 0x001fe4000001140b */
[----:B------:R-:W-:Y:S01]  /*46e40*/  ISETP.GT.AND P0, PT, R0, 0x7fe000, PT ;  /* 0x007fe0000000780c */ /* 0x000fe20003f04270 */
[----:B------:R-:W3:Y:S01]  /*46e50*/  LDL R62, [R1+0x4e4c] ;  /* 0x004e4c00013e7983 */ /* 0x000ee20000100800 */
[----:B-1----:R-:W-:-:S03]  /*46e60*/  IMAD.HI.U32 R42, R11, -0x7fe001, R2 ;  /* 0xff801fff0b2a7827 */ /* 0x002fc600078e0002 */
[----:B------:R-:W-:Y:S01]  /*46e70*/  STL [R1+0x4d90], R46 ;  /* 0x004d902e01007387 */ /* 0x000fe20000100800 */
[----:B------:R-:W-:-:S03]  /*46e80*/  IMAD.WIDE R2, R7, UR5, RZ ;  /* 0x0000000507027c25 */ /* 0x000fc6000f8e02ff */
[----:B------:R-:W3:Y:S01]  /*46e90*/  LDL R60, [R1+0x4eb4] ;  /* 0x004eb400013c7983 */ /* 0x000ee20000100800 */
[----:B------:R-:W-:Y:S02]  /*46ea0*/  IMAD R10, R10, -0x7fe001, RZ ;  /* 0xff801fff0a0a7824 */ /* 0x000fe400078e02ff */
[----:B------:R-:W-:Y:S02]  /*46eb0*/  IMAD R39, R2, 0x3802001, RZ ;  /* 0x0380200102277824 */ /* 0x000fe400078e02ff */
[----:B------:R-:W-:Y:S01]  /*46ec0*/  IMAD.IADD R7, R17, 0x1, -R24 ;  /* 0x0000000111077824 */ /* 0x000fe200078e0a18 */
[----:B------:R-:W-:Y:S01]  /*46ed0*/  IADD3 R42, PT, PT, R42, -R11, R10 ;  /* 0x8000000b2a2a7210 */ /* 0x000fe20007ffe00a */
[----:B------:R-:W-:Y:S02]  /*46ee0*/  @P2 VIADD R14, R14, 0xff801fff ;  /* 0xff801fff0e0e2836 */ /* 0x000fe40000000000 */
[----:B------:R-:W-:Y:S01]  /*46ef0*/  IMAD.HI.U32 R10, R39, -0x7fe001, R2 ;  /* 0xff801fff270a7827 */ /* 0x000fe200078e0002 */
[----:B------:R-:W-:-:S02]  /*46f00*/  SHF.R.S32.HI R2, RZ, 0x1f, R39 ;  /* 0x0000001fff027819 */ /* 0x000fc40000011427 */
[----:B------:R-:W-:Y:S01]  /*46f10*/  @!P1 IADD3 R36, PT, PT, R36, 0x7fe001, RZ ;  /* 0x007fe00124249810 */ /* 0x000fe20007ffe0ff */
[----:B------:R-:W-:Y:S01]  /*46f20*/  @!P3 VIADD R15, R15, 0x7fe001 ;  /* 0x007fe0010f0fb836 */ /* 0x000fe20000000000 */
[----:B------:R-:W-:Y:S02]  /*46f30*/  @P0 IADD3 R0, PT, PT, R0, -0x7fe001, RZ ;  /* 0xff801fff00000810 */ /* 0x000fe40007ffe0ff */
[----:B------:R-:W-:Y:S01]  /*46f40*/  ISETP.GE.AND P1, PT, R7, RZ, PT ;  /* 0x000000ff0700720c */ /* 0x000fe20003f26270 */
[----:B------:R-:W-:Y:S01]  /*46f50*/  IMAD R40, R2, -0x7fe001, RZ ;  /* 0xff801fff02287824 */ /* 0x000fe200078e02ff */
[----:B------:R-:W-:Y:S01]  /*46f60*/  ISETP.GE.AND P2, PT, R14, RZ, PT ;  /* 0x000000ff0e00720c */ /* 0x000fe20003f46270 */
[----:B------:R-:W-:Y:S01]  /*46f70*/  IMAD.WIDE R2, R15, UR5, RZ ;  /* 0x000000050f027c25 */ /* 0x000fe2000f8e02ff */
[----:B------:R-:W-:-:S03]  /*46f80*/  ISETP.GE.AND P0, PT, R0, RZ, PT ;  /* 0x000000ff0000720c */ /* 0x000fc60003f06270 */
[----:B------:R-:W-:Y:S01]  /*46f90*/  IMAD R15, R2, 0x3802001, RZ ;  /* 0x03802001020f7824 */ /* 0x000fe200078e02ff */
[----:B------:R-:W-:Y:S01]  /*46fa0*/  IADD3 R40, PT, PT, R10, -R39, R40 ;  /* 0x800000270a287210 */ /* 0x000fe20007ffe028 */
[----:B------:R-:W-:Y:S02]  /*46fb0*/  IMAD.IADD R10, R27, 0x1, -R52 ;  /* 0x000000011b0a7824 */ /* 0x000fe400078e0a34 */
[----:B------:R-:W-:Y:S01]  /*46fc0*/  IMAD.IADD R24, R17, 0x1, R24 ;  /* 0x0000000111187824 */ /* 0x000fe200078e0218 */
[----:B------:R-:W-:Y:S01]  /*46fd0*/  SHF.R.S32.HI R11, RZ, 0x1f, R15 ;  /* 0x0000001fff0b7819 */ /* 0x000fe2000001140f */
[----:B------:R-:W-:Y:S01]  /*46fe0*/  @!P1 VIADD R7, R7, 0x7fe001 ;  /* 0x007fe00107079836 */ /* 0x000fe20000000000 */
[----:B------:R0:W-:Y:S01]  /*46ff0*/  STL [R1+0x4da4], R36 ;  /* 0x004da42401007387 */ /* 0x0001e20000100800 */
[----:B------:R-:W-:Y:S01]  /*47000*/  @!P2 VIADD R14, R14, 0x7fe001 ;  /* 0x007fe0010e0ea836 */ /* 0x000fe20000000000 */
[----:B------:R-:W-:Y:S01]  /*47010*/  ISETP.GE.AND P2, PT, R10, RZ, PT ;  /* 0x000000ff0a00720c */ /* 0x000fe20003f46270 */
[----:B------:R-:W-:Y:S01]  /*47020*/  IMAD R11, R11, -0x7fe001, RZ ;  /* 0xff801fff0b0b7824 */ /* 0x000fe200078e02ff */
[----:B------:R-:W-:Y:S01]  /*47030*/  @!P0 IADD3 R0, PT, PT, R0, 0x7fe001, RZ ;  /* 0x007fe00100008810 */ /* 0x000fe20007ffe0ff */
[----:B------:R-:W3:Y:S01]  /*47040*/  LDL R39, [R1+0x4e58] ;  /* 0x004e580001277983 */ /* 0x000ee20000100800 */
[----:B------:R-:W-:Y:S01]  /*47050*/  ISETP.GT.AND P0, PT, R24, 0x7fe000, PT ;  /* 0x007fe0001800780c */ /* 0x000fe20003f04270 */
[----:B0-----:R-:W-:-:S04]  /*47060*/  IMAD.HI.U32 R36, R15, -0x7fe001, R2 ;  /* 0xff801fff0f247827 */ /* 0x001fc800078e0002 */
[----:B------:R-:W-:Y:S01]  /*47070*/  IMAD.WIDE R2, R7, UR4, RZ ;  /* 0x0000000407027c25 */ /* 0x000fe2000f8e02ff */
[----:B------:R0:W-:Y:S03]  /*47080*/  STL [R1+0x4db8], R40 ;  /* 0x004db82801007387 */ /* 0x0001e60000100800 */
[----:B------:R-:W-:Y:S01]  /*47090*/  IMAD.IADD R7, R38, 0x1, -R53 ;  /* 0x0000000126077824 */ /* 0x000fe200078e0a35 */
[----:B------:R1:W-:Y:S04]  /*470a0*/  STL [R1+0x4da8], R14 ;  /* 0x004da80e01007387 */ /* 0x0003e80000100800 */
[----:B------:R-:W-:Y:S02]  /*470b0*/  ISETP.GE.AND P4, PT, R7, RZ, PT ;  /* 0x000000ff0700720c */ /* 0x000fe40003f86270 */
[----:B0-----:R-:W-:-:S02]  /*470c0*/  IADD3 R40, PT, PT, R36, -R15, R11 ;  /* 0x8000000f24287210 */ /* 0x001fc40007ffe00b */
[----:B------:R-:W3:Y:S01]  /*470d0*/  LDL R36, [R1+0x4e48] ;  /* 0x004e480001247983 */ /* 0x000ee20000100800 */
[----:B------:R-:W-:Y:S01]  /*470e0*/  IMAD R15, R2, 0x3802001, RZ ;  /* 0x03802001020f7824 */ /* 0x000fe200078e02ff */
[----:B-1----:R-:W-:Y:S01]  /*470f0*/  IADD3 R14, PT, PT, R27, R52, RZ ;  /* 0x000000341b0e7210 */ /* 0x002fe20007ffe0ff */
[----:B------:R-:W-:Y:S01]  /*47100*/  @!P2 VIADD R10, R10, 0x7fe001 ;  /* 0x007fe0010a0aa836 */ /* 0x000fe20000000000 */
[----:B------:R0:W-:Y:S01]  /*47110*/  STL [R1+0x4dac], R0 ;  /* 0x004dac0001007387 */ /* 0x0001e20000100800 */
[----:B------:R-:W-:Y:S02]  /*47120*/  @P0 IADD3 R24, PT, PT, R24, -0x7fe001, RZ ;  /* 0xff801fff18180810 */ /* 0x000fe40007ffe0ff */
[----:B------:R-:W-:Y:S01]  /*47130*/  ISETP.GT.AND P1, PT, R14, 0x7fe000, PT ;  /* 0x007fe0000e00780c */ /* 0x000fe20003f24270 */
[----:B------:R-:W-:Y:S01]  /*47140*/  IMAD.WIDE R10, R10, UR4, RZ ;  /* 0x000000040a0a7c25 */ /* 0x000fe2000f8e02ff */
[----:B------:R-:W-:Y:S01]  /*47150*/  ISETP.GE.AND P2, PT, R24, RZ, PT ;  /* 0x000000ff1800720c */ /* 0x000fe20003f46270 */
[----:B------:R1:W-:Y:S01]  /*47160*/  STL [R1+0x4db4], R42 ;  /* 0x004db42a01007387 */ /* 0x0003e20000100800 */
[----:B0-----:R-:W-:Y:S01]  /*47170*/  SHF.R.S32.HI R0, RZ, 0x1f, R15 ;  /* 0x0000001fff007819 */ /* 0x001fe2000001140f */
[----:B------:R-:W-:-:S02]  /*47180*/  IMAD R17, R10, 0x3802001, RZ ;  /* 0x038020010a117824 */ /* 0x000fc400078e02ff */
[----:B------:R-:W-:Y:S01]  /*47190*/  @!P4 VIADD R7, R7, 0x7fe001 ;  /* 0x007fe0010707c836 */ /* 0x000fe20000000000 */
[----:B------:R0:W-:Y:S01]  /*471a0*/  STL [R1+0x4dbc], R40 ;  /* 0x004dbc2801007387 */ /* 0x0001e20000100800 */
[----:B------:R-:W-:Y:S02]  /*471b0*/  IMAD R0, R0, -0x7fe001, RZ ;  /* 0xff801fff00007824 */ /* 0x000fe400078e02ff */
[----:B-1----:R-:W-:Y:S01]  /*471c0*/  IMAD.HI.U32 R42, R15, -0x7fe001, R2 ;  /* 0xff801fff0f2a7827 */ /* 0x002fe200078e0002 */
[----:B------:R-:W3:Y:S03]  /*471d0*/  LDL R52, [R1+0x4e7c] ;  /* 0x004e7c0001347983 */ /* 0x000ee60000100800 */
[----:B------:R-:W-:Y:S01]  /*471e0*/  IMAD.WIDE R2, R7, UR4, RZ ;  /* 0x0000000407027c25 */ /* 0x000fe2000f8e02ff */
[----:B------:R-:W-:Y:S02]  /*471f0*/  SHF.R.S32.HI R7, RZ, 0x1f, R17 ;  /* 0x0000001fff077819 */ /* 0x000fe40000011411 */
[----:B------:R-:W-:-:S02]  /*47200*/  IADD3 R42, PT, PT, R42, -R15, R0 ;  /* 0x8000000f2a2a7210 */ /* 0x000fc40007ffe000 */
[C---:B------:R-:W-:Y:S01]  /*47210*/  IADD3 R0, PT, PT, R16.reuse, R55, RZ ;  /* 0x0000003710007210 */ /* 0x040fe20007ffe0ff */
[----:B------:R-:W-:Y:S02]  /*47220*/  IMAD.IADD R16, R16, 0x1, -R55 ;  /* 0x0000000110107824 */ /* 0x000fe400078e0a37 */
[----:B------:R-:W-:Y:S02]  /*47230*/  @P1 VIADD R14, R14, 0xff801fff ;  /* 0xff801fff0e0e1836 */ /* 0x000fe40000000000 */
[----:B------:R-:W-:Y:S01]  /*47240*/  IMAD.HI.U32 R10, R17, -0x7fe001, R10 ;  /* 0xff801fff110a7827 */ /* 0x000fe200078e000a */
[----:B------:R-:W-:Y:S01]  /*47250*/  @!P2 IADD3 R24, PT, PT, R24, 0x7fe001, RZ ;  /* 0x007fe0011818a810 */ /* 0x000fe20007ffe0ff */
[----:B------:R-:W3:Y:S02]  /*47260*/  LDL R11, [R1+0x4e70] ;  /* 0x004e7000010b7983 */ /* 0x000ee40000100800 */
[----:B0-----:R-:W-:Y:S01]  /*47270*/  IMAD R40, R7, -0x7fe001, RZ ;  /* 0xff801fff07287824 */ /* 0x001fe200078e02ff */
[----:B------:R-:W-:Y:S01]  /*47280*/  ISETP.GE.AND P2, PT, R16, RZ, PT ;  /* 0x000000ff1000720c */ /* 0x000fe20003f46270 */
[----:B------:R-:W-:Y:S01]  /*47290*/  IMAD R15, R2, 0x3802001, RZ ;  /* 0x03802001020f7824 */ /* 0x000fe200078e02ff */
[----:B------:R-:W-:Y:S01]  /*472a0*/  ISETP.GE.AND P3, PT, R14, RZ, PT ;  /* 0x000000ff0e00720c */ /* 0x000fe20003f66270 */
[----:B------:R-:W-:Y:S01]  /*472b0*/  IMAD.IADD R38, R38, 0x1, R53 ;  /* 0x0000000126267824 */ /* 0x000fe200078e0235 */
[----:B------:R-:W-:Y:S01]  /*472c0*/  IADD3 R40, PT, PT, R10, -R17, R40 ;  /* 0x800000110a287210 */ /* 0x000fe20007ffe028 */
[----:B------:R-:W-:Y:S01]  /*472d0*/  IMAD.HI.U32 R2, R15, -0x7fe001, R2 ;  /* 0xff801fff0f027827 */ /* 0x000fe200078e0002 */
[----:B------:R-:W3:Y:S01]  /*472e0*/  LDL R10, [R1+0x4e60] ;  /* 0x004e6000010a7983 */ /* 0x000ee20000100800 */
[----:B------:R-:W-:-:S02]  /*472f0*/  SHF.R.S32.HI R7, RZ, 0x1f, R15 ;  /* 0x0000001fff077819 */ /* 0x000fc4000001140f */
[----:B------:R-:W-:Y:S01]  /*47300*/  ISETP.GT.AND P0, PT, R0, 0x7fe000, PT ;  /* 0x007fe0000000780c */ /* 0x000fe20003f04270 */
[----:B------:R-:W-:Y:S03]  /*47310*/  STL [R1+0x4dd0], R42 ;  /* 0x004dd02a01007387 */ /* 0x000fe60000100800 */
[----:B------:R-:W-:Y:S01]  /*47320*/  @!P2 VIADD R16, R16, 0x7fe001 ;  /* 0x007fe0011010a836 */ /* 0x000fe20000000000 */
[----:B------:R0:W-:Y:S01]  /*47330*/  STL [R1+0x4dc0], R24 ;  /* 0x004dc01801007387 */ /* 0x0001e20000100800 */
[----:B------:R-:W-:Y:S02]  /*47340*/  @!P3 VIADD R14, R14, 0x7fe001 ;  /* 0x007fe0010e0eb836 */ /* 0x000fe40000000000 */
[----:B------:R-:W-:Y:S01]  /*47350*/  IMAD R7, R7, -0x7fe001, RZ ;  /* 0xff801fff07077824 */ /* 0x000fe200078e02ff */
[----:B------:R-:W3:Y:S01]  /*47360*/  LDL R53, [R1+0x4e74] ;  /* 0x004e740001357983 */ /* 0x000ee20000100800 */
[----:B------:R-:W-:-:S03]  /*47370*/  IMAD.WIDE R16, R16, UR4, RZ ;  /* 0x0000000410107c25 */ /* 0x000fc6000f8e02ff */
[----:B------:R1:W-:Y:S01]  /*47380*/  STL [R1+0x4dc4], R14 ;  /* 0x004dc40e01007387 */ /* 0x0003e20000100800 */
[----:B------:R-:W-:Y:S01]  /*47390*/  ISETP.GT.AND P1, PT, R38, 0x7fe000, PT ;  /* 0x007fe0002600780c */ /* 0x000fe20003f24270 */
[----:B-----5:R-:W-:Y:S01]  /*473a0*/  IMAD.IADD R3, R25, 0x1, -R54 ;  /* 0x0000000119037824 */ /* 0x020fe200078e0a36 */
[----:B------:R-:W-:Y:S01]  /*473b0*/  @P0 IADD3 R0, PT, PT, R0, -0x7fe001, RZ ;  /* 0xff801fff00000810 */ /* 0x000fe20007ffe0ff */
[----:B0-----:R-:W5:Y:S04]  /*473c0*/  LDL R24, [R1+0x4e64] ;  /* 0x004e640001187983 */ /* 0x001f680000100800 */
[----:B------:R-:W5:Y:S01]  /*473d0*/  LDL R55, [R1+0x4e78] ;  /* 0x004e780001377983 */ /* 0x000f620000100800 */
[----:B-1----:R-:W-:Y:S01]  /*473e0*/  IADD3 R14, PT, PT, R2, -R15, R7 ;  /* 0x8000000f020e7210 */ /* 0x002fe20007ffe007 */
[----:B------:R-:W-:-:S05]  /*473f0*/  IMAD R15, R16, 0x3802001, RZ ;  /* 0x03802001100f7824 */ /* 0x000fca00078e02ff */
[----:B------:R-:W-:Y:S01]  /*47400*/  SHF.R.S32.HI R7, RZ, 0x1f, R15 ;  /* 0x0000001fff077819 */ /* 0x000fe2000001140f */
[----:B------:R-:W-:-:S04]  /*47410*/  IMAD.HI.U32 R42, R15, -0x7fe001, R16 ;  /* 0xff801fff0f2a7827 */ /* 0x000fc800078e0010 */
[----:B------:R-:W-:Y:S02]  /*47420*/  IMAD R7, R7, -0x7fe001, RZ ;  /* 0xff801fff07077824 */ /* 0x000fe400078e02ff */
[----:B------:R-:W-:-:S03]  /*47430*/  @P1 VIADD R38, R38, 0xff801fff ;  /* 0xff801fff26261836 */ /* 0x000fc60000000000 */
[----:B------:R-:W-:Y:S02]  /*47440*/  IADD3 R42, PT, PT, R42, -R15, R7 ;  /* 0x8000000f2a2a7210 */ /* 0x000fe40007ffe007 */
[----:B------:R-:W5:Y:S01]  /*47450*/  LDL R7, [R1+0x4e6c] ;  /* 0x004e6c0001077983 */ /* 0x000f620000100800 */
[----:B------:R-:W-:Y:S01]  /*47460*/  ISETP.GE.AND P0, PT, R38, RZ, PT ;  /* 0x000000ff2600720c */ /* 0x000fe20003f06270 */
[----:B------:R-:W0:Y:S01]  /*47470*/  LDCU UR4, c[0x3][UR6+-0x44] ;  /* 0x00fff780060477ac */ /* 0x000e220008000800 */
[----:B------:R-:W-:Y:S01]  /*47480*/  ISETP.GE.AND P3, PT, R3, RZ, PT ;  /* 0x000000ff0300720c */ /* 0x000fe20003f66270 */
[----:B------:R-:W-:Y:S01]  /*47490*/  IMAD.IADD R2, R22, 0x1, R23 ;  /* 0x0000000116027824 */ /* 0x000fe200078e0217 */
[----:B------:R-:W-:Y:S02]  /*474a0*/  ISETP.GE.AND P1, PT, R0, RZ, PT ;  /* 0x000000ff0000720c */ /* 0x000fe40003f26270 */
[----:B------:R-:W-:-:S07]  /*474b0*/  IADD3 R22, PT, PT, R22, -R23, RZ ;  /* 0x8000001716167210 */ /* 0x000fce0007ffe0ff */
[----:B------:R-:W-:Y:S01]  /*474c0*/  @!P0 VIADD R38, R38, 0x7fe001 ;  /* 0x007fe00126268836 */ /* 0x000fe20000000000 */
[----:B------:R-:W-:Y:S01]  /*474d0*/  ISETP.GT.AND P0, PT, R2, 0x7fe000, PT ;  /* 0x007fe0000200780c */ /* 0x000fe20003f04270 */
[----:B------:R-:W-:Y:S01]  /*474e0*/  @!P3 VIADD R3, R3, 0x7fe001 ;  /* 0x007fe0010303b836 */ /* 0x000fe20000000000 */
[----:B------:R-:W-:Y:S01]  /*474f0*/  ISETP.GE.AND P2, PT, R22, RZ, PT ;  /* 0x000000ff1600720c */ /* 0x000fe20003f46270 */
[----:B------:R0:W-:Y:S01]  /*47500*/  STL [R1+0x4dd8], R14 ;  /* 0x004dd80e01007387 */ /* 0x0001e20000100800 */
[----:B------:R-:W-:-:S03]  /*47510*/  @!P1 IADD3 R0, PT, PT, R0, 0x7fe001, RZ ;  /* 0x007fe00100009810 */ /* 0x000fc60007ffe0ff */
[----:B------:R1:W-:Y:S01]  /*47520*/  STL [R1+0x4dd4], R40 ;  /* 0x004dd42801007387 */ /* 0x0003e20000100800 */
[----:B------:R-:W-:Y:S02]  /*47530*/  IMAD.IADD R17, R26, 0x1, -R43 ;  /* 0x000000011a117824 */ /* 0x000fe400078e0a2b */
[----:B0-----:R-:W-:Y:S01]  /*47540*/  IMAD.WIDE R14, R3, UR4, RZ ;  /* 0x00000004030e7c25 */ /* 0x001fe2000f8e02ff */
[----:B-1----:R-:W5:Y:S03]  /*47550*/  LDL R40, [R1+0x4e68] ;  /* 0x004e680001287983 */ /* 0x002f660000100800 */
[----:B------:R-:W-:Y:S02]  /*47560*/  IMAD R27, R14, 0x3802001, RZ ;  /* 0x038020010e1b7824 */ /* 0x000fe400078e02ff */
[----:B------:R-:W-:Y:S02]  /*47570*/  IMAD.IADD R16, R25, 0x1, R54 ;  /* 0x0000000119107824 */ /* 0x000fe400078e0236 */
[----:B------:R-:W-:Y:S01]  /*47580*/  @P0 VIADD R2, R2, 0xff801fff ;  /* 0xff801fff02020836 */ /* 0x000fe20000000000 */
[----:B------:R0:W-:Y:S01]  /*47590*/  STL [R1+0x4dcc], R0 ;  /* 0x004dcc0001007387 */ /* 0x0001e20000100800 */
[----:B------:R-:W-:-:S02]  /*475a0*/  ISETP.GE.AND P3, PT, R17, RZ, PT ;  /* 0x000000ff1100720c */ /* 0x000fc40003f66270 */
[----:B------:R-:W-:Y:S01]  /*475b0*/  @!P2 IADD3 R22, PT, PT, R22, 0x7fe001, RZ ;  /* 0x007fe0011616a810 */ /* 0x000fe20007ffe0ff */
[----:B------:R-:W-:Y:S01]  /*475c0*/  IMAD.HI.U32 R44, R27, -0x7fe001, R14 ;  /* 0xff801fff1b2c7827 */ /* 0x000fe200078e000e */
[----:B------:R-:W-:Y:S01]  /*475d0*/  ISETP.GT.AND P0, PT, R16, 0x7fe000, PT ;  /* 0x007fe0001000780c */ /* 0x000fe20003f04270 */
[----:B------:R1:W-:Y:S01]  /*475e0*/  STL [R1+0x4dc8], R38 ;  /* 0x004dc82601007387 */ /* 0x0003e20000100800 */
[----:B------:R-:W-:Y:S02]  /*475f0*/  ISETP.GE.AND P2, PT, R2, RZ, PT ;  /* 0x000000ff0200720c */ /* 0x000fe40003f46270 */
[----:B0-----:R-:W-:Y:S01]  /*47600*/  SHF.R.S32.HI R0, RZ, 0x1f, R27 ;  /* 0x0000001fff007819 */ /* 0x001fe2000001141b */
[----:B------:R-:W-:Y:S01]  /*47610*/  IMAD.WIDE R22, R22, UR4, RZ ;  /* 0x0000000416167c25 */ /* 0x000fe2000f8e02ff */
[----:B------:R0:W-:Y:S03]  /*47620*/  STL [R1+0x4ddc], R42 ;  /* 0x004ddc2a01007387 */ /* 0x0001e60000100800 */
[----:B------:R-:W-:Y:S01]  /*47630*/  IMAD R0, R0, -0x7fe001, RZ ;  /* 0xff801fff00007824 */ /* 0x000fe200078e02ff */
[----:B------:R-:W4:Y:S01]  /*47640*/  LDCU UR5, c[0x3][UR6+-0x48] ;  /* 0x00fff700060577ac */ /* 0x000f220008000800 */
[----:B------:R-:W-:Y:S01]  /*47650*/  IMAD R25, R22, 0x3802001, RZ ;  /* 0x0380200116197824 */ /* 0x000fe200078e02ff */
[----:B------:R-:W5:Y:S02]  /*47660*/  LDL R54, [R1+0x4e98] ;  /* 0x004e980001367983 */ /* 0x000f640000100800 */
[----:B------:R-:W-:Y:S01]  /*47670*/  IADD3 R44, PT, PT, R44, -R27, R0 ;  /* 0x8000001b2c2c7210 */ /* 0x000fe20007ffe000 */
[----:B------:R-:W-:-:S02]  /*47680*/  IMAD.IADD R0, R6, 0x1, -R47 ;  /* 0x0000000106007824 */ /* 0x000fc400078e0a2f */
[----:B------:R-:W-:Y:S01]  /*47690*/  @!P3 VIADD R17, R17, 0x7fe001 ;  /* 0x007fe0011111b836 */ /* 0x000fe20000000000 */
[----:B------:R-:W-:Y:S01]  /*476a0*/  SHF.R.S32.HI R3, RZ, 0x1f, R25 ;  /* 0x0000001fff037819 */ /* 0x000fe20000011419 */
[----:B------:R-:W-:Y:S01]  /*476b0*/  @P0 VIADD R16, R16, 0xff801fff ;  /* 0xff801fff10100836 */ /* 0x000fe20000000000 */
[----:B------:R-:W-:Y:S01]  /*476c0*/  @!P2 IADD3 R2, PT, PT, R2, 0x7fe001, RZ ;  /* 0x007fe0010202a810 */ /* 0x000fe20007ffe0ff */
[----:B------:R-:W-:Y:S01]  /*476d0*/  IMAD.WIDE R14, R17, UR4, RZ ;  /* 0x00000004110e7c25 */ /* 0x000fe2000f8e02ff */
[----:B------:R-:W-:Y:S01]  /*476e0*/  ISETP.GE.AND P2, PT, R0, RZ, PT ;  /* 0x000000ff0000720c */ /* 0x000fe20003f46270 */
[----:B------:R-:W5:Y:S01]  /*476f0*/  LDL R27, [R1+0x4e88] ;  /* 0x004e8800011b7983 */ /* 0x000f620000100800 */
[----:B-1----:R-:W-:Y:S01]  /*47700*/  IADD3 R38, PT, PT, R26, R43, RZ ;  /* 0x0000002b1a267210 */ /* 0x002fe20007ffe0ff */
[----:B------:R-:W-:Y:S01]  /*47710*/  IMAD.HI.U32 R46, R25, -0x7fe001, R22 ;  /* 0xff801fff192e7827 */ /* 0x000fe200078e0016 */
[----:B------:R-:W-:Y:S01]  /*47720*/  ISETP.GE.AND P0, PT, R16, RZ, PT ;  /* 0x000000ff1000720c */ /* 0x000fe20003f06270 */
[----:B------:R-:W5:Y:S02]  /*47730*/  LDL R22, [R1+0x4e80] ;  /* 0x004e800001167983 */ /* 0x000f640000100800 */
[----:B------:R-:W-:-:S02]  /*47740*/  IMAD R3, R3, -0x7fe001, RZ ;  /* 0xff801fff03037824 */ /* 0x000fc400078e02ff */
[----:B------:R-:W-:Y:S01]  /*47750*/  IMAD R17, R14, 0x3802001, RZ ;  /* 0x038020010e117824 */ /* 0x000fe200078e02ff */
[----:B------:R-:W-:Y:S01]  /*47760*/  ISETP.GT.AND P1, PT, R38, 0x7fe000, PT ;  /* 0x007fe0002600780c */ /* 0x000fe20003f24270 */
[----:B------:R-:W-:Y:S01]  /*47770*/  IMAD.IADD R6, R6, 0x1, R47 ;  /* 0x0000000106067824 */ /* 0x000fe200078e022f */
[----:B------:R-:W-:Y:S01]  /*47780*/  IADD3 R46, PT, PT, R46, -R25, R3 ;  /* 0x800000192e2e7210 */ /* 0x000fe20007ffe003 */
[----:B0-----:R-:W-:Y:S01]  /*47790*/  IMAD.HI.U32 R42, R17, -0x7fe001, R14 ;  /* 0xff801fff112a7827 */ /* 0x001fe200078e000e */
[----:B------:R-:W-:Y:S01]  /*477a0*/  SHF.R.S32.HI R3, RZ, 0x1f, R17 ;  /* 0x0000001fff037819 */ /* 0x000fe20000011411 */
[----:B------:R-:W5:Y:S02]  /*477b0*/  LDL R25, [R1+0x4e90] ;  /* 0x004e900001197983 */ /* 0x000f640000100800 */
[C---:B------:R-:W-:Y:S01]  /*477c0*/  IMAD.IADD R14, R9.reuse, 0x1, R20 ;  /* 0x00000001090e7824 */ /* 0x040fe200078e0214 */
[----:B------:R-:W-:Y:S01]  /*477d0*/  IADD3 R9, PT, PT, R9, -R20, RZ ;  /* 0x8000001409097210 */ /* 0x000fe20007ffe0ff */
[----:B------:R-:W-:Y:S01]  /*477e0*/  @!P2 VIADD R0, R0, 0x7fe001 ;  /* 0x007fe0010000a836 */ /* 0x000fe20000000000 */
[----:B------:R0:W-:Y:S01]  /*477f0*/  STL [R1+0x4de0], R2 ;  /* 0x004de00201007387 */ /* 0x0001e20000100800 */
[----:B------:R-:W-:Y:S01]  /*47800*/  IMAD R3, R3, -0x7fe001, RZ ;  /* 0xff801fff03037824 */ /* 0x000fe200078e02ff */
[----:B------:R-:W-:Y:S01]  /*47810*/  ISETP.GE.AND P2, PT, R9, RZ, PT ;  /* 0x000000ff0900720c */ /* 0x000fe20003f46270 */
[----:B------:R-:W-:Y:S01]  /*47820*/  @!P0 VIADD R16, R16, 0x7fe001 ;  /* 0x007fe00110108836 */ /* 0x000fe20000000000 */
[----:B------:R-:W-:Y:S01]  /*47830*/  ISETP.GT.AND P0, PT, R6, 0x7fe000, PT ;  /* 0x007fe0000600780c */ /* 0x000fe20003f04270 */
[----:B------:R-:W5:Y:S01]  /*47840*/  LDL R26, [R1+0x4e84] ;  /* 0x004e8400011a7983 */ /* 0x000f620000100800 */
[----:B------:R-:W-:-:S02]  /*47850*/  @P1 IADD3 R38, PT, PT, R38, -0x7fe001, RZ ;  /* 0xff801fff26261810 */ /* 0x000fc40007ffe0ff */
[----:B------:R-:W-:Y:S01]  /*47860*/  IADD3 R42, PT, PT, R42, -R17, R3 ;  /* 0x800000112a2a7210 */ /* 0x000fe20007ffe003 */
[----:B------:R-:W5:Y:S01]  /*47870*/  LDL R47, [R1+0x4e94] ;  /* 0x004e9400012f7983 */ /* 0x000f620000100800 */
[----:B0-----:R-:W-:Y:S01]  /*47880*/  IMAD.WIDE R2, R0, UR4, RZ ;  /* 0x0000000400027c25 */ /* 0x001fe2000f8e02ff */
[----:B------:R-:W-:Y:S02]  /*47890*/  ISETP.GE.AND P1, PT, R38, RZ, PT ;  /* 0x000000ff2600720c */ /* 0x000fe40003f26270 */
[----:B------:R-:W-:Y:S01]  /*478a0*/  STL [R1+0x4df4], R44 ;  /* 0x004df42c01007387 */ /* 0x000fe20000100800 */
[----:B------:R-:W-:Y:S01]  /*478b0*/  IMAD R15, R2, 0x3802001, RZ ;  /* 0x03802001020f7824 */ /* 0x000fe200078e02ff */
[----:B------:R-:W-:Y:S02]  /*478c0*/  @!P2 IADD3 R9, PT, PT, R9, 0x7fe001, RZ ;  /* 0x007fe0010909a810 */ /* 0x000fe40007ffe0ff */
[----:B------:R0:W-:Y:S01]  /*478d0*/  STL [R1+0x4de4], R16 ;  /* 0x004de41001007387 */ /* 0x0001e20000100800 */
[----:B------:R-:W-:Y:S01]  /*478e0*/  @P0 VIADD R6, R6, 0xff801fff ;  /* 0xff801fff06060836 */ /* 0x000fe20000000000 */
[----:B------:R-:W-:Y:S01]  /*478f0*/  SHF.R.S32.HI R0, RZ, 0x1f, R15 ;  /* 0x0000001fff007819 */ /* 0x000fe2000001140f */
[----:B------:R-:W-:Y:S01]  /*47900*/  IMAD.HI.U32 R20, R15, -0x7fe001, R2 ;  /* 0xff801fff0f147827 */ /* 0x000fe200078e0002 */
[----:B------:R-:W-:Y:S01]  /*47910*/  ISETP.GT.AND P0, PT, R14, 0x7fe000, PT ;  /* 0x007fe0000e00780c */ /* 0x000fe20003f04270 */
[----:B------:R-:W5:Y:S02]  /*47920*/  LDL R23, [R1+0x4ea4] ;  /* 0x004ea40001177983 */ /* 0x000f640000100800 */
[----:B----4-:R-:W-:Y:S01]  /*47930*/  IMAD.WIDE R2, R9, UR5, RZ ;  /* 0x0000000509027c25 */ /* 0x010fe2000f8e02ff */
[----:B------:R-:W-:Y:S01]  /*47940*/  @!P1 IADD3 R38, PT, PT, R38, 0x7fe001, RZ ;  /* 0x007fe00126269810 */ /* 0x000fe20007ffe0ff */
[----:B------:R1:W-:Y:S02]  /*47950*/  STL [R1+0x4df8], R42 ;  /* 0x004df82a01007387 */ /* 0x0003e40000100800 */
[----:B0-----:R-:W-:-:S02]  /*47960*/  IMAD.IADD R16, R21, 0x1, R56 ;  /* 0x0000000115107824 */ /* 0x001fc400078e0238 */
[----:B------:R-:W-:Y:S01]  /*47970*/  IMAD.IADD R21, R21, 0x1, -R56 ;  /* 0x0000000115157824 */ /* 0x000fe200078e0a38 */
[----:B------:R-:W4:Y:S01]  /*47980*/  LDL R9, [R1+0x4e8c] ;  /* 0x004e8c0001097983 */ /* 0x000f220000100800 */
[----:B------:R-:W-:Y:S02]  /*47990*/  IMAD R0, R0, -0x7fe001, RZ ;  /* 0xff801fff00007824 */ /* 0x000fe400078e02ff */
[----:B------:R-:W-:Y:S01]  /*479a0*/  IMAD R17, R2, 0x3802001, RZ ;  /* 0x0380200102117824 */ /* 0x000fe200078e02ff */
[----:B------:R-:W-:Y:S01]  /*479b0*/  ISETP.GE.AND P2, PT, R21, RZ, PT ;  /* 0x000000ff1500720c */ /* 0x000fe20003f46270 */
[----:B------:R-:W-:Y:S01]  /*479c0*/  @P0 VIADD R14, R14, 0xff801fff ;  /* 0xff801fff0e0e0836 */ /* 0x000fe20000000000 */
[----:B------:R-:W-:Y:S01]  /*479d0*/  ISETP.GE.AND P1, PT, R6, RZ, PT ;  /* 0x000000ff0600720c */ /* 0x000fe20003f26270 */
[----:B------:R-:W4:Y:S01]  /*479e0*/  LDL R56, [R1+0x4e9c] ;  /* 0x004e9c0001387983 */ /* 0x000f220000100800 */
[----:B------:R-:W-:Y:S02]  /*479f0*/  IADD3 R20, PT, PT, R20, -R15, R0 ;  /* 0x8000000f14147210 */ /* 0x000fe40007ffe000 */
[----:B------:R-:W-:-:S02]  /*47a00*/  SHF.R.S32.HI R0, RZ, 0x1f, R17 ;  /* 0x0000001fff007819 */ /* 0x000fc40000011411 */
[----:B------:R-:W-:Y:S01]  /*47a10*/  IADD3 R15, PT, PT, R64, -R41, RZ ;  /* 0x80000029400f7210 */ /* 0x000fe20007ffe0ff */
[----:B-1----:R-:W-:Y:S01]  /*47a20*/  IMAD.HI.U32 R42, R17, -0x7fe001, R2 ;  /* 0xff801fff112a7827 */ /* 0x002fe200078e0002 */
[----:B------:R-:W-:Y:S02]  /*47a30*/  ISETP.GT.AND P0, PT, R16, 0x7fe000, PT ;  /* 0x007fe0001000780c */ /* 0x000fe40003f04270 */
[----:B------:R-:W-:Y:S01]  /*47a40*/  ISETP.GE.AND P3, PT, R15, RZ, PT ;  /* 0x000000ff0f00720c */ /* 0x000fe20003f66270 */
[----:B------:R-:W-:Y:S02]  /*47a50*/  IMAD R0, R0, -0x7fe001, RZ ;  /* 0xff801fff00007824 */ /* 0x000fe400078e02ff */
[----:B------:R-:W-:Y:S02]  /*47a60*/  @!P2 VIADD R21, R21, 0x7fe001 ;  /* 0x007fe0011515a836 */ /* 0x000fe40000000000 */
[----:B------:R-:W-:Y:S01]  /*47a70*/  @!P1 VIADD R6, R6, 0x7fe001 ;  /* 0x007fe00106069836 */ /* 0x000fe20000000000 */
[----:B------:R-:W-:Y:S01]  /*47a80*/  IADD3 R42, PT, PT, R42, -R17, R0 ;  /* 0x800000112a2a7210 */ /* 0x000fe20007ffe000 */
[----:B------:R-:W-:Y:S01]  /*47a90*/  IMAD.IADD R0, R8, 0x1, -R45 ;  /* 0x0000000108007824 */ /* 0x000fe200078e0a2d */
[----:B------:R-:W-:Y:S01]  /*47aa0*/  ISETP.GE.AND P1, PT, R14, RZ, PT ;  /* 0x000000ff0e00720c */ /* 0x000fe20003f26270 */
[----:B------:R0:W-:Y:S01]  /*47ab0*/  STL [R1+0x4dfc], R20 ;  /* 0x004dfc1401007387 */ /* 0x0001e20000100800 */
[----:B------:R-:W-:-:S03]  /*47ac0*/  IMAD.WIDE R2, R21, UR5, RZ ;  /* 0x0000000515027c25 */ /* 0x000fc6000f8e02ff */
[----:B------:R-:W4:Y:S01]  /*47ad0*/  LDL R21, [R1+0x4eb0] ;  /* 0x004eb00001157983 */ /* 0x000f220000100800 */
[----:B------:R-:W-:Y:S01]  /*47ae0*/  ISETP.GE.AND P2, PT, R0, RZ, PT ;  /* 0x000000ff0000720c */ /* 0x000fe20003f46270 */
[----:B------:R-:W-:Y:S02]  /*47af0*/  @P0 VIADD R16, R16, 0xff801fff ;  /* 0xff801fff10100836 */ /* 0x000fe40000000000 */
[----:B0-----:R-:W4:Y:S01]  /*47b00*/  LDL R20, [R1+0x4ea0] ;  /* 0x004ea00001147983 */ /* 0x001f220000100800 */
[----:B------:R-:W-:Y:S02]  /*47b10*/  IMAD R17, R2, 0x3802001, RZ ;  /* 0x0380200102117824 */ /* 0x000fe400078e02ff */
[----:B------:R-:W-:Y:S01]  /*47b20*/  @!P3 VIADD R15, R15, 0x7fe001 ;  /* 0x007fe0010f0fb836 */ /* 0x000fe20000000000 */
[----:B------:R0:W-:Y:S01]  /*47b30*/  STL [R1+0x4de8], R38 ;  /* 0x004de82601007387 */ /* 0x0001e20000100800 */
[----:B------:R-:W-:Y:S01]  /*47b40*/  IMAD.HI.U32 R44, R17, -0x7fe001, R2 ;  /* 0xff801fff112c7827 */ /* 0x000fe200078e0002 */
[----:B------:R-:W-:-:S03]  /*47b50*/  ISETP.GE.AND P0, PT, R16, RZ, PT ;  /* 0x000000ff1000720c */ /* 0x000fc60003f06270 */
[----:B------:R-:W-:Y:S01]  /*47b60*/  IMAD.WIDE R2, R15, UR5, RZ ;  /* 0x000000050f027c25 */ /* 0x000fe2000f8e02ff */
[----:B------:R1:W-:Y:S01]  /*47b70*/  STL [R1+0x4dec], R6 ;  /* 0x004dec0601007387 */ /* 0x0003e20000100800 */
[----:B------:R-:W-:Y:S02]  /*47b80*/  @!P1 IADD3 R14, PT, PT, R14, 0x7fe001, RZ ;  /* 0x007fe0010e0e9810 */ /* 0x000fe40007ffe0ff */
[----:B0-----:R-:W-:Y:S01]  /*47b90*/  IADD3 R38, PT, PT, R64, R41, RZ ;  /* 0x0000002940267210 */ /* 0x001fe20007ffe0ff */
[----:B------:R-:W-:Y:S02]  /*47ba0*/  IMAD R15, R2, 0x3802001, RZ ;  /* 0x03802001020f7824 */ /* 0x000fe400078e02ff */
[----:B------:R0:W-:Y:S01]  /*47bb0*/  STL [R1+0x4e00], R14 ;  /* 0x004e000e01007387 */ /* 0x0001e20000100800 */
[----:B------:R-:W-:Y:S02]  /*47bc0*/  ISETP.GT.AND P1, PT, R38, 0x7fe000, PT ;  /* 0x007fe0002600780c */ /* 0x000fe40003f24270 */
[----:B-1----:R-:W-:-:S02]  /*47bd0*/  SHF.R.S32.HI R6, RZ, 0x1f, R17 ;  /* 0x0000001fff067819 */ /* 0x002fc40000011411 */
[----:B------:R-:W-:Y:S01]  /*47be0*/  @!P2 IADD3 R0, PT, PT, R0, 0x7fe001, RZ ;  /* 0x007fe0010000a810 */ /* 0x000fe20007ffe0ff */
[----:B------:R1:W-:Y:S02]  /*47bf0*/  STL [R1+0x4e10], R42 ;  /* 0x004e102a01007387 */ /* 0x0003e40000100800 */
[----:B0-----:R-:W-:Y:S01]  /*47c00*/  IMAD R14, R6, -0x7fe001, RZ ;  /* 0xff801fff060e7824 */ /* 0x001fe200078e02ff */
[----:B------:R-:W-:Y:S01]  /*47c10*/  SHF.R.S32.HI R6, RZ, 0x1f, R15 ;  /* 0x0000001fff067819 */ /* 0x000fe2000001140f */
[----:B------:R-:W-:Y:S01]  /*47c20*/  IMAD.IADD R8, R8, 0x1, R45 ;  /* 0x0000000108087824 */ /* 0x000fe200078e022d */
[----:B------:R-:W0:Y:S01]  /*47c30*/  LDCU UR4, c[0x3][UR6+-0x4c] ;  /* 0x00fff680060477ac */ /* 0x000e220008000800 */
[----:B------:R-:W-:Y:S01]  /*47c40*/  @!P0 VIADD R16, R16, 0x7fe001 ;  /* 0x007fe00110108836 */ /* 0x000fe20000000000 */
[----:B------:R-:W4:Y:S01]  /*47c50*/  LDL R64, [R1+0x4ea8] ;  /* 0x004ea80001407983 */ /* 0x000f220000100800 */
[----:B-1----:R-:W-:-:S04]  /*47c60*/  IMAD.HI.U32 R42, R15, -0x7fe001, R2 ;  /* 0xff801fff0f2a7827 */ /* 0x002fc800078e0002 */
[----:B------:R-:W-:Y:S01]  /*47c70*/  @P1 VIADD R38, R38, 0xff801fff ;  /* 0xff801fff26261836 */ /* 0x000fe20000000000 */
[----:B------:R-:W-:Y:S01]  /*47c80*/  IADD3 R14, PT, PT, R44, -R17, R14 ;  /* 0x800000112c0e7210 */ /* 0x000fe20007ffe00e */
[----:B------:R-:W-:Y:S01]  /*47c90*/  IMAD.WIDE R2, R0, UR5, RZ ;  /* 0x0000000500027c25 */ /* 0x000fe2000f8e02ff */
[----:B------:R-:W-:Y:S01]  /*47ca0*/  ISETP.GT.AND P0, PT, R8, 0x7fe000, PT ;  /* 0x007fe0000800780c */ /* 0x000fe20003f04270 */
[----:B------:R-:W4:Y:S02]  /*47cb0*/  LDL R45, [R1+0x4eb8] ;  /* 0x004eb800012d7983 */ /* 0x000f240000100800 */
[----:B--2---:R-:W-:Y:S02]  /*47cc0*/  IMAD.IADD R0, R57, 0x1, -R18 ;  /* 0x0000000139007824 */ /* 0x004fe400078e0a12 */
[----:B------:R-:W-:Y:S01]  /*47cd0*/  IMAD R6, R6, -0x7fe001, RZ ;  /* 0xff801fff06067824 */ /* 0x000fe200078e02ff */
[----:B------:R1:W-:Y:S02]  /*47ce0*/  STL [R1+0x4e04], R16 ;  /* 0x004e041001007387 */ /* 0x0003e40000100800 */
[----:B------:R-:W-:-:S02]  /*47cf0*/  ISETP.GE.AND P3, PT, R0, RZ, PT ;  /* 0x000000ff0000720c */ /* 0x000fc40003f66270 */
[----:B------:R-:W-:Y:S02]  /*47d00*/  ISETP.GE.AND P1, PT, R38, RZ, PT ;  /* 0x000000ff2600720c */ /* 0x000fe40003f26270 */
[----:B-1----:R-:W-:Y:S01]  /*47d10*/  IADD3 R16, PT, PT, R42, -R15, R6 ;  /* 0x8000000f2a107210 */ /* 0x002fe20007ffe006 */
[----:B------:R-:W-:Y:S01]  /*47d20*/  IMAD R15, R2, 0x3802001, RZ ;  /* 0x03802001020f7824 */ /* 0x000fe200078e02ff */
[----:B------:R1:W-:Y:S01]  /*47d30*/  STL [R1+0x4e14], R14 ;  /* 0x004e140e01007387 */ /* 0x0003e20000100800 */
[----:B------:R-:W-:-:S03]  /*47d40*/  IMAD.IADD R18, R57, 0x1, R18 ;  /* 0x0000000139127824 */ /* 0x000fc600078e0212 */
[----:B------:R-:W-:Y:S01]  /*47d50*/  SHF.R.S32.HI R6, RZ, 0x1f, R15 ;  /* 0x0000001fff067819 */ /* 0x000fe2000001140f */
[----:B------:R-:W-:Y:S01]  /*47d60*/  IMAD.HI.U32 R42, R15, -0x7fe001, R2 ;  /* 0xff801fff0f2a7827 */ /* 0x000fe200078e0002 */
[----:B------:R-:W-:Y:S01]  /*47d70*/  @P0 IADD3 R8, PT, PT, R8, -0x7fe001, RZ ;  /* 0xff801fff08080810 */ /* 0x000fe20007ffe0ff */
[----:B------:R-:W2:Y:S02]  /*47d80*/  LDL R57, [R1+0x4ebc] ;  /* 0x004ebc0001397983 */ /* 0x000ea40000100800 */
[C---:B-1----:R-:W-:Y:S01]  /*47d90*/  IMAD.IADD R14, R19.reuse, 0x1, R48 ;  /* 0x00000001130e7824 */ /* 0x042fe200078e0230 */
[----:B------:R-:W-:Y:S01]  /*47da0*/  IADD3 R19, PT, PT, R19, -R48, RZ ;  /* 0x8000003013137210 */ /* 0x000fe20007ffe0ff */
[----:B------:R-:W-:Y:S01]  /*47db0*/  IMAD R6, R6, -0x7fe001, RZ ;  /* 0xff801fff06067824 */ /* 0x000fe200078e02ff */
[----:B------:R-:W-:Y:S01]  /*47dc0*/  ISETP.GT.AND P0, PT, R18, 0x7fe000, PT ;  /* 0x007fe0001200780c */ /* 0x000fe20003f04270 */
[----:B------:R-:W-:Y:S01]  /*47dd0*/  @!P3 VIADD R0, R0, 0x7fe001 ;  /* 0x007fe0010000b836 */ /* 0x000fe20000000000 */
[----:B------:R-:W-:Y:S01]  /*47de0*/  ISETP.GE.AND P3, PT, R19, RZ, PT ;  /* 0x000000ff1300720c */ /* 0x000fe20003f66270 */
[----:B------:R-:W-:Y:S01]  /*47df0*/  @!P1 VIADD R38, R38, 0x7fe001 ;  /* 0x007fe00126269836 */ /* 0x000fe20000000000 */
[----:B------:R-:W-:Y:S01]  /*47e00*/  ISETP.GE.AND P2, PT, R8, RZ, PT ;  /* 0x000000ff0800720c */ /* 0x000fe20003f46270 */
[----:B------:R1:W-:Y:S01]  /*47e10*/  STL [R1+0x4e18], R16 ;  /* 0x004e181001007387 */ /* 0x0003e20000100800 */
[----:B------:R-:W-:Y:S01]  /*47e20*/  IADD3 R42, PT, PT, R42, -R15, R6 ;  /* 0x8000000f2a2a7210 */ /* 0x000fe20007ffe006 */
[----:B0-----:R-:W-:-:S02]  /*47e30*/  IMAD.WIDE R2, R0, UR4, RZ ;  /* 0x0000000400027c25 */ /* 0x001fc4000f8e02ff */
[----:B------:R-:W2:Y:S04]  /*47e40*/  LDL R6, [R1+0x4eac] ;  /* 0x004eac0001067983 */ /* 0x000ea80000100800 */
[----:B------:R0:W-:Y:S01]  /*47e50*/  STL [R1+0x4e08], R38 ;  /* 0x004e082601007387 */ /* 0x0001e20000100800 */
[----:B------:R-:W-:Y:S02]  /*47e60*/  IMAD R15, R2, 0x3802001, RZ ;  /* 0x03802001020f7824 */ /* 0x000fe400078e02ff */
[----:B------:R-:W-:Y:S01]  /*47e70*/  @P0 VIADD R18, R18, 0xff801fff ;  /* 0xff801fff12120836 */ /* 0x000fe20000000000 */
[----:B------:R-:W-:Y:S01]  /*47e80*/  @!P3 IADD3 R19, PT, PT, R19, 0x7fe001, RZ ;  /* 0x007fe0011313b810 */ /* 0x000fe20007ffe0ff */
[----:B-1----:R-:W2:Y:S01]  /*47e90*/  LDL R16, [R1+0x4ed0] ;  /* 0x004ed00001107983 */ /* 0x002ea20000100800 */
[----:B------:R-:W1:Y:S03]  /*47ea0*/  LDCU UR5, c[0x3][UR6+-0x50] ;  /* 0x00fff600060577ac */ /* 0x000e660008000800 */
[----:B------:R-:W2:Y:S01]  /*47eb0*/  LDL R48, [R1+0x4ed8] ;  /* 0x004ed80001307983 */ /* 0x000ea20000100800 */
[----:B0-----:R-:W-:-:S02]  /*47ec0*/  IMAD.IADD R38, R37, 0x1, R50 ;  /* 0x0000000125267824 */ /* 0x001fc400078e0232 */
[----:B------:R-:W-:Y:S01]  /*47ed0*/  IMAD.IADD R37, R37, 0x1, -R50 ;  /* 0x0000000125257824 */ /* 0x000fe200078e0a32 */
[----:B------:R-:W-:Y:S02]  /*47ee0*/  @!P2 IADD3 R8, PT, PT, R8, 0x7fe001, RZ ;  /* 0x007fe0010808a810 */ /* 0x000fe40007ffe0ff */
[----:B------:R-:W-:Y:S01]  /*47ef0*/  SHF.R.S32.HI R0, RZ, 0x1f, R15 ;  /* 0x0000001fff007819 */ /* 0x000fe2000001140f */
[----:B------:R-:W-:Y:S01]  /*47f00*/  IMAD.HI.U32 R44, R15, -0x7fe001, R2 ;  /* 0xff801fff0f2c7827 */ /* 0x000fe200078e0002 */
[----:B------:R-:W-:Y:S01]  /*47f10*/  ISETP.GE.AND P3, PT, R37, RZ, PT ;  /* 0x000000ff2500720c */ /* 0x000fe20003f66270 */
[----:B------:R0:W-:Y:S01]  /*47f20*/  STL [R1+0x4e1c], R42 ;  /* 0x004e1c2a01007387 */ /* 0x0001e20000100800 */
[----:B------:R-:W-:Y:S01]  /*47f30*/  ISETP.GE.AND P2, PT, R18, RZ, PT ;  /* 0x000000ff1200720c */ /* 0x000fe20003f46270 */
[----:B------:R-:W-:Y:S01]  /*47f40*/  IMAD.WIDE R2, R19, UR4, RZ ;  /* 0x0000000413027c25 */ /* 0x000fe2000f8e02ff */
[----:B------:R-:W-:Y:S01]  /*47f50*/  ISETP.GT.AND P1, PT, R14, 0x7fe000, PT ;  /* 0x007fe0000e00780c */ /* 0x000fe20003f24270 */
[----:B------:R1:W-:Y:S02]  /*47f60*/  STL [R1+0x4e0c], R8 ;  /* 0x004e0c0801007387 */ /* 0x0003e40000100800 */
[----:B------:R-:W-:-:S02]  /*47f70*/  IMAD R0, R0, -0x7fe001, RZ ;  /* 0xff801fff00007824 */ /* 0x000fc400078e02ff */
[----:B------:R-:W-:Y:S01]  /*47f80*/  IMAD R17, R2, 0x3802001, RZ ;  /* 0x0380200102117824 */ /* 0x000fe200078e02ff */
[----:B------:R-:W-:Y:S01]  /*47f90*/  ISETP.GT.AND P0, PT, R38, 0x7fe000, PT ;  /* 0x007fe0002600780c */ /* 0x000fe20003f04270 */
[----:B------:R-:W2:Y:S01]  /*47fa0*/  LDL R19, [R1+0x4ec8] ;  /* 0x004ec80001137983 */ /* 0x000ea20000100800 */
[----:B0-----:R-:W-:Y:S01]  /*47fb0*/  IADD3 R42, PT, PT, R44, -R15, R0 ;  /* 0x8000000f2c2a7210 */ /* 0x001fe20007ffe000 */
[----:B------:R-:W-:Y:S01]  /*47fc0*/  @!P3 VIADD R37, R37, 0x7fe001 ;  /* 0x007fe0012525b836 */ /* 0x000fe20000000000 */
[----:B------:R-:W-:Y:S01]  /*47fd0*/  SHF.R.S32.HI R0, RZ, 0x1f, R17 ;  /* 0x0000001fff007819 */ /* 0x000fe20000011411 */
[----:B------:R-:W-:Y:S01]  /*47fe0*/  STL [R1+0x4df0], R46 ;  /* 0x004df02e01007387 */ /* 0x000fe20000100800 */
[----:B------:R-:W-:-:S03]  /*47ff0*/  @!P2 IADD3 R18, PT, PT, R18, 0x7fe001, RZ ;  /* 0x007fe0011212a810 */ /* 0x000fc60007ffe0ff */
[----:B------:R0:W-:Y:S01]  /*48000*/  STL [R1+0x4e30], R42 ;  /* 0x004e302a01007387 */ /* 0x0001e20000100800 */
[----:B-1----:R-:W-:-:S03]  /*48010*/  IMAD.HI.U32 R8, R17, -0x7fe001, R2 ;  /* 0xff801fff11087827 */ /* 0x002fc600078e0002 */
[----:B------:R1:W-:Y:S01]  /*48020*/  STL [R1+0x4e20], R18 ;  /* 0x004e201201007387 */ /* 0x0003e20000100800 */
[----:B------:R-:W-:-:S03]  /*48030*/  IMAD R3, R0, -0x7fe001, RZ ;  /* 0xff801fff00037824 */ /* 0x000fc600078e02ff */
[----:B------:R-:W2:Y:S01]  /*48040*/  LDL R50, [R1+0x4ef4] ;  /* 0x004ef40001327983 */ /* 0x000ea20000100800 */
[----:B0-----:R-:W-:-:S04]  /*48050*/  IMAD.WIDE R42, R37, UR4, RZ ;  /* 0x00000004252a7c25 */ /* 0x001fc8000f8e02ff */
[--C-:B---3--:R-:W-:Y:S01]  /*48060*/  IMAD.IADD R0, R4, 0x1, R49.reuse ;  /* 0x0000000104007824 */ /* 0x108fe200078e0231 */
[----:B-1----:R-:W3:Y:S01]  /*48070*/  LDL R18, [R1+0x4ec4] ;  /* 0x004ec40001127983 */ /* 0x002ee20000100800 */
[----:B------:R-:W-:Y:S02]  /*48080*/  IMAD R15, R42, 0x3802001, RZ ;  /* 0x038020012a0f7824 */ /* 0x000fe400078e02ff */
[----:B------:R-:W-:Y:S01]  /*48090*/  IMAD.IADD R4, R4, 0x1, -R49 ;  /* 0x0000000104047824 */ /* 0x000fe200078e0a31 */
[----:B------:R-:W-:Y:S01]  /*480a0*/  IADD3 R8, PT, PT, R8, -R17, R3 ;  /* 0x8000001108087210 */ /* 0x000fe20007ffe003 */
[----:B------:R-:W-:Y:S01]  /*480b0*/  @P1 VIADD R14, R14, 0xff801fff ;  /* 0xff801fff0e0e1836 */ /* 0x000fe20000000000 */
[----:B------:R-:W-:Y:S02]  /*480c0*/  SHF.R.S32.HI R3, RZ, 0x1f, R15 ;  /* 0x0000001fff037819 */ /* 0x000fe4000001140f */
[----:B------:R-:W-:Y:S01]  /*480d0*/  IADD3 R2, PT, PT, R5, -R12, RZ ;  /* 0x8000000c05027210 */ /* 0x000fe20007ffe0ff */
[----:B------:R-:W-:Y:S01]  /*480e0*/  IMAD.HI.U32 R42, R15, -0x7fe001, R42 ;  /* 0xff801fff0f2a7827 */ /* 0x000fe200078e002a */
[----:B------:R-:W-:Y:S01]  /*480f0*/  ISETP.GE.AND P2, PT, R4, RZ, PT ;  /* 0x000000ff0400720c */ /* 0x000fe20003f46270 */
[----:B------:R-:W3:Y:S01]  /*48100*/  LDL R49, [R1+0x4edc] ;  /* 0x004edc0001317983 */ /* 0x000ee20000100800 */
[----:B------:R-:W-:Y:S01]  /*48110*/  ISETP.GE.AND P1, PT, R14, RZ, PT ;  /* 0x000000ff0e00720c */ /* 0x000fe20003f26270 */
[----:B------:R-:W-:Y:S01]  /*48120*/  IMAD R3, R3, -0x7fe001, RZ ;  /* 0xff801fff03037824 */ /* 0x000fe200078e02ff */
[----:B------:R-:W-:-:S02]  /*48130*/  ISETP.GE.AND P3, PT, R2, RZ, PT ;  /* 0x000000ff0200720c */ /* 0x000fc40003f66270 */
[----:B------:R-:W-:Y:S02]  /*48140*/  @P0 IADD3 R38, PT, PT, R38, -0x7fe001, RZ ;  /* 0xff801fff26260810 */ /* 0x000fe40007ffe0ff */
[----:B------:R-:W-:Y:S01]  /*48150*/  IADD3 R42, PT, PT, R42, -R15, R3 ;  /* 0x8000000f2a2a7210 */ /* 0x000fe20007ffe003 */
[----:B------:R-:W-:Y:S01]  /*48160*/  IMAD.IADD R15, R13, 0x1, -R58 ;  /* 0x000000010d0f7824 */ /* 0x000fe200078e0a3a */
[----:B------:R-:W-:-:S03]  /*48170*/  ISETP.GT.AND P0, PT, R0, 0x7fe000, PT ;  /* 0x007fe0000000780c */ /* 0x000fc60003f04270 */
[----:B------:R-:W-:Y:S01]  /*48180*/  @!P2 VIADD R4, R4, 0x7fe001 ;  /* 0x007fe0010404a836 */ /* 0x000fe20000000000 */
[----:B------:R-:W-:Y:S01]  /*48190*/  ISETP.GE.AND P2, PT, R15, RZ, PT ;  /* 0x000000ff0f00720c */ /* 0x000fe20003f46270 */
[----:B------:R-:W-:Y:S01]  /*481a0*/  @!P1 VIADD R14, R14, 0x7fe001 ;  /* 0x007fe0010e0e9836 */ /* 0x000fe20000000000 */
[----:B------:R-:W-:Y:S02]  /*481b0*/  ISETP.GE.AND P1, PT, R38, RZ, PT ;  /* 0x000000ff2600720c */ /* 0x000fe40003f26270 */
[----:B------:R-:W-:Y:S01]  /*481c0*/  IADD3 R12, PT, PT, R5, R12, RZ ;  /* 0x0000000c050c7210 */ /* 0x000fe20007ffe0ff */
[----:B------:R-:W-:Y:S01]  /*481d0*/  IMAD.WIDE R4, R4, UR4, RZ ;  /* 0x0000000404047c25 */ /* 0x000fe2000f8e02ff */
[----:B------:R-:W-:-:S03]  /*481e0*/  @!P3 IADD3 R2, PT, PT, R2, 0x7fe001, RZ ;  /* 0x007fe0010202b810 */ /* 0x000fc60007ffe0ff */
[----:B------:R-:W-:Y:S02]  /*481f0*/  IMAD R37, R4, 0x3802001, RZ ;  /* 0x0380200104257824 */ /* 0x000fe400078e02ff */
[----:B------:R-:W-:Y:S01]  /*48200*/  IMAD.WIDE R2, R2, UR5, RZ ;  /* 0x0000000502027c25 */ /* 0x000fe2000f8e02ff */
[----:B------:R0:W-:Y:S03]  /*48210*/  STL [R1+0x4e34], R8 ;  /* 0x004e340801007387 */ /* 0x0001e60000100800 */
[----:B------:R-:W-:Y:S02]  /*48220*/  @P0 VIADD R0, R0, 0xff801fff ;  /* 0xff801fff00000836 */ /* 0x000fe40000000000 */
[----:B------:R-:W-:Y:S02]  /*48230*/  IMAD.HI.U32 R46, R37, -0x7fe001, R4 ;  /* 0xff801fff252e7827 */ /* 0x000fe400078e0004 */
[----:B------:R-:W3:Y:S02]  /*48240*/  LDL R4, [R1+0x4ecc] ;  /* 0x004ecc0001047983 */ /* 0x000ee40000100800 */
[----:B------:R-:W-:-:S02]  /*48250*/  IMAD R41, R2, 0x3802001, RZ ;  /* 0x0380200102297824 */ /* 0x000fc400078e02ff */
[----:B------:R-:W-:Y:S01]  /*48260*/  @!P2 VIADD R15, R15, 0x7fe001 ;  /* 0x007fe0010f0fa836 */ /* 0x000fe20000000000 */
[----:B------:R1:W-:Y:S01]  /*48270*/  STL [R1+0x4e24], R14 ;  /* 0x004e240e01007387 */ /* 0x0003e20000100800 */
[----:B------:R-:W-:Y:S01]  /*48280*/  @!P1 VIADD R38, R38, 0x7fe001 ;  /* 0x007fe00126269836 */ /* 0x000fe20000000000 */
[----:B------:R-:W-:Y:S01]  /*48290*/  ISETP.GE.AND P1, PT, R0, RZ, PT ;  /* 0x000000ff0000720c */ /* 0x000fe20003f26270 */
[----:B0-----:R-:W-:Y:S01]  /*482a0*/  IMAD.IADD R8, R13, 0x1, R58 ;  /* 0x000000010d087824 */ /* 0x001fe200078e023a */
[----:B------:R-:W-:Y:S01]  /*482b0*/  SHF.R.S32.HI R17, RZ, 0x1f, R37 ;  /* 0x0000001fff117819 */ /* 0x000fe20000011425 */
[----:B------:R-:W3:Y:S01]  /*482c0*/  LDL R13, [R1+0x4ee0] ;  /* 0x004ee000010d7983 */ /* 0x000ee20000100800 */
[----:B------:R-:W-:Y:S01]  /*482d0*/  ISETP.GT.AND P0, PT, R12, 0x7fe000, PT ;  /* 0x007fe0000c00780c */ /* 0x000fe20003f04270 */
[----:B------:R-:W-:Y:S02]  /*482e0*/  IMAD.HI.U32 R44, R41, -0x7fe001, R2 ;  /* 0xff801fff292c7827 */ /* 0x000fe400078e0002 */
[----:B-1----:R-:W3:Y:S02]  /*482f0*/  LDL R14, [R1+0x4ef0] ;  /* 0x004ef000010e7983 */ /* 0x002ee40000100800 */
[----:B------:R-:W-:-:S02]  /*48300*/  IMAD.WIDE R2, R15, UR5, RZ ;  /* 0x000000050f027c25 */ /* 0x000fc4000f8e02ff */
[----:B------:R0:W-:Y:S02]  /*48310*/  STL [R1+0x4e38], R42 ;  /* 0x004e382a01007387 */ /* 0x0001e40000100800 */
[----:B------:R-:W-:Y:S02]  /*48320*/  IMAD R17, R17, -0x7fe001, RZ ;  /* 0xff801fff11117824 */ /* 0x000fe400078e02ff */
[----:B------:R-:W-:Y:S01]  /*48330*/  IMAD R15, R2, 0x3802001, RZ ;  /* 0x03802001020f7824 */ /* 0x000fe200078e02ff */
[----:B------:R-:W-:Y:S01]  /*48340*/  SHF.R.S32.HI R5, RZ, 0x1f, R41 ;  /* 0x0000001fff057819 */ /* 0x000fe20000011429 */
[----:B------:R-:W-:Y:S01]  /*48350*/  @!P1 VIADD R0, R0, 0x7fe001 ;  /* 0x007fe00100009836 */ /* 0x000fe20000000000 */
[----:B------:R-:W-:Y:S01]  /*48360*/  IADD3 R46, PT, PT, R46, -R37, R17 ;  /* 0x800000252e2e7210 */ /* 0x000fe20007ffe011 */
[----:B------:R-:W-:Y:S01]  /*48370*/  STL [R1+0x4e28], R38 ;  /* 0x004e282601007387 */ /* 0x000fe20000100800 */
[----:B------:R-:W-:Y:S02]  /*48380*/  SHF.R.S32.HI R17, RZ, 0x1f, R15 ;  /* 0x0000001fff117819 */ /* 0x000fe4000001140f */
[----:B------:R-:W-:Y:S01]  /*48390*/  ISETP.GT.AND P1, PT, R8, 0x7fe000, PT ;  /* 0x007fe0000800780c */ /* 0x000fe20003f24270 */
[----:B------:R-:W3:Y:S01]  /*483a0*/  LDL R58, [R1+0x4ef8] ;  /* 0x004ef800013a7983 */ /* 0x000ee20000100800 */
[----:B------:R-:W-:Y:S01]  /*483b0*/  @P0 IADD3 R12, PT, PT, R12, -0x7fe001, RZ ;  /* 0xff801fff0c0c0810 */ /* 0x000fe20007ffe0ff */
[----:B0-----:R-:W-:-:S04]  /*483c0*/  IMAD.HI.U32 R42, R15, -0x7fe001, R2 ;  /* 0xff801fff0f2a7827 */ /* 0x001fc800078e0002 */
[----:B------:R-:W-:Y:S01]  /*483d0*/  IMAD R17, R17, -0x7fe001, RZ ;  /* 0xff801fff11117824 */ /* 0x000fe200078e02ff */
[----:B------:R-:W-:Y:S01]  /*483e0*/  ISETP.GE.AND P0, PT, R12, RZ, PT ;  /* 0x000000ff0c00720c */ /* 0x000fe20003f06270 */
[----:B------:R0:W-:Y:S03]  /*483f0*/  STL [R1+0x4e2c], R0 ;  /* 0x004e2c0001007387 */ /* 0x0001e60000100800 */
[----:B------:R-:W-:Y:S02]  /*48400*/  IADD3 R42, PT, PT, R42, -R15, R17 ;  /* 0x8000000f2a2a7210 */ /* 0x000fe40007ffe011 */
[----:B------:R-:W3:Y:S01]  /*48410*/  LDL R15, [R1+0x4ee4] ;  /* 0x004ee400010f7983 */ /* 0x000ee20000100800 */
[----:B------:R-:W-:Y:S02]  /*48420*/  @P1 VIADD R8, R8, 0xff801fff ;  /* 0xff801fff08081836 */ /* 0x000fe40000000000 */
[----:B------:R-:W-:Y:S01]  /*48430*/  IMAD R5, R5, -0x7fe001, RZ ;  /* 0xff801fff05057824 */ /* 0x000fe200078e02ff */
[----:B------:R-:W3:Y:S01]  /*48440*/  LDL R17, [R1+0x4ee8] ;  /* 0x004ee80001117983 */ /* 0x000ee20000100800 */
[C---:B0-----:R-:W-:Y:S01]  /*48450*/  IADD3 R0, PT, PT, R36.reuse, -R39, RZ ;  /* 0x8000002724007210 */ /* 0x041fe20007ffe0ff */
[----:B------:R-:W-:-:S03]  /*48460*/  IMAD.IADD R36, R36, 0x1, R39 ;  /* 0x0000000124247824 */ /* 0x000fc600078e0227 */
[----:B------:R-:W-:Y:S01]  /*48470*/  ISETP.GE.AND P2, PT, R0, RZ, PT ;  /* 0x000000ff0000720c */ /* 0x000fe20003f46270 */
[----:B------:R-:W-:Y:S01]  /*48480*/  @!P0 VIADD R12, R12, 0x7fe001 ;  /* 0x007fe0010c0c8836 */ /* 0x000fe20000000000 */
[----:B------:R-:W-:Y:S02]  /*48490*/  ISETP.GE.AND P1, PT, R8, RZ, PT ;  /* 0x000000ff0800720c */ /* 0x000fe40003f26270 */
[----:B------:R-:W-:Y:S01]  /*484a0*/  ISETP.GT.AND P0, PT, R36, 0x7fe000, PT ;  /* 0x007fe0002400780c */ /* 0x000fe20003f04270 */
[----:B------:R-:W-:Y:S01]  /*484b0*/  IMAD.IADD R2, R62, 0x1, -R51 ;  /* 0x000000013e027824 */ /* 0x000fe200078e0a33 */
[----:B------:R-:W-:Y:S02]  /*484c0*/  IADD3 R44, PT, PT, R44, -R41, R5 ;  /* 0x800000292c2c7210 */ /* 0x000fe40007ffe005 */
[----:B------:R-:W3:Y:S05]  /*484d0*/  LDL R5, [R1+0x4eec] ;  /* 0x004eec0001057983 */ /* 0x000eea0000100800 */
[----:B------:R-:W-:-:S04]  /*484e0*/  @!P2 VIADD R0, R0, 0x7fe001 ;  /* 0x007fe0010000a836 */ /* 0x000fc80000000000 */
[----:B------:R-:W-:Y:S01]  /*484f0*/  IMAD.WIDE R38, R0, UR5, RZ ;  /* 0x0000000500267c25 */ /* 0x000fe2000f8e02ff */
[----:B------:R-:W-:Y:S02]  /*48500*/  IADD3 R0, PT, PT, R62, R51, RZ ;  /* 0x000000333e007210 */ /* 0x000fe40007ffe0ff */
[----:B------:R-:W3:Y:S01]  /*48510*/  LDL R62, [R1+0x4efc] ;  /* 0x004efc00013e7983 */ /* 0x000ee20000100800 */
[----:B------:R-:W-:Y:S01]  /*48520*/  @!P1 IADD3 R8, PT, PT, R8, 0x7fe001, RZ ;  /* 0x007fe00108089810 */ /* 0x000fe20007ffe0ff */
[----:B------:R-:W-:Y:S01]  /*48530*/  @P0 VIADD R36, R36, 0xff801fff ;  /* 0xff801fff24240836 */ /* 0x000fe20000000000 */
[----:B------:R-:W-:Y:S01]  /*48540*/  ISETP.GT.AND P0, PT, R0, 0x7fe000, PT ;  /* 0x007fe0000000780c */ /* 0x000fe20003f04270 */
[----:B------:R0:W-:Y:S01]  /*48550*/  STL [R1+0x4e40], R12 ;  /* 0x004e400c01007387 */ /* 0x0001e20000100800 */
[----:B------:R-:W-:-:S03]  /*48560*/  ISETP.GE.AND P3, PT, R2, RZ, PT ;  /* 0x000000ff0200720c */ /* 0x000fc60003f66270 */
[----:B------:R1:W-:Y:S01]  /*48570*/  STL [R1+0x4e44], R8 ;  /* 0x004e440801007387 */ /* 0x0003e20000100800 */
[----:B------:R-:W-:Y:S01]  /*48580*/  ISETP.GE.AND P2, PT, R36, RZ, PT ;  /* 0x000000ff2400720c */ /* 0x000fe20003f46270 */
[----:B------:R-:W5:Y:S01]  /*48590*/  LDCU UR4, c[0x3][UR6+-0x54] ;  /* 0x00fff580060477ac */ /* 0x000f620008000800 */
[----:B------:R-:W-:Y:S01]  /*485a0*/  IMAD R37, R38, 0x3802001, RZ ;  /* 0x0380200126257824 */ /* 0x000fe200078e02ff */
[----:B------:R5:W-:Y:S01]  /*485b0*/  STL [R1+0x4e54], R42 ;  /* 0x004e542a01007387 */ /* 0x000be20000100800 */
[----:B0-----:R-:W-:-:S03]  /*485c0*/  IADD3 R12, PT, PT, R10, -R11, RZ ;  /* 0x8000000b0a0c7210 */ /* 0x001fc60007ffe0ff */
[----:B------:R-:W-:Y:S01]  /*485d0*/  STL [R1+0x4e50], R44 ;  /* 0x004e502c01007387 */ /* 0x000fe20000100800 */
[----:B-1----:R-:W-:Y:S01]  /*485e0*/  IMAD.IADD R8, R10, 0x1, R11 ;  /* 0x000000010a087824 */ /* 0x002fe200078e020b */
[----:B------:R-:W-:Y:S01]  /*485f0*/  ISETP.GE.AND P4, PT, R12, RZ, PT ;  /* 0x000000ff0c00720c */ /* 0x000fe20003f86270 */
[----:B------:R-:W-:Y:S01]  /*48600*/  @P0 VIADD R0, R0, 0xff801fff ;  /* 0xff801fff00000836 */ /* 0x000fe20000000000 */
[----:B------:R-:W-:Y:S01]  /*48610*/  SHF.R.S32.HI R3, RZ, 0x1f, R37 ;  /* 0x0000001fff037819 */ /* 0x000fe20000011425 */
[----:B------:R-:W3:Y:S01]  /*48620*/  LDL R10, [R1+0x4f00] ;  /* 0x004f0000010a7983 */ /* 0x000ee20000100800 */
[----:B------:R-:W-:Y:S02]  /*48630*/  ISETP.GT.AND P1, PT, R8, 0x7fe000, PT ;  /* 0x007fe0000800780c */ /* 0x000fe40003f24270 */
[----:B------:R-:W-:Y:S01]  /*48640*/  @!P3 IADD3 R2, PT, PT, R2, 0x7fe001, RZ ;  /* 0x007fe0010202b810 */ /* 0x000fe20007ffe0ff */
[----:B------:R-:W3:Y:S01]  /*48650*/  LDL R11, [R1+0x4f10] ;  /* 0x004f1000010b7983 */ /* 0x000ee20000100800 */
[----:B-----5:R-:W-:Y:S01]  /*48660*/  IMAD R42, R3, -0x7fe001, RZ ;  /* 0xff801fff032a7824 */ /* 0x020fe200078e02ff */
[----:B------:R-:W-:Y:S01]  /*48670*/  ISETP.GE.AND P0, PT, R0, RZ, PT ;  /* 0x000000ff0000720c */ /* 0x000fe20003f06270 */
[----:B------:R-:W-:Y:S01]  /*48680*/  IMAD.HI.U32 R38, R37, -0x7fe001, R38 ;  /* 0xff801fff25267827 */ /* 0x000fe200078e0026 */
[----:B------:R-:W5:Y:S02]  /*48690*/  LDL R51, [R1+0x4f1c] ;  /* 0x004f1c0001337983 */ /* 0x000f640000100800 */
[----:B------:R-:W-:Y:S01]  /*486a0*/  @!P4 IADD3 R12, PT, PT, R12, 0x7fe001, RZ ;  /* 0x007fe0010c0cc810 */ /* 0x000fe20007ffe0ff */
[----:B------:R-:W-:-:S02]  /*486b0*/  @!P2 VIADD R36, R36, 0x7fe001 ;  /* 0x007fe0012424a836 */ /* 0x000fc40000000000 */
[----:B------:R-:W-:Y:S01]  /*486c0*/  IMAD.WIDE R2, R2, UR5, RZ ;  /* 0x0000000502027c25 */ /* 0x000fe2000f8e02ff */
[----:B------:R-:W-:Y:S02]  /*486d0*/  IADD3 R42, PT, PT, R38, -R37, R42 ;  /* 0x80000025262a7210 */ /* 0x000fe40007ffe02a */
[----:B------:R0:W-:Y:S01]  /*486e0*/  STL [R1+0x4e48], R36 ;  /* 0x004e482401007387 */ /* 0x0001e20000100800 */
[----:B------:R-:W-:Y:S02]  /*486f0*/  IMAD R41, R2, 0x3802001, RZ ;  /* 0x0380200102297824 */ /* 0x000fe400078e02ff */
[----:B------:R-:W-:-:S03]  /*48700*/  @P1 VIADD R8, R8, 0xff801fff ;  /* 0xff801fff08081836 */ /* 0x000fc60000000000 */
[----:B------:R-:W-:Y:S01]  /*48710*/  SHF.R.S32.HI R38, RZ, 0x1f, R41 ;  /* 0x0000001fff267819 */ /* 0x000fe20000011429 */
[----:B0-----:R-:W-:Y:S01]  /*48720*/  IMAD.WIDE R36, R12, UR4, RZ ;  /* 0x000000040c247c25 */ /* 0x001fe2000f8e02ff */
[----:B------:R-:W-:-:S03]  /*48730*/  ISETP.GE.AND P1, PT, R8, RZ, PT ;  /* 0x000000ff0800720c */ /* 0x000fc60003f26270 */
[----:B------:R-:W-:Y:S02]  /*48740*/  IMAD R43, R36, 0x3802001, RZ ;  /* 0x03802001242b7824 */ /* 0x000fe400078e02ff */
[----:B------:R-:W-:Y:S02]  /*48750*/  @!P0 VIADD R0, R0, 0x7fe001 ;  /* 0x007fe00100008836 */ /* 0x000fe40000000000 */
[----:B------:R-:W-:Y:S01]  /*48760*/  IMAD.HI.U32 R44, R41, -0x7fe001, R2 ;  /* 0xff801fff292c7827 */ /* 0x000fe200078e0002 */
[----:B------:R-:W-:-:S03]  /*48770*/  SHF.R.S32.HI R12, RZ, 0x1f, R43 ;  /* 0x0000001fff0c7819 */ /* 0x000fc6000001142b */
[----:B------:R-:W-:Y:S01]  /*48780*/  IMAD R2, R38, -0x7fe001, RZ ;  /* 0xff801fff26027824 */ /* 0x000fe200078e02ff */
[----:B------:R0:W-:Y:S01]  /*48790*/  STL [R1+0x4e4c], R0 ;  /* 0x004e4c0001007387 */ /* 0x0001e20000100800 */
[----:B------:R-:W-:-:S03]  /*487a0*/  IMAD.HI.U32 R36, R43, -0x7fe001, R36 ;  /* 0xff801fff2b247827 */ /* 0x000fc600078e0024 */
[----:B------:R-:W-:Y:S01]  /*487b0*/  IADD3 R44, PT, PT, R44, -R41, R2 ;  /* 0x800000292c2c7210 */ /* 0x000fe20007ffe002 */
[----:B------:R-:W-:Y:S01]  /*487c0*/  IMAD R12, R12, -0x7fe001, RZ ;  /* 0xff801fff0c0c7824 */ /* 0x000fe200078e02ff */
[----:B------:R-:W5:Y:S01]  /*487d0*/  LDL R41, [R1+0x4f14] ;  /* 0x004f140001297983 */ /* 0x000f620000100800 */
[C---:B0-----:R-:W-:Y:S01]  /*487e0*/  IMAD.IADD R0, R7.reuse, 0x1, R52 ;  /* 0x0000000107007824 */ /* 0x041fe200078e0234 */
[----:B------:R-:W-:Y:S02]  /*487f0*/  IADD3 R7, PT, PT, R7, -R52, RZ ;  /* 0x8000003407077210 */ /* 0x000fe40007ffe0ff */
[----:B------:R-:W5:Y:S01]  /*48800*/  LDL R52, [R1+0x4f04] ;  /* 0x004f040001347983 */ /* 0x000f620000100800 */
[----:B------:R-:W-:-:S03]  /*48810*/  @!P1 VIADD R8, R8, 0x7fe001 ;  /* 0x007fe00108089836 */ /* 0x000fc60000000000 */
[----:B------:R0:W-:Y:S04]  /*48820*/  STL [R1+0x4e58], R42 ;  /* 0x004e582a01007387 */ /* 0x0001e80000100800 */
[----:B------:R1:W-:Y:S01]  /*48830*/  STL [R1+0x4e60], R8 ;  /* 0x004e600801007387 */ /* 0x0003e20000100800 */
[----:B0-----:R-:W-:-:S03]  /*48840*/  IADD3 R42, PT, PT, R36, -R43, R12 ;  /* 0x8000002b242a7210 */ /* 0x001fc60007ffe00c */
[----:B------:R-:W5:Y:S04]  /*48850*/  LDL R12, [R1+0x4f08] ;  /* 0x004f0800010c7983 */ /* 0x000f680000100800 */
[----:B------:R-:W5:Y:S04]  /*48860*/  LDL R43, [R1+0x4f18] ;  /* 0x004f1800012b7983 */ /* 0x000f680000100800 */
[----:B-1----:R-:W5:Y:S01]  /*48870*/  LDL R8, [R1+0x4f0c] ;  /* 0x004f0c0001087983 */ /* 0x002f620000100800 */
[C-C-:B------:R-:W-:Y:S02]  /*48880*/  IMAD.IADD R39, R24.reuse, 0x1, -R53.reuse ;  /* 0x0000000118277824 */ /* 0x140fe400078e0a35 */
[----:B------:R-:W-:-:S03]  /*48890*/  IMAD.IADD R38, R24, 0x1, R53 ;  /* 0x0000000118267824 */ /* 0x000fc600078e0235 */
[----:B------:R-:W-:Y:S01]  /*488a0*/  ISETP.GE.AND P2, PT, R39, RZ, PT ;  /* 0x000000ff2700720c */ /* 0x000fe20003f46270 */
[----:B------:R-:W-:Y:S01]  /*488b0*/  IMAD.IADD R24, R40, 0x1, -R55 ;  /* 0x0000000128187824 */ /* 0x000fe200078e0a37 */
[----:B------:R-:W-:-:S04]  /*488c0*/  ISETP.GT.AND P0, PT, R38, 0x7fe000, PT ;  /* 0x007fe0002600780c */ /* 0x000fc80003f04270 */
[----:B------:R-:W-:Y:S02]  /*488d0*/  ISETP.GE.AND P3, PT, R24, RZ, PT ;  /* 0x000000ff1800720c */ /* 0x000fe40003f66270 */
[----:B------:R-:W-:-:S05]  /*488e0*/  IADD3 R40, PT, PT, R40, R55, RZ ;  /* 0x0000003728287210 */ /* 0x000fca0007ffe0ff */
[----:B------:R-:W-:Y:S02]  /*488f0*/  @!P2 IADD3 R39, PT, PT, R39, 0x7fe001, RZ ;  /* 0x007fe0012727a810 */ /* 0x000fe40007ffe0ff */
[----:B------:R-:W-:Y:S01]  /*48900*/  @P0 VIADD R38, R38, 0xff801fff ;  /* 0xff801fff26260836 */ /* 0x000fe20000000000 */
[----:B------:R-:W-:Y:S02]  /*48910*/  ISETP.GT.AND P1, PT, R40, 0x7fe000, PT ;  /* 0x007fe0002800780c */ /* 0x000fe40003f24270 */
[----:B------:R-:W-:Y:S02]  /*48920*/  IMAD.WIDE R2, R39, UR4, RZ ;  /* 0x0000000427027c25 */ /* 0x000fe4000f8e02ff */
[----:B------:R-:W-:Y:S02]  /*48930*/  ISETP.GE.AND P2, PT, R38, RZ, PT ;  /* 0x000000ff2600720c */ /* 0x000fe40003f46270 */
[----:B------:R-:W-:Y:S01]  /*48940*/  @!P3 VIADD R24, R24, 0x7fe001 ;  /* 0x007fe0011818b836 */ /* 0x000fe20000000000 */
[----:B------:R-:W-:Y:S01]  /*48950*/  ISETP.GE.AND P3, PT, R7, RZ, PT ;  /* 0x000000ff0700720c */ /* 0x000fe20003f66270 */
[----:B------:R-:W-:Y:S01]  /*48960*/  IMAD R37, R2, 0x3802001, RZ ;  /* 0x0380200102257824 */ /* 0x000fe200078e02ff */
[----:B------:R0:W-:Y:S04]  /*48970*/  STL [R1+0x4e3c], R46 ;  /* 0x004e3c2e01007387 */ /* 0x0001e80000100800 */
[----:B------:R-:W-:Y:S01]  /*48980*/  SHF.R.S32.HI R36, RZ, 0x1f, R37 ;  /* 0x0000001fff247819 */ /* 0x000fe20000011425 */
[----:B------:R-:W-:Y:S01]  /*48990*/  @P1 VIADD R40, R40, 0xff801fff ;  /* 0xff801fff28281836 */ /* 0x000fe20000000000 */
[----:B------:R-:W-:Y:S01]  /*489a0*/  ISETP.GT.AND P0, PT, R0, 0x7fe000, PT ;  /* 0x007fe0000000780c */ /* 0x000fe20003f04270 */
[----:B0-----:R-:W-:-:S04]  /*489b0*/  IMAD.HI.U32 R46, R37, -0x7fe001, R2 ;  /* 0xff801fff252e7827 */ /* 0x001fc800078e0002 */
[----:B------:R-:W-:Y:S01]  /*489c0*/  IMAD.WIDE R2, R24, UR4, RZ ;  /* 0x0000000418027c25 */ /* 0x000fe2000f8e02ff */
[----:B------:R-:W-:-:S03]  /*489d0*/  @!P2 IADD3 R38, PT, PT, R38, 0x7fe001, RZ ;  /* 0x007fe0012626a810 */ /* 0x000fc60007ffe0ff */
[----:B------:R-:W-:Y:S02]  /*489e0*/  IMAD R36, R36, -0x7fe001, RZ ;  /* 0xff801fff24247824 */ /* 0x000fe400078e02ff */
[----:B------:R-:W-:Y:S01]  /*489f0*/  IMAD R39, R2, 0x3802001, RZ ;  /* 0x0380200102277824 */ /* 0x000fe200078e02ff */
[----:B------:R0:W-:Y:S01]  /*48a00*/  STL [R1+0x4e5c], R44 ;  /* 0x004e5c2c01007387 */ /* 0x0001e20000100800 */
[----:B------:R-:W-:Y:S01]  /*48a10*/  @!P3 VIADD R7, R7, 0x7fe001 ;  /* 0x007fe0010707b836 */ /* 0x000fe20000000000 */
[----:B------:R-:W-:Y:S01]  /*48a20*/  ISETP.GE.AND P2, PT, R40, RZ, PT ;  /* 0x000000ff2800720c */ /* 0x000fe20003f46270 */
[C---:B------:R-:W-:Y:S01]  /*48a30*/  IMAD.IADD R24, R22.reuse, 0x1, R25 ;  /* 0x0000000116187824 */ /* 0x040fe200078e0219 */
[----:B------:R-:W-:Y:S02]  /*48a40*/  IADD3 R22, PT, PT, R22, -R25, RZ ;  /* 0x8000001916167210 */ /* 0x000fe40007ffe0ff */
[----:B0-----:R-:W-:Y:S01]  /*48a50*/  IADD3 R44, PT, PT, R46, -R37, R36 ;  /* 0x800000252e2c7210 */ /* 0x001fe20007ffe024 */
[----:B------:R-:W-:-:S04]  /*48a60*/  IMAD.HI.U32 R46, R39, -0x7fe001, R2 ;  /* 0xff801fff272e7827 */ /* 0x000fc800078e0002 */
[----:B------:R-:W-:Y:S01]  /*48a70*/  IMAD.WIDE R2, R7, UR4, RZ ;  /* 0x0000000407027c25 */ /* 0x000fe2000f8e02ff */
[----:B------:R-:W-:Y:S01]  /*48a80*/  SHF.R.S32.HI R7, RZ, 0x1f, R39 ;  /* 0x0000001fff077819 */ /* 0x000fe20000011427 */
[----:B------:R-:W0:Y:S02]  /*48a90*/  LDCU UR5, c[0x3][UR6+-0x58] ;  /* 0x00fff500060577ac */ /* 0x000e240008000800 */
[----:B------:R-:W-:Y:S01]  /*48aa0*/  IMAD R25, R2, 0x3802001, RZ ;  /* 0x0380200102197824 */ /* 0x000fe200078e02ff */
[----:B------:R-:W-:Y:S01]  /*48ab0*/  ISETP.GE.AND P3, PT, R22, RZ, PT ;  /* 0x000000ff1600720c */ /* 0x000fe20003f66270 */
[----:B------:R-:W-:Y:S01]  /*48ac0*/  @P0 VIADD R0, R0, 0xff801fff ;  /* 0xff801fff00000836 */ /* 0x000fe20000000000 */
[----:B------:R1:W-:Y:S01]  /*48ad0*/  STL [R1+0x4e70], R42 ;  /* 0x004e702a01007387 */ /* 0x0003e20000100800 */
[----:B------:R-:W-:Y:S01]  /*48ae0*/  ISETP.GT.AND P1, PT, R24, 0x7fe000, PT ;  /* 0x007fe0001800780c */ /* 0x000fe20003f24270 */
[----:B------:R-:W-:Y:S01]  /*48af0*/  @!P2 VIADD R40, R40, 0x7fe001 ;  /* 0x007fe0012828a836 */ /* 0x000fe20000000000 */
[C---:B------:R-:W-:Y:S01]  /*48b00*/  IADD3 R36, PT, PT, R26.reuse, R47, RZ ;  /* 0x0000002f1a247210 */ /* 0x040fe20007ffe0ff */
[----:B------:R-:W-:Y:S01]  /*48b10*/  IMAD.IADD R26, R26, 0x1, -R47 ;  /* 0x000000011a1a7824 */ /* 0x000fe200078e0a2f */
[----:B------:R-:W-:Y:S01]  /*48b20*/  ISETP.GE.AND P2, PT, R0, RZ, PT ;  /* 0x000000ff0000720c */ /* 0x000fe20003f46270 */
[----:B-1----:R-:W-:Y:S01]  /*48b30*/  IMAD R42, R7, -0x7fe001, RZ ;  /* 0xff801fff072a7824 */ /* 0x002fe200078e02ff */
[----:B------:R-:W-:Y:S01]  /*48b40*/  SHF.R.S32.HI R7, RZ, 0x1f, R25 ;  /* 0x0000001fff077819 */ /* 0x000fe20000011419 */
[----:B------:R-:W-:Y:S01]  /*48b50*/  IMAD.HI.U32 R2, R25, -0x7fe001, R2 ;  /* 0xff801fff19027827 */ /* 0x000fe200078e0002 */
[----:B------:R-:W-:-:S03]  /*48b60*/  ISETP.GT.AND P0, PT, R36, 0x7fe000, PT ;  /* 0x007fe0002400780c */ /* 0x000fc60003f04270 */
[----:B------:R-:W-:Y:S01]  /*48b70*/  IMAD R7, R7, -0x7fe001, RZ ;  /* 0xff801fff07077824 */ /* 0x000fe200078e02ff */
[----:B------:R-:W-:Y:S01]  /*48b80*/  ISETP.GE.AND P4, PT, R26, RZ, PT ;  /* 0x000000ff1a00720c */ /* 0x000fe20003f86270 */
[----:B------:R1:W-:Y:S01]  /*48b90*/  STL [R1+0x4e68], R40 ;  /* 0x004e682801007387 */ /* 0x0003e20000100800 */
[----:B------:R-:W-:Y:S02]  /*48ba0*/  @!P3 VIADD R22, R22, 0x7fe001 ;  /* 0x007fe0011616b836 */ /* 0x000fe40000000000 */
[----:B------:R-:W-:Y:S01]  /*48bb0*/  @P1 VIADD R24, R24, 0xff801fff ;  /* 0xff801fff18181836 */ /* 0x000fe20000000000 */
[----:B------:R-:W-:Y:S02]  /*48bc0*/  @!P2 IADD3 R0, PT, PT, R0, 0x7fe001, RZ ;  /* 0x007fe0010000a810 */ /* 0x000fe40007ffe0ff */
[----:B-1----:R-:W-:Y:S01]  /*48bd0*/  IADD3 R40, PT, PT, R2, -R25, R7 ;  /* 0x8000001902287210 */ /* 0x002fe20007ffe007 */
[----:B------:R-:W-:Y:S02]  /*48be0*/  IMAD.IADD R7, R27, 0x1, -R54 ;  /* 0x000000011b077824 */ /* 0x000fe400078e0a36 */
[----:B0-----:R-:W-:Y:S01]  /*48bf0*/  IMAD.WIDE R2, R22, UR5, RZ ;  /* 0x0000000516027c25 */ /* 0x001fe2000f8e02ff */
[----:B------:R0:W-:Y:S02]  /*48c00*/  STL [R1+0x4e64], R38 ;  /* 0x004e642601007387 */ /* 0x0001e40000100800 */
[----:B------:R-:W-:Y:S01]  /*48c10*/  ISETP.GE.AND P2, PT, R7, RZ, PT ;  /* 0x000000ff0700720c */ /* 0x000fe20003f46270 */
[----:B------:R-:W-:Y:S01]  /*48c20*/  IMAD R25, R2, 0x3802001, RZ ;  /* 0x0380200102197824 */ /* 0x000fe200078e02ff */
[----:B------:R-:W-:-:S02]  /*48c30*/  IADD3 R42, PT, PT, R46, -R39, R42 ;  /* 0x800000272e2a7210 */ /* 0x000fc40007ffe02a */
[----:B------:R-:W-:Y:S01]  /*48c40*/  ISETP.GE.AND P1, PT, R24, RZ, PT ;  /* 0x000000ff1800720c */ /* 0x000fe20003f26270 */
[----:B------:R-:W-:Y:S01]  /*48c50*/  @P0 VIADD R36, R36, 0xff801fff ;  /* 0xff801fff24240836 */ /* 0x000fe20000000000 */
[----:B0-----:R-:W-:Y:S01]  /*48c60*/  IADD3 R38, PT, PT, R27, R54, RZ ;  /* 0x000000361b267210 */ /* 0x001fe20007ffe0ff */
[----:B------:R-:W-:Y:S01]  /*48c70*/  @!P4 VIADD R26, R26, 0x7fe001 ;  /* 0x007fe0011a1ac836 */ /* 0x000fe20000000000 */
[----:B------:R0:W-:Y:S01]  /*48c80*/  STL [R1+0x4e78], R42 ;  /* 0x004e782a01007387 */ /* 0x0001e20000100800 */
[----:B------:R-:W-:Y:S02]  /*48c90*/  SHF.R.S32.HI R22, RZ, 0x1f, R25 ;  /* 0x0000001fff167819 */ /* 0x000fe40000011419 */
[----:B------:R-:W-:Y:S01]  /*48ca0*/  ISETP.GT.AND P0, PT, R38, 0x7fe000, PT ;  /* 0x007fe0002600780c */ /* 0x000fe20003f04270 */
[----:B------:R-:W-:-:S04]  /*48cb0*/  IMAD.WIDE R26, R26, UR5, RZ ;  /* 0x000000051a1a7c25 */ /* 0x000fc8000f8e02ff */
[----:B0-----:R-:W-:-:S04]  /*48cc0*/  IMAD.HI.U32 R42, R25, -0x7fe001, R2 ;  /* 0xff801fff192a7827 */ /* 0x001fc800078e0002 */
[----:B----4-:R-:W-:Y:S02]  /*48cd0*/  IMAD.IADD R2, R9, 0x1, -R56 ;  /* 0x0000000109027824 */ /* 0x010fe400078e0a38 */
[----:B------:R-:W-:Y:S02]  /*48ce0*/  IMAD R22, R22, -0x7fe001, RZ ;  /* 0xff801fff16167824 */ /* 0x000fe400078e02ff */
[----:B------:R-:W-:Y:S02]  /*48cf0*/  IMAD R3, R26, 0x3802001, RZ ;  /* 0x038020011a037824 */ /* 0x000fe400078e02ff */
[----:B------:R-:W-:Y:S01]  /*48d00*/  @!P2 VIADD R7, R7, 0x7fe001 ;  /* 0x007fe0010707a836 */ /* 0x000fe20000000000 */
[----:B------:R-:W-:Y:S02]  /*48d10*/  ISETP.GE.AND P2, PT, R2, RZ, PT ;  /* 0x000000ff0200720c */ /* 0x000fe40003f46270 */
[----:B------:R-:W-:Y:S01]  /*48d20*/  @!P1 IADD3 R24, PT, PT, R24, 0x7fe001, RZ ;  /* 0x007fe00118189810 */ /* 0x000fe20007ffe0ff */
[----:B------:R0:W-:Y:S01]  /*48d30*/  STL [R1+0x4e6c], R0 ;  /* 0x004e6c0001007387 */ /* 0x0001e20000100800 */
[----:B------:R-:W-:-:S02]  /*48d40*/  ISETP.GE.AND P1, PT, R36, RZ, PT ;  /* 0x000000ff2400720c */ /* 0x000fc40003f26270 */
[----:B------:R-:W-:Y:S01]  /*48d50*/  IADD3 R42, PT, PT, R42, -R25, R22 ;  /* 0x800000192a2a7210 */ /* 0x000fe20007ffe016 */
[----:B------:R1:W-:Y:S01]  /*48d60*/  STL [R1+0x4e7c], R40 ;  /* 0x004e7c2801007387 */ /* 0x0003e20000100800 */
[----:B------:R-:W-:Y:S01]  /*48d70*/  IADD3 R22, PT, PT, R20, R21, RZ ;  /* 0x0000001514167210 */ /* 0x000fe20007ffe0ff */
[----:B------:R-:W-:Y:S02]  /*48d80*/  @P0 VIADD R38, R38, 0xff801fff ;  /* 0xff801fff26260836 */ /* 0x000fe40000000000 */
[----:B------:R-:W-:Y:S01]  /*48d90*/  IMAD.IADD R20, R20, 0x1, -R21 ;  /* 0x0000000114147824 */ /* 0x000fe200078e0a15 */
[----:B0-----:R-:W-:Y:S01]  /*48da0*/  SHF.R.S32.HI R0, RZ, 0x1f, R3 ;  /* 0x0000001fff007819 */ /* 0x001fe20000011403 */
[----:B-1----:R-:W-:-:S04]  /*48db0*/  IMAD.HI.U32 R40, R3, -0x7fe001, R26 ;  /* 0xff801fff03287827 */ /* 0x002fc800078e001a */
[----:B------:R-:W-:Y:S01]  /*48dc0*/  IMAD.WIDE R26, R7, UR5, RZ ;  /* 0x00000005071a7c25 */ /* 0x000fe2000f8e02ff */
[----:B------:R-:W-:Y:S01]  /*48dd0*/  ISETP.GE.AND P0, PT, R38, RZ, PT ;  /* 0x000000ff2600720c */ /* 0x000fe20003f06270 */
[----:B------:R-:W0:Y:S01]  /*48de0*/  LDCU UR4, c[0x3][UR6+-0x5c] ;  /* 0x00fff480060477ac */ /* 0x000e220008000800 */
[----:B------:R-:W-:Y:S01]  /*48df0*/  ISETP.GE.AND P3, PT, R20, RZ, PT ;  /* 0x000000ff1400720c */ /* 0x000fe20003f66270 */
[----:B------:R-:W-:Y:S02]  /*48e00*/  IMAD R0, R0, -0x7fe001, RZ ;  /* 0xff801fff00007824 */ /* 0x000fe400078e02ff */
[----:B------:R-:W-:Y:S02]  /*48e10*/  IMAD R7, R26, 0x3802001, RZ ;  /* 0x038020011a077824 */ /* 0x000fe400078e02ff */
[----:B------:R-:W-:Y:S01]  /*48e20*/  @!P2 VIADD R2, R2, 0x7fe001 ;  /* 0x007fe0010202a836 */ /* 0x000fe20000000000 */
[----:B------:R-:W-:Y:S01]  /*48e30*/  IADD3 R40, PT, PT, R40, -R3, R0 ;  /* 0x8000000328287210 */ /* 0x000fe20007ffe000 */
[----:B------:R-:W-:Y:S01]  /*48e40*/  IMAD.IADD R0, R9, 0x1, R56 ;  /* 0x0000000109007824 */ /* 0x000fe200078e0238 */
[----:B------:R-:W-:-:S02]  /*48e50*/  @!P1 IADD3 R36, PT, PT, R36, 0x7fe001, RZ ;  /* 0x007fe00124249810 */ /* 0x000fc40007ffe0ff */
[----:B------:R-:W-:Y:S01]  /*48e60*/  SHF.R.S32.HI R3, RZ, 0x1f, R7 ;  /* 0x0000001fff037819 */ /* 0x000fe20000011407 */
[----:B------:R-:W-:Y:S01]  /*48e70*/  IMAD.WIDE R46, R2, UR5, RZ ;  /* 0x00000005022e7c25 */ /* 0x000fe2000f8e02ff */
[----:B------:R1:W-:Y:S01]  /*48e80*/  STL [R1+0x4e80], R24 ;  /* 0x004e801801007387 */ /* 0x0003e20000100800 */
[----:B------:R-:W-:Y:S02]  /*48e90*/  ISETP.GT.AND P1, PT, R0, 0x7fe000, PT ;  /* 0x007fe0000000780c */ /* 0x000fe40003f24270 */
[----:B------:R-:W-:Y:S01]  /*48ea0*/  IMAD.HI.U32 R26, R7, -0x7fe001, R26 ;  /* 0xff801fff071a7827 */ /* 0x000fe200078e001a */
[----:B------:R4:W-:Y:S03]  /*48eb0*/  STL [R1+0x4e84], R36 ;  /* 0x004e842401007387 */ /* 0x0009e60000100800 */
[----:B------:R-:W-:Y:S02]  /*48ec0*/  IMAD R3, R3, -0x7fe001, RZ ;  /* 0xff801fff03037824 */ /* 0x000fe400078e02ff */
[C-C-:B-1----:R-:W-:Y:S01]  /*48ed0*/  IMAD.IADD R24, R23.reuse, 0x1, R60.reuse ;  /* 0x0000000117187824 */ /* 0x142fe200078e023c */
[----:B------:R-:W-:Y:S01]  /*48ee0*/  @!P0 IADD3 R38, PT, PT, R38, 0x7fe001, RZ ;  /* 0x007fe00126268810 */ /* 0x000fe20007ffe0ff */
[----:B----4-:R-:W-:Y:S01]  /*48ef0*/  IMAD R36, R46, 0x3802001, RZ ;  /* 0x038020012e247824 */ /* 0x010fe200078e02ff */
[----:B------:R-:W-:Y:S01]  /*48f00*/  @!P3 IADD3 R20, PT, PT, R20, 0x7fe001, RZ ;  /* 0x007fe0011414b810 */ /* 0x000fe20007ffe0ff */
[----:B------:R-:W-:Y:S01]  /*48f10*/  IMAD.IADD R23, R23, 0x1, -R60 ;  /* 0x0000000117177824 */ /* 0x000fe200078e0a3c */
[----:B------:R-:W-:-:S02]  /*48f20*/  ISETP.GT.AND P2, PT, R22, 0x7fe000, PT ;  /* 0x007fe0001600780c */ /* 0x000fc40003f44270 */
[----:B------:R-:W-:Y:S02]  /*48f30*/  ISETP.GT.AND P0, PT, R24, 0x7fe000, PT ;  /* 0x007fe0001800780c */ /* 0x000fe40003f04270 */
[----:B------:R-:W-:Y:S02]  /*48f40*/  IADD3 R2, PT, PT, R26, -R7, R3 ;  /* 0x800000071a027210 */ /* 0x000fe40007ffe003 */
[----:B------:R-:W-:Y:S01]  /*48f50*/  SHF.R.S32.HI R3, RZ, 0x1f, R36 ;  /* 0x0000001fff037819 */ /* 0x000fe20000011424 */
[----:B0-----:R-:W-:Y:S01]  /*48f60*/  IMAD.WIDE R20, R20, UR4, RZ ;  /* 0x0000000414147c25 */ /* 0x001fe2000f8e02ff */
[----:B------:R-:W-:Y:S01]  /*48f70*/  ISETP.GE.AND P4, PT, R23, RZ, PT ;  /* 0x000000ff1700720c */ /* 0x000fe20003f86270 */
[----:B------:R0:W-:Y:S02]  /*48f80*/  STL [R1+0x4e98], R2 ;  /* 0x004e980201007387 */ /* 0x0001e40000100800 */
[----:B------:R-:W-:Y:S01]  /*48f90*/  IMAD.HI.U32 R7, R36, -0x7fe001, R46 ;  /* 0xff801fff24077827 */ /* 0x000fe200078e002e */
[----:B------:R-:W-:-:S03]  /*48fa0*/  IADD3 R26, PT, PT, R64, R45, RZ ;  /* 0x0000002d401a7210 */ /* 0x000fc60007ffe0ff */
[----:B------:R-:W-:Y:S02]  /*48fb0*/  IMAD R25, R20, 0x3802001, RZ ;  /* 0x0380200114197824 */ /* 0x000fe400078e02ff */
[----:B------:R-:W-:Y:S02]  /*48fc0*/  @P1 VIADD R0, R0, 0xff801fff ;  /* 0xff801fff00001836 */ /* 0x000fe40000000000 */
[----:B0-----:R-:W-:Y:S01]  /*48fd0*/  IMAD R2, R3, -0x7fe001, RZ ;  /* 0xff801fff03027824 */ /* 0x001fe200078e02ff */
[----:B------:R-:W-:Y:S01]  /*48fe0*/  ISETP.GT.AND P1, PT, R26, 0x7fe000, PT ;  /* 0x007fe0001a00780c */ /* 0x000fe20003f24270 */
[----:B------:R-:W-:Y:S01]  /*48ff0*/  @P2 VIADD R22, R22, 0xff801fff ;  /* 0xff801fff16162836 */ /* 0x000fe20000000000 */
[----:B------:R-:W-:Y:S01]  /*49000*/  ISETP.GE.AND P2, PT, R0, RZ, PT ;  /* 0x000000ff0000720c */ /* 0x000fe20003f46270 */
[----:B------:R-:W-:Y:S01]  /*49010*/  IMAD.IADD R3, R64, 0x1, -R45 ;  /* 0x0000000140037824 */ /* 0x000fe200078e0a2d */
[----:B------:R-:W-:Y:S01]  /*49020*/  IADD3 R36, PT, PT, R7, -R36, R2 ;  /* 0x8000002407247210 */ /* 0x000fe20007ffe002 */
[----:B------:R-:W-:Y:S01]  /*49030*/  @P0 VIADD R24, R24, 0xff801fff ;  /* 0xff801fff18180836 */ /* 0x000fe20000000000 */
[----:B------:R-:W-:Y:S01]  /*49040*/  SHF.R.S32.HI R2, RZ, 0x1f, R25 ;  /* 0x0000001fff027819 */ /* 0x000fe20000011419 */
[----:B------:R0:W-:Y:S01]  /*49050*/  STL [R1+0x4e88], R38 ;  /* 0x004e882601007387 */ /* 0x0001e20000100800 */
[----:B------:R-:W-:-:S02]  /*49060*/  ISETP.GE.AND P5, PT, R3, RZ, PT ;  /* 0x000000ff0300720c */ /* 0x000fc40003fa6270 */
[----:B------:R-:W-:Y:S01]  /*49070*/  ISETP.GE.AND P0, PT, R24, RZ, PT ;  /* 0x000000ff1800720c */ /* 0x000fe20003f06270 */
[----:B------:R-:W-:Y:S01]  /*49080*/  IMAD R2, R2, -0x7fe001, RZ ;  /* 0xff801fff02027824 */ /* 0x000fe200078e02ff */
[----:B------:R-:W-:Y:S01]  /*49090*/  @!P4 IADD3 R23, PT, PT, R23, 0x7fe001, RZ ;  /* 0x007fe0011717c810 */ /* 0x000fe20007ffe0ff */
[----:B0-----:R-:W-:-:S04]  /*490a0*/  IMAD.HI.U32 R38, R25, -0x7fe001, R20 ;  /* 0xff801fff19267827 */ /* 0x001fc800078e0014 */
[----:B------:R-:W-:Y:S01]  /*490b0*/  IMAD.WIDE R20, R23, UR4, RZ ;  /* 0x0000000417147c25 */ /* 0x000fe2000f8e02ff */
[----:B------:R-:W-:Y:S02]  /*490c0*/  IADD3 R38, PT, PT, R38, -R25, R2 ;  /* 0x8000001926267210 */ /* 0x000fe40007ffe002 */
[----:B--2---:R-:W-:Y:S01]  /*490d0*/  IADD3 R2, PT, PT, R6, -R57, RZ ;  /* 0x8000003906027210 */ /* 0x004fe20007ffe0ff */
[----:B------:R-:W-:Y:S02]  /*490e0*/  @!P2 VIADD R0, R0, 0x7fe001 ;  /* 0x007fe0010000a836 */ /* 0x000fe40000000000 */
[----:B------:R-:W-:Y:S01]  /*490f0*/  @P1 VIADD R26, R26, 0xff801fff ;  /* 0xff801fff1a1a1836 */ /* 0x000fe20000000000 */
[----:B------:R-:W-:Y:S01]  /*49100*/  ISETP.GE.AND P2, PT, R2, RZ, PT ;  /* 0x000000ff0200720c */ /* 0x000fe20003f46270 */
[----:B------:R-:W-:Y:S01]  /*49110*/  IMAD R9, R20, 0x3802001, RZ ;  /* 0x0380200114097824 */ /* 0x000fe200078e02ff */
[----:B------:R-:W-:Y:S01]  /*49120*/  @!P0 IADD3 R24, PT, PT, R24, 0x7fe001, RZ ;  /* 0x007fe00118188810 */ /* 0x000fe20007ffe0ff */
[----:B------:R-:W-:Y:S01]  /*49130*/  @!P5 VIADD R3, R3, 0x7fe001 ;  /* 0x007fe0010303d836 */ /* 0x000fe20000000000 */
[----:B------:R-:W-:Y:S01]  /*49140*/  ISETP.GE.AND P0, PT, R26, RZ, PT ;  /* 0x000000ff1a00720c */ /* 0x000fe20003f06270 */
[----:B------:R0:W-:Y:S01]  /*49150*/  STL [R1+0x4e94], R40 ;  /* 0x004e942801007387 */ /* 0x0001e20000100800 */
[----:B------:R-:W-:Y:S01]  /*49160*/  SHF.R.S32.HI R7, RZ, 0x1f, R9 ;  /* 0x0000001fff077819 */ /* 0x000fe20000011409 */
[----:B------:R-:W-:-:S02]  /*49170*/  IMAD.IADD R6, R6, 0x1, R57 ;  /* 0x0000000106067824 */ /* 0x000fc400078e0239 */
[----:B------:R1:W-:Y:S02]  /*49180*/  STL [R1+0x4e8c], R0 ;  /* 0x004e8c0001007387 */ /* 0x0003e40000100800 */
[----:B------:R-:W-:Y:S02]  /*49190*/  IMAD R7, R7, -0x7fe001, RZ ;  /* 0xff801fff07077824 */ /* 0x000fe400078e02ff */
[----:B0-----:R-:W-:-:S04]  /*491a0*/  IMAD.HI.U32 R40, R9, -0x7fe001, R20 ;  /* 0xff801fff09287827 */ /* 0x001fc800078e0014 */
[----:B------:R-:W-:Y:S01]  /*491b0*/  IMAD.WIDE R20, R3, UR4, RZ ;  /* 0x0000000403147c25 */ /* 0x000fe2000f8e02ff */
[----:B------:R-:W-:-:S03]  /*491c0*/  @!P2 IADD3 R2, PT, PT, R2, 0x7fe001, RZ ;  /* 0x007fe0010202a810 */ /* 0x000fc60007ffe0ff */
[----:B------:R-:W-:Y:S02]  /*491d0*/  IMAD R23, R20, 0x3802001, RZ ;  /* 0x0380200114177824 */ /* 0x000fe400078e02ff */
[C-C-:B-1----:R-:W-:Y:S01]  /*491e0*/  IMAD.IADD R0, R61.reuse, 0x1, -R16.reuse ;  /* 0x000000013d007824 */ /* 0x142fe200078e0a10 */
[----:B------:R0:W-:Y:S01]  /*491f0*/  STL [R1+0x4e9c], R36 ;  /* 0x004e9c2401007387 */ /* 0x0001e20000100800 */
[----:B------:R-:W-:Y:S02]  /*49200*/  IMAD.IADD R16, R61, 0x1, R16 ;  /* 0x000000013d107824 */ /* 0x000fe400078e0210 */
[----:B------:R-:W-:Y:S01]  /*49210*/  @!P0 VIADD R26, R26, 0x7fe001 ;  /* 0x007fe0011a1a8836 */ /* 0x000fe20000000000 */
[----:B------:R-:W-:Y:S01]  /*49220*/  ISETP.GE.AND P2, PT, R0, RZ, PT ;  /* 0x000000ff0000720c */ /* 0x000fe20003f46270 */
[----:B------:R-:W-:Y:S01]  /*49230*/  IMAD.WIDE R2, R2, UR4, RZ ;  /* 0x0000000402027c25 */ /* 0x000fe2000f8e02ff */
[----:B------:R-:W-:Y:S02]  /*49240*/  ISETP.GT.AND P0, PT, R6, 0x7fe000, PT ;  /* 0x007fe0000600780c */ /* 0x000fe40003f04270 */
[----:B0-----:R-:W-:-:S02]  /*49250*/  IADD3 R36, PT, PT, R40, -R9, R7 ;  /* 0x8000000928247210 */ /* 0x001fc40007ffe007 */
[----:B------:R-:W-:Y:S01]  /*49260*/  SHF.R.S32.HI R7, RZ, 0x1f, R23 ;  /* 0x0000001fff077819 */ /* 0x000fe20000011417 */
[----:B------:R-:W0:Y:S01]  /*49270*/  LDCU UR5, c[0x3][UR6+-0x60] ;  /* 0x00fff400060577ac */ /* 0x000e220008000800 */
[----:B------:R-:W-:-:S03]  /*49280*/  ISETP.GT.AND P1, PT, R16, 0x7fe000, PT ;  /* 0x007fe0001000780c */ /* 0x000fc60003f24270 */
[----:B------:R-:W-:Y:S02]  /*49290*/  IMAD R9, R7, -0x7fe001, RZ ;  /* 0xff801fff07097824 */ /* 0x000fe400078e02ff */
[----:B------:R-:W-:Y:S01]  /*492a0*/  IMAD R7, R2, 0x3802001, RZ ;  /* 0x0380200102077824 */ /* 0x000fe200078e02ff */
[----:B------:R-:W-:Y:S01]  /*492b0*/  ISETP.GE.AND P3, PT, R22, RZ, PT ;  /* 0x000000ff1600720c */ /* 0x000fe20003f66270 */
[----:B------:R1:W-:Y:S01]  /*492c0*/  STL [R1+0x4ea4], R24 ;  /* 0x004ea41801007387 */ /* 0x0003e20000100800 */
[----:B------:R-:W-:Y:S01]  /*492d0*/  @!P2 VIADD R0, R0, 0x7fe001 ;  /* 0x007fe0010000a836 */ /* 0x000fe20000000000 */
[----:B------:R-:W-:Y:S01]  /*492e0*/  @P0 IADD3 R6, PT, PT, R6, -0x7fe001, RZ ;  /* 0xff801fff06060810 */ /* 0x000fe20007ffe0ff */
[----:B-1----:R-:W-:Y:S01]  /*492f0*/  IMAD.HI.U32 R24, R7, -0x7fe001, R2 ;  /* 0xff801fff07187827 */ /* 0x002fe200078e0002 */
[----:B---3--:R-:W-:-:S04]  /*49300*/  IADD3 R2, PT, PT, R18, R59, RZ ;  /* 0x0000003b12027210 */ /* 0x008fc80007ffe0ff */
[----:B------:R-:W-:Y:S01]  /*49310*/  ISETP.GT.AND P2, PT, R2, 0x7fe000, PT ;  /* 0x007fe0000200780c */ /* 0x000fe20003f44270 */
[----:B------:R-:W-:Y:S02]  /*49320*/  IMAD.IADD R18, R18, 0x1, -R59 ;  /* 0x0000000112127824 */ /* 0x000fe400078e0a3b */
[----:B------:R-:W-:Y:S01]  /*49330*/  @P1 VIADD R16, R16, 0xff801fff ;  /* 0xff801fff10101836 */ /* 0x000fe20000000000 */
[----:B------:R-:W-:Y:S01]  /*49340*/  ISETP.GE.AND P1, PT, R6, RZ, PT ;  /* 0x000000ff0600720c */ /* 0x000fe20003f26270 */
[----:B------:R-:W-:Y:S01]  /*49350*/  @!P3 VIADD R22, R22, 0x7fe001 ;  /* 0x007fe0011616b836 */ /* 0x000fe20000000000 */
[----:B------:R-:W-:Y:S01]  /*49360*/  SHF.R.S32.HI R3, RZ, 0x1f, R7 ;  /* 0x0000001fff037819 */ /* 0x000fe20000011407 */
[----:B------:R0:W-:Y:S01]  /*49370*/  STL [R1+0x4ea8], R26 ;  /* 0x004ea81a01007387 */ /* 0x0001e20000100800 */
[----:B------:R-:W-:-:S03]  /*49380*/  ISETP.GE.AND P4, PT, R18, RZ, PT ;  /* 0x000000ff1200720c */ /* 0x000fc60003f86270 */
[----:B------:R1:W-:Y:S01]  /*49390*/  STL [R1+0x4ea0], R22 ;  /* 0x004ea01601007387 */ /* 0x0003e20000100800 */
[----:B0-----:R-:W-:-:S04]  /*493a0*/  IMAD.WIDE R26, R0, UR5, RZ ;  /* 0x00000005001a7c25 */ /* 0x001fc8000f8e02ff */
[----:B------:R-:W-:Y:S02]  /*493b0*/  IMAD R0, R3, -0x7fe001, RZ ;  /* 0xff801fff03007824 */ /* 0x000fe400078e02ff */
[----:B-1----:R-:W-:-:S04]  /*493c0*/  IMAD.HI.U32 R22, R23, -0x7fe001, R20 ;  /* 0xff801fff17167827 */ /* 0x002fc800078e0014 */
[----:B------:R-:W-:Y:S02]  /*493d0*/  IMAD R3, R26, 0x3802001, RZ ;  /* 0x038020011a037824 */ /* 0x000fe400078e02ff */
[C---:B------:R-:W-:Y:S01]  /*493e0*/  IMAD.IADD R20, R19.reuse, 0x1, R48 ;  /* 0x0000000113147824 */ /* 0x040fe200078e0230 */
[----:B------:R-:W-:Y:S01]  /*493f0*/  IADD3 R19, PT, PT, R19, -R48, RZ ;  /* 0x8000003013137210 */ /* 0x000fe20007ffe0ff */
[----:B------:R-:W-:Y:S01]  /*49400*/  @P2 VIADD R2, R2, 0xff801fff ;  /* 0xff801fff02022836 */ /* 0x000fe20000000000 */
[----:B------:R-:W-:Y:S02]  /*49410*/  IADD3 R24, PT, PT, R24, -R7, R0 ;  /* 0x8000000718187210 */ /* 0x000fe40007ffe000 */
[----:B------:R-:W-:Y:S02]  /*49420*/  SHF.R.S32.HI R0, RZ, 0x1f, R3 ;  /* 0x0000001fff007819 */ /* 0x000fe40000011403 */
[----:B------:R-:W-:Y:S02]  /*49430*/  @!P1 IADD3 R6, PT, PT, R6, 0x7fe001, RZ ;  /* 0x007fe00106069810 */ /* 0x000fe40007ffe0ff */
[----:B------:R-:W-:-:S02]  /*49440*/  ISETP.GE.AND P2, PT, R19, RZ, PT ;  /* 0x000000ff1300720c */ /* 0x000fc40003f46270 */
[----:B------:R-:W-:Y:S01]  /*49450*/  ISETP.GE.AND P1, PT, R2, RZ, PT ;  /* 0x000000ff0200720c */ /* 0x000fe20003f26270 */
[----:B------:R-:W-:Y:S01]  /*49460*/  @!P4 VIADD R18, R18, 0x7fe001 ;  /* 0x007fe0011212c836 */ /* 0x000fe20000000000 */
[----:B------:R-:W-:Y:S01]  /*49470*/  IADD3 R22, PT, PT, R22, -R23, R9 ;  /* 0x8000001716167210 */ /* 0x000fe20007ffe009 */
[----:B------:R-:W-:Y:S01]  /*49480*/  IMAD.HI.U32 R26, R3, -0x7fe001, R26 ;  /* 0xff801fff031a7827 */ /* 0x000fe200078e001a */
[----:B------:R0:W-:Y:S01]  /*49490*/  STL [R1+0x4eb4], R36 ;  /* 0x004eb42401007387 */ /* 0x0001e20000100800 */
[----:B------:R-:W-:Y:S02]  /*494a0*/  ISETP.GE.AND P3, PT, R16, RZ, PT ;  /* 0x000000ff1000720c */ /* 0x000fe40003f66270 */
[----:B------:R-:W-:Y:S01]  /*494b0*/  IMAD R0, R0, -0x7fe001, RZ ;  /* 0xff801fff00007824 */ /* 0x000fe200078e02ff */
[----:B------:R1:W-:Y:S01]  /*494c0*/  STL [R1+0x4eb8], R22 ;  /* 0x004eb81601007387 */ /* 0x0003e20000100800 */
[----:B0-----:R-:W-:Y:S01]  /*494d0*/  IMAD.WIDE R36, R18, UR5, RZ ;  /* 0x0000000512247c25 */ /* 0x001fe2000f8e02ff */
[----:B------:R-:W-:-:S02]  /*494e0*/  ISETP.GT.AND P0, PT, R20, 0x7fe000, PT ;  /* 0x007fe0001400780c */ /* 0x000fc40003f04270 */
[----:B-1----:R-:W-:Y:S01]  /*494f0*/  IADD3 R22, PT, PT, R26, -R3, R0 ;  /* 0x800000031a167210 */ /* 0x002fe20007ffe000 */
[----:B------:R-:W-:Y:S01]  /*49500*/  IMAD R7, R36, 0x3802001, RZ ;  /* 0x0380200124077824 */ /* 0x000fe200078e02ff */
[----:B------:R-:W-:Y:S01]  /*49510*/  IADD3 R0, PT, PT, R4, -R49, RZ ;  /* 0x8000003104007210 */ /* 0x000fe20007ffe0ff */
[----:B------:R0:W-:Y:S01]  /*49520*/  STL [R1+0x4eac], R6 ;  /* 0x004eac0601007387 */ /* 0x0001e20000100800 */
[----:B------:R-:W-:Y:S02]  /*49530*/  @!P2 VIADD R19, R19, 0x7fe001 ;  /* 0x007fe0011313a836 */ /* 0x000fe40000000000 */
[----:B------:R-:W-:Y:S01]  /*49540*/  @!P1 VIADD R2, R2, 0x7fe001 ;  /* 0x007fe00102029836 */ /* 0x000fe20000000000 */
[----:B------:R-:W-:Y:S02]  /*49550*/  ISETP.GE.AND P1, PT, R0, RZ, PT ;  /* 0x000000ff0000720c */ /* 0x000fe40003f26270 */
[----:B------:R-:W-:Y:S01]  /*49560*/  SHF.R.S32.HI R3, RZ, 0x1f, R7 ;  /* 0x0000001fff037819 */ /* 0x000fe20000011407 */
[----:B------:R-:W-:-:S04]  /*49570*/  IMAD.WIDE R18, R19, UR5, RZ ;  /* 0x0000000513127c25 */ /* 0x000fc8000f8e02ff */
[----:B0-----:R-:W-:Y:S01]  /*49580*/  IMAD.IADD R6, R13, 0x1, -R14 ;  /* 0x000000010d067824 */ /* 0x001fe200078e0a0e */
[----:B------:R-:W0:Y:S01]  /*49590*/  LDCU UR4, c[0x3][UR6+-0x64] ;  /* 0x00fff380060477ac */ /* 0x000e220008000800 */
[----:B------:R-:W-:Y:S02]  /*495a0*/  @!P3 VIADD R16, R16, 0x7fe001 ;  /* 0x007fe0011010b836 */ /* 0x000fe40000000000 */
[----:B------:R-:W-:Y:S01]  /*495b0*/  IMAD.HI.U32 R26, R7, -0x7fe001, R36 ;  /* 0xff801fff071a7827 */ /* 0x000fe200078e0024 */
[----:B------:R-:W-:-:S03]  /*495c0*/  ISETP.GE.AND P3, PT, R6, RZ, PT ;  /* 0x000000ff0600720c */ /* 0x000fc60003f66270 */
[----:B------:R-:W-:Y:S01]  /*495d0*/  IMAD R3, R3, -0x7fe001, RZ ;  /* 0xff801fff03037824 */ /* 0x000fe200078e02ff */
[----:B------:R-:W-:Y:S01]  /*495e0*/  IADD3 R4, PT, PT, R4, R49, RZ ;  /* 0x0000003104047210 */ /* 0x000fe20007ffe0ff */
[----:B------:R-:W-:Y:S01]  /*495f0*/  IMAD R9, R18, 0x3802001, RZ ;  /* 0x0380200112097824 */ /* 0x000fe200078e02ff */
[----:B------:R1:W-:Y:S01]  /*49600*/  STL [R1+0x4ec0], R16 ;  /* 0x004ec01001007387 */ /* 0x0003e20000100800 */
[----:B------:R-:W-:Y:S01]  /*49610*/  @P0 VIADD R20, R20, 0xff801fff ;  /* 0xff801fff14140836 */ /* 0x000fe20000000000 */
[----:B------:R-:W-:Y:S02]  /*49620*/  ISETP.GT.AND P0, PT, R4, 0x7fe000, PT ;  /* 0x007fe0000400780c */ /* 0x000fe40003f04270 */
[----:B------:R-:W-:Y:S02]  /*49630*/  @!P1 IADD3 R0, PT, PT, R0, 0x7fe001, RZ ;  /* 0x007fe00100009810 */ /* 0x000fe40007ffe0ff */
[----:B-1----:R-:W-:Y:S02]  /*49640*/  IADD3 R16, PT, PT, R26, -R7, R3 ;  /* 0x800000071a107210 */ /* 0x002fe40007ffe003 */
[----:B------:R-:W-:Y:S01]  /*49650*/  SHF.R.S32.HI R3, RZ, 0x1f, R9 ;  /* 0x0000001fff037819 */ /* 0x000fe20000011409 */
[----:B------:R1:W-:Y:S01]  /*49660*/  STL [R1+0x4ec4], R2 ;  /* 0x004ec40201007387 */ /* 0x0003e20000100800 */
[----:B------:R-:W-:Y:S01]  /*49670*/  ISETP.GE.AND P2, PT, R20, RZ, PT ;  /* 0x000000ff1400720c */ /* 0x000fe20003f46270 */
[----:B------:R-:W-:Y:S01]  /*49680*/  IMAD.HI.U32 R18, R9, -0x7fe001, R18 ;  /* 0xff801fff09127827 */ /* 0x000fe200078e0012 */
[----:B------:R-:W-:-:S03]  /*49690*/  @!P3 IADD3 R6, PT, PT, R6, 0x7fe001, RZ ;  /* 0x007fe0010606b810 */ /* 0x000fc60007ffe0ff */
[----:B------:R-:W-:Y:S01]  /*496a0*/  IMAD R7, R3, -0x7fe001, RZ ;  /* 0xff801fff03077824 */ /* 0x000fe200078e02ff */
[----:B------:R2:W-:Y:S01]  /*496b0*/  STL [R1+0x4ed4], R16 ;  /* 0x004ed41001007387 */ /* 0x0005e20000100800 */
[----:B-1----:R-:W-:-:S03]  /*496c0*/  IMAD.WIDE R2, R0, UR5, RZ ;  /* 0x0000000500027c25 */ /* 0x002fc6000f8e02ff */
[----:B------:R-:W-:Y:S01]  /*496d0*/  IADD3 R0, PT, PT, R18, -R9, R7 ;  /* 0x8000000912007210 */ /* 0x000fe20007ffe007 */
[----:B------:R-:W-:Y:S02]  /*496e0*/  IMAD.IADD R14, R13, 0x1, R14 ;  /* 0x000000010d0e7824 */ /* 0x000fe400078e020e */
[----:B------:R-:W-:Y:S02]  /*496f0*/  IMAD R13, R2, 0x3802001, RZ ;  /* 0x03802001020d7824 */ /* 0x000fe400078e02ff */
[----:B--2---:R-:W-:Y:S02]  /*49700*/  IMAD.IADD R16, R15, 0x1, R50 ;  /* 0x000000010f107824 */ /* 0x004fe400078e0232 */
[----:B0-----:R-:W-:-:S04]  /*49710*/  IMAD.WIDE R6, R6, UR4, RZ ;  /* 0x0000000406067c25 */ /* 0x001fc8000f8e02ff */
[----:B------:R-:W-:Y:S02]  /*49720*/  IMAD.IADD R15, R15, 0x1, -R50 ;  /* 0x000000010f0f7824 */ /* 0x000fe400078e0a32 */
[----:B------:R-:W-:Y:S01]  /*49730*/  @P0 VIADD R4, R4, 0xff801fff ;  /* 0xff801fff04040836 */ /* 0x000fe20000000000 */
[----:B------:R-:W-:Y:S01]  /*49740*/  ISETP.GT.AND P0, PT, R14, 0x7fe000, PT ;  /* 0x007fe0000e00780c */ /* 0x000fe20003f04270 */
[----:B------:R-:W-:Y:S01]  /*49750*/  IMAD.HI.U32 R18, R13, -0x7fe001, R2 ;  /* 0xff801fff0d127827 */ /* 0x000fe200078e0002 */
[----:B------:R-:W-:-:S03]  /*49760*/  ISETP.GE.AND P3, PT, R15, RZ, PT ;  /* 0x000000ff0f00720c */ /* 0x000fc60003f66270 */
[----:B------:R-:W-:Y:S01]  /*49770*/  IMAD R3, R6, 0x3802001, RZ ;  /* 0x0380200106037824 */ /* 0x000fe200078e02ff */
[----:B------:R0:W-:Y:S01]  /*49780*/  STL [R1+0x4ed8], R0 ;  /* 0x004ed80001007387 */ /* 0x0001e20000100800 */
[----:B------:R-:W-:Y:S01]  /*49790*/  @!P2 VIADD R20, R20, 0x7fe001 ;  /* 0x007fe0011414a836 */ /* 0x000fe20000000000 */
[----:B------:R-:W-:Y:S02]  /*497a0*/  ISETP.GE.AND P2, PT, R4, RZ, PT ;  /* 0x000000ff0400720c */ /* 0x000fe40003f46270 */
[----:B------:R-:W-:Y:S02]  /*497b0*/  SHF.R.S32.HI R9, RZ, 0x1f, R13 ;  /* 0x0000001fff097819 */ /* 0x000fe4000001140d */
[----:B------:R1:W-:Y:S01]  /*497c0*/  STL [R1+0x4ec8], R20 ;  /* 0x004ec81401007387 */ /* 0x0003e20000100800 */
[----:B0-----:R-:W-:Y:S01]  /*497d0*/  SHF.R.S32.HI R0, RZ, 0x1f, R3 ;  /* 0x0000001fff007819 */ /* 0x001fe20000011403 */
[----:B------:R-:W-:Y:S01]  /*497e0*/  IMAD.IADD R19, R17, 0x1, -R58 ;  /* 0x0000000111137824 */ /* 0x000fe200078e0a3a */
[----:B------:R-:W-:-:S03]  /*497f0*/  @P0 IADD3 R14, PT, PT, R14, -0x7fe001, RZ ;  /* 0xff801fff0e0e0810 */ /* 0x000fc60007ffe0ff */
[----:B------:R-:W-:Y:S02]  /*49800*/  IMAD R0, R0, -0x7fe001, RZ ;  /* 0xff801fff00007824 */ /* 0x000fe400078e02ff */
[----:B-1----:R-:W-:Y:S01]  /*49810*/  IMAD.HI.U32 R20, R3, -0x7fe001, R6 ;  /* 0xff801fff03147827 */ /* 0x002fe200078e0006 */
[----:B------:R-:W-:-:S03]  /*49820*/  ISETP.GE.AND P0, PT, R14, RZ, PT ;  /* 0x000000ff0e00720c */ /* 0x000fc60003f06270 */
[----:B------:R-:W-:Y:S01]  /*49830*/  @!P3 VIADD R15, R15, 0x7fe001 ;  /* 0x007fe0010f0fb836 */ /* 0x000fe20000000000 */
[----:B------:R-:W-:Y:S01]  /*49840*/  IADD3 R20, PT, PT, R20, -R3, R0 ;  /* 0x8000000314147210 */ /* 0x000fe20007ffe000 */
[----:B------:R-:W-:Y:S01]  /*49850*/  IMAD R9, R9, -0x7fe001, RZ ;  /* 0xff801fff09097824 */ /* 0x000fe200078e02ff */
[----:B------:R-:W-:Y:S01]  /*49860*/  IADD3 R0, PT, PT, R5, -R62, RZ ;  /* 0x8000003e05007210 */ /* 0x000fe20007ffe0ff */
[----:B------:R-:W-:Y:S01]  /*49870*/  @!P2 VIADD R4, R4, 0x7fe001 ;  /* 0x007fe0010404a836 */ /* 0x000fe20000000000 */
[----:B------:R-:W-:Y:S01]  /*49880*/  ISETP.GT.AND P1, PT, R16, 0x7fe000, PT ;  /* 0x007fe0001000780c */ /* 0x000fe20003f24270 */
[----:B------:R-:W-:Y:S01]  /*49890*/  IMAD.WIDE R2, R15, UR4, RZ ;  /* 0x000000040f027c25 */ /* 0x000fe2000f8e02ff */
[----:B------:R-:W-:Y:S02]  /*498a0*/  ISETP.GE.AND P2, PT, R19, RZ, PT ;  /* 0x000000ff1300720c */ /* 0x000fe40003f46270 */
[----:B------:R-:W-:Y:S02]  /*498b0*/  ISETP.GE.AND P3, PT, R0, RZ, PT ;  /* 0x000000ff0000720c */ /* 0x000fe40003f66270 */
[----:B------:R-:W-:Y:S01]  /*498c0*/  IADD3 R18, PT, PT, R18, -R13, R9 ;  /* 0x8000000d12127210 */ /* 0x000fe20007ffe009 */
[----:B------:R-:W-:-:S02]  /*498d0*/  IMAD R13, R2, 0x3802001, RZ ;  /* 0x03802001020d7824 */ /* 0x000fc400078e02ff */
[----:B------:R-:W-:Y:S02]  /*498e0*/  IMAD.IADD R6, R17, 0x1, R58 ;  /* 0x0000000111067824 */ /* 0x000fe400078e023a */
[----:B------:R-:W-:Y:S01]  /*498f0*/  IMAD.HI.U32 R3, R13, -0x7fe001, R2 ;  /* 0xff801fff0d037827 */ /* 0x000fe200078e0002 */
[----:B------:R-:W-:-:S03]  /*49900*/  SHF.R.S32.HI R2, RZ, 0x1f, R13 ;  /* 0x0000001fff027819 */ /* 0x000fc6000001140d */
[----:B------:R-:W-:Y:S01]  /*49910*/  @!P0 VIADD R14, R14, 0x7fe001 ;  /* 0x007fe0010e0e8836 */ /* 0x000fe20000000000 */
[----:B------:R-:W-:Y:S01]  /*49920*/  ISETP.GT.AND P0, PT, R6, 0x7fe000, PT ;  /* 0x007fe0000600780c */ /* 0x000fe20003f04270 */
[----:B------:R-:W-:Y:S01]  /*49930*/  @!P2 VIADD R19, R19, 0x7fe001 ;  /* 0x007fe0011313a836 */ /* 0x000fe20000000000 */
[----:B------:R-:W-:Y:S01]  /*49940*/  @P1 IADD3 R16, PT, PT, R16, -0x7fe001, RZ ;  /* 0xff801fff10101810 */ /* 0x000fe20007ffe0ff */
[----:B------:R-:W-:Y:S01]  /*49950*/  IMAD R2, R2, -0x7fe001, RZ ;  /* 0xff801fff02027824 */ /* 0x000fe200078e02ff */
[----:B------:R-:W-:Y:S01]  /*49960*/  @!P3 IADD3 R0, PT, PT, R0, 0x7fe001, RZ ;  /* 0x007fe0010000b810 */ /* 0x000fe20007ffe0ff */
[----:B------:R0:W-:Y:S01]  /*49970*/  STL [R1+0x4ecc], R4 ;  /* 0x004ecc0401007387 */ /* 0x0001e20000100800 */
[----:B------:R-:W-:-:S03]  /*49980*/  ISETP.GE.AND P1, PT, R16, RZ, PT ;  /* 0x000000ff1000720c */ /* 0x000fc60003f26270 */
[----:B------:R1:W-:Y:S01]  /*49990*/  STL [R1+0x4edc], R18 ;  /* 0x004edc1201007387 */ /* 0x0003e20000100800 */
[----:B------:R-:W2:Y:S03]  /*499a0*/  LDCU UR5, c[0x3][UR6+-0x68] ;  /* 0x00fff300060577ac */ /* 0x000ea60008000800 */
[----:B------:R3:W-:Y:S01]  /*499b0*/  STL [R1+0x4ee0], R14 ;  /* 0x004ee00e01007387 */ /* 0x0007e20000100800 */
[----:B0-----:R-:W-:Y:S01]  /*499c0*/  IADD3 R4, PT, PT, R10, -R11, RZ ;  /* 0x8000000b0a047210 */ /* 0x001fe20007ffe0ff */
[----:B-1----:R-:W-:-:S03]  /*499d0*/  IMAD.WIDE R18, R19, UR4, RZ ;  /* 0x0000000413127c25 */ /* 0x002fc6000f8e02ff */
[----:B------:R-:W-:Y:S02]  /*499e0*/  ISETP.GE.AND P4, PT, R4, RZ, PT ;  /* 0x000000ff0400720c */ /* 0x000fe40003f86270 */
[----:B---3--:R-:W-:Y:S01]  /*499f0*/  IADD3 R14, PT, PT, R3, -R13, R2 ;  /* 0x8000000d030e7210 */ /* 0x008fe20007ffe002 */
[----:B------:R-:W-:-:S04]  /*49a00*/  IMAD.WIDE R2, R0, UR4, RZ ;  /* 0x0000000400027c25 */ /* 0x000fc8000f8e02ff */
[----:B------:R-:W-:Y:S02]  /*49a10*/  IMAD R9, R18, 0x3802001, RZ ;  /* 0x0380200112097824 */ /* 0x000fe400078e02ff */
[----:B------:R-:W-:Y:S02]  /*49a20*/  IMAD.IADD R0, R5, 0x1, R62 ;  /* 0x0000000105007824 */ /* 0x000fe400078e023e */
[----:B------:R-:W-:Y:S01]  /*49a30*/  @P0 VIADD R6, R6, 0xff801fff ;  /* 0xff801fff06060836 */ /* 0x000fe20000000000 */
[----:B------:R-:W-:Y:S02]  /*49a40*/  SHF.R.S32.HI R7, RZ, 0x1f, R9 ;  /* 0x0000001fff077819 */ /* 0x000fe40000011409 */
[----:B------:R-:W-:Y:S01]  /*49a50*/  ISETP.GT.AND P0, PT, R0, 0x7fe000, PT ;  /* 0x007fe0000000780c */ /* 0x000fe20003f04270 */
[----:B------:R-:W-:Y:S02]  /*49a60*/  @!P1 VIADD R16, R16, 0x7fe001 ;  /* 0x007fe00110109836 */ /* 0x000fe40000000000 */
[----:B------:R-:W-:Y:S01]  /*49a70*/  IMAD.HI.U32 R18, R9, -0x7fe001, R18 ;  /* 0xff801fff09127827 */ /* 0x000fe200078e0012 */
[----:B------:R-:W-:-:S03]  /*49a80*/  @!P4 IADD3 R4, PT, PT, R4, 0x7fe001, RZ ;  /* 0x007fe0010404c810 */ /* 0x000fc60007ffe0ff */
[----:B------:R-:W-:Y:S02]  /*49a90*/  IMAD R7, R7, -0x7fe001, RZ ;  /* 0xff801fff07077824 */ /* 0x000fe400078e02ff */
[----:B------:R-:W-:Y:S01]  /*49aa0*/  IMAD R5, R2, 0x3802001, RZ ;  /* 0x0380200102057824 */ /* 0x000fe200078e02ff */
[----:B------:R0:W-:Y:S01]  /*49ab0*/  STL [R1+0x4ee4], R16 ;  /* 0x004ee41001007387 */ /* 0x0001e20000100800 */
[----:B------:R-:W-:Y:S01]  /*49ac0*/  IMAD.IADD R10, R10, 0x1, R11 ;  /* 0x000000010a0a7824 */ /* 0x000fe200078e020b */
[----:B------:R-:W-:Y:S01]  /*49ad0*/  ISETP.GE.AND P2, PT, R6, RZ, PT ;  /* 0x000000ff0600720c */ /* 0x000fe20003f46270 */
[----:B------:R-:W-:Y:S01]  /*49ae0*/  @P0 VIADD R0, R0, 0xff801fff ;  /* 0xff801fff00000836 */ /* 0x000fe20000000000 */
[----:B------:R2:W-:Y:S01]  /*49af0*/  STL [R1+0x4ef0], R20 ;  /* 0x004ef01401007387 */ /* 0x0005e20000100800 */
[----:B0-----:R-:W-:Y:S02]  /*49b00*/  IADD3 R16, PT, PT, R18, -R9, R7 ;  /* 0x8000000912107210 */ /* 0x001fe40007ffe007 */
[----:B------:R-:W-:Y:S01]  /*49b10*/  SHF.R.S32.HI R7, RZ, 0x1f, R5 ;  /* 0x0000001fff077819 */ /* 0x000fe20000011405 */
[----:B--2---:R-:W-:Y:S01]  /*49b20*/  IMAD.WIDE R20, R4, UR5, RZ ;  /* 0x0000000504147c25 */ /* 0x004fe2000f8e02ff */
[----:B-----5:R-:W-:-:S02]  /*49b30*/  IADD3 R4, PT, PT, R52, R41, RZ ;  /* 0x0000002934047210 */ /* 0x020fc40007ffe0ff */
[----:B------:R-:W-:Y:S01]  /*49b40*/  ISETP.GT.AND P1, PT, R10, 0x7fe000, PT ;  /* 0x007fe0000a00780c */ /* 0x000fe20003f24270 */
[----:B------:R-:W-:Y:S01]  /*49b50*/  IMAD.HI.U32 R18, R5, -0x7fe001, R2 ;  /* 0xff801fff05127827 */ /* 0x000fe200078e0002 */
[----:B------:R-:W-:-:S03]  /*49b60*/  ISETP.GE.AND P6, PT, R0, RZ, PT ;  /* 0x000000ff0000720c */ /* 0x000fc60003fc6270 */
[----:B------:R-:W-:Y:S01]  /*49b70*/  IMAD R2, R7, -0x7fe001, RZ ;  /* 0xff801fff07027824 */ /* 0x000fe200078e02ff */
[----:B------:R-:W-:Y:S01]  /*49b80*/  ISETP.GT.AND P0, PT, R4, 0x7fe000, PT ;  /* 0x007fe0000400780c */ /* 0x000fe20003f04270 */
[----:B------:R0:W-:Y:S01]  /*49b90*/  STL [R1+0x4ef4], R14 ;  /* 0x004ef40e01007387 */ /* 0x0001e20000100800 */
[----:B------:R-:W-:Y:S02]  /*49ba0*/  IMAD.IADD R3, R52, 0x1, -R41 ;  /* 0x0000000134037824 */ /* 0x000fe400078e0a29 */
[----:B------:R-:W-:Y:S01]  /*49bb0*/  IADD3 R18, PT, PT, R18, -R5, R2 ;  /* 0x8000000512127210 */ /* 0x000fe20007ffe002 */
[C---:B------:R-:W-:Y:S01]  /*49bc0*/  IMAD.IADD R2, R8.reuse, 0x1, R51 ;  /* 0x0000000108027824 */ /* 0x040fe200078e0233 */
[----:B------:R-:W-:Y:S02]  /*49bd0*/  IADD3 R8, PT, PT, R8, -R51, RZ ;  /* 0x8000003308087210 */ /* 0x000fe40007ffe0ff */
[C---:B0-----:R-:W-:Y:S01]  /*49be0*/  IADD3 R14, PT, PT, R12.reuse, R43, RZ ;  /* 0x0000002b0c0e7210 */ /* 0x041fe20007ffe0ff */
[----:B------:R-:W-:Y:S01]  /*49bf0*/  IMAD.IADD R12, R12, 0x1, -R43 ;  /* 0x000000010c0c7824 */ /* 0x000fe200078e0a2b */
[----:B------:R-:W-:Y:S01]  /*49c00*/  ISETP.GE.AND P5, PT, R8, RZ, PT ;  /* 0x000000ff0800720c */ /* 0x000fe20003fa6270 */
[----:B------:R-:W-:Y:S01]  /*49c10*/  @!P2 VIADD R6, R6, 0x7fe001 ;  /* 0x007fe0010606a836 */ /* 0x000fe20000000000 */
[----:B------:R-:W-:-:S02]  /*49c20*/  ISETP.GE.AND P2, PT, R3, RZ, PT ;  /* 0x000000ff0300720c */ /* 0x000fc40003f46270 */
[----:B------:R-:W-:Y:S01]  /*49c30*/  ISETP.GE.AND P4, PT, R12, RZ, PT ;  /* 0x000000ff0c00720c */ /* 0x000fe20003f86270 */
[----:B------:R-:W-:Y:S02]  /*49c40*/  IMAD R7, R20, 0x3802001, RZ ;  /* 0x0380200114077824 */ /* 0x000fe400078e02ff */
[----:B------:R-:W-:Y:S01]  /*49c50*/  @P1 VIADD R10, R10, 0xff801fff ;  /* 0xff801fff0a0a1836 */ /* 0x000fe20000000000 */
[----:B------:R-:W-:Y:S01]  /*49c60*/  ISETP.GT.AND P3, PT, R14, 0x7fe000, PT ;  /* 0x007fe0000e00780c */ /* 0x000fe20003f64270 */
[----:B------:R-:W-:Y:S01]  /*49c70*/  @!P6 VIADD R0, R0, 0x7fe001 ;  /* 0x007fe0010000e836 */ /* 0x000fe20000000000 */
[----:B------:R-:W-:Y:S01]  /*49c80*/  ISETP.GT.AND P6, PT, R2, 0x7fe000, PT ;  /* 0x007fe0000200780c */ /* 0x000fe20003fc4270 */
[----:B------:R-:W-:Y:S01]  /*49c90*/  @P0 VIADD R4, R4, 0xff801fff ;  /* 0xff801fff04040836 */ /* 0x000fe20000000000 */
[----:B------:R-:W-:Y:S02]  /*49ca0*/  SHF.R.S32.HI R5, RZ, 0x1f, R7 ;  /* 0x0000001fff057819 */ /* 0x000fe40000011407 */
[----:B------:R-:W-:-:S02]  /*49cb0*/  ISETP.GE.AND P1, PT, R10, RZ, PT ;  /* 0x000000ff0a00720c */ /* 0x000fc40003f26270 */
[----:B------:R-:W-:Y:S01]  /*49cc0*/  ISETP.GE.AND P0, PT, R4, RZ, PT ;  /* 0x000000ff0400720c */ /* 0x000fe20003f06270 */
[----:B------:R-:W-:Y:S01]  /*49cd0*/  IMAD.HI.U32 R20, R7, -0x7fe001, R20 ;  /* 0xff801fff07147827 */ /* 0x000fe200078e0014 */
[----:B------:R-:W-:-:S03]  /*49ce0*/  @!P4 IADD3 R12, PT, PT, R12, 0x7fe001, RZ ;  /* 0x007fe0010c0cc810 */ /* 0x000fc60007ffe0ff */
[----:B------:R-:W-:Y:S02]  /*49cf0*/  IMAD R5, R5, -0x7fe001, RZ ;  /* 0xff801fff05057824 */ /* 0x000fe400078e02ff */
[----:B------:R-:W-:Y:S02]  /*49d00*/  @!P2 VIADD R3, R3, 0x7fe001 ;  /* 0x007fe0010303a836 */ /* 0x000fe40000000000 */
[----:B------:R-:W-:Y:S01]  /*49d10*/  @!P5 VIADD R8, R8, 0x7fe001 ;  /* 0x007fe0010808d836 */ /* 0x000fe20000000000 */
[----:B------:R0:W-:Y:S01]  /*49d20*/  STL [R1+0x4ef8], R16 ;  /* 0x004ef81001007387 */ /* 0x0001e20000100800 */
[----:B------:R-:W-:-:S03]  /*49d30*/  IMAD.WIDE R12, R12, UR5, RZ ;  /* 0x000000050c0c7c25 */ /* 0x000fc6000f8e02ff */
[----:B------:R1:W-:Y:S01]  /*49d40*/  STL [R1+0x4ee8], R6 ;  /* 0x004ee80601007387 */ /* 0x0003e20000100800 */
[----:B------:R-:W-:Y:S01]  /*49d50*/  IMAD.WIDE R8, R8, UR5, RZ ;  /* 0x0000000508087c25 */ /* 0x000fe2000f8e02ff */
[----:B------:R-:W-:Y:S02]  /*49d60*/  @!P1 IADD3 R10, PT, PT, R10, 0x7fe001, RZ ;  /* 0x007fe0010a0a9810 */ /* 0x000fe40007ffe0ff */
[----:B0-----:R-:W-:Y:S01]  /*49d70*/  IADD3 R16, PT, PT, R20, -R7, R5 ;  /* 0x8000000714107210 */ /* 0x001fe20007ffe005 */
[----:B------:R-:W-:Y:S02]  /*49d80*/  @P3 VIADD R14, R14, 0xff801fff ;  /* 0xff801fff0e0e3836 */ /* 0x000fe40000000000 */
[----:B------:R-:W-:Y:S02]  /*49d90*/  @P6 VIADD R2, R2, 0xff801fff ;  /* 0xff801fff02026836 */ /* 0x000fe40000000000 */
[----:B-1----:R-:W-:Y:S01]  /*49da0*/  IMAD.WIDE R6, R3, UR5, RZ ;  /* 0x0000000503067c25 */ /* 0x002fe2000f8e02ff */
[----:B------:R-:W-:-:S03]  /*49db0*/  @!P0 IADD3 R4, PT, PT, R4, 0x7fe001, RZ ;  /* 0x007fe00104048810 */ /* 0x000fc60007ffe0ff */
[----:B------:R-:W-:Y:S02]  /*49dc0*/  IMAD R5, R6, 0x3802001, RZ ;  /* 0x0380200106057824 */ /* 0x000fe400078e02ff */
[----:B------:R-:W-:Y:S02]  /*49dd0*/  IMAD R15, R12, 0x3802001, RZ ;  /* 0x038020010c0f7824 */ /* 0x000fe400078e02ff */
[----:B------:R-:W-:Y:S01]  /*49de0*/  IMAD R17, R8, 0x3802001, RZ ;  /* 0x0380200108117824 */ /* 0x000fe200078e02ff */
[----:B------:R-:W-:Y:S02]  /*49df0*/  ISETP.GE.AND P1, PT, R14, RZ, PT ;  /* 0x000000ff0e00720c */ /* 0x000fe40003f26270 */
        /* <DEDUP_REMOVED lines=14> */
[----:B------:R-:W-:Y:S01]  /*49ee0*/  IADD3 R0, PT, PT, R12, -R15, R11 ;  /* 0x8000000f0c007210 */ /* 0x000fe20007ffe00b */
[----:B------:R-:W-:Y:S01]  /*49ef0*/  @!P0 VIADD R2, R2, 0x7fe001 ;  /* 0x007fe00102028836 */ /* 0x000fe20000000000 */
        /* <DEDUP_REMOVED lines=16> */
[----:B-1----:R-:W-:-:S04]  /*4a000*/  IADD3 R4, PT, PT, R3, R16, RZ ;  /* 0x0000001003047210 */ /* 0x002fc80007ffe0ff */
[----:B------:R-:W-:-:S13]  /*4a010*/  ISETP.GT.AND P0, PT, R4, 0x7fe000, PT ;  /* 0x007fe0000400780c */ /* 0x000fda0003f04270 */
[----:B------:R-:W-:-:S05]  /*4a020*/  @P0 VIADD R4, R4, 0xff801fff ;  /* 0xff801fff04040836 */ /* 0x000fca0000000000 */
[----:B------:R-:W-:-:S13]  /*4a030*/  ISETP.GE.AND P0, PT, R4, RZ, PT ;  /* 0x000000ff0400720c */ /* 0x000fda0003f06270 */
[----:B------:R-:W-:-:S05]  /*4a040*/  @!P0 VIADD R4, R4, 0x7fe001 ;  /* 0x007fe00104048836 */ /* 0x000fca0000000000 */
        /* <DEDUP_REMOVED lines=35> */
[----:B------:R-:W-:Y:S01]  /*4a280*/  IADD3 R3, PT, PT, R3, -R16, RZ ;  /* 0x8000001003037210 */ /* 0x000fe20007ffe0ff */
[----:B------:R-:W0:Y:S02]  /*4a290*/  LDCU UR4, c[0x3][UR6+-0x6c] ;  /* 0x00fff280060477ac */ /* 0x000e240008000800 */
[----:B------:R-:W5:Y:S01]  /*4a2a0*/  LDL R19, [R1+0x4fa8] ;  /* 0x004fa80001137983 */ /* 0x000f620000100800 */
[----:B------:R-:W-:-:S03]  /*4a2b0*/  ISETP.GE.AND P0, PT, R3, RZ, PT ;  /* 0x000000ff0300720c */ /* 0x000fc60003f06270 */
[----:B------:R-:W5:Y:S04]  /*4a2c0*/  LDL R52, [R1+0x4fb8] ;  /* 0x004fb80001347983 */ /* 0x000f680000100800 */
[----:B------:R-:W5:Y:S04]  /*4a2d0*/  LDL R66, [R1+0x4fac] ;  /* 0x004fac0001427983 */ /* 0x000f680000100800 */
[----:B------:R-:W5:Y:S02]  /*4a2e0*/  LDL R53, [R1+0x4fbc] ;  /* 0x004fbc0001357983 */ /* 0x000f640000100800 */
[----:B------:R-:W-:-:S02]  /*4a2f0*/  @!P0 VIADD R3, R3, 0x7fe001 ;  /* 0x007fe00103038836 */ /* 0x000fc40000000000 */
[----:B------:R-:W5:Y:S02]  /*4a300*/  LDL R70, [R1+0x4fc0] ;  /* 0x004fc00001467983 */ /* 0x000f640000100800 */
[----:B0-----:R-:W-:Y:S01]  /*4a310*/  IMAD.WIDE R2, R3, UR4, RZ ;  /* 0x0000000403027c25 */ /* 0x001fe2000f8e02ff */
[----:B------:R-:W0:Y:S01]  /*4a320*/  LDCU UR5, c[0x3][UR6+-0x70] ;  /* 0x00fff200060577ac */ /* 0x000e220008000800 */
[----:B------:R-:W5:Y:S02]  /*4a330*/  LDL R61, [R1+0x4fc4] ;  /* 0x004fc400013d7983 */ /* 0x000f640000100800 */
[----:B------:R-:W-:Y:S02]  /*4a340*/  IMAD R37, R2, 0x3802001, RZ ;  /* 0x0380200102257824 */ /* 0x000fe400078e02ff */
[----:B------:R-:W5:Y:S02]  /*4a350*/  LDL R54, [R1+0x4fd4] ;  /* 0x004fd40001367983 */ /* 0x000f640000100800 */
[----:B------:R-:W-:-:S02]  /*4a360*/  IMAD.HI.U32 R42, R37, -0x7fe001, R2 ;  /* 0xff801fff252a7827 */ /* 0x000fc400078e0002 */
        /* <DEDUP_REMOVED lines=10> */
[----:B------:R-:W-:Y:S02]  /*4a410*/  ISETP.GE.AND P1, PT, R16, RZ, PT ;  /* 0x000000ff1000720c */ /* 0x000fe40003f26270 */
[----:B------:R-:W-:Y:S01]  /*4a420*/  IADD3 R24, PT, PT, R13, R24, RZ ;  /* 0x000000180d187210 */ /* 0x000fe20007ffe0ff */
[C---:B----4-:R-:W-:Y:S01]  /*4a430*/  IMAD.IADD R38, R23.reuse, 0x1, R26 ;  /* 0x0000000117267824 */ /* 0x050fe200078e021a */
[----:B------:R-:W-:Y:S02]  /*4a440*/  IADD3 R23, PT, PT, R23, -R26, RZ ;  /* 0x8000001a17177210 */ /* 0x000fe40007ffe0ff */
[----:B------:R-:W-:-:S07]  /*4a450*/  ISETP.GT.AND P0, PT, R24, 0x7fe000, PT ;  /* 0x007fe0001800780c */ /* 0x000fce0003f04270 */
[----:B------:R-:W-:-:S04]  /*4a460*/  @!P1 VIADD R16, R16, 0x7fe001 ;  /* 0x007fe00110109836 */ /* 0x000fc80000000000 */
[----:B------:R-:W-:-:S04]  /*4a470*/  IMAD.WIDE R26, R16, UR4, RZ ;  /* 0x00000004101a7c25 */ /* 0x000fc8000f8e02ff */
[----:B------:R-:W-:Y:S01]  /*4a480*/  IMAD R3, R26, 0x3802001, RZ ;  /* 0x038020011a037824 */ /* 0x000fe200078e02ff */
[----:B------:R-:W-:Y:S02]  /*4a490*/  SHF.R.S32.HI R13, RZ, 0x1f, R37 ;  /* 0x0000001fff0d7819 */ /* 0x000fe40000011425 */
[----:B------:R-:W-:Y:S02]  /*4a4a0*/  ISETP.GE.AND P2, PT, R23, RZ, PT ;  /* 0x000000ff1700720c */ /* 0x000fe40003f46270 */
[----:B------:R-:W-:Y:S01]  /*4a4b0*/  SHF.R.S32.HI R2, RZ, 0x1f, R3 ;  /* 0x0000001fff027819 */ /* 0x000fe20000011403 */
[----:B------:R-:W-:Y:S02]  /*4a4c0*/  IMAD R16, R13, -0x7fe001, RZ ;  /* 0xff801fff0d107824 */ /* 0x000fe400078e02ff */
[----:B------:R-:W-:-:S04]  /*4a4d0*/  IMAD.HI.U32 R40, R3, -0x7fe001, R26 ;  /* 0xff801fff03287827 */ /* 0x000fc800078e001a */
[----:B------:R-:W-:Y:S02]  /*4a4e0*/  IMAD R13, R2, -0x7fe001, RZ ;  /* 0xff801fff020d7824 */ /* 0x000fe400078e02ff */
[----:B------:R-:W-:Y:S01]  /*4a4f0*/  @P0 VIADD R24, R24, 0xff801fff ;  /* 0xff801fff18180836 */ /* 0x000fe20000000000 */
[----:B------:R-:W-:Y:S02]  /*4a500*/  ISETP.GT.AND P1, PT, R38, 0x7fe000, PT ;  /* 0x007fe0002600780c */ /* 0x000fe40003f24270 */
[----:B------:R-:W-:Y:S01]  /*4a510*/  IADD3 R40, PT, PT, R40, -R3, R13 ;  /* 0x8000000328287210 */ /* 0x000fe20007ffe00d */
[----:B------:R-:W-:Y:S01]  /*4a520*/  @!P2 VIADD R23, R23, 0x7fe001 ;  /* 0x007fe0011717a836 */ /* 0x000fe20000000000 */
[----:B------:R-:W-:Y:S01]  /*4a530*/  ISETP.GE.AND P0, PT, R24, RZ, PT ;  /* 0x000000ff1800720c */ /* 0x000fe20003f06270 */
[----:B------:R-:W3:Y:S01]  /*4a540*/  LDL R13, [R1+0x4fd0] ;  /* 0x004fd000010d7983 */ /* 0x000ee20000100800 */
[----:B--2---:R-:W-:Y:S01]  /*4a550*/  IADD3 R2, PT, PT, R0, -R39, RZ ;  /* 0x8000002700027210 */ /* 0x004fe20007ffe0ff */
[----:B------:R-:W-:-:S03]  /*4a560*/  IMAD.WIDE R26, R23, UR4, RZ ;  /* 0x00000004171a7c25 */ /* 0x000fc6000f8e02ff */
[----:B------:R-:W-:Y:S01]  /*4a570*/  ISETP.GE.AND P2, PT, R2, RZ, PT ;  /* 0x000000ff0200720c */ /* 0x000fe20003f46270 */
[----:B------:R-:W-:Y:S02]  /*4a580*/  IMAD.IADD R0, R0, 0x1, R39 ;  /* 0x0000000100007824 */ /* 0x000fe400078e0227 */
[----:B------:R-:W-:Y:S02]  /*4a590*/  IMAD R23, R26, 0x3802001, RZ ;  /* 0x038020011a177824 */ /* 0x000fe400078e02ff */
[----:B------:R-:W-:Y:S02]  /*4a5a0*/  @P1 VIADD R38, R38, 0xff801fff ;  /* 0xff801fff26261836 */ /* 0x000fe40000000000 */
[----:B------:R-:W-:Y:S02]  /*4a5b0*/  @!P0 IADD3 R24, PT, PT, R24, 0x7fe001, RZ ;  /* 0x007fe00118188810 */ /* 0x000fe40007ffe0ff */
[----:B------:R-:W-:Y:S02]  /*4a5c0*/  ISETP.GT.AND P0, PT, R0, 0x7fe000, PT ;  /* 0x007fe0000000780c */ /* 0x000fe40003f04270 */
[----:B------:R-:W-:-:S02]  /*4a5d0*/  SHF.R.S32.HI R3, RZ, 0x1f, R23 ;  /* 0x0000001fff037819 */ /* 0x000fc40000011417 */
[----:B------:R-:W-:Y:S01]  /*4a5e0*/  IADD3 R42, PT, PT, R42, -R37, R16 ;  /* 0x800000252a2a7210 */ /* 0x000fe20007ffe010 */
[----:B-----5:R-:W-:Y:S01]  /*4a5f0*/  IMAD.IADD R16, R11, 0x1, -R12 ;  /* 0x000000010b107824 */ /* 0x020fe200078e0a0c */
[----:B------:R-:W-:Y:S01]  /*4a600*/  ISETP.GE.AND P1, PT, R38, RZ, PT ;  /* 0x000000ff2600720c */ /* 0x000fe20003f26270 */
[----:B------:R-:W-:Y:S01]  /*4a610*/  IMAD.HI.U32 R26, R23, -0x7fe001, R26 ;  /* 0xff801fff171a7827 */ /* 0x000fe200078e001a */
[----:B------:R-:W-:-:S03]  /*4a620*/  @!P2 IADD3 R2, PT, PT, R2, 0x7fe001, RZ ;  /* 0x007fe0010202a810 */ /* 0x000fc60007ffe0ff */
[----:B------:R-:W-:Y:S01]  /*4a630*/  IMAD R27, R3, -0x7fe001, RZ ;  /* 0xff801fff031b7824 */ /* 0x000fe200078e02ff */
[----:B------:R-:W-:Y:S01]  /*4a640*/  ISETP.GE.AND P2, PT, R16, RZ, PT ;  /* 0x000000ff1000720c */ /* 0x000fe20003f46270 */
[----:B------:R-:W-:Y:S02]  /*4a650*/  IMAD.IADD R12, R11, 0x1, R12 ;  /* 0x000000010b0c7824 */ /* 0x000fe400078e020c */
[----:B------:R-:W-:Y:S01]  /*4a660*/  IMAD.WIDE R2, R2, UR4, RZ ;  /* 0x0000000402027c25 */ /* 0x000fe2000f8e02ff */
[----:B------:R-:W-:Y:S02]  /*4a670*/  IADD3 R26, PT, PT, R26, -R23, R27 ;  /* 0x800000171a1a7210 */ /* 0x000fe40007ffe01b */
[----:B------:R-:W2:Y:S01]  /*4a680*/  LDL R23, [R1+0x4fc8] ;  /* 0x004fc80001177983 */ /* 0x000ea20000100800 */
[----:B------:R-:W-:Y:S01]  /*4a690*/  @P0 VIADD R0, R0, 0xff801fff ;  /* 0xff801fff00000836 */ /* 0x000fe20000000000 */
[----:B------:R-:W-:Y:S01]  /*4a6a0*/  ISETP.GT.AND P0, PT, R12, 0x7fe000, PT ;  /* 0x007fe0000c00780c */ /* 0x000fe20003f04270 */
[----:B------:R-:W-:-:S02]  /*4a6b0*/  IMAD R37, R2, 0x3802001, RZ ;  /* 0x0380200102257824 */ /* 0x000fc400078e02ff */
[----:B------:R-:W-:-:S03]  /*4a6c0*/  @!P1 VIADD R38, R38, 0x7fe001 ;  /* 0x007fe00126269836 */ /* 0x000fc60000000000 */
[----:B------:R-:W-:Y:S02]  /*4a6d0*/  SHF.R.S32.HI R11, RZ, 0x1f, R37 ;  /* 0x0000001fff0b7819 */ /* 0x000fe40000011425 */
[----:B------:R-:W-:Y:S01]  /*4a6e0*/  @!P2 IADD3 R16, PT, PT, R16, 0x7fe001, RZ ;  /* 0x007fe0011010a810 */ /* 0x000fe20007ffe0ff */
[----:B------:R1:W-:Y:S01]  /*4a6f0*/  STL [R1+0x4f28], R38 ;  /* 0x004f282601007387 */ /* 0x0003e20000100800 */
[----:B------:R-:W-:Y:S01]  /*4a700*/  IMAD.HI.U32 R27, R37, -0x7fe001, R2 ;  /* 0xff801fff251b7827 */ /* 0x000fe200078e0002 */
[----:B------:R-:W-:Y:S02]  /*4a710*/  ISETP.GE.AND P1, PT, R0, RZ, PT ;  /* 0x000000ff0000720c */ /* 0x000fe40003f26270 */
[----:B------:R4:W-:Y:S01]  /*4a720*/  STL [R1+0x4f24], R24 ;  /* 0x004f241801007387 */ /* 0x0009e20000100800 */
[----:B0-----:R-:W-:Y:S01]  /*4a730*/  IMAD.WIDE R2, R16, UR5, RZ ;  /* 0x0000000510027c25 */ /* 0x001fe2000f8e02ff */
[----:B------:R-:W-:-:S03]  /*4a740*/  @P0 IADD3 R12, PT, PT, R12, -0x7fe001, RZ ;  /* 0xff801fff0c0c0810 */ /* 0x000fc60007ffe0ff */
[----:B-1----:R-:W-:Y:S02]  /*4a750*/  IMAD R38, R11, -0x7fe001, RZ ;  /* 0xff801fff0b267824 */ /* 0x002fe400078e02ff */
[----:B----4-:R-:W-:-:S03]  /*4a760*/  IMAD.IADD R24, R22, 0x1, -R41 ;  /* 0x0000000116187824 */ /* 0x010fc600078e0a29 */
[----:B------:R-:W-:Y:S01]  /*4a770*/  IADD3 R16, PT, PT, R27, -R37, R38 ;  /* 0x800000251b107210 */ /* 0x000fe20007ffe026 */
[----:B------:R-:W-:Y:S01]  /*4a780*/  IMAD R27, R2, 0x3802001, RZ ;  /* 0x03802001021b7824 */ /* 0x000fe200078e02ff */
[----:B------:R-:W-:Y:S01]  /*4a790*/  ISETP.GE.AND P0, PT, R12, RZ, PT ;  /* 0x000000ff0c00720c */ /* 0x000fe20003f06270 */
[----:B------:R-:W4:Y:S01]  /*4a7a0*/  LDL R11, [R1+0x4fcc] ;  /* 0x004fcc00010b7983 */ /* 0x000f220000100800 */
[----:B------:R-:W-:Y:S01]  /*4a7b0*/  ISETP.GE.AND P2, PT, R24, RZ, PT ;  /* 0x000000ff1800720c */ /* 0x000fe20003f46270 */
[----:B------:R-:W-:-:S04]  /*4a7c0*/  IMAD.HI.U32 R38, R27, -0x7fe001, R2 ;  /* 0xff801fff1b267827 */ /* 0x000fc800078e0002 */
[----:B------:R-:W-:Y:S02]  /*4a7d0*/  IMAD.IADD R3, R25, 0x1, -R44 ;  /* 0x0000000119037824 */ /* 0x000fe400078e0a2c */
[----:B------:R-:W-:Y:S02]  /*4a7e0*/  @!P1 VIADD R0, R0, 0x7fe001 ;  /* 0x007fe00100009836 */ /* 0x000fe40000000000 */
[----:B------:R-:W-:Y:S01]  /*4a7f0*/  IMAD.IADD R2, R4, 0x1, R43 ;  /* 0x0000000104027824 */ /* 0x000fe200078e022b */
[----:B------:R-:W-:Y:S01]  /*4a800*/  ISETP.GE.AND P3, PT, R3, RZ, PT ;  /* 0x000000ff0300720c */ /* 0x000fe20003f66270 */
[----:B------:R0:W-:Y:S01]  /*4a810*/  STL [R1+0x4f38], R26 ;  /* 0x004f381a01007387 */ /* 0x0001e20000100800 */
[----:B------:R-:W-:Y:S01]  /*4a820*/  @!P0 IADD3 R12, PT, PT, R12, 0x7fe001, RZ ;  /* 0x007fe0010c0c8810 */ /* 0x000fe20007ffe0ff */
[----:B------:R-:W-:Y:S01]  /*4a830*/  @!P2 VIADD R24, R24, 0x7fe001 ;  /* 0x007fe0011818a836 */ /* 0x000fe20000000000 */
[----:B------:R-:W-:Y:S01]  /*4a840*/  ISETP.GT.AND P0, PT, R2, 0x7fe000, PT ;  /* 0x007fe0000200780c */ /* 0x000fe20003f04270 */
[----:B------:R1:W-:Y:S01]  /*4a850*/  STL [R1+0x4f2c], R0 ;  /* 0x004f2c0001007387 */ /* 0x0003e20000100800 */
[----:B------:R-:W-:Y:S01]  /*4a860*/  IMAD.IADD R22, R22, 0x1, R41 ;  /* 0x0000000116167824 */ /* 0x000fe200078e0229 */
[----:B0-----:R-:W-:Y:S01]  /*4a870*/  IADD3 R26, PT, PT, R25, R44, RZ ;  /* 0x0000002c191a7210 */ /* 0x001fe20007ffe0ff */
[----:B------:R-:W-:Y:S01]  /*4a880*/  IMAD.WIDE R24, R24, UR5, RZ ;  /* 0x0000000518187c25 */ /* 0x000fe2000f8e02ff */
[----:B-1----:R-:W-:-:S02]  /*4a890*/  SHF.R.S32.HI R0, RZ, 0x1f, R27 ;  /* 0x0000001fff007819 */ /* 0x002fc4000001141b */
[----:B------:R-:W-:Y:S01]  /*4a8a0*/  ISETP.GT.AND P2, PT, R26, 0x7fe000, PT ;  /* 0x007fe0001a00780c */ /* 0x000fe20003f44270 */
[----:B------:R-:W-:Y:S02]  /*4a8b0*/  IMAD R37, R24, 0x3802001, RZ ;  /* 0x0380200118257824 */ /* 0x000fe400078e02ff */
[----:B------:R-:W-:Y:S01]  /*4a8c0*/  IMAD R0, R0, -0x7fe001, RZ ;  /* 0xff801fff00007824 */ /* 0x000fe200078e02ff */
[----:B------:R0:W-:Y:S01]  /*4a8d0*/  STL [R1+0x4f3c], R16 ;  /* 0x004f3c1001007387 */ /* 0x0001e20000100800 */
[----:B------:R-:W-:Y:S01]  /*4a8e0*/  @!P3 VIADD R3, R3, 0x7fe001 ;  /* 0x007fe0010303b836 */ /* 0x000fe20000000000 */
[----:B------:R-:W-:Y:S01]  /*4a8f0*/  ISETP.GT.AND P1, PT, R22, 0x7fe000, PT ;  /* 0x007fe0001600780c */ /* 0x000fe20003f24270 */
[----:B------:R-:W-:Y:S01]  /*4a900*/  IMAD.IADD R4, R4, 0x1, -R43 ;  /* 0x0000000104047824 */ /* 0x000fe200078e0a2b */
[----:B------:R1:W-:Y:S01]  /*4a910*/  STL [R1+0x4f40], R12 ;  /* 0x004f400c01007387 */ /* 0x0003e20000100800 */
[----:B------:R-:W-:-:S03]  /*4a920*/  @P0 VIADD R2, R2, 0xff801fff ;  /* 0xff801fff02020836 */ /* 0x000fc60000000000 */
[----:B------:R-:W5:Y:S01]  /*4a930*/  LDL R43, [R1+0x4fe0] ;  /* 0x004fe000012b7983 */ /* 0x000f620000100800 */
[----:B0-----:R-:W-:Y:S01]  /*4a940*/  IADD3 R16, PT, PT, R38, -R27, R0 ;  /* 0x8000001b26107210 */ /* 0x001fe20007ffe000 */
[----:B------:R-:W-:Y:S02]  /*4a950*/  IMAD.HI.U32 R38, R37, -0x7fe001, R24 ;  /* 0xff801fff25267827 */ /* 0x000fe400078e0018 */
[----:B-1----:R-:W5:Y:S02]  /*4a960*/  LDL R12, [R1+0x4ff0] ;  /* 0x004ff000010c7983 */ /* 0x002f640000100800 */
[----:B------:R-:W-:Y:S01]  /*4a970*/  IMAD.WIDE R24, R3, UR5, RZ ;  /* 0x0000000503187c25 */ /* 0x000fe2000f8e02ff */
[----:B------:R-:W-:Y:S02]  /*4a980*/  SHF.R.S32.HI R3, RZ, 0x1f, R37 ;  /* 0x0000001fff037819 */ /* 0x000fe40000011425 */
[----:B------:R-:W-:Y:S01]  /*4a990*/  @P2 IADD3 R26, PT, PT, R26, -0x7fe001, RZ ;  /* 0xff801fff1a1a2810 */ /* 0x000fe20007ffe0ff */
[----:B------:R-:W-:Y:S01]  /*4a9a0*/  IMAD R27, R24, 0x3802001, RZ ;  /* 0x03802001181b7824 */ /* 0x000fe200078e02ff */
[----:B------:R-:W-:Y:S01]  /*4a9b0*/  ISETP.GE.AND P2, PT, R2, RZ, PT ;  /* 0x000000ff0200720c */ /* 0x000fe20003f46270 */
[----:B------:R-:W-:Y:S01]  /*4a9c0*/  IMAD R3, R3, -0x7fe001, RZ ;  /* 0xff801fff03037824 */ /* 0x000fe200078e02ff */
[----:B------:R-:W-:Y:S01]  /*4a9d0*/  ISETP.GE.AND P3, PT, R4, RZ, PT ;  /* 0x000000ff0400720c */ /* 0x000fe20003f66270 */
[----:B------:R-:W-:Y:S01]  /*4a9e0*/  @P1 VIADD R22, R22, 0xff801fff ;  /* 0xff801fff16161836 */ /* 0x000fe20000000000 */
[----:B------:R-:W-:Y:S01]  /*4a9f0*/  SHF.R.S32.HI R0, RZ, 0x1f, R27 ;  /* 0x0000001fff007819 */ /* 0x000fe2000001141b */
        /* <DEDUP_REMOVED lines=8> */
[----:B0-----:R-:W-:-:S02]  /*4aa80*/  IMAD.IADD R16, R5, 0x1, R14 ;  /* 0x0000000105107824 */ /* 0x001fc400078e020e */
[----:B------:R-:W-:Y:S01]  /*4aa90*/  IMAD.IADD R14, R5, 0x1, -R14 ;  /* 0x00000001050e7824 */ /* 0x000fe200078e0a0e */
[----:B-1----:R-:W5:Y:S01]  /*4aaa0*/  LDL R24, [R1+0x4fe4] ;  /* 0x004fe40001187983 */ /* 0x002f620000100800 */
[----:B------:R-:W-:Y:S01]  /*4aab0*/  @!P2 VIADD R2, R2, 0x7fe001 ;  /* 0x007fe0010202a836 */ /* 0x000fe20000000000 */
[----:B------:R-:W-:Y:S02]  /*4aac0*/  IADD3 R38, PT, PT, R25, -R27, R0 ;  /* 0x8000001b19267210 */ /* 0x000fe40007ffe000 */
[----:B------:R-:W-:Y:S01]  /*4aad0*/  ISETP.GE.AND P2, PT, R14, RZ, PT ;  /* 0x000000ff0e00720c */ /* 0x000fe20003f46270 */
[----:B------:R-:W5:Y:S01]  /*4aae0*/  LDL R25, [R1+0x4fe8] ;  /* 0x004fe80001197983 */ /* 0x000f620000100800 */
[----:B------:R-:W-:Y:S02]  /*4aaf0*/  @!P3 IADD3 R4, PT, PT, R4, 0x7fe001, RZ ;  /* 0x007fe0010404b810 */ /* 0x000fe40007ffe0ff */
[----:B------:R-:W-:Y:S01]  /*4ab00*/  IADD3 R0, PT, PT, R15, -R46, RZ ;  /* 0x8000002e0f007210 */ /* 0x000fe20007ffe0ff */
[----:B------:R-:W-:-:S02]  /*4ab10*/  @!P0 VIADD R26, R26, 0x7fe001 ;  /* 0x007fe0011a1a8836 */ /* 0x000fc40000000000 */
[----:B------:R-:W-:Y:S01]  /*4ab20*/  IMAD.WIDE R4, R4, UR5, RZ ;  /* 0x0000000504047c25 */ /* 0x000fe2000f8e02ff */
[----:B------:R-:W-:Y:S02]  /*4ab30*/  ISETP.GE.AND P3, PT, R0, RZ, PT ;  /* 0x000000ff0000720c */ /* 0x000fe40003f66270 */
[----:B------:R-:W-:Y:S01]  /*4ab40*/  @!P1 IADD3 R22, PT, PT, R22, 0x7fe001, RZ ;  /* 0x007fe00116169810 */ /* 0x000fe20007ffe0ff */
[----:B------:R-:W-:Y:S01]  /*4ab50*/  IMAD R37, R4, 0x3802001, RZ ;  /* 0x0380200104257824 */ /* 0x000fe200078e02ff */
[----:B------:R-:W-:Y:S01]  /*4ab60*/  ISETP.GT.AND P0, PT, R16, 0x7fe000, PT ;  /* 0x007fe0001000780c */ /* 0x000fe20003f04270 */
[----:B------:R-:W-:Y:S01]  /*4ab70*/  @!P2 VIADD R14, R14, 0x7fe001 ;  /* 0x007fe0010e0ea836 */ /* 0x000fe20000000000 */
[----:B------:R0:W-:Y:S04]  /*4ab80*/  STL [R1+0x4f58], R38 ;  /* 0x004f582601007387 */ /* 0x0001e80000100800 */
[----:B------:R1:W-:Y:S04]  /*4ab90*/  STL [R1+0x4f44], R22 ;  /* 0x004f441601007387 */ /* 0x0003e80000100800 */
[----:B------:R1:W-:Y:S01]  /*4aba0*/  STL [R1+0x4f4c], R2 ;  /* 0x004f4c0201007387 */ /* 0x0003e20000100800 */
[C---:B0-----:R-:W-:Y:S01]  /*4abb0*/  IMAD.IADD R38, R21.reuse, 0x1, R48 ;  /* 0x0000000115267824 */ /* 0x041fe200078e0230 */
[----:B------:R-:W-:Y:S01]  /*4abc0*/  IADD3 R21, PT, PT, R21, -R48, RZ ;  /* 0x8000003015157210 */ /* 0x000fe20007ffe0ff */
[----:B-1----:R-:W-:-:S02]  /*4abd0*/  IMAD.HI.U32 R22, R37, -0x7fe001, R4 ;  /* 0xff801fff25167827 */ /* 0x002fc400078e0004 */
[----:B------:R-:W5:Y:S02]  /*4abe0*/  LDL R5, [R1+0x4ffc] ;  /* 0x004ffc0001057983 */ /* 0x000f640000100800 */
[----:B------:R-:W-:Y:S02]  /*4abf0*/  IMAD.IADD R4, R15, 0x1, R46 ;  /* 0x000000010f047824 */ /* 0x000fe400078e022e */
[----:B------:R-:W5:Y:S01]  /*4ac00*/  LDL R2, [R1+0x4fec] ;  /* 0x004fec0001027983 */ /* 0x000f620000100800 */
[----:B------:R-:W-:Y:S01]  /*4ac10*/  IMAD.WIDE R14, R14, UR4, RZ ;  /* 0x000000040e0e7c25 */ /* 0x000fe2000f8e02ff */
[----:B------:R-:W-:-:S03]  /*4ac20*/  @P0 IADD3 R16, PT, PT, R16, -0x7fe001, RZ ;  /* 0xff801fff10100810 */ /* 0x000fc60007ffe0ff */
[----:B------:R-:W-:Y:S01]  /*4ac30*/  @!P3 VIADD R0, R0, 0x7fe001 ;  /* 0x007fe0010000b836 */ /* 0x000fe20000000000 */
[----:B------:R-:W-:Y:S01]  /*4ac40*/  ISETP.GE.AND P3, PT, R21, RZ, PT ;  /* 0x000000ff1500720c */ /* 0x000fe20003f66270 */
[----:B------:R-:W-:Y:S01]  /*4ac50*/  IMAD R39, R14, 0x3802001, RZ ;  /* 0x038020010e277824 */ /* 0x000fe200078e02ff */
[----:B------:R-:W-:Y:S01]  /*4ac60*/  SHF.R.S32.HI R3, RZ, 0x1f, R37 ;  /* 0x0000001fff037819 */ /* 0x000fe20000011425 */
[----:B------:R0:W-:Y:S01]  /*4ac70*/  STL [R1+0x4f34], R40 ;  /* 0x004f342801007387 */ /* 0x0001e20000100800 */
[----:B------:R-:W-:-:S03]  /*4ac80*/  ISETP.GE.AND P0, PT, R16, RZ, PT ;  /* 0x000000ff1000720c */ /* 0x000fc60003f06270 */
[----:B------:R1:W-:Y:S01]  /*4ac90*/  STL [R1+0x4f48], R26 ;  /* 0x004f481a01007387 */ /* 0x0003e20000100800 */
[----:B------:R-:W-:Y:S01]  /*4aca0*/  IMAD.HI.U32 R14, R39, -0x7fe001, R14 ;  /* 0xff801fff270e7827 */ /* 0x000fe200078e000e */
[----:B0-----:R-:W-:-:S03]  /*4acb0*/  SHF.R.S32.HI R40, RZ, 0x1f, R39 ;  /* 0x0000001fff287819 */ /* 0x001fc60000011427 */
[----:B-1----:R-:W-:-:S04]  /*4acc0*/  IMAD.WIDE R26, R0, UR4, RZ ;  /* 0x00000004001a7c25 */ /* 0x002fc8000f8e02ff */
[----:B------:R-:W-:Y:S02]  /*4acd0*/  IMAD R0, R3, -0x7fe001, RZ ;  /* 0xff801fff03007824 */ /* 0x000fe400078e02ff */
[----:B------:R-:W-:Y:S02]  /*4ace0*/  IMAD R41, R26, 0x3802001, RZ ;  /* 0x038020011a297824 */ /* 0x000fe400078e02ff */
[----:B------:R-:W-:Y:S01]  /*4acf0*/  IMAD R40, R40, -0x7fe001, RZ ;  /* 0xff801fff28287824 */ /* 0x000fe200078e02ff */
[----:B------:R-:W-:Y:S01]  /*4ad00*/  IADD3 R0, PT, PT, R22, -R37, R0 ;  /* 0x8000002516007210 */ /* 0x000fe20007ffe000 */
[----:B------:R-:W-:Y:S02]  /*4ad10*/  @!P3 VIADD R21, R21, 0x7fe001 ;  /* 0x007fe0011515b836 */ /* 0x000fe40000000000 */
[----:B------:R-:W-:Y:S01]  /*4ad20*/  IMAD.HI.U32 R22, R41, -0x7fe001, R26 ;  /* 0xff801fff29167827 */ /* 0x000fe200078e001a */
[----:B------:R-:W-:-:S03]  /*4ad30*/  IADD3 R26, PT, PT, R14, -R39, R40 ;  /* 0x800000270e1a7210 */ /* 0x000fc60007ffe028 */
[----:B------:R-:W-:Y:S01]  /*4ad40*/  IMAD.WIDE R14, R21, UR4, RZ ;  /* 0x00000004150e7c25 */ /* 0x000fe2000f8e02ff */
[----:B------:R-:W-:-:S03]  /*4ad50*/  ISETP.GT.AND P1, PT, R4, 0x7fe000, PT ;  /* 0x007fe0000400780c */ /* 0x000fc60003f24270 */
        /* <DEDUP_REMOVED lines=14> */
[----:B------:R-:W-:-:S03]  /*4ae40*/  SHF.R.S32.HI R3, RZ, 0x1f, R21 ;  /* 0x0000001fff037819 */ /* 0x000fc60000011415 */
[----:B------:R-:W-:Y:S02]  /*4ae50*/  @P2 IADD3 R38, PT, PT, R38, -0x7fe001, RZ ;  /* 0xff801fff26262810 */ /* 0x000fe40007ffe0ff */
[----:B0-----:R-:W-:Y:S01]  /*4ae60*/  IADD3 R0, PT, PT, R6, -R45, RZ ;  /* 0x8000002d06007210 */ /* 0x001fe20007ffe0ff */
[----:B------:R-:W-:Y:S02]  /*4ae70*/  IMAD R3, R3, -0x7fe001, RZ ;  /* 0xff801fff03037824 */ /* 0x000fe400078e02ff */
[----:B------:R-:W-:Y:S01]  /*4ae80*/  @!P1 VIADD R4, R4, 0x7fe001 ;  /* 0x007fe00104049836 */ /* 0x000fe20000000000 */
[----:B------:R-:W-:Y:S01]  /*4ae90*/  ISETP.GE.AND P1, PT, R0, RZ, PT ;  /* 0x000000ff0000720c */ /* 0x000fe20003f26270 */
[----:B------:R0:W-:Y:S01]  /*4aea0*/  STL [R1+0x4f70], R26 ;  /* 0x004f701a01007387 */ /* 0x0001e20000100800 */
[----:B------:R-:W-:Y:S01]  /*4aeb0*/  ISETP.GE.AND P0, PT, R38, RZ, PT ;  /* 0x000000ff2600720c */ /* 0x000fe20003f06270 */
[----:B------:R-:W1:Y:S01]  /*4aec0*/  LDCU UR5, c[0x3][UR6+-0x78] ;  /* 0x00fff100060577ac */ /* 0x000e620008000800 */
[----:B------:R-:W-:Y:S01]  /*4aed0*/  IMAD.IADD R6, R6, 0x1, R45 ;  /* 0x0000000106067824 */ /* 0x000fe200078e022d */
[----:B0-----:R-:W-:Y:S01]  /*4aee0*/  IADD3 R26, PT, PT, R40, -R21, R3 ;  /* 0x80000015281a7210 */ /* 0x001fe20007ffe003 */
[----:B------:R-:W-:Y:S01]  /*4aef0*/  IMAD.IADD R3, R8, 0x1, -R9 ;  /* 0x0000000108037824 */ /* 0x000fe200078e0a09 */
[----:B------:R0:W-:Y:S04]  /*4af00*/  STL [R1+0x4f74], R22 ;  /* 0x004f741601007387 */ /* 0x0001e80000100800 */
[----:B------:R-:W-:-:S02]  /*4af10*/  ISETP.GE.AND P3, PT, R3, RZ, PT ;  /* 0x000000ff0300720c */ /* 0x000fc40003f66270 */
[----:B------:R-:W-:Y:S01]  /*4af20*/  @!P1 VIADD R0, R0, 0x7fe001 ;  /* 0x007fe00100009836 */ /* 0x000fe20000000000 */
[----:B------:R1:W-:Y:S01]  /*4af30*/  STL [R1+0x4f64], R4 ;  /* 0x004f640401007387 */ /* 0x0003e20000100800 */
[----:B------:R-:W-:Y:S01]  /*4af40*/  @!P0 VIADD R38, R38, 0x7fe001 ;  /* 0x007fe00126268836 */ /* 0x000fe20000000000 */
[----:B------:R-:W-:Y:S02]  /*4af50*/  ISETP.GT.AND P0, PT, R6, 0x7fe000, PT ;  /* 0x007fe0000600780c */ /* 0x000fe40003f04270 */
[C---:B0-----:R-:W-:Y:S01]  /*4af60*/  IADD3 R22, PT, PT, R20.reuse, R47, RZ ;  /* 0x0000002f14167210 */ /* 0x041fe20007ffe0ff */
[----:B------:R-:W-:Y:S01]  /*4af70*/  IMAD.IADD R20, R20, 0x1, -R47 ;  /* 0x0000000114147824 */ /* 0x000fe200078e0a2f */
[----:B------:R-:W5:Y:S01]  /*4af80*/  LDL R21, [R1+0x4c0c] ;  /* 0x004c0c0001157983 */ /* 0x000f620000100800 */
[----:B-1----:R-:W-:Y:S01]  /*4af90*/  IADD3 R4, PT, PT, R8, R9, RZ ;  /* 0x0000000908047210 */ /* 0x002fe20007ffe0ff */
[----:B------:R-:W-:Y:S02]  /*4afa0*/  IMAD.WIDE R8, R0, UR4, RZ ;  /* 0x0000000400087c25 */ /* 0x000fe4000f8e02ff */
[----:B------:R-:W-:-:S02]  /*4afb0*/  ISETP.GE.AND P4, PT, R20, RZ, PT ;  /* 0x000000ff1400720c */ /* 0x000fc40003f86270 */
[----:B------:R-:W-:Y:S01]  /*4afc0*/  ISETP.GT.AND P1, PT, R4, 0x7fe000, PT ;  /* 0x007fe0000400780c */ /* 0x000fe20003f24270 */
[----:B------:R-:W-:Y:S02]  /*4afd0*/  IMAD R37, R8, 0x3802001, RZ ;  /* 0x0380200108257824 */ /* 0x000fe400078e02ff */
[----:B------:R-:W-:Y:S01]  /*4afe0*/  @!P3 VIADD R3, R3, 0x7fe001 ;  /* 0x007fe0010303b836 */ /* 0x000fe20000000000 */
[----:B------:R0:W-:Y:S01]  /*4aff0*/  STL [R1+0x4f68], R38 ;  /* 0x004f682601007387 */ /* 0x0001e20000100800 */
[----:B------:R-:W-:Y:S02]  /*4b000*/  @P0 VIADD R6, R6, 0xff801fff ;  /* 0xff801fff06060836 */ /* 0x000fe40000000000 */
[----:B0-----:R-:W-:-:S04]  /*4b010*/  IMAD.HI.U32 R38, R37, -0x7fe001, R8 ;  /* 0xff801fff25267827 */ /* 0x001fc800078e0008 */
[----:B------:R-:W-:Y:S01]  /*4b020*/  IMAD.WIDE R8, R3, UR5, RZ ;  /* 0x0000000503087c25 */ /* 0x000fe2000f8e02ff */
[----:B------:R-:W-:-:S03]  /*4b030*/  SHF.R.S32.HI R3, RZ, 0x1f, R37 ;  /* 0x0000001fff037819 */ /* 0x000fc60000011425 */
[----:B------:R-:W-:Y:S01]  /*4b040*/  IMAD R41, R8, 0x3802001, RZ ;  /* 0x0380200108297824 */ /* 0x000fe200078e02ff */
[----:B------:R-:W-:Y:S01]  /*4b050*/  ISETP.GE.AND P2, PT, R6, RZ, PT ;  /* 0x000000ff0600720c */ /* 0x000fe20003f46270 */
[----:B------:R-:W-:Y:S02]  /*4b060*/  @P1 VIADD R4, R4, 0xff801fff ;  /* 0xff801fff04041836 */ /* 0x000fe40000000000 */
[----:B------:R-:W-:Y:S02]  /*4b070*/  @!P4 VIADD R20, R20, 0x7fe001 ;  /* 0x007fe0011414c836 */ /* 0x000fe40000000000 */
[----:B------:R-:W-:Y:S01]  /*4b080*/  IMAD R39, R3, -0x7fe001, RZ ;  /* 0xff801fff03277824 */ /* 0x000fe200078e02ff */
[----:B------:R-:W-:Y:S01]  /*4b090*/  SHF.R.S32.HI R3, RZ, 0x1f, R41 ;  /* 0x0000001fff037819 */ /* 0x000fe20000011429 */
[----:B------:R0:W-:Y:S01]  /*4b0a0*/  STL [R1+0x4f78], R26 ;  /* 0x004f781a01007387 */ /* 0x0001e20000100800 */
[----:B------:R-:W-:Y:S02]  /*4b0b0*/  IADD3 R0, PT, PT, R36, -R49, RZ ;  /* 0x8000003124007210 */ /* 0x000fe40007ffe0ff */
[----:B------:R-:W-:-:S02]  /*4b0c0*/  ISETP.GE.AND P1, PT, R4, RZ, PT ;  /* 0x000000ff0400720c */ /* 0x000fc40003f26270 */
[----:B------:R-:W-:Y:S02]  /*4b0d0*/  ISETP.GT.AND P0, PT, R22, 0x7fe000, PT ;  /* 0x007fe0001600780c */ /* 0x000fe40003f04270 */
[----:B------:R-:W-:Y:S01]  /*4b0e0*/  ISETP.GE.AND P3, PT, R0, RZ, PT ;  /* 0x000000ff0000720c */ /* 0x000fe20003f66270 */
[----:B0-----:R-:W-:-:S04]  /*4b0f0*/  IMAD.WIDE R26, R20, UR5, RZ ;  /* 0x00000005141a7c25 */ /* 0x001fc8000f8e02ff */
[----:B------:R-:W-:-:S04]  /*4b100*/  IMAD.HI.U32 R20, R41, -0x7fe001, R8 ;  /* 0xff801fff29147827 */ /* 0x000fc800078e0008 */
[----:B------:R-:W-:Y:S02]  /*4b110*/  IMAD R8, R3, -0x7fe001, RZ ;  /* 0xff801fff03087824 */ /* 0x000fe400078e02ff */
[----:B------:R-:W-:Y:S01]  /*4b120*/  IMAD R9, R26, 0x3802001, RZ ;  /* 0x038020011a097824 */ /* 0x000fe200078e02ff */
[----:B------:R0:W-:Y:S01]  /*4b130*/  STL [R1+0x4f30], R42 ;  /* 0x004f302a01007387 */ /* 0x0001e20000100800 */
[----:B------:R-:W-:Y:S01]  /*4b140*/  @!P2 IADD3 R6, PT, PT, R6, 0x7fe001, RZ ;  /* 0x007fe0010606a810 */ /* 0x000fe20007ffe0ff */
[----:B------:R-:W-:Y:S01]  /*4b150*/  IMAD.IADD R36, R36, 0x1, R49 ;  /* 0x0000000124247824 */ /* 0x000fe200078e0231 */
[----:B------:R-:W-:Y:S02]  /*4b160*/  IADD3 R20, PT, PT, R20, -R41, R8 ;  /* 0x8000002914147210 */ /* 0x000fe40007ffe008 */
[----:B------:R-:W5:Y:S01]  /*4b170*/  LDL R41, [R1+0x4c10] ;  /* 0x004c100001297983 */ /* 0x000f620000100800 */
[----:B------:R-:W-:Y:S02]  /*4b180*/  SHF.R.S32.HI R3, RZ, 0x1f, R9 ;  /* 0x0000001fff037819 */ /* 0x000fe40000011409 */
[----:B------:R-:W-:Y:S01]  /*4b190*/  IADD3 R8, PT, PT, R7, -R50, RZ ;  /* 0x8000003207087210 */ /* 0x000fe20007ffe0ff */
[----:B0-----:R-:W5:Y:S01]  /*4b1a0*/  LDL R42, [R1+0x4c30] ;  /* 0x004c3000012a7983 */ /* 0x001f620000100800 */
[----:B------:R-:W-:Y:S01]  /*4b1b0*/  IADD3 R38, PT, PT, R38, -R37, R39 ;  /* 0x8000002526267210 */ /* 0x000fe20007ffe027 */
[----:B------:R-:W-:Y:S01]  /*4b1c0*/  @P0 VIADD R22, R22, 0xff801fff ;  /* 0xff801fff16160836 */ /* 0x000fe20000000000 */
[----:B------:R-:W-:Y:S01]  /*4b1d0*/  @!P1 IADD3 R4, PT, PT, R4, 0x7fe001, RZ ;  /* 0x007fe00104049810 */ /* 0x000fe20007ffe0ff */
[----:B------:R0:W-:Y:S01]  /*4b1e0*/  STL [R1+0x4f6c], R6 ;  /* 0x004f6c0601007387 */ /* 0x0001e20000100800 */
[----:B------:R-:W-:Y:S01]  /*4b1f0*/  ISETP.GT.AND P2, PT, R36, 0x7fe000, PT ;  /* 0x007fe0002400780c */ /* 0x000fe20003f44270 */
[----:B------:R-:W-:Y:S01]  /*4b200*/  IMAD R3, R3, -0x7fe001, RZ ;  /* 0xff801fff03037824 */ /* 0x000fe200078e02ff */
[----:B------:R-:W-:Y:S01]  /*4b210*/  ISETP.GE.AND P1, PT, R8, RZ, PT ;  /* 0x000000ff0800720c */ /* 0x000fe20003f26270 */
[----:B------:R-:W-:Y:S01]  /*4b220*/  @!P3 VIADD R0, R0, 0x7fe001 ;  /* 0x007fe0010000b836 */ /* 0x000fe20000000000 */
[----:B------:R1:W-:Y:S01]  /*4b230*/  STL [R1+0x4f90], R20 ;  /* 0x004f901401007387 */ /* 0x0003e20000100800 */
[----:B0-----:R-:W-:-:S03]  /*4b240*/  IMAD.HI.U32 R6, R9, -0x7fe001, R26 ;  /* 0xff801fff09067827 */ /* 0x001fc600078e001a */
[----:B------:R0:W-:Y:S01]  /*4b250*/  STL [R1+0x4f7c], R38 ;  /* 0x004f7c2601007387 */ /* 0x0001e20000100800 */
[----:B------:R-:W-:Y:S02]  /*4b260*/  ISETP.GE.AND P0, PT, R22, RZ, PT ;  /* 0x000000ff1600720c */ /* 0x000fe40003f06270 */
[C---:B-1----:R-:W-:Y:S01]  /*4b270*/  IADD3 R20, PT, PT, R10.reuse, R17, RZ ;  /* 0x000000110a147210 */ /* 0x042fe20007ffe0ff */
[----:B------:R-:W-:Y:S01]  /*4b280*/  IMAD.IADD R10, R10, 0x1, -R17 ;  /* 0x000000010a0a7824 */ /* 0x000fe200078e0a11 */
[----:B------:R1:W-:Y:S01]  /*4b290*/  STL [R1+0x4f80], R4 ;  /* 0x004f800401007387 */ /* 0x0003e20000100800 */
[----:B------:R-:W-:Y:S01]  /*4b2a0*/  IMAD.WIDE R26, R0, UR5, RZ ;  /* 0x00000005001a7c25 */ /* 0x000fe2000f8e02ff */
[----:B0-----:R-:W-:-:S03]  /*4b2b0*/  IADD3 R38, PT, PT, R6, -R9, R3 ;  /* 0x8000000906267210 */ /* 0x001fc60007ffe003 */
[----:B------:R-:W-:Y:S01]  /*4b2c0*/  IMAD.IADD R6, R7, 0x1, R50 ;  /* 0x0000000107067824 */ /* 0x000fe200078e0232 */
[----:B------:R-:W5:Y:S01]  /*4b2d0*/  LDL R3, [R1+0x4c18] ;  /* 0x004c180001037983 */ /* 0x000f620000100800 */
[----:B------:R-:W0:Y:S03]  /*4b2e0*/  LDCU UR4, c[0x3][UR6+-0x7c] ;  /* 0x00fff080060477ac */ /* 0x000e260008000800 */
[----:B-1----:R-:W5:Y:S01]  /*4b2f0*/  LDL R4, [R1+0x4c14] ;  /* 0x004c140001047983 */ /* 0x002f620000100800 */
[----:B------:R-:W-:-:S03]  /*4b300*/  ISETP.GE.AND P4, PT, R10, RZ, PT ;  /* 0x000000ff0a00720c */ /* 0x000fc60003f86270 */
[----:B------:R-:W5:Y:S04]  /*4b310*/  LDL R7, [R1+0x4c34] ;  /* 0x004c340001077983 */ /* 0x000f680000100800 */
[----:B------:R-:W5:Y:S01]  /*4b320*/  LDL R0, [R1+0x4c38] ;  /* 0x004c380001007983 */ /* 0x000f620000100800 */
[----:B------:R-:W-:Y:S01]  /*4b330*/  @P2 IADD3 R36, PT, PT, R36, -0x7fe001, RZ ;  /* 0xff801fff24242810 */ /* 0x000fe20007ffe0ff */
[----:B------:R-:W-:Y:S02]  /*4b340*/  @!P1 VIADD R8, R8, 0x7fe001 ;  /* 0x007fe00108089836 */ /* 0x000fe40000000000 */
[----:B------:R-:W-:Y:S01]  /*4b350*/  IMAD R37, R26, 0x3802001, RZ ;  /* 0x038020011a257824 */ /* 0x000fe200078e02ff */
[----:B------:R-:W-:Y:S01]  /*4b360*/  ISETP.GE.AND P2, PT, R36, RZ, PT ;  /* 0x000000ff2400720c */ /* 0x000fe20003f46270 */
[----:B------:R-:W-:-:S04]  /*4b370*/  IMAD.WIDE R8, R8, UR5, RZ ;  /* 0x0000000508087c25 */ /* 0x000fc8000f8e02ff */
[----:B------:R-:W-:Y:S01]  /*4b380*/  @!P0 VIADD R22, R22, 0x7fe001 ;  /* 0x007fe00116168836 */ /* 0x000fe20000000000 */
[----:B------:R-:W-:Y:S01]  /*4b390*/  ISETP.GT.AND P0, PT, R6, 0x7fe000, PT ;  /* 0x007fe0000600780c */ /* 0x000fe20003f04270 */
[----:B------:R-:W-:Y:S01]  /*4b3a0*/  IMAD.HI.U32 R26, R37, -0x7fe001, R26 ;  /* 0xff801fff251a7827 */ /* 0x000fe200078e001a */
[----:B------:R-:W-:-:S03]  /*4b3b0*/  SHF.R.S32.HI R17, RZ, 0x1f, R37 ;  /* 0x0000001fff117819 */ /* 0x000fc60000011425 */
[----:B------:R-:W-:Y:S01]  /*4b3c0*/  IMAD R27, R8, 0x3802001, RZ ;  /* 0x03802001081b7824 */ /* 0x000fe200078e02ff */
[----:B------:R1:W-:Y:S01]  /*4b3d0*/  STL [R1+0x4f84], R22 ;  /* 0x004f841601007387 */ /* 0x0003e20000100800 */
[----:B------:R-:W-:Y:S01]  /*4b3e0*/  @!P4 IADD3 R10, PT, PT, R10, 0x7fe001, RZ ;  /* 0x007fe0010a0ac810 */ /* 0x000fe20007ffe0ff */
[----:B------:R-:W-:Y:S02]  /*4b3f0*/  IMAD R17, R17, -0x7fe001, RZ ;  /* 0xff801fff11117824 */ /* 0x000fe400078e02ff */
[----:B------:R-:W-:Y:S01]  /*4b400*/  IMAD.HI.U32 R40, R27, -0x7fe001, R8 ;  /* 0xff801fff1b287827 */ /* 0x000fe200078e0008 */
[----:B------:R-:W-:-:S03]  /*4b410*/  SHF.R.S32.HI R8, RZ, 0x1f, R27 ;  /* 0x0000001fff087819 */ /* 0x000fc6000001141b */
[C-C-:B-1----:R-:W-:Y:S02]  /*4b420*/  IMAD.IADD R22, R18.reuse, 0x1, R51.reuse ;  /* 0x0000000112167824 */ /* 0x142fe400078e0233 */
[----:B------:R-:W-:Y:S01]  /*4b430*/  IMAD.IADD R18, R18, 0x1, -R51 ;  /* 0x0000000112127824 */ /* 0x000fe200078e0a33 */
[----:B------:R-:W-:Y:S01]  /*4b440*/  @!P2 IADD3 R36, PT, PT, R36, 0x7fe001, RZ ;  /* 0x007fe0012424a810 */ /* 0x000fe20007ffe0ff */
[----:B0-----:R-:W-:Y:S01]  /*4b450*/  IMAD.WIDE R44, R10, UR4, RZ ;  /* 0x000000040a2c7c25 */ /* 0x001fe2000f8e02ff */
[----:B------:R-:W-:Y:S01]  /*4b460*/  ISETP.GT.AND P1, PT, R20, 0x7fe000, PT ;  /* 0x007fe0001400780c */ /* 0x000fe20003f24270 */
[----:B------:R0:W-:Y:S01]  /*4b470*/  STL [R1+0x4f94], R38 ;  /* 0x004f942601007387 */ /* 0x0001e20000100800 */
[----:B------:R-:W-:Y:S01]  /*4b480*/  ISETP.GE.AND P2, PT, R18, RZ, PT ;  /* 0x000000ff1200720c */ /* 0x000fe20003f46270 */
[----:B------:R-:W-:Y:S01]  /*4b490*/  IMAD R8, R8, -0x7fe001, RZ ;  /* 0xff801fff08087824 */ /* 0x000fe200078e02ff */
[----:B------:R-:W-:Y:S01]  /*4b4a0*/  IADD3 R26, PT, PT, R26, -R37, R17 ;  /* 0x800000251a1a7210 */ /* 0x000fe20007ffe011 */
[----:B------:R-:W-:Y:S01]  /*4b4b0*/  IMAD R17, R44, 0x3802001, RZ ;  /* 0x038020012c117824 */ /* 0x000fe200078e02ff */
[----:B------:R-:W1:Y:S01]  /*4b4c0*/  LDCU UR5, c[0x3][UR6+-0x80] ;  /* 0x00fff000060577ac */ /* 0x000e620008000800 */
[----:B------:R-:W-:Y:S01]  /*4b4d0*/  @P0 VIADD R6, R6, 0xff801fff ;  /* 0xff801fff06060836 */ /* 0x000fe20000000000 */
[----:B------:R-:W5:Y:S01]  /*4b4e0*/  LDL R51, [R1+0x4c6c] ;  /* 0x004c6c0001337983 */ /* 0x000f620000100800 */
[----:B0-----:R-:W-:-:S02]  /*4b4f0*/  IADD3 R38, PT, PT, R40, -R27, R8 ;  /* 0x8000001b28267210 */ /* 0x001fc40007ffe008 */
[----:B------:R-:W-:Y:S02]  /*4b500*/  SHF.R.S32.HI R8, RZ, 0x1f, R17 ;  /* 0x0000001fff087819 */ /* 0x000fe40000011411 */
[----:B------:R-:W-:Y:S01]  /*4b510*/  ISETP.GE.AND P3, PT, R6, RZ, PT ;  /* 0x000000ff0600720c */ /* 0x000fe20003f66270 */
[----:B------:R-:W-:Y:S01]  /*4b520*/  IMAD.HI.U32 R10, R17, -0x7fe001, R44 ;  /* 0xff801fff110a7827 */ /* 0x000fe200078e002c */
[----:B------:R-:W-:-:S03]  /*4b530*/  ISETP.GT.AND P0, PT, R22, 0x7fe000, PT ;  /* 0x007fe0001600780c */ /* 0x000fc60003f04270 */
[----:B------:R-:W-:Y:S02]  /*4b540*/  IMAD R9, R8, -0x7fe001, RZ ;  /* 0xff801fff08097824 */ /* 0x000fe400078e02ff */
[----:B------:R-:W-:Y:S02]  /*4b550*/  @P1 VIADD R20, R20, 0xff801fff ;  /* 0xff801fff14141836 */ /* 0x000fe40000000000 */
[----:B------:R-:W-:Y:S01]  /*4b560*/  @!P2 VIADD R18, R18, 0x7fe001 ;  /* 0x007fe0011212a836 */ /* 0x000fe20000000000 */
[----:B------:R-:W-:Y:S02]  /*4b570*/  IADD3 R10, PT, PT, R10, -R17, R9 ;  /* 0x800000110a0a7210 */ /* 0x000fe40007ffe009 */
[----:B------:R-:W-:Y:S01]  /*4b580*/  ISETP.GE.AND P1, PT, R20, RZ, PT ;  /* 0x000000ff1400720c */ /* 0x000fe20003f26270 */
[----:B------:R-:W-:Y:S01]  /*4b590*/  IMAD.WIDE R8, R18, UR4, RZ ;  /* 0x0000000412087c25 */ /* 0x000fe2000f8e02ff */
[----:B------:R-:W5:Y:S04]  /*4b5a0*/  LDL R17, [R1+0x4c40] ;  /* 0x004c400001117983 */ /* 0x000f680000100800 */
[----:B------:R-:W5:Y:S01]  /*4b5b0*/  LDL R18, [R1+0x4c60] ;  /* 0x004c600001127983 */ /* 0x000f620000100800 */
[----:B------:R-:W-:-:S02]  /*4b5c0*/  @!P3 VIADD R6, R6, 0x7fe001 ;  /* 0x007fe0010606b836 */ /* 0x000fc40000000000 */
[----:B------:R-:W-:Y:S01]  /*4b5d0*/  IMAD R39, R8, 0x3802001, RZ ;  /* 0x0380200108277824 */ /* 0x000fe200078e02ff */
[----:B------:R0:W-:Y:S01]  /*4b5e0*/  STL [R1+0x4f98], R26 ;  /* 0x004f981a01007387 */ /* 0x0001e20000100800 */
[----:B------:R-:W-:Y:S02]  /*4b5f0*/  @P0 VIADD R22, R22, 0xff801fff ;  /* 0xff801fff16160836 */ /* 0x000fe40000000000 */
[C---:B------:R-:W-:Y:S01]  /*4b600*/  IMAD.IADD R27, R19.reuse, 0x1, -R52 ;  /* 0x00000001131b7824 */ /* 0x040fe200078e0a34 */
[----:B------:R3:W-:Y:S01]  /*4b610*/  STL [R1+0x4f8c], R6 ;  /* 0x004f8c0601007387 */ /* 0x0007e20000100800 */
[----:B------:R-:W-:Y:S02]  /*4b620*/  @!P1 IADD3 R20, PT, PT, R20, 0x7fe001, RZ ;  /* 0x007fe00114149810 */ /* 0x000fe40007ffe0ff */
[----:B0-----:R-:W-:Y:S02]  /*4b630*/  IADD3 R26, PT, PT, R19, R52, RZ ;  /* 0x00000034131a7210 */ /* 0x001fe40007ffe0ff */
[----:B------:R-:W5:Y:S01]  /*4b640*/  LDL R19, [R1+0x4c44] ;  /* 0x004c440001137983 */ /* 0x000f620000100800 */
[----:B---3--:R-:W-:-:S03]  /*4b650*/  SHF.R.S32.HI R6, RZ, 0x1f, R39 ;  /* 0x0000001fff067819 */ /* 0x008fc60000011427 */
[----:B------:R0:W-:Y:S01]  /*4b660*/  STL [R1+0x4f9c], R38 ;  /* 0x004f9c2601007387 */ /* 0x0001e20000100800 */
[----:B------:R-:W-:Y:S01]  /*4b670*/  ISETP.GE.AND P1, PT, R22, RZ, PT ;  /* 0x000000ff1600720c */ /* 0x000fe20003f26270 */
[----:B------:R-:W-:Y:S02]  /*4b680*/  IMAD R6, R6, -0x7fe001, RZ ;  /* 0xff801fff06067824 */ /* 0x000fe400078e02ff */
[----:B0-----:R-:W-:Y:S01]  /*4b690*/  IMAD.HI.U32 R38, R39, -0x7fe001, R8 ;  /* 0xff801fff27267827 */ /* 0x001fe200078e0008 */
[----:B------:R0:W-:Y:S01]  /*4b6a0*/  STL [R1+0x4fb0], R10 ;  /* 0x004fb00a01007387 */ /* 0x0001e20000100800 */
[----:B------:R-:W-:-:S03]  /*4b6b0*/  ISETP.GE.AND P2, PT, R27, RZ, PT ;  /* 0x000000ff1b00720c */ /* 0x000fc60003f46270 */
[----:B------:R-:W-:Y:S01]  /*4b6c0*/  IADD3 R38, PT, PT, R38, -R39, R6 ;  /* 0x8000002726267210 */ /* 0x000fe20007ffe006 */
[----:B------:R-:W3:Y:S01]  /*4b6d0*/  LDL R9, [R1+0x4c48] ;  /* 0x004c480001097983 */ /* 0x000ee20000100800 */
[----:B------:R-:W-:-:S03]  /*4b6e0*/  ISETP.GT.AND P0, PT, R26, 0x7fe000, PT ;  /* 0x007fe0001a00780c */ /* 0x000fc60003f04270 */
[----:B------:R-:W3:Y:S01]  /*4b6f0*/  LDL R6, [R1+0x4c68] ;  /* 0x004c680001067983 */ /* 0x000ee20000100800 */
[----:B0-----:R-:W-:Y:S02]  /*4b700*/  IMAD.IADD R10, R66, 0x1, -R53 ;  /* 0x00000001420a7824 */ /* 0x001fe400078e0a35 */
[----:B------:R-:W-:-:S03]  /*4b710*/  @!P1 VIADD R22, R22, 0x7fe001 ;  /* 0x007fe00116169836 */ /* 0x000fc60000000000 */
[----:B------:R-:W-:Y:S02]  /*4b720*/  ISETP.GE.AND P1, PT, R10, RZ, PT ;  /* 0x000000ff0a00720c */ /* 0x000fe40003f26270 */
[----:B------:R-:W-:Y:S01]  /*4b730*/  @!P2 IADD3 R27, PT, PT, R27, 0x7fe001, RZ ;  /* 0x007fe0011b1ba810 */ /* 0x000fe20007ffe0ff */
[----:B------:R0:W-:Y:S01]  /*4b740*/  STL [R1+0x4fa4], R22 ;  /* 0x004fa41601007387 */ /* 0x0001e20000100800 */
[----:B------:R-:W-:Y:S02]  /*4b750*/  @P0 VIADD R26, R26, 0xff801fff ;  /* 0xff801fff1a1a0836 */ /* 0x000fe40000000000 */
[----:B------:R-:W-:Y:S01]  /*4b760*/  IMAD.IADD R8, R66, 0x1, R53 ;  /* 0x0000000142087824 */ /* 0x000fe200078e0235 */
[----:B------:R2:W-:Y:S01]  /*4b770*/  STL [R1+0x4f88], R36 ;  /* 0x004f882401007387 */ /* 0x0005e20000100800 */
[C---:B0-----:R-:W-:Y:S01]  /*4b780*/  IADD3 R22, PT, PT, R70.reuse, R13, RZ ;  /* 0x0000000d46167210 */ /* 0x041fe20007ffe0ff */
[----:B------:R-:W-:Y:S01]  /*4b790*/  IMAD.IADD R13, R70, 0x1, -R13 ;  /* 0x00000001460d7824 */ /* 0x000fe200078e0a0d */
[----:B------:R-:W-:-:S03]  /*4b7a0*/  ISETP.GE.AND P2, PT, R26, RZ, PT ;  /* 0x000000ff1a00720c */ /* 0x000fc60003f46270 */
[----:B------:R-:W-:Y:S01]  /*4b7b0*/  @!P1 VIADD R10, R10, 0x7fe001 ;  /* 0x007fe0010a0a9836 */ /* 0x000fe20000000000 */
[----:B------:R0:W-:Y:S01]  /*4b7c0*/  STL [R1+0x4fa0], R20 ;  /* 0x004fa01401007387 */ /* 0x0001e20000100800 */
[----:B--2---:R-:W-:Y:S01]  /*4b7d0*/  IMAD.WIDE R36, R27, UR4, RZ ;  /* 0x000000041b247c25 */ /* 0x004fe2000f8e02ff */
[----:B------:R-:W-:Y:S02]  /*4b7e0*/  ISETP.GE.AND P3, PT, R13, RZ, PT ;  /* 0x000000ff0d00720c */ /* 0x000fe40003f66270 */
[----:B------:R-:W-:Y:S01]  /*4b7f0*/  ISETP.GT.AND P0, PT, R8, 0x7fe000, PT ;  /* 0x007fe0000800780c */ /* 0x000fe20003f04270 */
[----:B------:R-:W-:Y:S01]  /*4b800*/  IMAD R27, R36, 0x3802001, RZ ;  /* 0x03802001241b7824 */ /* 0x000fe200078e02ff */
[----:B------:R2:W-:Y:S01]  /*4b810*/  STL [R1+0x4fb4], R38 ;  /* 0x004fb42601007387 */ /* 0x0005e20000100800 */
[----:B------:R-:W-:-:S03]  /*4b820*/  IMAD.WIDE R44, R10, UR4, RZ ;  /* 0x000000040a2c7c25 */ /* 0x000fc6000f8e02ff */
[----:B0-----:R-:W-:Y:S01]  /*4b830*/  SHF.R.S32.HI R20, RZ, 0x1f, R27 ;  /* 0x0000001fff147819 */ /* 0x001fe2000001141b */
[----:B------:R-:W-:Y:S01]  /*4b840*/  IMAD R40, R44, 0x3802001, RZ ;  /* 0x038020012c287824 */ /* 0x000fe200078e02ff */
[----:B------:R-:W3:Y:S01]  /*4b850*/  LDL R53, [R1+0x4c74] ;  /* 0x004c740001357983 */ /* 0x000ee20000100800 */
[----:B------:R-:W-:-:S03]  /*4b860*/  IMAD.HI.U32 R36, R27, -0x7fe001, R36 ;  /* 0xff801fff1b247827 */ /* 0x000fc600078e0024 */
[----:B------:R-:W-:Y:S01]  /*4b870*/  SHF.R.S32.HI R10, RZ, 0x1f, R40 ;  /* 0x0000001fff0a7819 */ /* 0x000fe20000011428 */
[----:B------:R-:W-:Y:S01]  /*4b880*/  IMAD R20, R20, -0x7fe001, RZ ;  /* 0xff801fff14147824 */ /* 0x000fe200078e02ff */
[----:B------:R-:W-:Y:S01]  /*4b890*/  @!P3 IADD3 R13, PT, PT, R13, 0x7fe001, RZ ;  /* 0x007fe0010d0db810 */ /* 0x000fe20007ffe0ff */
[----:B------:R-:W-:Y:S01]  /*4b8a0*/  @!P2 VIADD R26, R26, 0x7fe001 ;  /* 0x007fe0011a1aa836 */ /* 0x000fe20000000000 */
[----:B------:R-:W-:Y:S01]  /*4b8b0*/  @P0 IADD3 R8, PT, PT, R8, -0x7fe001, RZ ;  /* 0xff801fff08080810 */ /* 0x000fe20007ffe0ff */
[----:B--2---:R-:W-:Y:S01]  /*4b8c0*/  IMAD R38, R10, -0x7fe001, RZ ;  /* 0xff801fff0a267824 */ /* 0x004fe200078e02ff */
[----:B------:R-:W-:Y:S01]  /*4b8d0*/  IADD3 R36, PT, PT, R36, -R27, R20 ;  /* 0x8000001b24247210 */ /* 0x000fe20007ffe014 */
[----:B------:R-:W-:Y:S01]  /*4b8e0*/  IMAD.IADD R10, R61, 0x1, -R54 ;  /* 0x000000013d0a7824 */ /* 0x000fe200078e0a36 */
[----:B------:R1:W-:Y:S01]  /*4b8f0*/  STL [R1+0x4fa8], R26 ;  /* 0x004fa81a01007387 */ /* 0x0003e20000100800 */
[----:B------:R-:W-:Y:S01]  /*4b900*/  IMAD.HI.U32 R37, R40, -0x7fe001, R44 ;  /* 0xff801fff28257827 */ /* 0x000fe200078e002c */
[----:B------:R-:W-:-:S02]  /*4b910*/  ISETP.GT.AND P1, PT, R22, 0x7fe000, PT ;  /* 0x007fe0001600780c */ /* 0x000fc40003f24270 */
[----:B------:R-:W-:Y:S01]  /*4b920*/  ISETP.GE.AND P0, PT, R8, RZ, PT ;  /* 0x000000ff0800720c */ /* 0x000fe20003f06270 */
[----:B------:R-:W2:Y:S01]  /*4b930*/  LDL R20, [R1+0x4c4c] ;  /* 0x004c4c0001147983 */ /* 0x000ea20000100800 */
[----:B------:R-:W-:Y:S01]  /*4b940*/  ISETP.GE.AND P2, PT, R10, RZ, PT ;  /* 0x000000ff0a00720c */ /* 0x000fe20003f46270 */
[----:B------:R-:W0:Y:S02]  /*4b950*/  LDCU UR8, c[0x3][UR6+-0x90] ;  /* 0x00ffee00060877ac */ /* 0x000e240008000800 */
[----:B------:R-:W2:Y:S01]  /*4b960*/  LDL R66, [R1+0x4dc8] ;  /* 0x004dc80001427983 */ /* 0x000ea20000100800 */
[----:B-1----:R-:W-:-:S04]  /*4b970*/  IMAD.WIDE R26, R13, UR5, RZ ;  /* 0x000000050d1a7c25 */ /* 0x002fc8000f8e02ff */
[----:B------:R-:W-:Y:S01]  /*4b980*/  IMAD.IADD R13, R23, 0x1, -R56 ;  /* 0x00000001170d7824 */ /* 0x000fe200078e0a38 */
[----:B------:R-:W-:Y:S01]  /*4b990*/  IADD3 R40, PT, PT, R37, -R40, R38 ;  /* 0x8000002825287210 */ /* 0x000fe20007ffe026 */
[----:B------:R-:W-:-:S03]  /*4b9a0*/  IMAD R37, R26, 0x3802001, RZ ;  /* 0x038020011a257824 */ /* 0x000fc600078e02ff */
[----:B------:R-:W-:Y:S01]  /*4b9b0*/  ISETP.GE.AND P3, PT, R13, RZ, PT ;  /* 0x000000ff0d00720c */ /* 0x000fe20003f66270 */
[----:B------:R1:W-:Y:S01]  /*4b9c0*/  STL [R1+0x4fb8], R36 ;  /* 0x004fb82401007387 */ /* 0x0003e20000100800 */
[----:B------:R-:W-:Y:S01]  /*4b9d0*/  IADD3 R38, PT, PT, R61, R54, RZ ;  /* 0x000000363d267210 */ /* 0x000fe20007ffe0ff */
[----:B------:R-:W-:Y:S02]  /*4b9e0*/  @P1 VIADD R22, R22, 0xff801fff ;  /* 0xff801fff16161836 */ /* 0x000fe40000000000 */
[----:B------:R-:W-:Y:S01]  /*4b9f0*/  @!P0 VIADD R8, R8, 0x7fe001 ;  /* 0x007fe00108088836 */ /* 0x000fe20000000000 */
[----:B------:R-:W-:Y:S01]  /*4ba00*/  ISETP.GT.AND P0, PT, R38, 0x7fe000, PT ;  /* 0x007fe0002600780c */ /* 0x000fe20003f04270 */
[----:B------:R-:W-:-:S04]  /*4ba10*/  IMAD.HI.U32 R48, R37, -0x7fe001, R26 ;  /* 0xff801fff25307827 */ /* 0x000fc800078e001a */
[----:B------:R-:W-:Y:S01]  /*4ba20*/  @!P2 VIADD R10, R10, 0x7fe001 ;  /* 0x007fe0010a0aa836 */ /* 0x000fe20000000000 */
[----:B-1----:R-:W-:Y:S01]  /*4ba30*/  SHF.R.S32.HI R36, RZ, 0x1f, R37 ;  /* 0x0000001fff247819 */ /* 0x002fe20000011425 */
[----:B------:R-:W-:Y:S01]  /*4ba40*/  IMAD.IADD R26, R23, 0x1, R56 ;  /* 0x00000001171a7824 */ /* 0x000fe200078e0238 */
[----:B------:R-:W2:Y:S03]  /*4ba50*/  LDL R27, [R1+0x4c50] ;  /* 0x004c5000011b7983 */ /* 0x000ea60000100800 */
[----:B------:R-:W-:Y:S01]  /*4ba60*/  IMAD R23, R36, -0x7fe001, RZ ;  /* 0xff801fff24177824 */ /* 0x000fe200078e02ff */
[----:B------:R-:W-:Y:S01]  /*4ba70*/  ISETP.GE.AND P1, PT, R22, RZ, PT ;  /* 0x000000ff1600720c */ /* 0x000fe20003f26270 */
[----:B------:R-:W2:Y:S01]  /*4ba80*/  LDL R36, [R1+0x4c70] ;  /* 0x004c700001247983 */ /* 0x000ea20000100800 */
[----:B------:R-:W-:Y:S01]  /*4ba90*/  @!P3 IADD3 R13, PT, PT, R13, 0x7fe001, RZ ;  /* 0x007fe0010d0db810 */ /* 0x000fe20007ffe0ff */
[----:B------:R-:W-:-:S02]  /*4baa0*/  IMAD.WIDE R44, R10, UR5, RZ ;  /* 0x000000050a2c7c25 */ /* 0x000fc4000f8e02ff */
[----:B------:R1:W-:Y:S02]  /*4bab0*/  STL [R1+0x4fac], R8 ;  /* 0x004fac0801007387 */ /* 0x0003e40000100800 */
[--C-:B----4-:R-:W-:Y:S02]  /*4bac0*/  IMAD.IADD R10, R11, 0x1, -R58.reuse ;  /* 0x000000010b0a7824 */ /* 0x110fe400078e0a3a */
[----:B------:R-:W-:Y:S01]  /*4bad0*/  IMAD.WIDE R46, R13, UR5, RZ ;  /* 0x000000050d2e7c25 */ /* 0x000fe2000f8e02ff */
[----:B------:R-:W-:Y:S01]  /*4bae0*/  IADD3 R48, PT, PT, R48, -R37, R23 ;  /* 0x8000002530307210 */ /* 0x000fe20007ffe017 */
[----:B------:R4:W-:Y:S01]  /*4baf0*/  STL [R1+0x4fbc], R40 ;  /* 0x004fbc2801007387 */ /* 0x0009e20000100800 */
[----:B------:R-:W-:Y:S01]  /*4bb00*/  ISETP.GE.AND P3, PT, R10, RZ, PT ;  /* 0x000000ff0a00720c */ /* 0x000fe20003f66270 */
[----:B------:R-:W-:Y:S02]  /*4bb10*/  IMAD R23, R44, 0x3802001, RZ ;  /* 0x038020012c177824 */ /* 0x000fe400078e02ff */
[----:B------:R-:W-:Y:S01]  /*4bb20*/  @P0 VIADD R38, R38, 0xff801fff ;  /* 0xff801fff26260836 */ /* 0x000fe20000000000 */
[----:B------:R-:W0:Y:S01]  /*4bb30*/  LDCU UR4, c[0x3][UR6+-0x84] ;  /* 0x00ffef80060477ac */ /* 0x000e220008000800 */
[----:B------:R-:W-:Y:S01]  /*4bb40*/  IMAD R37, R46, 0x3802001, RZ ;  /* 0x038020012e257824 */ /* 0x000fe200078e02ff */
[----:B------:R-:W-:Y:S01]  /*4bb50*/  @!P1 IADD3 R22, PT, PT, R22, 0x7fe001, RZ ;  /* 0x007fe00116169810 */ /* 0x000fe20007ffe0ff */
[----:B-1----:R-:W-:Y:S01]  /*4bb60*/  IMAD.IADD R8, R11, 0x1, R58 ;  /* 0x000000010b087824 */ /* 0x002fe200078e023a */
[----:B------:R-:W-:Y:S01]  /*4bb70*/  SHF.R.S32.HI R13, RZ, 0x1f, R23 ;  /* 0x0000001fff0d7819 */ /* 0x000fe20000011417 */
[----:B------:R-:W-:Y:S01]  /*4bb80*/  IMAD.HI.U32 R44, R23, -0x7fe001, R44 ;  /* 0xff801fff172c7827 */ /* 0x000fe200078e002c */
[----:B------:R-:W-:Y:S01]  /*4bb90*/  ISETP.GE.AND P2, PT, R38, RZ, PT ;  /* 0x000000ff2600720c */ /* 0x000fe20003f46270 */
[----:B------:R1:W-:Y:S01]  /*4bba0*/  STL [R1+0x4fc0], R22 ;  /* 0x004fc01601007387 */ /* 0x0003e20000100800 */
[----:B------:R-:W-:Y:S01]  /*4bbb0*/  SHF.R.S32.HI R11, RZ, 0x1f, R37 ;  /* 0x0000001fff0b7819 */ /* 0x000fe20000011425 */
[----:B------:R-:W-:Y:S01]  /*4bbc0*/  IMAD R13, R13, -0x7fe001, RZ ;  /* 0xff801fff0d0d7824 */ /* 0x000fe200078e02ff */
[----:B------:R-:W-:Y:S01]  /*4bbd0*/  ISETP.GT.AND P1, PT, R26, 0x7fe000, PT ;  /* 0x007fe0001a00780c */ /* 0x000fe20003f24270 */
[----:B----4-:R-:W4:Y:S01]  /*4bbe0*/  LDL R40, [R1+0x4c54] ;  /* 0x004c540001287983 */ /* 0x010f220000100800 */
[----:B------:R-:W-:Y:S01]  /*4bbf0*/  ISETP.GT.AND P0, PT, R8, 0x7fe000, PT ;  /* 0x007fe0000800780c */ /* 0x000fe20003f04270 */
[----:B------:R-:W-:-:S02]  /*4bc00*/  IMAD R11, R11, -0x7fe001, RZ ;  /* 0xff801fff0b0b7824 */ /* 0x000fc400078e02ff */
[----:B------:R-:W-:Y:S01]  /*4bc10*/  @!P3 VIADD R10, R10, 0x7fe001 ;  /* 0x007fe0010a0ab836 */ /* 0x000fe20000000000 */
[----:B------:R-:W4:Y:S01]  /*4bc20*/  LDL R54, [R1+0x4c78] ;  /* 0x004c780001367983 */ /* 0x000f220000100800 */
[----:B-1----:R-:W-:Y:S01]  /*4bc30*/  IMAD.HI.U32 R22, R37, -0x7fe001, R46 ;  /* 0xff801fff25167827 */ /* 0x002fe200078e002e */
[----:B------:R-:W-:Y:S02]  /*4bc40*/  IADD3 R46, PT, PT, R44, -R23, R13 ;  /* 0x800000172c2e7210 */ /* 0x000fe40007ffe00d */
[----:B------:R-:W-:Y:S02]  /*4bc50*/  STL [R1+0x4fd0], R48 ;  /* 0x004fd03001007387 */ /* 0x000fe40000100800 */
[----:B------:R-:W-:Y:S01]  /*4bc60*/  IADD3 R44, PT, PT, R22, -R37, R11 ;  /* 0x80000025162c7210 */ /* 0x000fe20007ffe00b */
[----:B------:R-:W-:Y:S01]  /*4bc70*/  IMAD.WIDE R10, R10, UR5, RZ ;  /* 0x000000050a0a7c25 */ /* 0x000fe2000f8e02ff */
[----:B------:R-:W-:Y:S01]  /*4bc80*/  @P1 IADD3 R26, PT, PT, R26, -0x7fe001, RZ ;  /* 0xff801fff1a1a1810 */ /* 0x000fe20007ffe0ff */
[----:B------:R-:W4:Y:S02]  /*4bc90*/  LDL R22, [R1+0x4c80] ;  /* 0x004c800001167983 */ /* 0x000f240000100800 */
[----:B------:R-:W-:Y:S01]  /*4bca0*/  @!P2 VIADD R38, R38, 0x7fe001 ;  /* 0x007fe0012626a836 */ /* 0x000fe20000000000 */
[----:B-----5:R-:W-:Y:S01]  /*4bcb0*/  IADD3 R13, PT, PT, R43, -R12, RZ ;  /* 0x8000000c2b0d7210 */ /* 0x020fe20007ffe0ff */
[----:B------:R-:W-:Y:S01]  /*4bcc0*/  IMAD R37, R10, 0x3802001, RZ ;  /* 0x038020010a257824 */ /* 0x000fe200078e02ff */
[----:B------:R-:W-:Y:S01]  /*4bcd0*/  ISETP.GE.AND P1, PT, R26, RZ, PT ;  /* 0x000000ff1a00720c */ /* 0x000fe20003f26270 */
[----:B------:R-:W-:Y:S01]  /*4bce0*/  @P0 VIADD R8, R8, 0xff801fff ;  /* 0xff801fff08080836 */ /* 0x000fe20000000000 */
[----:B------:R1:W-:Y:S01]  /*4bcf0*/  STL [R1+0x4fc4], R38 ;  /* 0x004fc42601007387 */ /* 0x0003e20000100800 */
[----:B------:R-:W-:-:S02]  /*4bd00*/  ISETP.GE.AND P0, PT, R13, RZ, PT ;  /* 0x000000ff0d00720c */ /* 0x000fc40003f06270 */
[----:B------:R-:W-:Y:S01]  /*4bd10*/  IADD3 R12, PT, PT, R43, R12, RZ ;  /* 0x0000000c2b0c7210 */ /* 0x000fe20007ffe0ff */
[----:B------:R-:W5:Y:S04]  /*4bd20*/  LDL R23, [R1+0x4ca0] ;  /* 0x004ca00001177983 */ /* 0x000f680000100800 */
[----:B------:R-:W5:Y:S01]  /*4bd30*/  LDL R43, [R1+0x4c58] ;  /* 0x004c5800012b7983 */ /* 0x000f620000100800 */
[----:B-1----:R-:W-:Y:S01]  /*4bd40*/  IMAD.HI.U32 R38, R37, -0x7fe001, R10 ;  /* 0xff801fff25267827 */ /* 0x002fe200078e000a */
[----:B------:R-:W-:Y:S02]  /*4bd50*/  SHF.R.S32.HI R10, RZ, 0x1f, R37 ;  /* 0x0000001fff0a7819 */ /* 0x000fe40000011425 */
[----:B------:R1:W-:Y:S03]  /*4bd60*/  STL [R1+0x4fd4], R46 ;  /* 0x004fd42e01007387 */ /* 0x0003e60000100800 */
[----:B------:R-:W-:Y:S01]  /*4bd70*/  IMAD R10, R10, -0x7fe001, RZ ;  /* 0xff801fff0a0a7824 */ /* 0x000fe200078e02ff */
[----:B------:R-:W5:Y:S01]  /*4bd80*/  LDL R56, [R1+0x4cac] ;  /* 0x004cac0001387983 */ /* 0x000f620000100800 */
[----:B------:R-:W-:-:S03]  /*4bd90*/  @!P1 VIADD R26, R26, 0x7fe001 ;  /* 0x007fe0011a1a9836 */ /* 0x000fc60000000000 */
[----:B------:R-:W5:Y:S01]  /*4bda0*/  LDL R58, [R1+0x4cb4] ;  /* 0x004cb400013a7983 */ /* 0x000f620000100800 */
[----:B-1----:R-:W-:Y:S02]  /*4bdb0*/  IADD3 R46, PT, PT, R38, -R37, R10 ;  /* 0x80000025262e7210 */ /* 0x002fe40007ffe00a */
[C---:B------:R-:W-:Y:S01]  /*4bdc0*/  IADD3 R38, PT, PT, R24.reuse, R55, RZ ;  /* 0x0000003718267210 */ /* 0x040fe20007ffe0ff */
[----:B------:R-:W-:Y:S01]  /*4bdd0*/  IMAD.IADD R24, R24, 0x1, -R55 ;  /* 0x0000000118187824 */ /* 0x000fe200078e0a37 */
[----:B------:R-:W-:Y:S01]  /*4bde0*/  ISETP.GE.AND P1, PT, R8, RZ, PT ;  /* 0x000000ff0800720c */ /* 0x000fe20003f26270 */
[----:B------:R-:W-:Y:S01]  /*4bdf0*/  @!P0 VIADD R13, R13, 0x7fe001 ;  /* 0x007fe0010d0d8836 */ /* 0x000fe20000000000 */
[----:B------:R-:W-:Y:S01]  /*4be00*/  ISETP.GT.AND P0, PT, R12, 0x7fe000, PT ;  /* 0x007fe0000c00780c */ /* 0x000fe20003f04270 */
[----:B------:R1:W-:Y:S01]  /*4be10*/  STL [R1+0x4fc8], R26 ;  /* 0x004fc81a01007387 */ /* 0x0003e20000100800 */
[----:B------:R-:W-:Y:S01]  /*4be20*/  ISETP.GE.AND P3, PT, R24, RZ, PT ;  /* 0x000000ff1800720c */ /* 0x000fe20003f66270 */
[----:B0-----:R-:W-:-:S02]  /*4be30*/  IMAD.WIDE R10, R13, UR4, RZ ;  /* 0x000000040d0a7c25 */ /* 0x001fc4000f8e02ff */
[----:B------:R-:W5:Y:S02]  /*4be40*/  LDL R55, [R1+0x4ca4] ;  /* 0x004ca40001377983 */ /* 0x000f640000100800 */
[----:B------:R-:W-:Y:S02]  /*4be50*/  IMAD.IADD R13, R25, 0x1, -R60 ;  /* 0x00000001190d7824 */ /* 0x000fe400078e0a3c */
[----:B-1----:R-:W5:Y:S03]  /*4be60*/  LDL R26, [R1+0x4c84] ;  /* 0x004c8400011a7983 */ /* 0x002f660000100800 */
[----:B------:R-:W-:Y:S01]  /*4be70*/  ISETP.GE.AND P4, PT, R13, RZ, PT ;  /* 0x000000ff0d00720c */ /* 0x000fe20003f86270 */
[----:B------:R-:W-:Y:S02]  /*4be80*/  IMAD R39, R10, 0x3802001, RZ ;  /* 0x038020010a277824 */ /* 0x000fe400078e02ff */
[----:B------:R-:W-:-:S02]  /*4be90*/  @!P1 VIADD R8, R8, 0x7fe001 ;  /* 0x007fe00108089836 */ /* 0x000fc40000000000 */
[----:B------:R-:W-:Y:S01]  /*4bea0*/  IMAD.HI.U32 R50, R39, -0x7fe001, R10 ;  /* 0xff801fff27327827 */ /* 0x000fe200078e000a */
[----:B------:R0:W-:Y:S01]  /*4beb0*/  STL [R1+0x4fd8], R44 ;  /* 0x004fd82c01007387 */ /* 0x0001e20000100800 */
[----:B------:R-:W-:Y:S02]  /*4bec0*/  @!P3 IADD3 R24, PT, PT, R24, 0x7fe001, RZ ;  /* 0x007fe0011818b810 */ /* 0x000fe40007ffe0ff */
[----:B------:R-:W-:Y:S01]  /*4bed0*/  @P0 VIADD R12, R12, 0xff801fff ;  /* 0xff801fff0c0c0836 */ /* 0x000fe20000000000 */
[----:B------:R1:W-:Y:S01]  /*4bee0*/  STL [R1+0x4fcc], R8 ;  /* 0x004fcc0801007387 */ /* 0x0003e20000100800 */
[----:B------:R-:W-:Y:S01]  /*4bef0*/  IMAD.IADD R10, R2, 0x1, -R5 ;  /* 0x00000001020a7824 */ /* 0x000fe200078e0a05 */
[----:B------:R-:W-:Y:S02]  /*4bf00*/  ISETP.GT.AND P1, PT, R38, 0x7fe000, PT ;  /* 0x007fe0002600780c */ /* 0x000fe40003f24270 */
[----:B------:R-:W-:Y:S01]  /*4bf10*/  ISETP.GE.AND P2, PT, R12, RZ, PT ;  /* 0x000000ff0c00720c */ /* 0x000fe20003f46270 */
[----:B------:R-:W5:Y:S01]  /*4bf20*/  LDL R11, [R1+0x4c88] ;  /* 0x004c8800010b7983 */ /* 0x000f620000100800 */
[----:B0-----:R-:W-:Y:S01]  /*4bf30*/  IADD3 R44, PT, PT, R25, R60, RZ ;  /* 0x0000003c192c7210 */ /* 0x001fe20007ffe0ff */
[----:B------:R-:W-:Y:S01]  /*4bf40*/  IMAD.WIDE R24, R24, UR4, RZ ;  /* 0x0000000418187c25 */ /* 0x000fe2000f8e02ff */
[----:B------:R-:W-:Y:S01]  /*4bf50*/  SHF.R.S32.HI R37, RZ, 0x1f, R39 ;  /* 0x0000001fff257819 */ /* 0x000fe20000011427 */
[----:B-1----:R-:W5:Y:S01]  /*4bf60*/  LDL R8, [R1+0x4ca8] ;  /* 0x004ca80001087983 */ /* 0x002f620000100800 */
[----:B------:R-:W-:Y:S01]  /*4bf70*/  ISETP.GE.AND P3, PT, R10, RZ, PT ;  /* 0x000000ff0a00720c */ /* 0x000fe20003f66270 */
[----:B------:R-:W-:Y:S01]  /*4bf80*/  @!P4 VIADD R13, R13, 0x7fe001 ;  /* 0x007fe0010d0dc836 */ /* 0x000fe20000000000 */
[----:B------:R-:W-:Y:S01]  /*4bf90*/  ISETP.GT.AND P0, PT, R44, 0x7fe000, PT ;  /* 0x007fe0002c00780c */ /* 0x000fe20003f04270 */
[----:B------:R0:W-:Y:S01]  /*4bfa0*/  STL [R1+0x4fdc], R46 ;  /* 0x004fdc2e01007387 */ /* 0x0001e20000100800 */
[----:B------:R-:W-:-:S02]  /*4bfb0*/  IMAD R37, R37, -0x7fe001, RZ ;  /* 0xff801fff25257824 */ /* 0x000fc400078e02ff */
[----:B------:R-:W-:-:S03]  /*4bfc0*/  IMAD R45, R24, 0x3802001, RZ ;  /* 0x03802001182d7824 */ /* 0x000fc600078e02ff */
[----:B------:R-:W-:Y:S01]  /*4bfd0*/  IADD3 R50, PT, PT, R50, -R39, R37 ;  /* 0x8000002732327210 */ /* 0x000fe20007ffe025 */
[----:B------:R-:W-:-:S04]  /*4bfe0*/  IMAD.HI.U32 R48, R45, -0x7fe001, R24 ;  /* 0xff801fff2d307827 */ /* 0x000fc800078e0018 */
[----:B0-----:R-:W-:Y:S01]  /*4bff0*/  IMAD.WIDE R46, R13, UR4, RZ ;  /* 0x000000040d2e7c25 */ /* 0x001fe2000f8e02ff */
[----:B------:R-:W-:Y:S01]  /*4c000*/  SHF.R.S32.HI R37, RZ, 0x1f, R45 ;  /* 0x0000001fff257819 */ /* 0x000fe2000001142d */
[----:B------:R-:W5:Y:S02]  /*4c010*/  LDL R39, [R1+0x4c94] ;  /* 0x004c940001277983 */ /* 0x000f640000100800 */
[----:B------:R-:W-:Y:S01]  /*4c020*/  IMAD R25, R46, 0x3802001, RZ ;  /* 0x038020012e197824 */ /* 0x000fe200078e02ff */
[----:B------:R-:W-:Y:S01]  /*4c030*/  @!P3 IADD3 R10, PT, PT, R10, 0x7fe001, RZ ;  /* 0x007fe0010a0ab810 */ /* 0x000fe20007ffe0ff */
[----:B------:R-:W-:Y:S01]  /*4c040*/  @!P2 VIADD R12, R12, 0x7fe001 ;  /* 0x007fe0010c0ca836 */ /* 0x000fe20000000000 */
[----:B------:R-:W-:Y:S01]  /*4c050*/  @P0 IADD3 R44, PT, PT, R44, -0x7fe001, RZ ;  /* 0xff801fff2c2c0810 */ /* 0x000fe20007ffe0ff */
[----:B------:R-:W-:Y:S01]  /*4c060*/  @P1 VIADD R38, R38, 0xff801fff ;  /* 0xff801fff26261836 */ /* 0x000fe20000000000 */
[----:B------:R-:W-:Y:S01]  /*4c070*/  SHF.R.S32.HI R24, RZ, 0x1f, R25 ;  /* 0x0000001fff187819 */ /* 0x000fe20000011419 */
[----:B------:R-:W-:Y:S01]  /*4c080*/  IMAD R37, R37, -0x7fe001, RZ ;  /* 0xff801fff25257824 */ /* 0x000fe200078e02ff */
[----:B------:R0:W-:Y:S01]  /*4c090*/  STL [R1+0x4fe0], R12 ;  /* 0x004fe00c01007387 */ /* 0x0001e20000100800 */
[----:B------:R-:W-:-:S02]  /*4c0a0*/  ISETP.GE.AND P0, PT, R44, RZ, PT ;  /* 0x000000ff2c00720c */ /* 0x000fc40003f06270 */
[----:B------:R-:W-:Y:S01]  /*4c0b0*/  ISETP.GE.AND P1, PT, R38, RZ, PT ;  /* 0x000000ff2600720c */ /* 0x000fe20003f26270 */
[----:B------:R-:W-:Y:S01]  /*4c0c0*/  IMAD.HI.U32 R46, R25, -0x7fe001, R46 ;  /* 0xff801fff192e7827 */ /* 0x000fe200078e002e */
[----:B------:R-:W-:-:S03]  /*4c0d0*/  IADD3 R48, PT, PT, R48, -R45, R37 ;  /* 0x8000002d30307210 */ /* 0x000fc60007ffe025 */
[----:B------:R-:W-:Y:S02]  /*4c0e0*/  IMAD R24, R24, -0x7fe001, RZ ;  /* 0xff801fff18187824 */ /* 0x000fe400078e02ff */
[----:B0-----:R-:W-:-:S04]  /*4c0f0*/  IMAD.WIDE R12, R10, UR4, RZ ;  /* 0x000000040a0c7c25 */ /* 0x001fc8000f8e02ff */
[----:B------:R-:W-:Y:S01]  /*4c100*/  IMAD R37, R12, 0x3802001, RZ ;  /* 0x038020010c257824 */ /* 0x000fe200078e02ff */
[----:B------:R-:W-:Y:S01]  /*4c110*/  IADD3 R46, PT, PT, R46, -R25, R24 ;  /* 0x800000192e2e7210 */ /* 0x000fe20007ffe018 */
[----:B------:R-:W-:Y:S01]  /*4c120*/  IMAD.IADD R2, R2, 0x1, R5 ;  /* 0x0000000102027824 */ /* 0x000fe200078e0205 */
[----:B------:R-:W-:Y:S01]  /*4c130*/  IADD3 R10, PT, PT, R14, R15, RZ ;  /* 0x0000000f0e0a7210 */ /* 0x000fe20007ffe0ff */
[----:B------:R-:W-:Y:S02]  /*4c140*/  IMAD.IADD R5, R16, 0x1, -R57 ;  /* 0x0000000110057824 */ /* 0x000fe400078e0a39 */
[----:B------:R-:W-:Y:S01]  /*4c150*/  IMAD.HI.U32 R24, R37, -0x7fe001, R12 ;  /* 0xff801fff25187827 */ /* 0x000fe200078e000c */
[----:B------:R-:W-:Y:S01]  /*4c160*/  SHF.R.S32.HI R12, RZ, 0x1f, R37 ;  /* 0x0000001fff0c7819 */ /* 0x000fe20000011425 */
[----:B------:R-:W5:Y:S02]  /*4c170*/  LDL R13, [R1+0x4c8c] ;  /* 0x004c8c00010d7983 */ /* 0x000f640000100800 */
[----:B------:R-:W-:Y:S01]  /*4c180*/  IMAD.IADD R14, R14, 0x1, -R15 ;  /* 0x000000010e0e7824 */ /* 0x000fe200078e0a0f */
[----:B------:R-:W-:Y:S01]  /*4c190*/  ISETP.GE.AND P3, PT, R5, RZ, PT ;  /* 0x000000ff0500720c */ /* 0x000fe20003f66270 */
[----:B------:R-:W-:Y:S01]  /*4c1a0*/  @!P1 VIADD R38, R38, 0x7fe001 ;  /* 0x007fe00126269836 */ /* 0x000fe20000000000 */
[----:B------:R-:W0:Y:S01]  /*4c1b0*/  LDCU UR4, c[0x3][UR6+-0x88] ;  /* 0x00ffef00060477ac */ /* 0x000e220008000800 */
[----:B------:R-:W-:Y:S01]  /*4c1c0*/  @!P0 VIADD R44, R44, 0x7fe001 ;  /* 0x007fe0012c2c8836 */ /* 0x000fe20000000000 */
[----:B------:R-:W-:Y:S01]  /*4c1d0*/  ISETP.GE.AND P1, PT, R14, RZ, PT ;  /* 0x000000ff0e00720c */ /* 0x000fe20003f26270 */
[----:B------:R-:W-:Y:S01]  /*4c1e0*/  IMAD R12, R12, -0x7fe001, RZ ;  /* 0xff801fff0c0c7824 */ /* 0x000fe200078e02ff */
[----:B------:R1:W-:Y:S01]  /*4c1f0*/  STL [R1+0x4fe4], R38 ;  /* 0x004fe42601007387 */ /* 0x0003e20000100800 */
[----:B------:R-:W-:-:S03]  /*4c200*/  ISETP.GT.AND P0, PT, R2, 0x7fe000, PT ;  /* 0x007fe0000200780c */ /* 0x000fc60003f04270 */
[----:B------:R0:W-:Y:S04]  /*4c210*/  STL [R1+0x4fe8], R44 ;  /* 0x004fe82c01007387 */ /* 0x0001e80000100800 */
[----:B-1----:R-:W5:Y:S01]  /*4c220*/  LDL R38, [R1+0x4cb0] ;  /* 0x004cb00001267983 */ /* 0x002f620000100800 */
[----:B0-----:R-:W-:Y:S01]  /*4c230*/  IADD3 R44, PT, PT, R24, -R37, R12 ;  /* 0x80000025182c7210 */ /* 0x001fe20007ffe00c */
[----:B------:R-:W-:Y:S02]  /*4c240*/  IMAD.IADD R12, R68, 0x1, -R59 ;  /* 0x00000001440c7824 */ /* 0x000fe400078e0a3b */
[----:B------:R-:W5:Y:S01]  /*4c250*/  LDL R37, [R1+0x4c90] ;  /* 0x004c900001257983 */ /* 0x000f620000100800 */
[----:B------:R-:W-:Y:S01]  /*4c260*/  @!P3 VIADD R5, R5, 0x7fe001 ;  /* 0x007fe0010505b836 */ /* 0x000fe20000000000 */
[----:B------:R-:W-:-:S02]  /*4c270*/  @!P1 IADD3 R14, PT, PT, R14, 0x7fe001, RZ ;  /* 0x007fe0010e0e9810 */ /* 0x000fc40007ffe0ff */
[----:B------:R-:W-:Y:S01]  /*4c280*/  ISETP.GE.AND P3, PT, R12, RZ, PT ;  /* 0x000000ff0c00720c */ /* 0x000fe20003f66270 */
[----:B------:R-:W-:Y:S02]  /*4c290*/  IMAD.IADD R16, R16, 0x1, R57 ;  /* 0x0000000110107824 */ /* 0x000fe400078e0239 */
[----:B------:R-:W-:Y:S01]  /*4c2a0*/  IMAD.WIDE R14, R14, UR4, RZ ;  /* 0x000000040e0e7c25 */ /* 0x000fe2000f8e02ff */
[----:B------:R-:W-:Y:S01]  /*4c2b0*/  @P0 IADD3 R2, PT, PT, R2, -0x7fe001, RZ ;  /* 0xff801fff02020810 */ /* 0x000fe20007ffe0ff */
[----:B------:R0:W-:Y:S01]  /*4c2c0*/  STL [R1+0x4ff0], R50 ;  /* 0x004ff03201007387 */ /* 0x0001e20000100800 */
[----:B------:R-:W-:Y:S01]  /*4c2d0*/  ISETP.GT.AND P0, PT, R10, 0x7fe000, PT ;  /* 0x007fe0000a00780c */ /* 0x000fe20003f04270 */
[----:B------:R-:W-:Y:S01]  /*4c2e0*/  IMAD R45, R14, 0x3802001, RZ ;  /* 0x038020010e2d7824 */ /* 0x000fe200078e02ff */
[----:B------:R-:W-:Y:S01]  /*4c2f0*/  ISETP.GT.AND P1, PT, R16, 0x7fe000, PT ;  /* 0x007fe0001000780c */ /* 0x000fe20003f24270 */
[----:B------:R-:W-:Y:S04]  /*4c300*/  STL [R1+0x4ff4], R48 ;  /* 0x004ff43001007387 */ /* 0x000fe80000100800 */
[----:B------:R-:W-:Y:S01]  /*4c310*/  @!P3 IADD3 R12, PT, PT, R12, 0x7fe001, RZ ;  /* 0x007fe0010c0cb810 */ /* 0x000fe20007ffe0ff */
[----:B------:R-:W-:Y:S01]  /*4c320*/  IMAD.WIDE R24, R5, UR4, RZ ;  /* 0x0000000405187c25 */ /* 0x000fe2000f8e02ff */
[----:B------:R-:W-:Y:S01]  /*4c330*/  ISETP.GE.AND P2, PT, R2, RZ, PT ;  /* 0x000000ff0200720c */ /* 0x000fe20003f46270 */
[----:B------:R1:W-:Y:S02]  /*4c340*/  STL [R1+0x4ffc], R44 ;  /* 0x004ffc2c01007387 */ /* 0x0003e40000100800 */
[----:B0-----:R-:W-:Y:S01]  /*4c350*/  IMAD.HI.U32 R50, R45, -0x7fe001, R14 ;  /* 0xff801fff2d327827 */ /* 0x001fe200078e000e */
[----:B------:R-:W-:Y:S01]  /*4c360*/  SHF.R.S32.HI R15, RZ, 0x1f, R45 ;  /* 0x0000001fff0f7819 */ /* 0x000fe2000001142d */
[----:B------:R-:W-:Y:S02]  /*4c370*/  STL [R1+0x4ff8], R46 ;  /* 0x004ff82e01007387 */ /* 0x000fe40000100800 */
[----:B------:R-:W-:-:S02]  /*4c380*/  IMAD.WIDE R60, R12, UR4, RZ ;  /* 0x000000040c3c7c25 */ /* 0x000fc4000f8e02ff */
[----:B------:R-:W5:Y:S02]  /*4c390*/  LDL R57, [R1+0x4ce4] ;  /* 0x004ce40001397983 */ /* 0x000f640000100800 */
[----:B------:R-:W-:Y:S02]  /*4c3a0*/  IMAD R15, R15, -0x7fe001, RZ ;  /* 0xff801fff0f0f7824 */ /* 0x000fe400078e02ff */
[----:B------:R-:W-:Y:S01]  /*4c3b0*/  @P0 VIADD R10, R10, 0xff801fff ;  /* 0xff801fff0a0a0836 */ /* 0x000fe20000000000 */
[----:B-1----:R-:W5:Y:S01]  /*4c3c0*/  LDL R44, [R1+0x4c98] ;  /* 0x004c9800012c7983 */ /* 0x002f620000100800 */
[----:B------:R-:W-:Y:S01]  /*4c3d0*/  IMAD R48, R60, 0x3802001, RZ ;  /* 0x038020013c307824 */ /* 0x000fe200078e02ff */
[----:B------:R-:W-:Y:S01]  /*4c3e0*/  IADD3 R50, PT, PT, R50, -R45, R15 ;  /* 0x8000002d32327210 */ /* 0x000fe20007ffe00f */
[----:B------:R-:W-:Y:S01]  /*4c3f0*/  IMAD R47, R24, 0x3802001, RZ ;  /* 0x03802001182f7824 */ /* 0x000fe200078e02ff */
[----:B------:R-:W5:Y:S01]  /*4c400*/  LDL R45, [R1+0x4cb8] ;  /* 0x004cb800012d7983 */ /* 0x000f620000100800 */
[----:B------:R-:W-:Y:S01]  /*4c410*/  @P1 VIADD R16, R16, 0xff801fff ;  /* 0xff801fff10101836 */ /* 0x000fe20000000000 */
[----:B------:R-:W-:Y:S01]  /*4c420*/  ISETP.GE.AND P0, PT, R10, RZ, PT ;  /* 0x000000ff0a00720c */ /* 0x000fe20003f06270 */
[----:B------:R-:W-:Y:S01]  /*4c430*/  IMAD.IADD R5, R21, 0x1, -R62 ;  /* 0x0000000115057824 */ /* 0x000fe200078e0a3e */
[----:B------:R-:W-:-:S02]  /*4c440*/  SHF.R.S32.HI R12, RZ, 0x1f, R48 ;  /* 0x0000001fff0c7819 */ /* 0x000fc40000011430 */
[----:B------:R-:W-:Y:S02]  /*4c450*/  @!P2 IADD3 R2, PT, PT, R2, 0x7fe001, RZ ;  /* 0x007fe0010202a810 */ /* 0x000fe40007ffe0ff */
[----:B------:R-:W-:Y:S01]  /*4c460*/  SHF.R.S32.HI R14, RZ, 0x1f, R47 ;  /* 0x0000001fff0e7819 */ /* 0x000fe2000001142f */
[----:B------:R-:W-:Y:S01]  /*4c470*/  IMAD.HI.U32 R15, R48, -0x7fe001, R60 ;  /* 0xff801fff300f7827 */ /* 0x000fe200078e003c */
[----:B------:R-:W-:Y:S02]  /*4c480*/  ISETP.GE.AND P1, PT, R16, RZ, PT ;  /* 0x000000ff1000720c */ /* 0x000fe40003f26270 */
[----:B------:R-:W-:Y:S01]  /*4c490*/  ISETP.GE.AND P2, PT, R5, RZ, PT ;  /* 0x000000ff0500720c */ /* 0x000fe20003f46270 */
[----:B------:R-:W-:Y:S01]  /*4c4a0*/  IMAD R12, R12, -0x7fe001, RZ ;  /* 0xff801fff0c0c7824 */ /* 0x000fe200078e02ff */
[----:B------:R0:W-:Y:S01]  /*4c4b0*/  STL [R1+0x4fec], R2 ;  /* 0x004fec0201007387 */ /* 0x0001e20000100800 */
[----:B------:R-:W-:-:S04]  /*4c4c0*/  IMAD.HI.U32 R24, R47, -0x7fe001, R24 ;  /* 0xff801fff2f187827 */ /* 0x000fc800078e0018 */
[----:B------:R-:W-:Y:S01]  /*4c4d0*/  IMAD R14, R14, -0x7fe001, RZ ;  /* 0xff801fff0e0e7824 */ /* 0x000fe200078e02ff */
[----:B------:R-:W-:Y:S01]  /*4c4e0*/  IADD3 R48, PT, PT, R15, -R48, R12 ;  /* 0x800000300f307210 */ /* 0x000fe20007ffe00c */
[----:B------:R-:W-:Y:S01]  /*4c4f0*/  @!P0 VIADD R10, R10, 0x7fe001 ;  /* 0x007fe0010a0a8836 */ /* 0x000fe20000000000 */
[----:B------:R-:W5:Y:S01]  /*4c500*/  LDL R12, [R1+0x4cc0] ;  /* 0x004cc000010c7983 */ /* 0x000f620000100800 */
[----:B0-----:R-:W-:-:S03]  /*4c510*/  IMAD.IADD R2, R68, 0x1, R59 ;  /* 0x0000000144027824 */ /* 0x001fc600078e023b */
[----:B------:R-:W5:Y:S01]  /*4c520*/  LDL R15, [R1+0x4ce0] ;  /* 0x004ce000010f7983 */ /* 0x000f620000100800 */
[----:B------:R-:W-:Y:S02]  /*4c530*/  IADD3 R14, PT, PT, R24, -R47, R14 ;  /* 0x8000002f180e7210 */ /* 0x000fe40007ffe00e */
[----:B------:R-:W-:Y:S01]  /*4c540*/  IADD3 R24, PT, PT, R21, R62, RZ ;  /* 0x0000003e15187210 */ /* 0x000fe20007ffe0ff */
[----:B------:R-:W-:Y:S01]  /*4c550*/  @!P1 VIADD R16, R16, 0x7fe001 ;  /* 0x007fe00110109836 */ /* 0x000fe20000000000 */
[----:B------:R-:W-:Y:S01]  /*4c560*/  ISETP.GT.AND P0, PT, R2, 0x7fe000, PT ;  /* 0x007fe0000200780c */ /* 0x000fe20003f04270 */
[----:B------:R-:W-:Y:S01]  /*4c570*/  @!P2 VIADD R5, R5, 0x7fe001 ;  /* 0x007fe0010505a836 */ /* 0x000fe20000000000 */
[----:B------:R-:W-:Y:S01]  /*4c580*/  ISETP.GT.AND P1, PT, R24, 0x7fe000, PT ;  /* 0x007fe0001800780c */ /* 0x000fe20003f24270 */
[----:B------:R0:W-:Y:S02]  /*4c590*/  STL [R1+0x4c00], R10 ;  /* 0x004c000a01007387 */ /* 0x0001e40000100800 */
[----:B------:R-:W-:-:S02]  /*4c5a0*/  IMAD.WIDE R46, R5, UR4, RZ ;  /* 0x00000004052e7c25 */ /* 0x000fc4000f8e02ff */
[----:B------:R1:W-:Y:S02]  /*4c5b0*/  STL [R1+0x4c24], R14 ;  /* 0x004c240e01007387 */ /* 0x0003e40000100800 */
[----:B------:R-:W-:Y:S02]  /*4c5c0*/  IMAD R25, R46, 0x3802001, RZ ;  /* 0x038020012e197824 */ /* 0x000fe400078e02ff */
[----:B------:R-:W-:Y:S01]  /*4c5d0*/  IMAD.IADD R21, R3, 0x1, -R0 ;  /* 0x0000000103157824 */ /* 0x000fe200078e0a00 */
[----:B------:R-:W5:Y:S01]  /*4c5e0*/  LDL R59, [R1+0x4ce8] ;  /* 0x004ce800013b7983 */ /* 0x000f620000100800 */
[-C--:B0-----:R-:W-:Y:S01]  /*4c5f0*/  IADD3 R10, PT, PT, R41, -R42.reuse, RZ ;  /* 0x8000002a290a7210 */ /* 0x081fe20007ffe0ff */
[----:B------:R-:W-:Y:S02]  /*4c600*/  @P0 VIADD R2, R2, 0xff801fff ;  /* 0xff801fff02020836 */ /* 0x000fe40000000000 */
[----:B------:R0:W-:Y:S01]  /*4c610*/  STL [R1+0x4c04], R16 ;  /* 0x004c041001007387 */ /* 0x0001e20000100800 */
[----:B------:R-:W-:Y:S01]  /*4c620*/  ISETP.GE.AND P3, PT, R10, RZ, PT ;  /* 0x000000ff0a00720c */ /* 0x000fe20003f66270 */
[----:B------:R-:W-:Y:S01]  /*4c630*/  @P1 VIADD R24, R24, 0xff801fff ;  /* 0xff801fff18181836 */ /* 0x000fe20000000000 */
[----:B------:R-:W-:Y:S01]  /*4c640*/  ISETP.GE.AND P1, PT, R2, RZ, PT ;  /* 0x000000ff0200720c */ /* 0x000fe20003f26270 */
[----:B------:R-:W-:Y:S01]  /*4c650*/  IMAD.HI.U32 R52, R25, -0x7fe001, R46 ;  /* 0xff801fff19347827 */ /* 0x000fe200078e002e */
[----:B-1----:R-:W5:Y:S04]  /*4c660*/  LDL R14, [R1+0x4cc4] ;  /* 0x004cc400010e7983 */ /* 0x002f680000100800 */
[----:B------:R1:W-:Y:S01]  /*4c670*/  STL [R1+0x4c20], R50 ;  /* 0x004c203201007387 */ /* 0x0003e20000100800 */
[----:B0-----:R-:W-:Y:S01]  /*4c680*/  SHF.R.S32.HI R16, RZ, 0x1f, R25 ;  /* 0x0000001fff107819 */ /* 0x001fe20000011419 */
[----:B------:R-:W-:Y:S01]  /*4c690*/  IMAD.IADD R5, R4, 0x1, -R7 ;  /* 0x0000000104057824 */ /* 0x000fe200078e0a07 */
[----:B------:R-:W-:Y:S01]  /*4c6a0*/  IADD3 R42, PT, PT, R41, R42, RZ ;  /* 0x0000002a292a7210 */ /* 0x000fe20007ffe0ff */
[----:B------:R0:W-:Y:S02]  /*4c6b0*/  STL [R1+0x4c28], R48 ;  /* 0x004c283001007387 */ /* 0x0001e40000100800 */
[----:B------:R-:W-:Y:S01]  /*4c6c0*/  IMAD R16, R16, -0x7fe001, RZ ;  /* 0xff801fff10107824 */ /* 0x000fe200078e02ff */
[----:B------:R-:W-:Y:S01]  /*4c6d0*/  ISETP.GT.AND P0, PT, R42, 0x7fe000, PT ;  /* 0x007fe0002a00780c */ /* 0x000fe20003f04270 */
[----:B------:R-:W-:Y:S01]  /*4c6e0*/  @!P1 VIADD R2, R2, 0x7fe001 ;  /* 0x007fe00102029836 */ /* 0x000fe20000000000 */
[----:B------:R-:W-:Y:S01]  /*4c6f0*/  @!P3 IADD3 R10, PT, PT, R10, 0x7fe001, RZ ;  /* 0x007fe0010a0ab810 */ /* 0x000fe20007ffe0ff */
[----:B------:R-:W5:Y:S01]  /*4c700*/  LDL R62, [R1+0x4ccc] ;  /* 0x004ccc00013e7983 */ /* 0x000f620000100800 */
[----:B------:R-:W-:-:S03]  /*4c710*/  IADD3 R52, PT, PT, R52, -R25, R16 ;  /* 0x8000001934347210 */ /* 0x000fc60007ffe010 */
[----:B------:R-:W5:Y:S01]  /*4c720*/  LDL R16, [R1+0x4cc8] ;  /* 0x004cc80001107983 */ /* 0x000f620000100800 */
[----:B------:R-:W-:Y:S02]  /*4c730*/  ISETP.GE.AND P3, PT, R5, RZ, PT ;  /* 0x000000ff0500720c */ /* 0x000fe40003f66270 */
[----:B------:R-:W-:Y:S01]  /*4c740*/  ISETP.GE.AND P1, PT, R21, RZ, PT ;  /* 0x000000ff1500720c */ /* 0x000fe20003f26270 */
[----:B------:R-:W-:Y:S01]  /*4c750*/  IMAD.WIDE R46, R10, UR4, RZ ;  /* 0x000000040a2e7c25 */ /* 0x000fe2000f8e02ff */
[----:B------:R-:W-:Y:S01]  /*4c760*/  ISETP.GE.AND P2, PT, R24, RZ, PT ;  /* 0x000000ff1800720c */ /* 0x000fe20003f46270 */
[----:B------:R-:W2:Y:S01]  /*4c770*/  LDCU UR5, c[0x3][UR6+-0x8c] ;  /* 0x00ffee80060577ac */ /* 0x000ea20008000800 */
[----:B------:R-:W5:Y:S01]  /*4c780*/  LDL R60, [R1+0x4d28] ;  /* 0x004d2800013c7983 */ /* 0x000f620000100800 */
[----:B------:R-:W-:Y:S01]  /*4c790*/  IMAD R41, R46, 0x3802001, RZ ;  /* 0x038020012e297824 */ /* 0x000fe200078e02ff */
[----:B------:R-:W-:Y:S02]  /*4c7a0*/  @P0 IADD3 R42, PT, PT, R42, -0x7fe001, RZ ;  /* 0xff801fff2a2a0810 */ /* 0x000fe40007ffe0ff */
[----:B------:R-:W5:Y:S03]  /*4c7b0*/  LDL R61, [R1+0x4d34] ;  /* 0x004d3400013d7983 */ /* 0x000f660000100800 */
[----:B------:R-:W-:Y:S01]  /*4c7c0*/  @!P3 VIADD R5, R5, 0x7fe001 ;  /* 0x007fe0010505b836 */ /* 0x000fe20000000000 */
[----:B------:R-:W-:Y:S01]  /*4c7d0*/  SHF.R.S32.HI R10, RZ, 0x1f, R41 ;  /* 0x0000001fff0a7819 */ /* 0x000fe20000011429 */
[----:B------:R-:W-:Y:S01]  /*4c7e0*/  @!P1 VIADD R21, R21, 0x7fe001 ;  /* 0x007fe00115159836 */ /* 0x000fe20000000000 */
[----:B------:R-:W-:Y:S01]  /*4c7f0*/  ISETP.GE.AND P0, PT, R42, RZ, PT ;  /* 0x000000ff2a00720c */ /* 0x000fe20003f06270 */
[----:B-1----:R-:W-:-:S04]  /*4c800*/  IMAD.HI.U32 R50, R41, -0x7fe001, R46 ;  /* 0xff801fff29327827 */ /* 0x002fc800078e002e */
[----:B------:R-:W-:-:S04]  /*4c810*/  IMAD.WIDE R46, R5, UR4, RZ ;  /* 0x00000004052e7c25 */ /* 0x000fc8000f8e02ff */
[----:B0-----:R-:W-:-:S04]  /*4c820*/  IMAD.WIDE R48, R21, UR4, RZ ;  /* 0x0000000415307c25 */ /* 0x001fc8000f8e02ff */
[----:B------:R-:W-:Y:S02]  /*4c830*/  @!P2 VIADD R24, R24, 0x7fe001 ;  /* 0x007fe0011818a836 */ /* 0x000fe40000000000 */
[----:B------:R-:W-:Y:S02]  /*4c840*/  IMAD R10, R10, -0x7fe001, RZ ;  /* 0xff801fff0a0a7824 */ /* 0x000fe400078e02ff */
[----:B------:R-:W-:Y:S02]  /*4c850*/  IMAD R5, R46, 0x3802001, RZ ;  /* 0x038020012e057824 */ /* 0x000fe400078e02ff */
[----:B------:R-:W-:Y:S01]  /*4c860*/  IMAD R21, R48, 0x3802001, RZ ;  /* 0x0380200130157824 */ /* 0x000fe200078e02ff */
[----:B------:R0:W-:Y:S01]  /*4c870*/  STL [R1+0x4c08], R2 ;  /* 0x004c080201007387 */ /* 0x0001e20000100800 */
[----:B------:R-:W-:Y:S02]  /*4c880*/  IADD3 R50, PT, PT, R50, -R41, R10 ;  /* 0x8000002932327210 */ /* 0x000fe40007ffe00a */
[----:B------:R-:W-:Y:S01]  /*4c890*/  IADD3 R10, PT, PT, R4, R7, RZ ;  /* 0x00000007040a7210 */ /* 0x000fe20007ffe0ff */
[----:B------:R1:W-:Y:S01]  /*4c8a0*/  STL [R1+0x4c0c], R24 ;  /* 0x004c0c1801007387 */ /* 0x0003e20000100800 */
[----:B------:R-:W-:Y:S01]  /*4c8b0*/  @!P0 VIADD R42, R42, 0x7fe001 ;  /* 0x007fe0012a2a8836 */ /* 0x000fe20000000000 */
[----:B0-----:R-:W-:Y:S01]  /*4c8c0*/  SHF.R.S32.HI R2, RZ, 0x1f, R5 ;  /* 0x0000001fff027819 */ /* 0x001fe20000011405 */
[----:B-1----:R-:W-:Y:S01]  /*4c8d0*/  IMAD.IADD R24, R3, 0x1, R0 ;  /* 0x0000000103187824 */ /* 0x002fe200078e0200 */
[----:B------:R-:W-:Y:S01]  /*4c8e0*/  SHF.R.S32.HI R0, RZ, 0x1f, R21 ;  /* 0x0000001fff007819 */ /* 0x000fe20000011415 */
[----:B------:R-:W-:Y:S01]  /*4c8f0*/  IMAD.HI.U32 R46, R5, -0x7fe001, R46 ;  /* 0xff801fff052e7827 */ /* 0x000fe200078e002e */
[----:B------:R-:W-:Y:S01]  /*4c900*/  ISETP.GT.AND P0, PT, R10, 0x7fe000, PT ;  /* 0x007fe0000a00780c */ /* 0x000fe20003f04270 */
[----:B------:R-:W5:Y:S02]  /*4c910*/  LDL R47, [R1+0x4cec] ;  /* 0x004cec00012f7983 */ /* 0x000f640000100800 */
[----:B------:R-:W-:-:S02]  /*4c920*/  IMAD R2, R2, -0x7fe001, RZ ;  /* 0xff801fff02027824 */ /* 0x000fc400078e02ff */
[----:B------:R-:W-:Y:S01]  /*4c930*/  IMAD.HI.U32 R4, R21, -0x7fe001, R48 ;  /* 0xff801fff15047827 */ /* 0x000fe200078e0030 */
[----:B------:R-:W-:Y:S01]  /*4c940*/  ISETP.GT.AND P1, PT, R24, 0x7fe000, PT ;  /* 0x007fe0001800780c */ /* 0x000fe20003f24270 */
[----:B------:R0:W-:Y:S02]  /*4c950*/  STL [R1+0x4c30], R50 ;  /* 0x004c303201007387 */ /* 0x0001e40000100800 */
[----:B------:R-:W-:Y:S01]  /*4c960*/  IMAD R0, R0, -0x7fe001, RZ ;  /* 0xff801fff00007824 */ /* 0x000fe200078e02ff */
[----:B------:R-:W-:Y:S01]  /*4c970*/  IADD3 R48, PT, PT, R46, -R5, R2 ;  /* 0x800000052e307210 */ /* 0x000fe20007ffe002 */
[----:B------:R-:W-:Y:S01]  /*4c980*/  STL [R1+0x4c10], R42 ;  /* 0x004c102a01007387 */ /* 0x000fe20000100800 */
[C---:B------:R-:W-:Y:S02]  /*4c990*/  IADD3 R2, PT, PT, R17.reuse, -R18, RZ ;  /* 0x8000001211027210 */ /* 0x040fe40007ffe0ff */
[----:B------:R-:W-:Y:S01]  /*4c9a0*/  IADD3 R46, PT, PT, R4, -R21, R0 ;  /* 0x80000015042e7210 */ /* 0x000fe20007ffe000 */
[----:B------:R-:W-:Y:S01]  /*4c9b0*/  IMAD.IADD R0, R17, 0x1, R18 ;  /* 0x0000000111007824 */ /* 0x000fe200078e0212 */
[----:B------:R-:W-:Y:S01]  /*4c9c0*/  ISETP.GE.AND P4, PT, R2, RZ, PT ;  /* 0x000000ff0200720c */ /* 0x000fe20003f86270 */
[----:B------:R-:W5:Y:S04]  /*4c9d0*/  LDL R17, [R1+0x4cd0] ;  /* 0x004cd00001117983 */ /* 0x000f680000100800 */
[----:B------:R-:W5:Y:S01]  /*4c9e0*/  LDL R18, [R1+0x4cf0] ;  /* 0x004cf00001127983 */ /* 0x000f620000100800 */
[----:B------:R-:W-:-:S02]  /*4c9f0*/  @P0 VIADD R10, R10, 0xff801fff ;  /* 0xff801fff0a0a0836 */ /* 0x000fc40000000000 */
[----:B------:R-:W-:Y:S01]  /*4ca00*/  IMAD.IADD R4, R19, 0x1, R64 ;  /* 0x0000000113047824 */ /* 0x000fe200078e0240 */
[----:B------:R-:W5:Y:S02]  /*4ca10*/  LDL R21, [R1+0x4cd4] ;  /* 0x004cd40001157983 */ /* 0x000f640000100800 */
[----:B------:R-:W-:Y:S01]  /*4ca20*/  ISETP.GE.AND P2, PT, R10, RZ, PT ;  /* 0x000000ff0a00720c */ /* 0x000fe20003f46270 */
[----:B------:R-:W-:Y:S01]  /*4ca30*/  @P1 VIADD R24, R24, 0xff801fff ;  /* 0xff801fff18181836 */ /* 0x000fe20000000000 */
[----:B0-----:R-:W5:Y:S01]  /*4ca40*/  LDL R50, [R1+0x4cf4] ;  /* 0x004cf40001327983 */ /* 0x001f620000100800 */
[----:B------:R-:W-:Y:S02]  /*4ca50*/  ISETP.GT.AND P1, PT, R4, 0x7fe000, PT ;  /* 0x007fe0000400780c */ /* 0x000fe40003f24270 */
[----:B------:R-:W-:Y:S01]  /*4ca60*/  @!P4 IADD3 R2, PT, PT, R2, 0x7fe001, RZ ;  /* 0x007fe0010202c810 */ /* 0x000fe20007ffe0ff */
[----:B---3--:R-:W-:Y:S01]  /*4ca70*/  IMAD.IADD R5, R9, 0x1, -R6 ;  /* 0x0000000109057824 */ /* 0x008fe200078e0a06 */
[----:B------:R-:W-:Y:S01]  /*4ca80*/  IADD3 R19, PT, PT, R19, -R64, RZ ;  /* 0x8000004013137210 */ /* 0x000fe20007ffe0ff */
[----:B------:R0:W-:Y:S01]  /*4ca90*/  STL [R1+0x4c2c], R52 ;  /* 0x004c2c3401007387 */ /* 0x0001e20000100800 */
[----:B------:R-:W-:Y:S01]  /*4caa0*/  ISETP.GE.AND P3, PT, R24, RZ, PT ;  /* 0x000000ff1800720c */ /* 0x000fe20003f66270 */
[----:B--2---:R-:W-:-:S02]  /*4cab0*/  IMAD.WIDE R2, R2, UR5, RZ ;  /* 0x0000000502027c25 */ /* 0x004fc4000f8e02ff */
[----:B------:R-:W2:Y:S01]  /*4cac0*/  LDL R49, [R1+0x4d24] ;  /* 0x004d240001317983 */ /* 0x000ea20000100800 */
[----:B------:R-:W-:Y:S01]  /*4cad0*/  @!P2 IADD3 R10, PT, PT, R10, 0x7fe001, RZ ;  /* 0x007fe0010a0aa810 */ /* 0x000fe20007ffe0ff */
[----:B------:R-:W-:Y:S01]  /*4cae0*/  IMAD R25, R2, 0x3802001, RZ ;  /* 0x0380200102197824 */ /* 0x000fe200078e02ff */
[----:B------:R-:W-:Y:S01]  /*4caf0*/  ISETP.GE.AND P2, PT, R5, RZ, PT ;  /* 0x000000ff0500720c */ /* 0x000fe20003f46270 */
[----:B------:R-:W-:Y:S01]  /*4cb00*/  @P1 VIADD R4, R4, 0xff801fff ;  /* 0xff801fff04041836 */ /* 0x000fe20000000000 */
[----:B------:R-:W-:Y:S02]  /*4cb10*/  ISETP.GE.AND P4, PT, R19, RZ, PT ;  /* 0x000000ff1300720c */ /* 0x000fe40003f86270 */
[----:B------:R-:W-:Y:S01]  /*4cb20*/  ISETP.GT.AND P0, PT, R0, 0x7fe000, PT ;  /* 0x007fe0000000780c */ /* 0x000fe20003f04270 */
[----:B------:R-:W-:Y:S01]  /*4cb30*/  STL [R1+0x4c38], R46 ;  /* 0x004c382e01007387 */ /* 0x000fe20000100800 */
[----:B------:R-:W-:Y:S02]  /*4cb40*/  SHF.R.S32.HI R7, RZ, 0x1f, R25 ;  /* 0x0000001fff077819 */ /* 0x000fe40000011419 */
[----:B------:R-:W-:Y:S01]  /*4cb50*/  ISETP.GE.AND P1, PT, R4, RZ, PT ;  /* 0x000000ff0400720c */ /* 0x000fe20003f26270 */
[----:B------:R-:W-:Y:S01]  /*4cb60*/  @!P3 VIADD R24, R24, 0x7fe001 ;  /* 0x007fe0011818b836 */ /* 0x000fe20000000000 */
[----:B0-----:R-:W3:Y:S01]  /*4cb70*/  LDL R52, [R1+0x4cf8] ;  /* 0x004cf80001347983 */ /* 0x001ee20000100800 */
[----:B------:R-:W-:-:S04]  /*4cb80*/  IMAD.HI.U32 R42, R25, -0x7fe001, R2 ;  /* 0xff801fff192a7827 */ /* 0x000fc800078e0002 */
[----:B------:R-:W-:Y:S02]  /*4cb90*/  IMAD R7, R7, -0x7fe001, RZ ;  /* 0xff801fff07077824 */ /* 0x000fe400078e02ff */
[----:B------:R-:W-:Y:S01]  /*4cba0*/  @!P2 VIADD R5, R5, 0x7fe001 ;  /* 0x007fe0010505a836 */ /* 0x000fe20000000000 */
[----:B------:R0:W-:Y:S01]  /*4cbb0*/  STL [R1+0x4c14], R10 ;  /* 0x004c140a01007387 */ /* 0x0001e20000100800 */
[----:B------:R-:W-:-:S03]  /*4cbc0*/  @!P4 IADD3 R19, PT, PT, R19, 0x7fe001, RZ ;  /* 0x007fe0011313c810 */ /* 0x000fc60007ffe0ff */
[----:B------:R1:W-:Y:S01]  /*4cbd0*/  STL [R1+0x4c18], R24 ;  /* 0x004c181801007387 */ /* 0x0003e20000100800 */
[----:B------:R-:W-:Y:S01]  /*4cbe0*/  @!P1 VIADD R4, R4, 0x7fe001 ;  /* 0x007fe00104049836 */ /* 0x000fe20000000000 */
[----:B0-----:R-:W-:Y:S01]  /*4cbf0*/  IADD3 R10, PT, PT, R42, -R25, R7 ;  /* 0x800000192a0a7210 */ /* 0x001fe20007ffe007 */
[----:B------:R-:W-:-:S04]  /*4cc00*/  IMAD.WIDE R2, R19, UR5, RZ ;  /* 0x0000000513027c25 */ /* 0x000fc8000f8e02ff */
[----:B-1----:R-:W-:-:S04]  /*4cc10*/  IMAD.WIDE R24, R5, UR5, RZ ;  /* 0x0000000505187c25 */ /* 0x002fc8000f8e02ff */
[----:B------:R-:W-:Y:S01]  /*4cc20*/  IMAD R19, R24, 0x3802001, RZ ;  /* 0x0380200118137824 */ /* 0x000fe200078e02ff */
[----:B------:R0:W-:Y:S01]  /*4cc30*/  STL [R1+0x4c44], R4 ;  /* 0x004c440401007387 */ /* 0x0001e20000100800 */
[----:B------:R-:W-:Y:S02]  /*4cc40*/  IMAD.IADD R6, R9, 0x1, R6 ;  /* 0x0000000109067824 */ /* 0x000fe400078e0206 */
[----:B------:R-:W-:Y:S01]  /*4cc50*/  IMAD.HI.U32 R46, R19, -0x7fe001, R24 ;  /* 0xff801fff132e7827 */ /* 0x000fe200078e0018 */
[----:B------:R-:W2:Y:S04]  /*4cc60*/  LDL R9, [R1+0x4d20] ;  /* 0x004d200001097983 */ /* 0x000ea80000100800 */
[----:B------:R-:W3:Y:S01]  /*4cc70*/  LDL R25, [R1+0x4cd8] ;  /* 0x004cd80001197983 */ /* 0x000ee20000100800 */
[----:B------:R-:W-:-:S03]  /*4cc80*/  @P0 VIADD R0, R0, 0xff801fff ;  /* 0xff801fff00000836 */ /* 0x000fc60000000000 */
[----:B0-----:R-:W2:Y:S02]  /*4cc90*/  LDL R4, [R1+0x4d00] ;  /* 0x004d000001047983 */ /* 0x001ea40000100800 */
[----:B------:R-:W-:Y:S02]  /*4cca0*/  ISETP.GE.AND P0, PT, R0, RZ, PT ;  /* 0x000000ff0000720c */ /* 0x000fe40003f06270 */
[----:B------:R-:W-:Y:S01]  /*4ccb0*/  IADD3 R5, PT, PT, R20, -R51, RZ ;  /* 0x8000003314057210 */ /* 0x000fe20007ffe0ff */
[----:B------:R0:W-:Y:S03]  /*4ccc0*/  STL [R1+0x4c60], R10 ;  /* 0x004c600a01007387 */ /* 0x0001e60000100800 */
[----:B------:R-:W-:Y:S01]  /*4ccd0*/  ISETP.GE.AND P2, PT, R5, RZ, PT ;  /* 0x000000ff0500720c */ /* 0x000fe20003f46270 */
[----:B------:R-:W-:Y:S01]  /*4cce0*/  IMAD R41, R2, 0x3802001, RZ ;  /* 0x0380200102297824 */ /* 0x000fe200078e02ff */
[----:B0-----:R-:W2:Y:S05]  /*4ccf0*/  LDL R10, [R1+0x4d04] ;  /* 0x004d0400010a7983 */ /* 0x001eaa0000100800 */
[----:B------:R-:W-:Y:S01]  /*4cd00*/  @!P0 VIADD R0, R0, 0x7fe001 ;  /* 0x007fe00100008836 */ /* 0x000fe20000000000 */
[----:B------:R0:W-:Y:S01]  /*4cd10*/  STL [R1+0x4c34], R48 ;  /* 0x004c343001007387 */ /* 0x0001e20000100800 */
[----:B------:R-:W-:-:S03]  /*4cd20*/  ISETP.GT.AND P0, PT, R6, 0x7fe000, PT ;  /* 0x007fe0000600780c */ /* 0x000fc60003f04270 */
[----:B------:R1:W-:Y:S01]  /*4cd30*/  STL [R1+0x4c40], R0 ;  /* 0x004c400001007387 */ /* 0x0003e20000100800 */
[----:B0-----:R-:W-:Y:S01]  /*4cd40*/  IMAD.HI.U32 R48, R41, -0x7fe001, R2 ;  /* 0xff801fff29307827 */ /* 0x001fe200078e0002 */
[----:B------:R-:W-:-:S03]  /*4cd50*/  SHF.R.S32.HI R2, RZ, 0x1f, R19 ;  /* 0x0000001fff027819 */ /* 0x000fc60000011413 */
[--C-:B-1----:R-:W-:Y:S01]  /*4cd60*/  IMAD.IADD R0, R27, 0x1, -R36.reuse ;  /* 0x000000011b007824 */ /* 0x102fe200078e0a24 */
[----:B------:R-:W-:Y:S01]  /*4cd70*/  @!P2 IADD3 R5, PT, PT, R5, 0x7fe001, RZ ;  /* 0x007fe0010505a810 */ /* 0x000fe20007ffe0ff */
[----:B------:R-:W-:Y:S01]  /*4cd80*/  IMAD R2, R2, -0x7fe001, RZ ;  /* 0xff801fff02027824 */ /* 0x000fe200078e02ff */
[----:B------:R-:W-:Y:S02]  /*4cd90*/  SHF.R.S32.HI R7, RZ, 0x1f, R41 ;  /* 0x0000001fff077819 */ /* 0x000fe40000011429 */
[----:B------:R-:W-:Y:S01]  /*4cda0*/  ISETP.GE.AND P2, PT, R0, RZ, PT ;  /* 0x000000ff0000720c */ /* 0x000fe20003f46270 */
[----:B------:R-:W-:Y:S01]  /*4cdb0*/  IMAD.IADD R36, R27, 0x1, R36 ;  /* 0x000000011b247824 */ /* 0x000fe200078e0224 */
[----:B------:R-:W-:Y:S01]  /*4cdc0*/  IADD3 R46, PT, PT, R46, -R19, R2 ;  /* 0x800000132e2e7210 */ /* 0x000fe20007ffe002 */
[----:B------:R-:W-:Y:S01]  /*4cdd0*/  IMAD R7, R7, -0x7fe001, RZ ;  /* 0xff801fff07077824 */ /* 0x000fe200078e02ff */
[----:B------:R-:W2:Y:S01]  /*4cde0*/  LDL R19, [R1+0x4d08] ;  /* 0x004d080001137983 */ /* 0x000ea20000100800 */
[----:B------:R-:W-:Y:S01]  /*4cdf0*/  IMAD.IADD R20, R20, 0x1, R51 ;  /* 0x0000000114147824 */ /* 0x000fe200078e0233 */
[----:B------:R-:W-:Y:S01]  /*4ce00*/  @P0 IADD3 R6, PT, PT, R6, -0x7fe001, RZ ;  /* 0xff801fff06060810 */ /* 0x000fe20007ffe0ff */
[----:B------:R-:W-:Y:S01]  /*4ce10*/  IMAD.WIDE R2, R5, UR5, RZ ;  /* 0x0000000505027c25 */ /* 0x000fe2000f8e02ff */
[----:B------:R-:W-:Y:S01]  /*4ce20*/  ISETP.GT.AND P0, PT, R36, 0x7fe000, PT ;  /* 0x007fe0002400780c */ /* 0x000fe20003f04270 */
[----:B------:R-:W2:Y:S01]  /*4ce30*/  LDL R51, [R1+0x4d2c] ;  /* 0x004d2c0001337983 */ /* 0x000ea20000100800 */
[----:B------:R-:W-:Y:S01]  /*4ce40*/  IADD3 R48, PT, PT, R48, -R41, R7 ;  /* 0x8000002930307210 */ /* 0x000fe20007ffe007 */
[----:B------:R-:W-:Y:S01]  /*4ce50*/  IMAD R7, R2, 0x3802001, RZ ;  /* 0x0380200102077824 */ /* 0x000fe200078e02ff */
[----:B------:R-:W-:Y:S01]  /*4ce60*/  ISETP.GT.AND P1, PT, R20, 0x7fe000, PT ;  /* 0x007fe0001400780c */ /* 0x000fe20003f24270 */
[----:B------:R-:W-:-:S02]  /*4ce70*/  @!P2 VIADD R0, R0, 0x7fe001 ;  /* 0x007fe0010000a836 */ /* 0x000fc40000000000 */
[----:B------:R-:W-:Y:S01]  /*4ce80*/  IMAD.HI.U32 R24, R7, -0x7fe001, R2 ;  /* 0xff801fff07187827 */ /* 0x000fe200078e0002 */
[----:B------:R-:W-:-:S03]  /*4ce90*/  ISETP.GE.AND P3, PT, R6, RZ, PT ;  /* 0x000000ff0600720c */ /* 0x000fc60003f66270 */
[C---:B----4-:R-:W-:Y:S01]  /*4cea0*/  IMAD.IADD R42, R40.reuse, 0x1, R53 ;  /* 0x00000001282a7824 */ /* 0x050fe200078e0235 */
[----:B------:R-:W-:Y:S01]  /*4ceb0*/  IADD3 R40, PT, PT, R40, -R53, RZ ;  /* 0x8000003528287210 */ /* 0x000fe20007ffe0ff */
[----:B------:R-:W-:-:S04]  /*4cec0*/  IMAD.WIDE R2, R0, UR5, RZ ;  /* 0x0000000500027c25 */ /* 0x000fc8000f8e02ff */
[----:B------:R-:W-:Y:S01]  /*4ced0*/  @P0 VIADD R36, R36, 0xff801fff ;  /* 0xff801fff24240836 */ /* 0x000fe20000000000 */
[----:B------:R-:W-:Y:S01]  /*4cee0*/  ISETP.GE.AND P4, PT, R40, RZ, PT ;  /* 0x000000ff2800720c */ /* 0x000fe20003f86270 */
[----:B------:R-:W-:Y:S02]  /*4cef0*/  IMAD R27, R2, 0x3802001, RZ ;  /* 0x03802001021b7824 */ /* 0x000fe400078e02ff */
[----:B------:R-:W-:Y:S01]  /*4cf00*/  @P1 VIADD R20, R20, 0xff801fff ;  /* 0xff801fff14141836 */ /* 0x000fe20000000000 */
[----:B------:R-:W-:Y:S01]  /*4cf10*/  ISETP.GT.AND P2, PT, R42, 0x7fe000, PT ;  /* 0x007fe0002a00780c */ /* 0x000fe20003f44270 */
[----:B------:R0:W-:Y:S01]  /*4cf20*/  STL [R1+0x4c64], R48 ;  /* 0x004c643001007387 */ /* 0x0001e20000100800 */
[----:B------:R-:W-:Y:S02]  /*4cf30*/  SHF.R.S32.HI R0, RZ, 0x1f, R27 ;  /* 0x0000001fff007819 */ /* 0x000fe4000001141b */
[----:B------:R-:W-:Y:S01]  /*4cf40*/  ISETP.GE.AND P0, PT, R36, RZ, PT ;  /* 0x000000ff2400720c */ /* 0x000fe20003f06270 */
[----:B------:R-:W-:Y:S01]  /*4cf50*/  IMAD.HI.U32 R2, R27, -0x7fe001, R2 ;  /* 0xff801fff1b027827 */ /* 0x000fe200078e0002 */
[----:B------:R-:W-:Y:S01]  /*4cf60*/  @!P3 IADD3 R6, PT, PT, R6, 0x7fe001, RZ ;  /* 0x007fe0010606b810 */ /* 0x000fe20007ffe0ff */
[----:B------:R-:W-:Y:S01]  /*4cf70*/  STL [R1+0x4c68], R46 ;  /* 0x004c682e01007387 */ /* 0x000fe20000100800 */
[----:B------:R-:W-:Y:S01]  /*4cf80*/  ISETP.GE.AND P1, PT, R20, RZ, PT ;  /* 0x000000ff1400720c */ /* 0x000fe20003f26270 */
[----:B------:R-:W-:-:S02]  /*4cf90*/  IMAD R0, R0, -0x7fe001, RZ ;  /* 0xff801fff00007824 */ /* 0x000fc400078e02ff */
[----:B------:R-:W-:Y:S01]  /*4cfa0*/  @!P4 VIADD R40, R40, 0x7fe001 ;  /* 0x007fe0012828c836 */ /* 0x000fe20000000000 */
[----:B------:R1:W-:Y:S02]  /*4cfb0*/  STL [R1+0x4c48], R6 ;  /* 0x004c480601007387 */ /* 0x0003e40000100800 */
[----:B0-----:R-:W-:Y:S01]  /*4cfc0*/  IADD3 R48, PT, PT, R2, -R27, R0 ;  /* 0x8000001b02307210 */ /* 0x001fe20007ffe000 */
[----:B-----5:R-:W-:Y:S01]  /*4cfd0*/  IMAD.IADD R0, R22, 0x1, -R23 ;  /* 0x0000000116007824 */ /* 0x020fe200078e0a17 */
[----:B------:R-:W-:Y:S01]  /*4cfe0*/  SHF.R.S32.HI R5, RZ, 0x1f, R7 ;  /* 0x0000001fff057819 */ /* 0x000fe20000011407 */
[----:B------:R-:W-:Y:S01]  /*4cff0*/  IMAD.WIDE R40, R40, UR5, RZ ;  /* 0x0000000528287c25 */ /* 0x000fe2000f8e02ff */
[----:B------:R-:W4:Y:S03]  /*4d000*/  LDL R27, [R1+0x4d30] ;  /* 0x004d3000011b7983 */ /* 0x000f260000100800 */
[C---:B-1----:R-:W-:Y:S01]  /*4d010*/  IMAD.IADD R6, R43.reuse, 0x1, R54 ;  /* 0x000000012b067824 */ /* 0x042fe200078e0236 */
[----:B------:R-:W-:Y:S01]  /*4d020*/  IADD3 R43, PT, PT, R43, -R54, RZ ;  /* 0x800000362b2b7210 */ /* 0x000fe20007ffe0ff */
[----:B------:R-:W-:Y:S01]  /*4d030*/  @P2 VIADD R42, R42, 0xff801fff ;  /* 0xff801fff2a2a2836 */ /* 0x000fe20000000000 */
[----:B------:R-:W-:Y:S01]  /*4d040*/  ISETP.GE.AND P2, PT, R0, RZ, PT ;  /* 0x000000ff0000720c */ /* 0x000fe20003f46270 */
[----:B------:R-:W-:Y:S01]  /*4d050*/  @!P0 VIADD R36, R36, 0x7fe001 ;  /* 0x007fe00124248836 */ /* 0x000fe20000000000 */
[----:B------:R-:W-:Y:S01]  /*4d060*/  ISETP.GE.AND P0, PT, R43, RZ, PT ;  /* 0x000000ff2b00720c */ /* 0x000fe20003f06270 */
[----:B------:R-:W-:Y:S01]  /*4d070*/  IMAD R3, R40, 0x3802001, RZ ;  /* 0x0380200128037824 */ /* 0x000fe200078e02ff */
[----:B------:R-:W-:Y:S01]  /*4d080*/  @!P1 IADD3 R20, PT, PT, R20, 0x7fe001, RZ ;  /* 0x007fe00114149810 */ /* 0x000fe20007ffe0ff */
[----:B------:R-:W-:Y:S01]  /*4d090*/  IMAD R5, R5, -0x7fe001, RZ ;  /* 0xff801fff05057824 */ /* 0x000fe200078e02ff */
[----:B------:R-:W-:Y:S01]  /*4d0a0*/  ISETP.GE.AND P1, PT, R42, RZ, PT ;  /* 0x000000ff2a00720c */ /* 0x000fe20003f26270 */
[----:B------:R-:W-:Y:S01]  /*4d0b0*/  IMAD.IADD R22, R22, 0x1, R23 ;  /* 0x0000000116167824 */ /* 0x000fe200078e0217 */
[----:B------:R-:W-:Y:S01]  /*4d0c0*/  SHF.R.S32.HI R2, RZ, 0x1f, R3 ;  /* 0x0000001fff027819 */ /* 0x000fe20000011403 */
[----:B------:R0:W-:Y:S01]  /*4d0d0*/  STL [R1+0x4c4c], R20 ;  /* 0x004c4c1401007387 */ /* 0x0001e20000100800 */
[----:B------:R-:W-:Y:S01]  /*4d0e0*/  IADD3 R24, PT, PT, R24, -R7, R5 ;  /* 0x8000000718187210 */ /* 0x000fe20007ffe005 */
[----:B------:R-:W-:Y:S01]  /*4d0f0*/  IMAD.HI.U32 R46, R3, -0x7fe001, R40 ;  /* 0xff801fff032e7827 */ /* 0x000fe200078e0028 */
[----:B------:R-:W-:Y:S01]  /*4d100*/  IADD3 R5, PT, PT, R26, -R55, RZ ;  /* 0x800000371a057210 */ /* 0x000fe20007ffe0ff */
[----:B------:R-:W-:Y:S02]  /*4d110*/  STL [R1+0x4c70], R48 ;  /* 0x004c703001007387 */ /* 0x000fe40000100800 */
[----:B------:R-:W-:-:S02]  /*4d120*/  IMAD R2, R2, -0x7fe001, RZ ;  /* 0xff801fff02027824 */ /* 0x000fc400078e02ff */
[----:B------:R-:W5:Y:S04]  /*4d130*/  LDL R54, [R1+0x4d38] ;  /* 0x004d380001367983 */ /* 0x000f680000100800 */
[----:B0-----:R-:W4:Y:S01]  /*4d140*/  LDL R20, [R1+0x4d0c] ;  /* 0x004d0c0001147983 */ /* 0x001f220000100800 */
[----:B------:R-:W-:Y:S01]  /*4d150*/  @!P0 VIADD R43, R43, 0x7fe001 ;  /* 0x007fe0012b2b8836 */ /* 0x000fe20000000000 */
[----:B------:R-:W-:Y:S01]  /*4d160*/  ISETP.GE.AND P3, PT, R5, RZ, PT ;  /* 0x000000ff0500720c */ /* 0x000fe20003f66270 */
[----:B------:R-:W-:Y:S01]  /*4d170*/  @!P2 VIADD R0, R0, 0x7fe001 ;  /* 0x007fe0010000a836 */ /* 0x000fe20000000000 */
[----:B------:R-:W-:Y:S01]  /*4d180*/  IADD3 R46, PT, PT, R46, -R3, R2 ;  /* 0x800000032e2e7210 */ /* 0x000fe20007ffe002 */
[----:B------:R-:W-:Y:S01]  /*4d190*/  IMAD.WIDE R40, R43, UR5, RZ ;  /* 0x000000052b287c25 */ /* 0x000fe2000f8e02ff */
[----:B------:R-:W-:Y:S01]  /*4d1a0*/  @!P1 IADD3 R42, PT, PT, R42, 0x7fe001, RZ ;  /* 0x007fe0012a2a9810 */ /* 0x000fe20007ffe0ff */
[----:B------:R-:W0:Y:S01]  /*4d1b0*/  LDCU UR9, c[0x3][UR6+-0x94] ;  /* 0x00ffed80060977ac */ /* 0x000e220008000800 */
[----:B------:R-:W5:Y:S01]  /*4d1c0*/  LDL R53, [R1+0x4d74] ;  /* 0x004d740001357983 */ /* 0x000f620000100800 */
[----:B------:R-:W-:Y:S01]  /*4d1d0*/  IMAD.WIDE R2, R0, UR8, RZ ;  /* 0x0000000800027c25 */ /* 0x000fe2000f8e02ff */
[----:B------:R-:W-:-:S02]  /*4d1e0*/  ISETP.GT.AND P1, PT, R6, 0x7fe000, PT ;  /* 0x007fe0000600780c */ /* 0x000fc40003f24270 */
[----:B------:R1:W-:Y:S01]  /*4d1f0*/  STL [R1+0x4c6c], R24 ;  /* 0x004c6c1801007387 */ /* 0x0003e20000100800 */
[----:B------:R-:W-:Y:S02]  /*4d200*/  IMAD R23, R40, 0x3802001, RZ ;  /* 0x0380200128177824 */ /* 0x000fe400078e02ff */
[----:B------:R-:W-:Y:S02]  /*4d210*/  IMAD R43, R2, 0x3802001, RZ ;  /* 0x03802001022b7824 */ /* 0x000fe400078e02ff */
[----:B------:R-:W-:Y:S01]  /*4d220*/  IMAD.IADD R0, R11, 0x1, -R8 ;  /* 0x000000010b007824 */ /* 0x000fe200078e0a08 */
[----:B------:R0:W-:Y:S04]  /*4d230*/  STL [R1+0x4c54], R42 ;  /* 0x004c542a01007387 */ /* 0x0001e80000100800 */
[----:B-1----:R-:W5:Y:S01]  /*4d240*/  LDL R24, [R1+0x4d10] ;  /* 0x004d100001187983 */ /* 0x002f620000100800 */
[----:B------:R-:W-:-:S02]  /*4d250*/  ISETP.GE.AND P4, PT, R0, RZ, PT ;  /* 0x000000ff0000720c */ /* 0x000fc40003f86270 */
[----:B------:R-:W-:Y:S01]  /*4d260*/  @!P3 IADD3 R5, PT, PT, R5, 0x7fe001, RZ ;  /* 0x007fe0010505b810 */ /* 0x000fe20007ffe0ff */
[----:B0-----:R-:W-:Y:S01]  /*4d270*/  IMAD.HI.U32 R42, R43, -0x7fe001, R2 ;  /* 0xff801fff2b2a7827 */ /* 0x001fe200078e0002 */
[----:B------:R-:W-:Y:S02]  /*4d280*/  SHF.R.S32.HI R2, RZ, 0x1f, R23 ;  /* 0x0000001fff027819 */ /* 0x000fe40000011417 */
[----:B------:R-:W-:Y:S01]  /*4d290*/  SHF.R.S32.HI R7, RZ, 0x1f, R43 ;  /* 0x0000001fff077819 */ /* 0x000fe2000001142b */
[----:B------:R-:W-:Y:S01]  /*4d2a0*/  IMAD.HI.U32 R40, R23, -0x7fe001, R40 ;  /* 0xff801fff17287827 */ /* 0x000fe200078e0028 */
[----:B------:R-:W-:Y:S02]  /*4d2b0*/  IADD3 R26, PT, PT, R26, R55, RZ ;  /* 0x000000371a1a7210 */ /* 0x000fe40007ffe0ff */
[----:B------:R-:W-:Y:S01]  /*4d2c0*/  ISETP.GT.AND P0, PT, R22, 0x7fe000, PT ;  /* 0x007fe0001600780c */ /* 0x000fe20003f04270 */
[----:B------:R-:W-:Y:S02]  /*4d2d0*/  IMAD R41, R2, -0x7fe001, RZ ;  /* 0xff801fff02297824 */ /* 0x000fe400078e02ff */
[----:B------:R-:W-:Y:S01]  /*4d2e0*/  @P1 VIADD R6, R6, 0xff801fff ;  /* 0xff801fff06061836 */ /* 0x000fe20000000000 */
[----:B------:R0:W-:Y:S01]  /*4d2f0*/  STL [R1+0x4c50], R36 ;  /* 0x004c502401007387 */ /* 0x0001e20000100800 */
[----:B------:R-:W-:Y:S01]  /*4d300*/  IMAD.WIDE R2, R5, UR8, RZ ;  /* 0x0000000805027c25 */ /* 0x000fe2000f8e02ff */
[----:B------:R-:W-:-:S02]  /*4d310*/  ISETP.GT.AND P1, PT, R26, 0x7fe000, PT ;  /* 0x007fe0001a00780c */ /* 0x000fc40003f24270 */
[----:B------:R-:W-:Y:S01]  /*4d320*/  @!P4 IADD3 R0, PT, PT, R0, 0x7fe001, RZ ;  /* 0x007fe0010000c810 */ /* 0x000fe20007ffe0ff */
[----:B------:R-:W-:Y:S01]  /*4d330*/  IMAD R5, R7, -0x7fe001, RZ ;  /* 0xff801fff07057824 */ /* 0x000fe200078e02ff */
[----:B------:R1:W-:Y:S01]  /*4d340*/  STL [R1+0x4c74], R46 ;  /* 0x004c742e01007387 */ /* 0x0003e20000100800 */
[----:B------:R-:W-:Y:S01]  /*4d350*/  IMAD R7, R2, 0x3802001, RZ ;  /* 0x0380200102077824 */ /* 0x000fe200078e02ff */
[----:B------:R-:W-:Y:S02]  /*4d360*/  ISETP.GE.AND P2, PT, R6, RZ, PT ;  /* 0x000000ff0600720c */ /* 0x000fe40003f46270 */
[----:B0-----:R-:W5:Y:S01]  /*4d370*/  LDL R36, [R1+0x4d14] ;  /* 0x004d140001247983 */ /* 0x001f620000100800 */
[----:B------:R-:W-:Y:S02]  /*4d380*/  IADD3 R42, PT, PT, R42, -R43, R5 ;  /* 0x8000002b2a2a7210 */ /* 0x000fe40007ffe005 */
[----:B------:R-:W-:Y:S01]  /*4d390*/  SHF.R.S32.HI R5, RZ, 0x1f, R7 ;  /* 0x0000001fff057819 */ /* 0x000fe20000011407 */
[----:B------:R-:W-:Y:S01]  /*4d3a0*/  IMAD.IADD R8, R11, 0x1, R8 ;  /* 0x000000010b087824 */ /* 0x000fe200078e0208 */
[----:B------:R-:W5:Y:S01]  /*4d3b0*/  LDL R55, [R1+0x4d78] ;  /* 0x004d780001377983 */ /* 0x000f620000100800 */
[----:B-1----:R-:W-:-:S04]  /*4d3c0*/  IMAD.HI.U32 R46, R7, -0x7fe001, R2 ;  /* 0xff801fff072e7827 */ /* 0x002fc800078e0002 */
[----:B------:R-:W-:-:S04]  /*4d3d0*/  IMAD.WIDE R2, R0, UR8, RZ ;  /* 0x0000000800027c25 */ /* 0x000fc8000f8e02ff */
[----:B------:R-:W-:Y:S02]  /*4d3e0*/  IMAD R0, R5, -0x7fe001, RZ ;  /* 0xff801fff05007824 */ /* 0x000fe400078e02ff */
[----:B------:R-:W-:Y:S01]  /*4d3f0*/  @P0 VIADD R22, R22, 0xff801fff ;  /* 0xff801fff16160836 */ /* 0x000fe20000000000 */
[----:B------:R-:W-:Y:S01]  /*4d400*/  ISETP.GT.AND P0, PT, R8, 0x7fe000, PT ;  /* 0x007fe0000800780c */ /* 0x000fe20003f04270 */
[----:B------:R-:W-:Y:S01]  /*4d410*/  @P1 VIADD R26, R26, 0xff801fff ;  /* 0xff801fff1a1a1836 */ /* 0x000fe20000000000 */
[----:B------:R-:W-:Y:S01]  /*4d420*/  IADD3 R46, PT, PT, R46, -R7, R0 ;  /* 0x800000072e2e7210 */ /* 0x000fe20007ffe000 */
[----:B------:R-:W-:Y:S01]  /*4d430*/  @!P2 VIADD R6, R6, 0x7fe001 ;  /* 0x007fe0010606a836 */ /* 0x000fe20000000000 */
[----:B------:R-:W-:Y:S01]  /*4d440*/  IADD3 R0, PT, PT, R13, -R56, RZ ;  /* 0x800000380d007210 */ /* 0x000fe20007ffe0ff */
[----:B------:R-:W-:Y:S01]  /*4d450*/  IMAD R5, R2, 0x3802001, RZ ;  /* 0x0380200102057824 */ /* 0x000fe200078e02ff */
[----:B------:R-:W-:Y:S02]  /*4d460*/  ISETP.GE.AND P3, PT, R22, RZ, PT ;  /* 0x000000ff1600720c */ /* 0x000fe40003f66270 */
[----:B------:R-:W-:Y:S01]  /*4d470*/  ISETP.GE.AND P1, PT, R26, RZ, PT ;  /* 0x000000ff1a00720c */ /* 0x000fe20003f26270 */
[----:B------:R-:W-:Y:S01]  /*4d480*/  IMAD.HI.U32 R48, R5, -0x7fe001, R2 ;  /* 0xff801fff05307827 */ /* 0x000fe200078e0002 */
[----:B------:R-:W-:Y:S01]  /*4d490*/  IADD3 R40, PT, PT, R40, -R23, R41 ;  /* 0x8000001728287210 */ /* 0x000fe20007ffe029 */
[----:B------:R0:W-:Y:S01]  /*4d4a0*/  STL [R1+0x4c58], R6 ;  /* 0x004c580601007387 */ /* 0x0001e20000100800 */
[----:B------:R-:W-:-:S02]  /*4d4b0*/  ISETP.GE.AND P2, PT, R0, RZ, PT ;  /* 0x000000ff0000720c */ /* 0x000fc40003f46270 */
[----:B------:R-:W-:Y:S01]  /*4d4c0*/  SHF.R.S32.HI R2, RZ, 0x1f, R5 ;  /* 0x0000001fff027819 */ /* 0x000fe20000011405 */
[----:B------:R-:W5:Y:S01]  /*4d4d0*/  LDL R41, [R1+0x4d18] ;  /* 0x004d180001297983 */ /* 0x000f620000100800 */
[----:B------:R-:W-:-:S03]  /*4d4e0*/  @P0 VIADD R8, R8, 0xff801fff ;  /* 0xff801fff08080836 */ /* 0x000fc60000000000 */
[----:B------:R1:W-:Y:S01]  /*4d4f0*/  STL [R1+0x4c78], R40 ;  /* 0x004c782801007387 */ /* 0x0003e20000100800 */
[----:B0-----:R-:W-:Y:S01]  /*4d500*/  IADD3 R6, PT, PT, R13, R56, RZ ;  /* 0x000000380d067210 */ /* 0x001fe20007ffe0ff */
[----:B------:R-:W-:Y:S02]  /*4d510*/  IMAD R2, R2, -0x7fe001, RZ ;  /* 0xff801fff02027824 */ /* 0x000fe400078e02ff */
[----:B------:R0:W-:Y:S01]  /*4d520*/  STL [R1+0x4ca0], R42 ;  /* 0x004ca02a01007387 */ /* 0x0001e20000100800 */
[----:B------:R-:W-:Y:S01]  /*4d530*/  ISETP.GT.AND P0, PT, R6, 0x7fe000, PT ;  /* 0x007fe0000600780c */ /* 0x000fe20003f04270 */
[----:B------:R-:W-:Y:S02]  /*4d540*/  @!P3 VIADD R22, R22, 0x7fe001 ;  /* 0x007fe0011616b836 */ /* 0x000fe40000000000 */
[----:B------:R-:W5:Y:S01]  /*4d550*/  LDL R3, [R1+0x4d68] ;  /* 0x004d680001037983 */ /* 0x000f620000100800 */
[C-C-:B-1----:R-:W-:Y:S02]  /*4d560*/  IMAD.IADD R40, R37.reuse, 0x1, R38.reuse ;  /* 0x0000000125287824 */ /* 0x142fe400078e0226 */
[----:B------:R-:W-:Y:S01]  /*4d570*/  IMAD.IADD R37, R37, 0x1, -R38 ;  /* 0x0000000125257824 */ /* 0x000fe200078e0a26 */
[C---:B------:R-:W-:Y:S01]  /*4d580*/  IADD3 R38, PT, PT, R39.reuse, R58, RZ ;  /* 0x0000003a27267210 */ /* 0x040fe20007ffe0ff */
[----:B------:R-:W-:Y:S01]  /*4d590*/  @!P1 VIADD R26, R26, 0x7fe001 ;  /* 0x007fe0011a1a9836 */ /* 0x000fe20000000000 */
[----:B0-----:R-:W-:Y:S01]  /*4d5a0*/  IADD3 R42, PT, PT, R48, -R5, R2 ;  /* 0x80000005302a7210 */ /* 0x001fe20007ffe002 */
[----:B------:R-:W-:Y:S01]  /*4d5b0*/  IMAD.IADD R39, R39, 0x1, -R58 ;  /* 0x0000000127277824 */ /* 0x000fe200078e0a3a */
[----:B------:R-:W-:Y:S01]  /*4d5c0*/  ISETP.GE.AND P3, PT, R37, RZ, PT ;  /* 0x000000ff2500720c */ /* 0x000fe20003f66270 */
[----:B------:R-:W5:Y:S01]  /*4d5d0*/  LDL R2, [R1+0x4d40] ;  /* 0x004d400001027983 */ /* 0x000f620000100800 */
[----:B------:R-:W-:Y:S01]  /*4d5e0*/  ISETP.GE.AND P1, PT, R8, RZ, PT ;  /* 0x000000ff0800720c */ /* 0x000fe20003f26270 */
[----:B------:R-:W-:-:S02]  /*4d5f0*/  @!P2 VIADD R0, R0, 0x7fe001 ;  /* 0x007fe0010000a836 */ /* 0x000fc40000000000 */
[----:B------:R-:W5:Y:S01]  /*4d600*/  LDL R5, [R1+0x4d60] ;  /* 0x004d600001057983 */ /* 0x000f620000100800 */
[----:B------:R-:W-:-:S03]  /*4d610*/  ISETP.GE.AND P4, PT, R39, RZ, PT ;  /* 0x000000ff2700720c */ /* 0x000fc60003f86270 */
[----:B------:R0:W-:Y:S01]  /*4d620*/  STL [R1+0x4c80], R22 ;  /* 0x004c801601007387 */ /* 0x0001e20000100800 */
[----:B------:R-:W-:Y:S01]  /*4d630*/  @P0 VIADD R6, R6, 0xff801fff ;  /* 0xff801fff06060836 */ /* 0x000fe20000000000 */
[----:B------:R-:W-:Y:S02]  /*4d640*/  ISETP.GT.AND P0, PT, R38, 0x7fe000, PT ;  /* 0x007fe0002600780c */ /* 0x000fe40003f04270 */
[----:B------:R1:W-:Y:S04]  /*4d650*/  STL [R1+0x4c84], R26 ;  /* 0x004c841a01007387 */ /* 0x0003e80000100800 */
[----:B------:R1:W-:Y:S01]  /*4d660*/  STL [R1+0x4ca8], R42 ;  /* 0x004ca82a01007387 */ /* 0x0003e20000100800 */
[----:B0-----:R-:W-:Y:S01]  /*4d670*/  IMAD.WIDE R22, R0, UR8, RZ ;  /* 0x0000000800167c25 */ /* 0x001fe2000f8e02ff */
[----:B------:R-:W-:-:S02]  /*4d680*/  ISETP.GE.AND P2, PT, R6, RZ, PT ;  /* 0x000000ff0600720c */ /* 0x000fc40003f46270 */
[----:B------:R-:W5:Y:S01]  /*4d690*/  LDL R0, [R1+0x4d48] ;  /* 0x004d480001007983 */ /* 0x000f620000100800 */
[----:B------:R-:W-:Y:S01]  /*4d6a0*/  IMAD R11, R22, 0x3802001, RZ ;  /* 0x03802001160b7824 */ /* 0x000fe200078e02ff */
[----:B------:R-:W-:Y:S01]  /*4d6b0*/  @!P1 IADD3 R8, PT, PT, R8, 0x7fe001, RZ ;  /* 0x007fe00108089810 */ /* 0x000fe20007ffe0ff */
[----:B------:R-:W-:Y:S01]  /*4d6c0*/  @!P3 VIADD R37, R37, 0x7fe001 ;  /* 0x007fe0012525b836 */ /* 0x000fe20000000000 */
[----:B------:R-:W-:Y:S01]  /*4d6d0*/  ISETP.GT.AND P1, PT, R40, 0x7fe000, PT ;  /* 0x007fe0002800780c */ /* 0x000fe20003f24270 */
[----:B-1----:R-:W-:Y:S01]  /*4d6e0*/  IMAD.HI.U32 R26, R11, -0x7fe001, R22 ;  /* 0xff801fff0b1a7827 */ /* 0x002fe200078e0016 */
[----:B------:R-:W-:Y:S01]  /*4d6f0*/  SHF.R.S32.HI R7, RZ, 0x1f, R11 ;  /* 0x0000001fff077819 */ /* 0x000fe2000001140b */
[----:B------:R-:W5:Y:S01]  /*4d700*/  LDL R13, [R1+0x4d44] ;  /* 0x004d4400010d7983 */ /* 0x000f620000100800 */
[----:B------:R-:W-:Y:S01]  /*4d710*/  @!P4 IADD3 R39, PT, PT, R39, 0x7fe001, RZ ;  /* 0x007fe0012727c810 */ /* 0x000fe20007ffe0ff */
[----:B------:R-:W-:Y:S02]  /*4d720*/  IMAD.WIDE R22, R37, UR8, RZ ;  /* 0x0000000825167c25 */ /* 0x000fe4000f8e02ff */
[----:B------:R-:W5:Y:S02]  /*4d730*/  LDL R48, [R1+0x4d64] ;  /* 0x004d640001307983 */ /* 0x000f640000100800 */
[----:B------:R-:W-:-:S02]  /*4d740*/  IMAD R7, R7, -0x7fe001, RZ ;  /* 0xff801fff07077824 */ /* 0x000fc400078e02ff */
[----:B------:R-:W-:Y:S01]  /*4d750*/  IMAD R37, R22, 0x3802001, RZ ;  /* 0x0380200116257824 */ /* 0x000fe200078e02ff */
[----:B------:R-:W5:Y:S01]  /*4d760*/  LDL R58, [R1+0x4d54] ;  /* 0x004d5400013a7983 */ /* 0x000f620000100800 */
[----:B------:R-:W-:Y:S01]  /*4d770*/  IMAD.WIDE R42, R39, UR8, RZ ;  /* 0x00000008272a7c25 */ /* 0x000fe2000f8e02ff */
[----:B------:R-:W-:Y:S02]  /*4d780*/  IADD3 R26, PT, PT, R26, -R11, R7 ;  /* 0x8000000b1a1a7210 */ /* 0x000fe40007ffe007 */
[----:B------:R0:W-:Y:S01]  /*4d790*/  STL [R1+0x4c88], R8 ;  /* 0x004c880801007387 */ /* 0x0001e20000100800 */
[----:B------:R-:W-:Y:S02]  /*4d7a0*/  @P0 VIADD R38, R38, 0xff801fff ;  /* 0xff801fff26260836 */ /* 0x000fe40000000000 */
[----:B------:R-:W-:Y:S02]  /*4d7b0*/  @!P2 VIADD R6, R6, 0x7fe001 ;  /* 0x007fe0010606a836 */ /* 0x000fe40000000000 */
[----:B------:R-:W-:Y:S01]  /*4d7c0*/  IMAD.IADD R7, R44, 0x1, -R45 ;  /* 0x000000012c077824 */ /* 0x000fe200078e0a2d */
[----:B------:R-:W-:Y:S01]  /*4d7d0*/  @P1 IADD3 R40, PT, PT, R40, -0x7fe001, RZ ;  /* 0xff801fff28281810 */ /* 0x000fe20007ffe0ff */
[----:B------:R-:W-:Y:S01]  /*4d7e0*/  IMAD R11, R42, 0x3802001, RZ ;  /* 0x038020012a0b7824 */ /* 0x000fe200078e02ff */
[----:B0-----:R-:W-:-:S02]  /*4d7f0*/  SHF.R.S32.HI R8, RZ, 0x1f, R37 ;  /* 0x0000001fff087819 */ /* 0x001fc40000011425 */
[----:B------:R-:W-:Y:S01]  /*4d800*/  ISETP.GE.AND P1, PT, R38, RZ, PT ;  /* 0x000000ff2600720c */ /* 0x000fe20003f26270 */
[----:B------:R0:W-:Y:S01]  /*4d810*/  STL [R1+0x4c8c], R6 ;  /* 0x004c8c0601007387 */ /* 0x0001e20000100800 */
[----:B------:R-:W-:Y:S01]  /*4d820*/  IMAD.HI.U32 R22, R37, -0x7fe001, R22 ;  /* 0xff801fff25167827 */ /* 0x000fe200078e0016 */
[----:B------:R-:W-:Y:S02]  /*4d830*/  ISETP.GE.AND P2, PT, R7, RZ, PT ;  /* 0x000000ff0700720c */ /* 0x000fe40003f46270 */
[----:B------:R-:W-:Y:S01]  /*4d840*/  ISETP.GE.AND P0, PT, R40, RZ, PT ;  /* 0x000000ff2800720c */ /* 0x000fe20003f06270 */
[----:B------:R-:W-:Y:S01]  /*4d850*/  IMAD R8, R8, -0x7fe001, RZ ;  /* 0xff801fff08087824 */ /* 0x000fe200078e02ff */
[----:B------:R-:W-:Y:S01]  /*4d860*/  STL [R1+0x4cac], R26 ;  /* 0x004cac1a01007387 */ /* 0x000fe20000100800 */
[----:B0-----:R-:W-:Y:S01]  /*4d870*/  SHF.R.S32.HI R6, RZ, 0x1f, R11 ;  /* 0x0000001fff067819 */ /* 0x001fe2000001140b */
[----:B------:R-:W-:Y:S02]  /*4d880*/  IMAD.HI.U32 R42, R11, -0x7fe001, R42 ;  /* 0xff801fff0b2a7827 */ /* 0x000fe400078e002a */
[----:B------:R-:W-:Y:S01]  /*4d890*/  IADD3 R8, PT, PT, R22, -R37, R8 ;  /* 0x8000002516087210 */ /* 0x000fe20007ffe008 */
[----:B------:R-:W5:Y:S01]  /*4d8a0*/  LDL R23, [R1+0x4d50] ;  /* 0x004d500001177983 */ /* 0x000f620000100800 */
[----:B------:R-:W-:-:S02]  /*4d8b0*/  IMAD R22, R6, -0x7fe001, RZ ;  /* 0xff801fff06167824 */ /* 0x000fc400078e02ff */
[----:B------:R-:W-:Y:S01]  /*4d8c0*/  IMAD.IADD R6, R12, 0x1, -R15 ;  /* 0x000000010c067824 */ /* 0x000fe200078e0a0f */
[----:B------:R-:W-:Y:S02]  /*4d8d0*/  @!P1 IADD3 R38, PT, PT, R38, 0x7fe001, RZ ;  /* 0x007fe00126269810 */ /* 0x000fe40007ffe0ff */
[----:B------:R-:W-:Y:S01]  /*4d8e0*/  @!P2 IADD3 R7, PT, PT, R7, 0x7fe001, RZ ;  /* 0x007fe0010707a810 */ /* 0x000fe20007ffe0ff */
[----:B------:R-:W-:Y:S01]  /*4d8f0*/  IMAD.IADD R44, R44, 0x1, R45 ;  /* 0x000000012c2c7824 */ /* 0x000fe200078e022d */
[----:B------:R-:W-:Y:S01]  /*4d900*/  ISETP.GE.AND P1, PT, R6, RZ, PT ;  /* 0x000000ff0600720c */ /* 0x000fe20003f26270 */
[----:B------:R0:W-:Y:S01]  /*4d910*/  STL [R1+0x4c94], R38 ;  /* 0x004c942601007387 */ /* 0x0001e20000100800 */
[----:B------:R-:W-:Y:S01]  /*4d920*/  IMAD.IADD R12, R12, 0x1, R15 ;  /* 0x000000010c0c7824 */ /* 0x000fe200078e020f */
[----:B------:R-:W-:Y:S02]  /*4d930*/  IADD3 R42, PT, PT, R42, -R11, R22 ;  /* 0x8000000b2a2a7210 */ /* 0x000fe40007ffe016 */
[----:B------:R-:W5:Y:S04]  /*4d940*/  LDL R22, [R1+0x4d4c] ;  /* 0x004d4c0001167983 */ /* 0x000f680000100800 */
[----:B------:R-:W5:Y:S01]  /*4d950*/  LDL R45, [R1+0x4d6c] ;  /* 0x004d6c00012d7983 */ /* 0x000f620000100800 */
[----:B0-----:R-:W-:-:S03]  /*4d960*/  IMAD.WIDE R38, R7, UR8, RZ ;  /* 0x0000000807267c25 */ /* 0x001fc6000f8e02ff */
[----:B------:R-:W5:Y:S01]  /*4d970*/  LDL R26, [R1+0x4d70] ;  /* 0x004d7000011a7983 */ /* 0x000f620000100800 */
[----:B------:R-:W-:Y:S01]  /*4d980*/  IMAD R15, R38, 0x3802001, RZ ;  /* 0x03802001260f7824 */ /* 0x000fe200078e02ff */
[----:B------:R-:W-:-:S04]  /*4d990*/  @!P1 IADD3 R6, PT, PT, R6, 0x7fe001, RZ ;  /* 0x007fe00106069810 */ /* 0x000fc80007ffe0ff */
[----:B------:R-:W-:Y:S01]  /*4d9a0*/  SHF.R.S32.HI R11, RZ, 0x1f, R15 ;  /* 0x0000001fff0b7819 */ /* 0x000fe2000001140f */
[----:B------:R-:W-:Y:S01]  /*4d9b0*/  IMAD.WIDE R6, R6, UR9, RZ ;  /* 0x0000000906067c25 */ /* 0x000fe2000f8e02ff */
[----:B------:R0:W-:Y:S03]  /*4d9c0*/  STL [R1+0x4cb0], R8 ;  /* 0x004cb00801007387 */ /* 0x0001e60000100800 */
[----:B------:R-:W-:Y:S01]  /*4d9d0*/  @!P0 VIADD R40, R40, 0x7fe001 ;  /* 0x007fe00128288836 */ /* 0x000fe20000000000 */
[----:B------:R1:W-:Y:S01]  /*4d9e0*/  STL [R1+0x4cb4], R42 ;  /* 0x004cb42a01007387 */ /* 0x0003e20000100800 */
[----:B------:R-:W-:Y:S01]  /*4d9f0*/  IMAD.HI.U32 R38, R15, -0x7fe001, R38 ;  /* 0xff801fff0f267827 */ /* 0x000fe200078e0026 */
[----:B------:R-:W-:-:S03]  /*4da00*/  ISETP.GT.AND P0, PT, R12, 0x7fe000, PT ;  /* 0x007fe0000c00780c */ /* 0x000fc60003f04270 */
[----:B------:R-:W-:Y:S02]  /*4da10*/  IMAD R11, R11, -0x7fe001, RZ ;  /* 0xff801fff0b0b7824 */ /* 0x000fe400078e02ff */
[C-C-:B0-----:R-:W-:Y:S02]  /*4da20*/  IMAD.IADD R8, R14.reuse, 0x1, R57.reuse ;  /* 0x000000010e087824 */ /* 0x141fe400078e0239 */
[----:B------:R-:W-:Y:S02]  /*4da30*/  IMAD.IADD R14, R14, 0x1, -R57 ;  /* 0x000000010e0e7824 */ /* 0x000fe400078e0a39 */
[----:B-1----:R-:W-:Y:S01]  /*4da40*/  IMAD R42, R6, 0x3802001, RZ ;  /* 0x03802001062a7824 */ /* 0x002fe200078e02ff */
[----:B------:R-:W-:Y:S02]  /*4da50*/  IADD3 R38, PT, PT, R38, -R15, R11 ;  /* 0x8000000f26267210 */ /* 0x000fe40007ffe00b */
[----:B------:R-:W-:Y:S01]  /*4da60*/  ISETP.GE.AND P4, PT, R14, RZ, PT ;  /* 0x000000ff0e00720c */ /* 0x000fe20003f86270 */
[----:B------:R-:W-:-:S04]  /*4da70*/  IMAD.HI.U32 R11, R42, -0x7fe001, R6 ;  /* 0xff801fff2a0b7827 */ /* 0x000fc800078e0006 */
[----:B------:R-:W-:Y:S01]  /*4da80*/  IMAD.IADD R6, R16, 0x1, -R59 ;  /* 0x0000000110067824 */ /* 0x000fe200078e0a3b */
[----:B------:R-:W-:Y:S02]  /*4da90*/  ISETP.GT.AND P1, PT, R8, 0x7fe000, PT ;  /* 0x007fe0000800780c */ /* 0x000fe40003f24270 */
[----:B------:R-:W-:Y:S02]  /*4daa0*/  @P0 IADD3 R12, PT, PT, R12, -0x7fe001, RZ ;  /* 0xff801fff0c0c0810 */ /* 0x000fe40007ffe0ff */
[----:B------:R-:W-:Y:S02]  /*4dab0*/  ISETP.GE.AND P5, PT, R6, RZ, PT ;  /* 0x000000ff0600720c */ /* 0x000fe40003fa6270 */
[----:B------:R-:W-:Y:S02]  /*4dac0*/  ISETP.GE.AND P3, PT, R12, RZ, PT ;  /* 0x000000ff0c00720c */ /* 0x000fe40003f66270 */
[----:B------:R-:W-:Y:S01]  /*4dad0*/  SHF.R.S32.HI R7, RZ, 0x1f, R42 ;  /* 0x0000001fff077819 */ /* 0x000fe2000001142a */
[----:B------:R-:W-:-:S02]  /*4dae0*/  @!P4 VIADD R14, R14, 0x7fe001 ;  /* 0x007fe0010e0ec836 */ /* 0x000fc40000000000 */
[----:B------:R-:W-:Y:S02]  /*4daf0*/  IMAD.IADD R16, R16, 0x1, R59 ;  /* 0x0000000110107824 */ /* 0x000fe400078e023b */
[----:B------:R-:W-:Y:S02]  /*4db00*/  IMAD R7, R7, -0x7fe001, RZ ;  /* 0xff801fff07077824 */ /* 0x000fe400078e02ff */
[----:B------:R-:W-:Y:S01]  /*4db10*/  IMAD.WIDE R14, R14, UR9, RZ ;  /* 0x000000090e0e7c25 */ /* 0x000fe2000f8e02ff */
[----:B------:R-:W-:-:S03]  /*4db20*/  @P1 IADD3 R8, PT, PT, R8, -0x7fe001, RZ ;  /* 0xff801fff08081810 */ /* 0x000fc60007ffe0ff */
[----:B------:R-:W-:Y:S01]  /*4db30*/  @!P5 VIADD R6, R6, 0x7fe001 ;  /* 0x007fe0010606d836 */ /* 0x000fe20000000000 */
[----:B------:R-:W-:Y:S01]  /*4db40*/  IADD3 R42, PT, PT, R11, -R42, R7 ;  /* 0x8000002a0b2a7210 */ /* 0x000fe20007ffe007 */
[----:B------:R-:W-:Y:S01]  /*4db50*/  IMAD R37, R14, 0x3802001, RZ ;  /* 0x038020010e257824 */ /* 0x000fe200078e02ff */
[----:B------:R-:W-:Y:S01]  /*4db60*/  ISETP.GT.AND P0, PT, R16, 0x7fe000, PT ;  /* 0x007fe0001000780c */ /* 0x000fe20003f04270 */
[----:B------:R-:W-:Y:S01]  /*4db70*/  IMAD.WIDE R6, R6, UR9, RZ ;  /* 0x0000000906067c25 */ /* 0x000fe2000f8e02ff */
[----:B------:R-:W-:Y:S02]  /*4db80*/  ISETP.GE.AND P1, PT, R8, RZ, PT ;  /* 0x000000ff0800720c */ /* 0x000fe40003f26270 */
[----:B------:R-:W-:Y:S01]  /*4db90*/  @!P3 IADD3 R12, PT, PT, R12, 0x7fe001, RZ ;  /* 0x007fe0010c0cb810 */ /* 0x000fe20007ffe0ff */
[----:B------:R-:W-:Y:S01]  /*4dba0*/  IMAD.HI.U32 R14, R37, -0x7fe001, R14 ;  /* 0xff801fff250e7827 */ /* 0x000fe200078e000e */
[----:B------:R-:W-:-:S03]  /*4dbb0*/  SHF.R.S32.HI R11, RZ, 0x1f, R37 ;  /* 0x0000001fff0b7819 */ /* 0x000fc60000011425 */
[----:B------:R-:W-:Y:S01]  /*4dbc0*/  IMAD R15, R6, 0x3802001, RZ ;  /* 0x03802001060f7824 */ /* 0x000fe200078e02ff */
[----:B------:R0:W-:Y:S04]  /*4dbd0*/  STL [R1+0x4c90], R40 ;  /* 0x004c902801007387 */ /* 0x0001e80000100800 */
[----:B------:R1:W-:Y:S01]  /*4dbe0*/  STL [R1+0x4cc0], R12 ;  /* 0x004cc00c01007387 */ /* 0x0003e20000100800 */
[----:B------:R-:W-:-:S03]  /*4dbf0*/  IMAD R11, R11, -0x7fe001, RZ ;  /* 0xff801fff0b0b7824 */ /* 0x000fc600078e02ff */
[----:B0-----:R-:W5:Y:S01]  /*4dc00*/  LDL R40, [R1+0x4d58] ;  /* 0x004d580001287983 */ /* 0x001f620000100800 */
[----:B-1----:R-:W-:Y:S01]  /*4dc10*/  IMAD.HI.U32 R12, R15, -0x7fe001, R6 ;  /* 0xff801fff0f0c7827 */ /* 0x002fe200078e0006 */
[----:B------:R-:W-:Y:S02]  /*4dc20*/  SHF.R.S32.HI R7, RZ, 0x1f, R15 ;  /* 0x0000001fff077819 */ /* 0x000fe4000001140f */
[----:B------:R-:W-:Y:S01]  /*4dc30*/  ISETP.GT.AND P2, PT, R44, 0x7fe000, PT ;  /* 0x007fe0002c00780c */ /* 0x000fe20003f44270 */
[----:B------:R-:W-:Y:S01]  /*4dc40*/  @P0 VIADD R16, R16, 0xff801fff ;  /* 0xff801fff10100836 */ /* 0x000fe20000000000 */
[----:B------:R-:W-:Y:S01]  /*4dc50*/  @!P1 IADD3 R8, PT, PT, R8, 0x7fe001, RZ ;  /* 0x007fe00108089810 */ /* 0x000fe20007ffe0ff */
[----:B------:R-:W-:Y:S01]  /*4dc60*/  IMAD R7, R7, -0x7fe001, RZ ;  /* 0xff801fff07077824 */ /* 0x000fe200078e02ff */
[----:B------:R-:W-:Y:S01]  /*4dc70*/  IADD3 R14, PT, PT, R14, -R37, R11 ;  /* 0x800000250e0e7210 */ /* 0x000fe20007ffe00b */
[----:B------:R-:W-:Y:S01]  /*4dc80*/  IMAD.IADD R11, R62, 0x1, -R47 ;  /* 0x000000013e0b7824 */ /* 0x000fe200078e0a2f */
[----:B------:R0:W-:Y:S01]  /*4dc90*/  STL [R1+0x4cb8], R38 ;  /* 0x004cb82601007387 */ /* 0x0001e20000100800 */
[----:B------:R-:W-:-:S03]  /*4dca0*/  ISETP.GE.AND P0, PT, R16, RZ, PT ;  /* 0x000000ff1000720c */ /* 0x000fc60003f06270 */
[----:B------:R1:W-:Y:S01]  /*4dcb0*/  STL [R1+0x4ce0], R42 ;  /* 0x004ce02a01007387 */ /* 0x0003e20000100800 */
[----:B------:R-:W-:-:S03]  /*4dcc0*/  ISETP.GE.AND P3, PT, R11, RZ, PT ;  /* 0x000000ff0b00720c */ /* 0x000fc60003f66270 */
[----:B------:R3:W-:Y:S01]  /*4dcd0*/  STL [R1+0x4cc4], R8 ;  /* 0x004cc40801007387 */ /* 0x0007e20000100800 */
[C---:B0-----:R-:W-:Y:S01]  /*4dce0*/  IADD3 R38, PT, PT, R17.reuse, R18, RZ ;  /* 0x0000001211267210 */ /* 0x041fe20007ffe0ff */
[----:B------:R-:W-:Y:S01]  /*4dcf0*/  IMAD.IADD R17, R17, 0x1, -R18 ;  /* 0x0000000111117824 */ /* 0x000fe200078e0a12 */
[----:B-1----:R-:W-:Y:S02]  /*4dd00*/  IADD3 R42, PT, PT, R12, -R15, R7 ;  /* 0x8000000f0c2a7210 */ /* 0x002fe40007ffe007 */
[----:B------:R-:W5:Y:S04]  /*4dd10*/  LDL R7, [R1+0x4d80] ;  /* 0x004d800001077983 */ /* 0x000f680000100800 */
[----:B---3--:R-:W3:Y:S01]  /*4dd20*/  LDL R8, [R1+0x4da0] ;  /* 0x004da00001087983 */ /* 0x008ee20000100800 */
[----:B------:R-:W-:Y:S01]  /*4dd30*/  ISETP.GE.AND P4, PT, R17, RZ, PT ;  /* 0x000000ff1100720c */ /* 0x000fe20003f86270 */
[----:B------:R-:W-:-:S02]  /*4dd40*/  @P2 VIADD R44, R44, 0xff801fff ;  /* 0xff801fff2c2c2836 */ /* 0x000fc40000000000 */
[----:B------:R-:W-:Y:S01]  /*4dd50*/  IMAD.IADD R6, R62, 0x1, R47 ;  /* 0x000000013e067824 */ /* 0x000fe200078e022f */
[C---:B------:R-:W-:Y:S01]  /*4dd60*/  IADD3 R18, PT, PT, R21.reuse, R50, RZ ;  /* 0x0000003215127210 */ /* 0x040fe20007ffe0ff */
[----:B------:R-:W-:Y:S01]  /*4dd70*/  @!P0 VIADD R16, R16, 0x7fe001 ;  /* 0x007fe00110108836 */ /* 0x000fe20000000000 */
[----:B------:R-:W-:Y:S01]  /*4dd80*/  ISETP.GE.AND P2, PT, R44, RZ, PT ;  /* 0x000000ff2c00720c */ /* 0x000fe20003f46270 */
[----:B------:R-:W-:Y:S01]  /*4dd90*/  IMAD.IADD R21, R21, 0x1, -R50 ;  /* 0x0000000115157824 */ /* 0x000fe200078e0a32 */
[----:B------:R-:W3:Y:S01]  /*4dda0*/  LDL R12, [R1+0x4d84] ;  /* 0x004d8400010c7983 */ /* 0x000ee20000100800 */
[----:B------:R-:W-:-:S03]  /*4ddb0*/  ISETP.GT.AND P0, PT, R6, 0x7fe000, PT ;  /* 0x007fe0000600780c */ /* 0x000fc60003f04270 */
[----:B------:R-:W3:Y:S01]  /*4ddc0*/  LDL R47, [R1+0x4da4] ;  /* 0x004da400012f7983 */ /* 0x000ee20000100800 */
[----:B------:R-:W-:Y:S01]  /*4ddd0*/  @!P3 VIADD R11, R11, 0x7fe001 ;  /* 0x007fe0010b0bb836 */ /* 0x000fe20000000000 */
[----:B------:R-:W-:Y:S01]  /*4dde0*/  ISETP.GE.AND P3, PT, R21, RZ, PT ;  /* 0x000000ff1500720c */ /* 0x000fe20003f66270 */
[----:B------:R-:W-:Y:S01]  /*4ddf0*/  @!P4 VIADD R17, R17, 0x7fe001 ;  /* 0x007fe0011111c836 */ /* 0x000fe20000000000 */
[----:B------:R0:W-:Y:S01]  /*4de00*/  STL [R1+0x4cc8], R16 ;  /* 0x004cc81001007387 */ /* 0x0001e20000100800 */
[----:B------:R-:W-:Y:S02]  /*4de10*/  ISETP.GT.AND P1, PT, R38, 0x7fe000, PT ;  /* 0x007fe0002600780c */ /* 0x000fe40003f24270 */
[----:B------:R-:W-:Y:S01]  /*4de20*/  @!P2 VIADD R44, R44, 0x7fe001 ;  /* 0x007fe0012c2ca836 */ /* 0x000fe20000000000 */
[----:B------:R1:W-:Y:S01]  /*4de30*/  STL [R1+0x4ce4], R14 ;  /* 0x004ce40e01007387 */ /* 0x0003e20000100800 */
[----:B------:R-:W-:Y:S02]  /*4de40*/  ISETP.GT.AND P2, PT, R18, 0x7fe000, PT ;  /* 0x007fe0001200780c */ /* 0x000fe40003f44270 */
[----:B------:R-:W-:Y:S01]  /*4de50*/  @P0 IADD3 R6, PT, PT, R6, -0x7fe001, RZ ;  /* 0xff801fff06060810 */ /* 0x000fe20007ffe0ff */
[----:B------:R-:W-:Y:S01]  /*4de60*/  STL [R1+0x4ca4], R46 ;  /* 0x004ca42e01007387 */ /* 0x000fe20000100800 */
[----:B0-----:R-:W-:-:S03]  /*4de70*/  IMAD.WIDE R16, R17, UR9, RZ ;  /* 0x0000000911107c25 */ /* 0x001fc6000f8e02ff */
[----:B------:R-:W3:Y:S01]  /*4de80*/  LDL R50, [R1+0x4dac] ;  /* 0x004dac0001327983 */ /* 0x000ee20000100800 */
[----:B-1----:R-:W-:Y:S01]  /*4de90*/  IMAD.WIDE R14, R11, UR9, RZ ;  /* 0x000000090b0e7c25 */ /* 0x002fe2000f8e02ff */
[----:B------:R-:W-:Y:S01]  /*4dea0*/  ISETP.GE.AND P0, PT, R6, RZ, PT ;  /* 0x000000ff0600720c */ /* 0x000fe20003f06270 */
[----:B------:R-:W0:Y:S01]  /*4deb0*/  LDCU UR12, c[0x3][UR6+-0x98] ;  /* 0x00ffed00060c77ac */ /* 0x000e220008000800 */
[----:B------:R-:W-:Y:S01]  /*4dec0*/  STL [R1+0x4ce8], R42 ;  /* 0x004ce82a01007387 */ /* 0x000fe20000100800 */
[----:B------:R-:W-:Y:S02]  /*4ded0*/  IMAD R43, R16, 0x3802001, RZ ;  /* 0x03802001102b7824 */ /* 0x000fe400078e02ff */
[----:B------:R-:W-:Y:S01]  /*4dee0*/  IMAD R39, R14, 0x3802001, RZ ;  /* 0x038020010e277824 */ /* 0x000fe200078e02ff */
[----:B------:R-:W3:Y:S01]  /*4def0*/  LDL R62, [R1+0x4dc4] ;  /* 0x004dc400013e7983 */ /* 0x000ee20000100800 */
[----:B------:R-:W-:Y:S01]  /*4df00*/  @!P3 VIADD R21, R21, 0x7fe001 ;  /* 0x007fe0011515b836 */ /* 0x000fe20000000000 */
[----:B------:R-:W-:-:S02]  /*4df10*/  SHF.R.S32.HI R11, RZ, 0x1f, R43 ;  /* 0x0000001fff0b7819 */ /* 0x000fc4000001142b */
[----:B------:R1:W-:Y:S01]  /*4df20*/  STL [R1+0x4c98], R44 ;  /* 0x004c982c01007387 */ /* 0x0003e20000100800 */
[----:B------:R-:W-:Y:S02]  /*4df30*/  @P1 VIADD R38, R38, 0xff801fff ;  /* 0xff801fff26261836 */ /* 0x000fe40000000000 */
[----:B------:R-:W-:Y:S01]  /*4df40*/  IMAD.HI.U32 R16, R43, -0x7fe001, R16 ;  /* 0xff801fff2b107827 */ /* 0x000fe200078e0010 */
[----:B------:R-:W-:-:S03]  /*4df50*/  @P2 IADD3 R18, PT, PT, R18, -0x7fe001, RZ ;  /* 0xff801fff12122810 */ /* 0x000fc60007ffe0ff */
[----:B-1----:R-:W-:-:S04]  /*4df60*/  IMAD.HI.U32 R44, R39, -0x7fe001, R14 ;  /* 0xff801fff272c7827 */ /* 0x002fc800078e000e */
[----:B------:R-:W-:Y:S01]  /*4df70*/  IMAD.WIDE R14, R21, UR9, RZ ;  /* 0x00000009150e7c25 */ /* 0x000fe2000f8e02ff */
[----:B------:R-:W-:-:S03]  /*4df80*/  ISETP.GE.AND P1, PT, R38, RZ, PT ;  /* 0x000000ff2600720c */ /* 0x000fc60003f26270 */
[----:B------:R-:W-:Y:S02]  /*4df90*/  IMAD R11, R11, -0x7fe001, RZ ;  /* 0xff801fff0b0b7824 */ /* 0x000fe400078e02ff */
[----:B------:R-:W-:Y:S01]  /*4dfa0*/  IMAD R17, R14, 0x3802001, RZ ;  /* 0x038020010e117824 */ /* 0x000fe200078e02ff */
[----:B------:R-:W-:Y:S01]  /*4dfb0*/  ISETP.GE.AND P2, PT, R18, RZ, PT ;  /* 0x000000ff1200720c */ /* 0x000fe20003f46270 */
[----:B------:R-:W-:Y:S01]  /*4dfc0*/  @!P0 VIADD R6, R6, 0x7fe001 ;  /* 0x007fe00106068836 */ /* 0x000fe20000000000 */
[----:B------:R-:W-:Y:S01]  /*4dfd0*/  IADD3 R16, PT, PT, R16, -R43, R11 ;  /* 0x8000002b10107210 */ /* 0x000fe20007ffe00b */
[----:B------:R-:W-:Y:S01]  /*4dfe0*/  IMAD.HI.U32 R46, R17, -0x7fe001, R14 ;  /* 0xff801fff112e7827 */ /* 0x000fe200078e000e */
[----:B------:R-:W3:Y:S04]  /*4dff0*/  LDL R43, [R1+0x4da8] ;  /* 0x004da800012b7983 */ /* 0x000ee80000100800 */
[----:B------:R-:W3:Y:S01]  /*4e000*/  LDL R14, [R1+0x4d88] ;  /* 0x004d8800010e7983 */ /* 0x000ee20000100800 */
[----:B------:R-:W-:-:S03]  /*4e010*/  IMAD.IADD R11, R25, 0x1, -R52 ;  /* 0x00000001190b7824 */ /* 0x000fc600078e0a34 */
[----:B------:R2:W-:Y:S04]  /*4e020*/  STL [R1+0x4ccc], R6 ;  /* 0x004ccc0601007387 */ /* 0x0005e80000100800 */
[----:B------:R-:W3:Y:S01]  /*4e030*/  LDL R15, [R1+0x4d8c] ;  /* 0x004d8c00010f7983 */ /* 0x000ee20000100800 */
[----:B------:R-:W-:Y:S01]  /*4e040*/  @!P1 IADD3 R38, PT, PT, R38, 0x7fe001, RZ ;  /* 0x007fe00126269810 */ /* 0x000fe20007ffe0ff */
[C-C-:B--2---:R-:W-:Y:S02]  /*4e050*/  IMAD.IADD R6, R4.reuse, 0x1, R9.reuse ;  /* 0x0000000104067824 */ /* 0x144fe400078e0209 */
[----:B------:R-:W-:Y:S01]  /*4e060*/  IMAD.IADD R4, R4, 0x1, -R9 ;  /* 0x0000000104047824 */ /* 0x000fe200078e0a09 */
[----:B------:R-:W-:Y:S02]  /*4e070*/  SHF.R.S32.HI R9, RZ, 0x1f, R17 ;  /* 0x0000001fff097819 */ /* 0x000fe40000011411 */
[----:B------:R-:W-:Y:S01]  /*4e080*/  ISETP.GE.AND P1, PT, R11, RZ, PT ;  /* 0x000000ff0b00720c */ /* 0x000fe20003f26270 */
[----:B------:R-:W-:-:S02]  /*4e090*/  @!P2 VIADD R18, R18, 0x7fe001 ;  /* 0x007fe0011212a836 */ /* 0x000fc40000000000 */
[----:B------:R-:W-:Y:S01]  /*4e0a0*/  IMAD R9, R9, -0x7fe001, RZ ;  /* 0xff801fff09097824 */ /* 0x000fe200078e02ff */
[----:B------:R1:W-:Y:S01]  /*4e0b0*/  STL [R1+0x4cd0], R38 ;  /* 0x004cd02601007387 */ /* 0x0003e20000100800 */
[----:B------:R-:W-:-:S03]  /*4e0c0*/  SHF.R.S32.HI R37, RZ, 0x1f, R39 ;  /* 0x0000001fff257819 */ /* 0x000fc60000011427 */
[----:B------:R2:W-:Y:S01]  /*4e0d0*/  STL [R1+0x4cd4], R18 ;  /* 0x004cd41201007387 */ /* 0x0005e20000100800 */
[----:B------:R-:W-:Y:S02]  /*4e0e0*/  ISETP.GE.AND P3, PT, R4, RZ, PT ;  /* 0x000000ff0400720c */ /* 0x000fe40003f66270 */
[----:B-1----:R-:W-:Y:S02]  /*4e0f0*/  IADD3 R38, PT, PT, R46, -R17, R9 ;  /* 0x800000112e267210 */ /* 0x002fe40007ffe009 */
[----:B------:R-:W3:Y:S01]  /*4e100*/  LDL R17, [R1+0x4d90] ;  /* 0x004d900001117983 */ /* 0x000ee20000100800 */
[----:B------:R-:W-:-:S03]  /*4e110*/  IMAD.IADD R9, R10, 0x1, -R49 ;  /* 0x000000010a097824 */ /* 0x000fc600078e0a31 */
[----:B--2---:R-:W2:Y:S01]  /*4e120*/  LDL R18, [R1+0x4db0] ;  /* 0x004db00001127983 */ /* 0x004ea20000100800 */
[----:B------:R-:W-:Y:S01]  /*4e130*/  @!P1 IADD3 R11, PT, PT, R11, 0x7fe001, RZ ;  /* 0x007fe0010b0b9810 */ /* 0x000fe20007ffe0ff */
[----:B------:R-:W-:Y:S01]  /*4e140*/  IMAD R37, R37, -0x7fe001, RZ ;  /* 0xff801fff25257824 */ /* 0x000fe200078e02ff */
[----:B------:R-:W-:Y:S01]  /*4e150*/  ISETP.GE.AND P4, PT, R9, RZ, PT ;  /* 0x000000ff0900720c */ /* 0x000fe20003f86270 */
[----:B------:R1:W-:Y:S01]  /*4e160*/  STL [R1+0x4cf0], R16 ;  /* 0x004cf01001007387 */ /* 0x0003e20000100800 */
[----:B------:R-:W-:Y:S02]  /*4e170*/  IADD3 R42, PT, PT, R25, R52, RZ ;  /* 0x00000034192a7210 */ /* 0x000fe40007ffe0ff */
[----:B------:R-:W-:Y:S01]  /*4e180*/  IADD3 R44, PT, PT, R44, -R39, R37 ;  /* 0x800000272c2c7210 */ /* 0x000fe20007ffe025 */
[----:B------:R-:W-:Y:S02]  /*4e190*/  @!P3 VIADD R4, R4, 0x7fe001 ;  /* 0x007fe0010404b836 */ /* 0x000fe40000000000 */
[----:B-1----:R-:W-:-:S06]  /*4e1a0*/  IMAD.IADD R16, R10, 0x1, R49 ;  /* 0x000000010a107824 */ /* 0x002fcc00078e0231 */
[----:B------:R-:W-:Y:S01]  /*4e1b0*/  @!P4 VIADD R9, R9, 0x7fe001 ;  /* 0x007fe0010909c836 */ /* 0x000fe20000000000 */
[----:B------:R1:W-:Y:S01]  /*4e1c0*/  STL [R1+0x4cec], R44 ;  /* 0x004cec2c01007387 */ /* 0x0003e20000100800 */
[----:B------:R-:W-:Y:S01]  /*4e1d0*/  IMAD.WIDE R10, R11, UR9, RZ ;  /* 0x000000090b0a7c25 */ /* 0x000fe2000f8e02ff */
[----:B------:R-:W-:Y:S02]  /*4e1e0*/  ISETP.GT.AND P0, PT, R6, 0x7fe000, PT ;  /* 0x007fe0000600780c */ /* 0x000fe40003f04270 */
[----:B------:R-:W-:Y:S01]  /*4e1f0*/  ISETP.GT.AND P2, PT, R42, 0x7fe000, PT ;  /* 0x007fe0002a00780c */ /* 0x000fe20003f44270 */
[----:B------:R-:W-:Y:S01]  /*4e200*/  IMAD R25, R10, 0x3802001, RZ ;  /* 0x038020010a197824 */ /* 0x000fe200078e02ff */
[----:B------:R4:W-:Y:S03]  /*4e210*/  STL [R1+0x4cf4], R38 ;  /* 0x004cf42601007387 */ /* 0x0009e60000100800 */
[----:B-1----:R-:W-:Y:S01]  /*4e220*/  IMAD.HI.U32 R44, R25, -0x7fe001, R10 ;  /* 0xff801fff192c7827 */ /* 0x002fe200078e000a */
[----:B------:R-:W2:Y:S03]  /*4e230*/  LDL R52, [R1+0x4db4] ;  /* 0x004db40001347983 */ /* 0x000ea60000100800 */
[----:B0-----:R-:W-:Y:S01]  /*4e240*/  IMAD.WIDE R10, R4, UR12, RZ ;  /* 0x0000000c040a7c25 */ /* 0x001fe2000f8e02ff */
[----:B------:R-:W-:Y:S01]  /*4e250*/  IADD3 R4, PT, PT, R19, -R60, RZ ;  /* 0x8000003c13047210 */ /* 0x000fe20007ffe0ff */
[----:B------:R-:W2:Y:S02]  /*4e260*/  LDL R39, [R1+0x4d98] ;  /* 0x004d980001277983 */ /* 0x000ea40000100800 */
[----:B------:R-:W-:-:S02]  /*4e270*/  IMAD R37, R10, 0x3802001, RZ ;  /* 0x038020010a257824 */ /* 0x000fc400078e02ff */
[----:B------:R-:W-:Y:S01]  /*4e280*/  IMAD.WIDE R56, R9, UR12, RZ ;  /* 0x0000000c09387c25 */ /* 0x000fe2000f8e02ff */
[----:B------:R-:W-:Y:S01]  /*4e290*/  SHF.R.S32.HI R21, RZ, 0x1f, R25 ;  /* 0x0000001fff157819 */ /* 0x000fe20000011419 */
[----:B------:R-:W2:Y:S01]  /*4e2a0*/  LDL R49, [R1+0x4de4] ;  /* 0x004de40001317983 */ /* 0x000ea20000100800 */
[----:B------:R-:W-:Y:S01]  /*4e2b0*/  ISETP.GE.AND P3, PT, R4, RZ, PT ;  /* 0x000000ff0400720c */ /* 0x000fe20003f66270 */
[----:B------:R-:W-:Y:S01]  /*4e2c0*/  IMAD.HI.U32 R46, R37, -0x7fe001, R10 ;  /* 0xff801fff252e7827 */ /* 0x000fe200078e000a */
[----:B------:R-:W-:-:S03]  /*4e2d0*/  SHF.R.S32.HI R9, RZ, 0x1f, R37 ;  /* 0x0000001fff097819 */ /* 0x000fc60000011425 */
[----:B------:R-:W-:Y:S02]  /*4e2e0*/  IMAD R11, R56, 0x3802001, RZ ;  /* 0x03802001380b7824 */ /* 0x000fe400078e02ff */
[----:B------:R-:W-:Y:S02]  /*4e2f0*/  IMAD R21, R21, -0x7fe001, RZ ;  /* 0xff801fff15157824 */ /* 0x000fe400078e02ff */
[----:B------:R-:W-:Y:S01]  /*4e300*/  IMAD R10, R9, -0x7fe001, RZ ;  /* 0xff801fff090a7824 */ /* 0x000fe200078e02ff */
[----:B------:R-:W-:Y:S02]  /*4e310*/  SHF.R.S32.HI R9, RZ, 0x1f, R11 ;  /* 0x0000001fff097819 */ /* 0x000fe4000001140b */
[----:B----4-:R-:W-:Y:S01]  /*4e320*/  IADD3 R38, PT, PT, R44, -R25, R21 ;  /* 0x800000192c267210 */ /* 0x010fe20007ffe015 */
[----:B------:R-:W-:Y:S01]  /*4e330*/  IMAD.HI.U32 R44, R11, -0x7fe001, R56 ;  /* 0xff801fff0b2c7827 */ /* 0x000fe200078e0038 */
[----:B------:R-:W4:Y:S01]  /*4e340*/  LDL R25, [R1+0x4d94] ;  /* 0x004d940001197983 */ /* 0x000f220000100800 */
[----:B------:R-:W-:-:S02]  /*4e350*/  @!P3 IADD3 R4, PT, PT, R4, 0x7fe001, RZ ;  /* 0x007fe0010404b810 */ /* 0x000fc40007ffe0ff */
[----:B------:R-:W-:Y:S01]  /*4e360*/  IMAD R9, R9, -0x7fe001, RZ ;  /* 0xff801fff09097824 */ /* 0x000fe200078e02ff */
[----:B------:R-:W4:Y:S01]  /*4e370*/  LDL R56, [R1+0x4db8] ;  /* 0x004db80001387983 */ /* 0x000f220000100800 */
[----:B------:R-:W-:Y:S01]  /*4e380*/  @P0 VIADD R6, R6, 0xff801fff ;  /* 0xff801fff06060836 */ /* 0x000fe20000000000 */
[----:B------:R-:W-:Y:S02]  /*4e390*/  IADD3 R46, PT, PT, R46, -R37, R10 ;  /* 0x800000252e2e7210 */ /* 0x000fe40007ffe00a */
[----:B------:R-:W-:Y:S01]  /*4e3a0*/  IADD3 R44, PT, PT, R44, -R11, R9 ;  /* 0x8000000b2c2c7210 */ /* 0x000fe20007ffe009 */
[----:B------:R-:W-:Y:S01]  /*4e3b0*/  IMAD.WIDE R10, R4, UR12, RZ ;  /* 0x0000000c040a7c25 */ /* 0x000fe2000f8e02ff */
[----:B------:R-:W-:Y:S01]  /*4e3c0*/  ISETP.GT.AND P1, PT, R16, 0x7fe000, PT ;  /* 0x007fe0001000780c */ /* 0x000fe20003f24270 */
[----:B------:R-:W4:Y:S01]  /*4e3d0*/  LDL R4, [R1+0x4dc0] ;  /* 0x004dc00001047983 */ /* 0x000f220000100800 */
[----:B------:R-:W-:Y:S02]  /*4e3e0*/  @P2 IADD3 R42, PT, PT, R42, -0x7fe001, RZ ;  /* 0xff801fff2a2a2810 */ /* 0x000fe40007ffe0ff */
[----:B------:R-:W-:Y:S01]  /*4e3f0*/  ISETP.GE.AND P2, PT, R6, RZ, PT ;  /* 0x000000ff0600720c */ /* 0x000fe20003f46270 */
[----:B------:R-:W4:Y:S01]  /*4e400*/  LDL R9, [R1+0x4de0] ;  /* 0x004de00001097983 */ /* 0x000f220000100800 */
[----:B------:R-:W-:-:S07]  /*4e410*/  ISETP.GE.AND P0, PT, R42, RZ, PT ;  /* 0x000000ff2a00720c */ /* 0x000fce0003f06270 */
[----:B------:R-:W-:-:S04]  /*4e420*/  @P1 VIADD R16, R16, 0xff801fff ;  /* 0xff801fff10101836 */ /* 0x000fc80000000000 */
[----:B------:R-:W-:Y:S01]  /*4e430*/  @!P2 VIADD R6, R6, 0x7fe001 ;  /* 0x007fe0010606a836 */ /* 0x000fe20000000000 */
[----:B------:R-:W-:-:S04]  /*4e440*/  ISETP.GE.AND P1, PT, R16, RZ, PT ;  /* 0x000000ff1000720c */ /* 0x000fc80003f26270 */
[----:B------:R0:W-:Y:S01]  /*4e450*/  STL [R1+0x4d00], R6 ;  /* 0x004d000601007387 */ /* 0x0001e20000100800 */
[----:B------:R-:W-:Y:S01]  /*4e460*/  IMAD.IADD R21, R20, 0x1, -R51 ;  /* 0x0000000114157824 */ /* 0x000fe200078e0a33 */
[----:B------:R-:W-:Y:S01]  /*4e470*/  @!P0 IADD3 R42, PT, PT, R42, 0x7fe001, RZ ;  /* 0x007fe0012a2a8810 */ /* 0x000fe20007ffe0ff */
[----:B0-----:R-:W-:-:S03]  /*4e480*/  IMAD.IADD R6, R19, 0x1, R60 ;  /* 0x0000000113067824 */ /* 0x001fc600078e023c */
[----:B------:R-:W-:Y:S02]  /*4e490*/  ISETP.GE.AND P2, PT, R21, RZ, PT ;  /* 0x000000ff1500720c */ /* 0x000fe40003f46270 */
[----:B------:R-:W-:Y:S01]  /*4e4a0*/  ISETP.GT.AND P0, PT, R6, 0x7fe000, PT ;  /* 0x007fe0000600780c */ /* 0x000fe20003f04270 */
[----:B------:R-:W-:-:S05]  /*4e4b0*/  @!P1 VIADD R16, R16, 0x7fe001 ;  /* 0x007fe00110109836 */ /* 0x000fca0000000000 */
[----:B------:R5:W-:Y:S01]  /*4e4c0*/  STL [R1+0x4d04], R16 ;  /* 0x004d041001007387 */ /* 0x000be20000100800 */
[----:B------:R-:W-:-:S04]  /*4e4d0*/  IADD3 R20, PT, PT, R20, R51, RZ ;  /* 0x0000003314147210 */ /* 0x000fc80007ffe0ff */
[----:B------:R-:W-:Y:S01]  /*4e4e0*/  @!P2 IADD3 R21, PT, PT, R21, 0x7fe001, RZ ;  /* 0x007fe0011515a810 */ /* 0x000fe20007ffe0ff */
[----:B------:R-:W-:Y:S02]  /*4e4f0*/  IMAD R37, R10, 0x3802001, RZ ;  /* 0x038020010a257824 */ /* 0x000fe400078e02ff */
[----:B------:R-:W-:Y:S02]  /*4e500*/  @P0 VIADD R6, R6, 0xff801fff ;  /* 0xff801fff06060836 */ /* 0x000fe40000000000 */
[C-C-:B-----5:R-:W-:Y:S01]  /*4e510*/  IMAD.IADD R16, R24.reuse, 0x1, R27.reuse ;  /* 0x0000000118107824 */ /* 0x160fe200078e021b */
[----:B------:R0:W-:Y:S01]  /*4e520*/  STL [R1+0x4cd8], R42 ;  /* 0x004cd82a01007387 */ /* 0x0001e20000100800 */
[----:B------:R-:W-:Y:S01]  /*4e530*/  IMAD.IADD R24, R24, 0x1, -R27 ;  /* 0x0000000118187824 */ /* 0x000fe200078e0a1b */
[----:B------:R-:W-:Y:S02]  /*4e540*/  ISETP.GE.AND P0, PT, R6, RZ, PT ;  /* 0x000000ff0600720c */ /* 0x000fe40003f06270 */
[----:B------:R-:W-:Y:S01]  /*4e550*/  ISETP.GT.AND P2, PT, R16, 0x7fe000, PT ;  /* 0x007fe0001000780c */ /* 0x000fe20003f44270 */
[----:B------:R1:W-:Y:S01]  /*4e560*/  STL [R1+0x4cf8], R38 ;  /* 0x004cf82601007387 */ /* 0x0003e20000100800 */
[----:B------:R-:W-:-:S02]  /*4e570*/  ISETP.GT.AND P1, PT, R20, 0x7fe000, PT ;  /* 0x007fe0001400780c */ /* 0x000fc40003f24270 */
[----:B------:R-:W-:Y:S01]  /*4e580*/  ISETP.GE.AND P3, PT, R24, RZ, PT ;  /* 0x000000ff1800720c */ /* 0x000fe20003f66270 */
[----:B------:R5:W-:Y:S01]  /*4e590*/  STL [R1+0x4d20], R46 ;  /* 0x004d202e01007387 */ /* 0x000be20000100800 */
[----:B0-----:R-:W-:Y:S01]  /*4e5a0*/  IMAD.HI.U32 R42, R37, -0x7fe001, R10 ;  /* 0xff801fff252a7827 */ /* 0x001fe200078e000a */
[----:B------:R-:W-:Y:S02]  /*4e5b0*/  SHF.R.S32.HI R19, RZ, 0x1f, R37 ;  /* 0x0000001fff137819 */ /* 0x000fe40000011425 */
[----:B------:R0:W-:Y:S01]  /*4e5c0*/  STL [R1+0x4d24], R44 ;  /* 0x004d242c01007387 */ /* 0x0001e20000100800 */
[----:B------:R-:W-:Y:S01]  /*4e5d0*/  IMAD.WIDE R10, R21, UR12, RZ ;  /* 0x0000000c150a7c25 */ /* 0x000fe2000f8e02ff */
[----:B-1----:R-:W-:Y:S02]  /*4e5e0*/  IADD3 R38, PT, PT, R36, R61, RZ ;  /* 0x0000003d24267210 */ /* 0x002fe40007ffe0ff */
[----:B------:R-:W4:Y:S01]  /*4e5f0*/  LDL R51, [R1+0x4de8] ;  /* 0x004de80001337983 */ /* 0x000f220000100800 */
[----:B------:R-:W-:-:S02]  /*4e600*/  IMAD R21, R10, 0x3802001, RZ ;  /* 0x038020010a157824 */ /* 0x000fc400078e02ff */
[----:B------:R-:W-:Y:S02]  /*4e610*/  @P2 VIADD R16, R16, 0xff801fff ;  /* 0xff801fff10102836 */ /* 0x000fe40000000000 */
[----:B------:R-:W-:Y:S01]  /*4e620*/  @!P0 VIADD R6, R6, 0x7fe001 ;  /* 0x007fe00106068836 */ /* 0x000fe20000000000 */
[----:B------:R-:W-:Y:S01]  /*4e630*/  ISETP.GT.AND P0, PT, R38, 0x7fe000, PT ;  /* 0x007fe0002600780c */ /* 0x000fe20003f04270 */
[----:B------:R-:W-:Y:S02]  /*4e640*/  IMAD R19, R19, -0x7fe001, RZ ;  /* 0xff801fff13137824 */ /* 0x000fe400078e02ff */
[----:B-----5:R-:W-:Y:S01]  /*4e650*/  IMAD.HI.U32 R46, R21, -0x7fe001, R10 ;  /* 0xff801fff152e7827 */ /* 0x020fe200078e000a */
[----:B------:R-:W-:-:S03]  /*4e660*/  SHF.R.S32.HI R10, RZ, 0x1f, R21 ;  /* 0x0000001fff0a7819 */ /* 0x000fc60000011415 */
[----:B------:R-:W-:Y:S02]  /*4e670*/  IMAD.IADD R36, R36, 0x1, -R61 ;  /* 0x0000000124247824 */ /* 0x000fe400078e0a3d */
[----:B------:R-:W-:Y:S01]  /*4e680*/  @P1 VIADD R20, R20, 0xff801fff ;  /* 0xff801fff14141836 */ /* 0x000fe20000000000 */
[----:B------:R-:W-:Y:S02]  /*4e690*/  @!P3 IADD3 R24, PT, PT, R24, 0x7fe001, RZ ;  /* 0x007fe0011818b810 */ /* 0x000fe40007ffe0ff */
[----:B------:R-:W-:Y:S02]  /*4e6a0*/  ISETP.GE.AND P2, PT, R16, RZ, PT ;  /* 0x000000ff1000720c */ /* 0x000fe40003f46270 */
[----:B------:R-:W-:Y:S01]  /*4e6b0*/  IADD3 R42, PT, PT, R42, -R37, R19 ;  /* 0x800000252a2a7210 */ /* 0x000fe20007ffe013 */
[----:B------:R-:W-:Y:S01]  /*4e6c0*/  IMAD R19, R10, -0x7fe001, RZ ;  /* 0xff801fff0a137824 */ /* 0x000fe200078e02ff */
[----:B------:R-:W-:Y:S02]  /*4e6d0*/  ISETP.GE.AND P4, PT, R36, RZ, PT ;  /* 0x000000ff2400720c */ /* 0x000fe40003f86270 */
[----:B------:R-:W-:Y:S01]  /*4e6e0*/  ISETP.GE.AND P1, PT, R20, RZ, PT ;  /* 0x000000ff1400720c */ /* 0x000fe20003f26270 */
[----:B------:R-:W-:Y:S01]  /*4e6f0*/  IMAD.WIDE R10, R24, UR12, RZ ;  /* 0x0000000c180a7c25 */ /* 0x000fe2000f8e02ff */
[----:B------:R-:W-:-:S02]  /*4e700*/  IADD3 R24, PT, PT, R46, -R21, R19 ;  /* 0x800000152e187210 */ /* 0x000fc40007ffe013 */
[----:B------:R-:W-:Y:S01]  /*4e710*/  @P0 IADD3 R38, PT, PT, R38, -0x7fe001, RZ ;  /* 0xff801fff26260810 */ /* 0x000fe20007ffe0ff */
[----:B------:R-:W-:Y:S02]  /*4e720*/  IMAD R19, R10, 0x3802001, RZ ;  /* 0x038020010a137824 */ /* 0x000fe400078e02ff */
[----:B------:R-:W-:Y:S01]  /*4e730*/  @!P2 VIADD R16, R16, 0x7fe001 ;  /* 0x007fe0011010a836 */ /* 0x000fe20000000000 */
[----:B------:R-:W-:Y:S01]  /*4e740*/  ISETP.GE.AND P2, PT, R38, RZ, PT ;  /* 0x000000ff2600720c */ /* 0x000fe20003f46270 */
[----:B0-----:R-:W-:Y:S02]  /*4e750*/  IMAD.HI.U32 R44, R19, -0x7fe001, R10 ;  /* 0xff801fff132c7827 */ /* 0x001fe400078e000a */
[----:B------:R-:W-:Y:S02]  /*4e760*/  @!P4 IADD3 R36, PT, PT, R36, 0x7fe001, RZ ;  /* 0x007fe0012424c810 */ /* 0x000fe40007ffe0ff */
[----:B------:R-:W-:Y:S02]  /*4e770*/  IMAD.IADD R10, R41, 0x1, -R54 ;  /* 0x00000001290a7824 */ /* 0x000fe400078e0a36 */
[----:B------:R-:W-:Y:S01]  /*4e780*/  @!P1 VIADD R20, R20, 0x7fe001 ;  /* 0x007fe00114149836 */ /* 0x000fe20000000000 */
[----:B------:R-:W-:Y:S01]  /*4e790*/  SHF.R.S32.HI R11, RZ, 0x1f, R19 ;  /* 0x0000001fff0b7819 */ /* 0x000fe20000011413 */
[----:B------:R-:W-:Y:S01]  /*4e7a0*/  IMAD.WIDE R36, R36, UR12, RZ ;  /* 0x0000000c24247c25 */ /* 0x000fe2000f8e02ff */
[----:B------:R-:W-:Y:S01]  /*4e7b0*/  ISETP.GE.AND P3, PT, R10, RZ, PT ;  /* 0x000000ff0a00720c */ /* 0x000fe20003f66270 */
[----:B------:R0:W-:Y:S04]  /*4e7c0*/  STL [R1+0x4d08], R6 ;  /* 0x004d080601007387 */ /* 0x0001e80000100800 */
[----:B------:R1:W-:Y:S01]  /*4e7d0*/  STL [R1+0x4d0c], R20 ;  /* 0x004d0c1401007387 */ /* 0x0003e20000100800 */
[----:B------:R-:W-:-:S02]  /*4e7e0*/  IMAD R21, R36, 0x3802001, RZ ;  /* 0x0380200124157824 */ /* 0x000fc400078e02ff */
[----:B------:R-:W-:Y:S02]  /*4e7f0*/  IMAD R11, R11, -0x7fe001, RZ ;  /* 0xff801fff0b0b7824 */ /* 0x000fe400078e02ff */
[C---:B0-----:R-:W-:Y:S01]  /*4e800*/  IMAD.IADD R6, R2.reuse, 0x1, R5 ;  /* 0x0000000102067824 */ /* 0x041fe200078e0205 */
[----:B------:R-:W-:Y:S01]  /*4e810*/  IADD3 R2, PT, PT, R2, -R5, RZ ;  /* 0x8000000502027210 */ /* 0x000fe20007ffe0ff */
[----:B-1----:R-:W-:Y:S01]  /*4e820*/  IMAD.IADD R20, R41, 0x1, R54 ;  /* 0x0000000129147824 */ /* 0x002fe200078e0236 */
[----:B------:R-:W0:Y:S01]  /*4e830*/  LDCU UR13, c[0x3][UR6+-0x9c] ;  /* 0x00ffec80060d77ac */ /* 0x000e220008000800 */
[----:B------:R-:W-:Y:S01]  /*4e840*/  @!P2 VIADD R38, R38, 0x7fe001 ;  /* 0x007fe0012626a836 */ /* 0x000fe20000000000 */
[----:B------:R-:W-:Y:S02]  /*4e850*/  ISETP.GT.AND P0, PT, R6, 0x7fe000, PT ;  /* 0x007fe0000600780c */ /* 0x000fe40003f04270 */
[----:B------:R-:W-:Y:S02]  /*4e860*/  ISETP.GT.AND P1, PT, R20, 0x7fe000, PT ;  /* 0x007fe0001400780c */ /* 0x000fe40003f24270 */
[----:B------:R-:W-:-:S02]  /*4e870*/  ISETP.GE.AND P2, PT, R2, RZ, PT ;  /* 0x000000ff0200720c */ /* 0x000fc40003f46270 */
        /* <DEDUP_REMOVED lines=11> */
[----:B------:R-:W-:-:S03]  /*4e930*/  IADD3 R42, PT, PT, R42, -R21, R5 ;  /* 0x800000152a2a7210 */ /* 0x000fc60007ffe005 */
[----:B-----5:R-:W5:Y:S01]  /*4e940*/  LDL R24, [R1+0x4dcc] ;  /* 0x004dcc0001187983 */ /* 0x020f620000100800 */
[----:B------:R-:W-:-:S03]  /*4e950*/  @P1 IADD3 R20, PT, PT, R20, -0x7fe001, RZ ;  /* 0xff801fff14141810 */ /* 0x000fc60007ffe0ff */
[----:B------:R-:W5:Y:S01]  /*4e960*/  LDL R57, [R1+0x4dec] ;  /* 0x004dec0001397983 */ /* 0x000f620000100800 */
[----:B------:R-:W-:Y:S02]  /*4e970*/  IMAD R21, R10, 0x3802001, RZ ;  /* 0x038020010a157824 */ /* 0x000fe400078e02ff */
[----:B------:R-:W-:Y:S02]  /*4e980*/  @P0 VIADD R6, R6, 0xff801fff ;  /* 0xff801fff06060836 */ /* 0x000fe40000000000 */
[----:B------:R-:W-:Y:S01]  /*4e990*/  @!P2 VIADD R2, R2, 0x7fe001 ;  /* 0x007fe0010202a836 */ /* 0x000fe20000000000 */
[----:B------:R-:W-:Y:S01]  /*4e9a0*/  ISETP.GE.AND P1, PT, R20, RZ, PT ;  /* 0x000000ff1400720c */ /* 0x000fe20003f26270 */
[----:B------:R-:W-:Y:S01]  /*4e9b0*/  IMAD.HI.U32 R46, R21, -0x7fe001, R10 ;  /* 0xff801fff152e7827 */ /* 0x000fe200078e000a */
[----:B------:R-:W5:Y:S01]  /*4e9c0*/  LDL R27, [R1+0x4dd0] ;  /* 0x004dd000011b7983 */ /* 0x000f620000100800 */
[----:B------:R-:W-:Y:S02]  /*4e9d0*/  ISETP.GE.AND P2, PT, R6, RZ, PT ;  /* 0x000000ff0600720c */ /* 0x000fe40003f46270 */
[----:B------:R-:W-:Y:S01]  /*4e9e0*/  IMAD.IADD R19, R0, 0x1, -R3 ;  /* 0x0000000100137824 */ /* 0x000fe200078e0a03 */
[----:B------:R-:W5:Y:S01]  /*4e9f0*/  LDL R36, [R1+0x4df0] ;  /* 0x004df00001247983 */ /* 0x000f620000100800 */
[----:B0-----:R-:W-:Y:S01]  /*4ea00*/  IMAD.WIDE R10, R2, UR13, RZ ;  /* 0x0000000d020a7c25 */ /* 0x001fe2000f8e02ff */
[----:B------:R-:W-:-:S02]  /*4ea10*/  IADD3 R5, PT, PT, R13, -R48, RZ ;  /* 0x800000300d057210 */ /* 0x000fc40007ffe0ff */
[----:B------:R-:W-:Y:S01]  /*4ea20*/  IADD3 R16, PT, PT, R13, R48, RZ ;  /* 0x000000300d107210 */ /* 0x000fe20007ffe0ff */
[----:B------:R-:W-:Y:S01]  /*4ea30*/  IMAD R37, R10, 0x3802001, RZ ;  /* 0x038020010a257824 */ /* 0x000fe200078e02ff */
[----:B------:R-:W-:Y:S02]  /*4ea40*/  SHF.R.S32.HI R2, RZ, 0x1f, R21 ;  /* 0x0000001fff027819 */ /* 0x000fe40000011415 */
[----:B------:R-:W-:Y:S02]  /*4ea50*/  ISETP.GE.AND P4, PT, R19, RZ, PT ;  /* 0x000000ff1300720c */ /* 0x000fe40003f86270 */
[----:B------:R-:W-:Y:S02]  /*4ea60*/  ISETP.GE.AND P3, PT, R5, RZ, PT ;  /* 0x000000ff0500720c */ /* 0x000fe40003f66270 */
[----:B------:R-:W-:Y:S01]  /*4ea70*/  ISETP.GT.AND P0, PT, R16, 0x7fe000, PT ;  /* 0x007fe0001000780c */ /* 0x000fe20003f04270 */
[----:B------:R-:W-:Y:S01]  /*4ea80*/  IMAD R2, R2, -0x7fe001, RZ ;  /* 0xff801fff02027824 */ /* 0x000fe200078e02ff */
[----:B------:R-:W-:Y:S01]  /*4ea90*/  SHF.R.S32.HI R13, RZ, 0x1f, R37 ;  /* 0x0000001fff0d7819 */ /* 0x000fe20000011425 */
[----:B------:R-:W-:-:S02]  /*4eaa0*/  @!P1 VIADD R20, R20, 0x7fe001 ;  /* 0x007fe00114149836 */ /* 0x000fc40000000000 */
[----:B------:R-:W-:Y:S01]  /*4eab0*/  @!P2 VIADD R6, R6, 0x7fe001 ;  /* 0x007fe0010606a836 */ /* 0x000fe20000000000 */
[----:B------:R-:W-:Y:S01]  /*4eac0*/  IADD3 R2, PT, PT, R46, -R21, R2 ;  /* 0x800000152e027210 */ /* 0x000fe20007ffe002 */
[----:B------:R-:W-:Y:S01]  /*4ead0*/  IMAD.HI.U32 R10, R37, -0x7fe001, R10 ;  /* 0xff801fff250a7827 */ /* 0x000fe200078e000a */
[----:B------:R0:W-:Y:S03]  /*4eae0*/  STL [R1+0x4d34], R42 ;  /* 0x004d342a01007387 */ /* 0x0001e60000100800 */
[----:B------:R-:W-:Y:S01]  /*4eaf0*/  IMAD R13, R13, -0x7fe001, RZ ;  /* 0xff801fff0d0d7824 */ /* 0x000fe200078e02ff */
[----:B------:R1:W-:Y:S01]  /*4eb00*/  STL [R1+0x4d18], R20 ;  /* 0x004d181401007387 */ /* 0x0003e20000100800 */
[----:B------:R-:W-:Y:S01]  /*4eb10*/  @!P4 IADD3 R19, PT, PT, R19, 0x7fe001, RZ ;  /* 0x007fe0011313c810 */ /* 0x000fe20007ffe0ff */
[----:B------:R-:W-:Y:S02]  /*4eb20*/  @!P3 VIADD R5, R5, 0x7fe001 ;  /* 0x007fe0010505b836 */ /* 0x000fe40000000000 */
[----:B------:R1:W-:Y:S01]  /*4eb30*/  STL [R1+0x4d38], R2 ;  /* 0x004d380201007387 */ /* 0x0003e20000100800 */
[----:B------:R-:W-:Y:S01]  /*4eb40*/  @P0 VIADD R16, R16, 0xff801fff ;  /* 0xff801fff10100836 */ /* 0x000fe20000000000 */
[----:B0-----:R-:W-:Y:S01]  /*4eb50*/  IADD3 R42, PT, PT, R10, -R37, R13 ;  /* 0x800000250a2a7210 */ /* 0x001fe20007ffe00d */
[----:B------:R-:W-:Y:S01]  /*4eb60*/  IMAD.IADD R0, R0, 0x1, R3 ;  /* 0x0000000100007824 */ /* 0x000fe200078e0203 */
[----:B------:R-:W-:Y:S01]  /*4eb70*/  STL [R1+0x4d40], R6 ;  /* 0x004d400601007387 */ /* 0x000fe20000100800 */
[----:B------:R-:W-:-:S03]  /*4eb80*/  IMAD.WIDE R10, R5, UR13, RZ ;  /* 0x0000000d050a7c25 */ /* 0x000fc6000f8e02ff */
[----:B------:R-:W5:Y:S01]  /*4eb90*/  LDL R37, [R1+0x4dd4] ;  /* 0x004dd40001257983 */ /* 0x000f620000100800 */
[----:B-1----:R-:W-:-:S03]  /*4eba0*/  IMAD.WIDE R20, R19, UR13, RZ ;  /* 0x0000000d13147c25 */ /* 0x002fc6000f8e02ff */
[----:B------:R-:W5:Y:S01]  /*4ebb0*/  LDL R54, [R1+0x4df4] ;  /* 0x004df40001367983 */ /* 0x000f620000100800 */
[----:B------:R-:W-:Y:S02]  /*4ebc0*/  ISETP.GE.AND P2, PT, R16, RZ, PT ;  /* 0x000000ff1000720c */ /* 0x000fe40003f46270 */
[----:B------:R-:W-:Y:S01]  /*4ebd0*/  ISETP.GT.AND P0, PT, R0, 0x7fe000, PT ;  /* 0x007fe0000000780c */ /* 0x000fe20003f04270 */
[----:B------:R-:W-:Y:S02]  /*4ebe0*/  IMAD R13, R10, 0x3802001, RZ ;  /* 0x038020010a0d7824 */ /* 0x000fe400078e02ff */
[----:B------:R-:W-:-:S03]  /*4ebf0*/  IMAD R19, R20, 0x3802001, RZ ;  /* 0x0380200114137824 */ /* 0x000fc600078e02ff */
[----:B------:R-:W-:Y:S02]  /*4ec00*/  SHF.R.S32.HI R5, RZ, 0x1f, R13 ;  /* 0x0000001fff057819 */ /* 0x000fe4000001140d */
[----:B------:R-:W-:Y:S01]  /*4ec10*/  SHF.R.S32.HI R2, RZ, 0x1f, R19 ;  /* 0x0000001fff027819 */ /* 0x000fe20000011413 */
[----:B------:R-:W-:Y:S01]  /*4ec20*/  IMAD.HI.U32 R44, R13, -0x7fe001, R10 ;  /* 0xff801fff0d2c7827 */ /* 0x000fe200078e000a */
[----:B------:R-:W-:Y:S01]  /*4ec30*/  IADD3 R10, PT, PT, R22, R45, RZ ;  /* 0x0000002d160a7210 */ /* 0x000fe20007ffe0ff */
[----:B------:R0:W-:Y:S01]  /*4ec40*/  STL [R1+0x4d60], R42 ;  /* 0x004d602a01007387 */ /* 0x0001e20000100800 */
[----:B------:R-:W-:Y:S01]  /*4ec50*/  @!P2 IADD3 R16, PT, PT, R16, 0x7fe001, RZ ;  /* 0x007fe0011010a810 */ /* 0x000fe20007ffe0ff */
[----:B------:R-:W-:Y:S02]  /*4ec60*/  IMAD.HI.U32 R20, R19, -0x7fe001, R20 ;  /* 0xff801fff13147827 */ /* 0x000fe400078e0014 */
[----:B------:R-:W5:Y:S02]  /*4ec70*/  LDL R38, [R1+0x4dd8] ;  /* 0x004dd80001267983 */ /* 0x000f640000100800 */
[----:B------:R-:W-:-:S02]  /*4ec80*/  IMAD R5, R5, -0x7fe001, RZ ;  /* 0xff801fff05057824 */ /* 0x000fc400078e02ff */
[----:B------:R-:W-:Y:S01]  /*4ec90*/  IMAD R2, R2, -0x7fe001, RZ ;  /* 0xff801fff02027824 */ /* 0x000fe200078e02ff */
[----:B------:R-:W5:Y:S01]  /*4eca0*/  LDL R59, [R1+0x4df8] ;  /* 0x004df800013b7983 */ /* 0x000f620000100800 */
[----:B------:R-:W-:Y:S01]  /*4ecb0*/  @P0 VIADD R0, R0, 0xff801fff ;  /* 0xff801fff00000836 */ /* 0x000fe20000000000 */
[----:B------:R-:W-:Y:S01]  /*4ecc0*/  ISETP.GT.AND P1, PT, R10, 0x7fe000, PT ;  /* 0x007fe0000a00780c */ /* 0x000fe20003f24270 */
[----:B------:R-:W-:Y:S01]  /*4ecd0*/  IMAD.IADD R3, R23, 0x1, -R26 ;  /* 0x0000000117037824 */ /* 0x000fe200078e0a1a */
[----:B------:R1:W-:Y:S01]  /*4ece0*/  STL [R1+0x4d44], R16 ;  /* 0x004d441001007387 */ /* 0x0003e20000100800 */
[----:B------:R-:W-:Y:S01]  /*4ecf0*/  IADD3 R44, PT, PT, R44, -R13, R5 ;  /* 0x8000000d2c2c7210 */ /* 0x000fe20007ffe005 */
[----:B------:R-:W-:Y:S01]  /*4ed00*/  IMAD.IADD R22, R22, 0x1, -R45 ;  /* 0x0000000116167824 */ /* 0x000fe200078e0a2d */
[----:B0-----:R-:W-:Y:S01]  /*4ed10*/  IADD3 R42, PT, PT, R20, -R19, R2 ;  /* 0x80000013142a7210 */ /* 0x001fe20007ffe002 */
[----:B------:R-:W5:Y:S01]  /*4ed20*/  LDL R5, [R1+0x4e20] ;  /* 0x004e200001057983 */ /* 0x000f620000100800 */
[----:B------:R-:W-:-:S03]  /*4ed30*/  ISETP.GE.AND P2, PT, R0, RZ, PT ;  /* 0x000000ff0000720c */ /* 0x000fc60003f46270 */
[----:B------:R-:W5:Y:S01]  /*4ed40*/  LDL R2, [R1+0x4e00] ;  /* 0x004e000001027983 */ /* 0x000f620000100800 */
[----:B------:R-:W-:Y:S02]  /*4ed50*/  ISETP.GE.AND P4, PT, R3, RZ, PT ;  /* 0x000000ff0300720c */ /* 0x000fe40003f86270 */
[----:B------:R-:W-:Y:S01]  /*4ed60*/  ISETP.GE.AND P3, PT, R22, RZ, PT ;  /* 0x000000ff1600720c */ /* 0x000fe20003f66270 */
[----:B------:R-:W-:Y:S01]  /*4ed70*/  IMAD.IADD R26, R23, 0x1, R26 ;  /* 0x00000001171a7824 */ /* 0x000fe200078e021a */
[----:B------:R-:W-:Y:S01]  /*4ed80*/  @P1 IADD3 R10, PT, PT, R10, -0x7fe001, RZ ;  /* 0xff801fff0a0a1810 */ /* 0x000fe20007ffe0ff */
[----:B------:R-:W5:Y:S01]  /*4ed90*/  LDL R6, [R1+0x4e04] ;  /* 0x004e040001067983 */ /* 0x000f620000100800 */
[----:B------:R-:W-:Y:S02]  /*4eda0*/  IADD3 R11, PT, PT, R58, -R53, RZ ;  /* 0x800000353a0b7210 */ /* 0x000fe40007ffe0ff */
[----:B------:R-:W-:Y:S01]  /*4edb0*/  ISETP.GE.AND P1, PT, R10, RZ, PT ;  /* 0x000000ff0a00720c */ /* 0x000fe20003f26270 */
[----:B------:R-:W-:Y:S01]  /*4edc0*/  @!P2 VIADD R0, R0, 0x7fe001 ;  /* 0x007fe0010000a836 */ /* 0x000fe20000000000 */
[----:B------:R-:W-:Y:S01]  /*4edd0*/  ISETP.GE.AND P2, PT, R11, RZ, PT ;  /* 0x000000ff0b00720c */ /* 0x000fe20003f46270 */
[----:B------:R-:W5:Y:S01]  /*4ede0*/  LDL R61, [R1+0x4e24] ;  /* 0x004e2400013d7983 */ /* 0x000f620000100800 */
[----:B------:R-:W-:Y:S01]  /*4edf0*/  ISETP.GT.AND P0, PT, R26, 0x7fe000, PT ;  /* 0x007fe0001a00780c */ /* 0x000fe20003f04270 */
[----:B------:R-:W-:-:S02]  /*4ee00*/  @!P4 VIADD R3, R3, 0x7fe001 ;  /* 0x007fe0010303c836 */ /* 0x000fc40000000000 */
[----:B------:R-:W-:Y:S02]  /*4ee10*/  @!P3 VIADD R22, R22, 0x7fe001 ;  /* 0x007fe0011616b836 */ /* 0x000fe40000000000 */
[----:B------:R-:W-:-:S04]  /*4ee20*/  IMAD.WIDE R20, R3, UR13, RZ ;  /* 0x0000000d03147c25 */ /* 0x000fc8000f8e02ff */
[----:B------:R-:W-:-:S04]  /*4ee30*/  IMAD.WIDE R22, R22, UR13, RZ ;  /* 0x0000000d16167c25 */ /* 0x000fc8000f8e02ff */
[----:B------:R-:W-:Y:S02]  /*4ee40*/  IMAD R41, R20, 0x3802001, RZ ;  /* 0x0380200114297824 */ /* 0x000fe400078e02ff */
[----:B-1----:R-:W-:Y:S02]  /*4ee50*/  IMAD.IADD R16, R58, 0x1, R53 ;  /* 0x000000013a107824 */ /* 0x002fe400078e0235 */
[----:B------:R-:W-:Y:S02]  /*4ee60*/  IMAD R19, R22, 0x3802001, RZ ;  /* 0x0380200116137824 */ /* 0x000fe400078e02ff */
[----:B------:R-:W-:Y:S02]  /*4ee70*/  @!P1 VIADD R10, R10, 0x7fe001 ;  /* 0x007fe0010a0a9836 */ /* 0x000fe40000000000 */
[----:B------:R-:W-:Y:S01]  /*4ee80*/  @!P2 VIADD R11, R11, 0x7fe001 ;  /* 0x007fe0010b0ba836 */ /* 0x000fe20000000000 */
[----:B------:R-:W-:Y:S01]  /*4ee90*/  STL [R1+0x4d64], R44 ;  /* 0x004d642c01007387 */ /* 0x000fe20000100800 */
[----:B------:R-:W-:Y:S01]  /*4eea0*/  @P0 IADD3 R26, PT, PT, R26, -0x7fe001, RZ ;  /* 0xff801fff1a1a0810 */ /* 0x000fe20007ffe0ff */
[----:B------:R-:W-:Y:S01]  /*4eeb0*/  IMAD.HI.U32 R46, R19, -0x7fe001, R22 ;  /* 0xff801fff132e7827 */ /* 0x000fe200078e0016 */
[----:B------:R-:W-:Y:S01]  /*4eec0*/  SHF.R.S32.HI R3, RZ, 0x1f, R41 ;  /* 0x0000001fff037819 */ /* 0x000fe20000011429 */
[----:B------:R-:W-:Y:S01]  /*4eed0*/  STL [R1+0x4d48], R0 ;  /* 0x004d480001007387 */ /* 0x000fe20000100800 */
[----:B------:R-:W-:Y:S01]  /*4eee0*/  ISETP.GT.AND P0, PT, R16, 0x7fe000, PT ;  /* 0x007fe0001000780c */ /* 0x000fe20003f04270 */
[----:B------:R-:W-:-:S02]  /*4eef0*/  IMAD.HI.U32 R22, R41, -0x7fe001, R20 ;  /* 0xff801fff29167827 */ /* 0x000fc400078e0014 */
[----:B------:R0:W-:Y:S01]  /*4ef00*/  STL [R1+0x4d68], R42 ;  /* 0x004d682a01007387 */ /* 0x0001e20000100800 */
[----:B------:R-:W-:Y:S01]  /*4ef10*/  ISETP.GE.AND P2, PT, R26, RZ, PT ;  /* 0x000000ff1a00720c */ /* 0x000fe20003f46270 */
[----:B------:R-:W-:Y:S02]  /*4ef20*/  IMAD.WIDE R20, R11, UR13, RZ ;  /* 0x0000000d0b147c25 */ /* 0x000fe4000f8e02ff */
[----:B------:R3:W-:Y:S02]  /*4ef30*/  STL [R1+0x4d4c], R10 ;  /* 0x004d4c0a01007387 */ /* 0x0007e40000100800 */
[----:B------:R-:W-:Y:S02]  /*4ef40*/  IMAD R3, R3, -0x7fe001, RZ ;  /* 0xff801fff03037824 */ /* 0x000fe400078e02ff */
[----:B------:R-:W5:Y:S01]  /*4ef50*/  LDL R11, [R1+0x4e08] ;  /* 0x004e0800010b7983 */ /* 0x000f620000100800 */
[----:B0-----:R-:W-:-:S03]  /*4ef60*/  IADD3 R42, PT, PT, R40, R55, RZ ;  /* 0x00000037282a7210 */ /* 0x001fc60007ffe0ff */
[----:B------:R-:W5:Y:S01]  /*4ef70*/  LDL R58, [R1+0x4e28] ;  /* 0x004e2800013a7983 */ /* 0x000f620000100800 */
[----:B------:R-:W-:Y:S01]  /*4ef80*/  IMAD.IADD R40, R40, 0x1, -R55 ;  /* 0x0000000128287824 */ /* 0x000fe200078e0a37 */
[----:B------:R-:W-:Y:S02]  /*4ef90*/  ISETP.GT.AND P1, PT, R42, 0x7fe000, PT ;  /* 0x007fe0002a00780c */ /* 0x000fe40003f24270 */
[----:B------:R-:W-:Y:S01]  /*4efa0*/  IADD3 R22, PT, PT, R22, -R41, R3 ;  /* 0x8000002916167210 */ /* 0x000fe20007ffe003 */
[----:B------:R-:W-:Y:S01]  /*4efb0*/  IMAD R3, R20, 0x3802001, RZ ;  /* 0x0380200114037824 */ /* 0x000fe200078e02ff */
[----:B------:R-:W-:Y:S02]  /*4efc0*/  ISETP.GE.AND P3, PT, R40, RZ, PT ;  /* 0x000000ff2800720c */ /* 0x000fe40003f66270 */
[----:B------:R-:W-:Y:S01]  /*4efd0*/  @P0 IADD3 R16, PT, PT, R16, -0x7fe001, RZ ;  /* 0xff801fff10100810 */ /* 0x000fe20007ffe0ff */
[----:B------:R-:W-:Y:S01]  /*4efe0*/  IMAD.HI.U32 R44, R3, -0x7fe001, R20 ;  /* 0xff801fff032c7827 */ /* 0x000fe200078e0014 */
[----:B------:R-:W-:Y:S01]  /*4eff0*/  SHF.R.S32.HI R0, RZ, 0x1f, R3 ;  /* 0x0000001fff007819 */ /* 0x000fe20000011403 */
[----:B------:R-:W5:Y:S01]  /*4f000*/  LDL R20, [R1+0x4e0c] ;  /* 0x004e0c0001147983 */ /* 0x000f620000100800 */
[----:B------:R-:W-:Y:S01]  /*4f010*/  SHF.R.S32.HI R13, RZ, 0x1f, R19 ;  /* 0x0000001fff0d7819 */ /* 0x000fe20000011413 */
[----:B------:R-:W-:Y:S01]  /*4f020*/  @!P2 VIADD R26, R26, 0x7fe001 ;  /* 0x007fe0011a1aa836 */ /* 0x000fe20000000000 */
[----:B------:R-:W-:Y:S01]  /*4f030*/  ISETP.GE.AND P2, PT, R16, RZ, PT ;  /* 0x000000ff1000720c */ /* 0x000fe20003f46270 */
[----:B------:R-:W5:Y:S01]  /*4f040*/  LDL R53, [R1+0x4e2c] ;  /* 0x004e2c0001357983 */ /* 0x000f620000100800 */
[C---:B---3--:R-:W-:Y:S01]  /*4f050*/  IMAD.IADD R10, R7.reuse, 0x1, R8 ;  /* 0x00000001070a7824 */ /* 0x048fe200078e0208 */
[----:B------:R-:W-:Y:S01]  /*4f060*/  IADD3 R7, PT, PT, R7, -R8, RZ ;  /* 0x8000000807077210 */ /* 0x000fe20007ffe0ff */
[----:B------:R-:W0:Y:S01]  /*4f070*/  LDCU UR14, c[0x3][UR6+-0xa0] ;  /* 0x00ffec00060e77ac */ /* 0x000e220008000800 */
[----:B------:R-:W-:-:S02]  /*4f080*/  IMAD R0, R0, -0x7fe001, RZ ;  /* 0xff801fff00007824 */ /* 0x000fc400078e02ff */
[----:B------:R-:W-:Y:S01]  /*4f090*/  @P1 VIADD R42, R42, 0xff801fff ;  /* 0xff801fff2a2a1836 */ /* 0x000fe20000000000 */
[----:B------:R-:W-:Y:S01]  /*4f0a0*/  ISETP.GE.AND P4, PT, R7, RZ, PT ;  /* 0x000000ff0700720c */ /* 0x000fe20003f86270 */
[----:B------:R-:W-:Y:S02]  /*4f0b0*/  IMAD R13, R13, -0x7fe001, RZ ;  /* 0xff801fff0d0d7824 */ /* 0x000fe400078e02ff */
[----:B------:R-:W-:Y:S01]  /*4f0c0*/  @!P3 VIADD R40, R40, 0x7fe001 ;  /* 0x007fe0012828b836 */ /* 0x000fe20000000000 */
[----:B------:R-:W-:Y:S01]  /*4f0d0*/  IADD3 R44, PT, PT, R44, -R3, R0 ;  /* 0x800000032c2c7210 */ /* 0x000fe20007ffe000 */
[----:B------:R-:W-:Y:S01]  /*4f0e0*/  IMAD.IADD R8, R12, 0x1, R47 ;  /* 0x000000010c087824 */ /* 0x000fe200078e022f */
[----:B------:R-:W-:Y:S01]  /*4f0f0*/  ISETP.GE.AND P3, PT, R42, RZ, PT ;  /* 0x000000ff2a00720c */ /* 0x000fe20003f66270 */
[----:B------:R-:W-:Y:S01]  /*4f100*/  IMAD.WIDE R40, R40, UR13, RZ ;  /* 0x0000000d28287c25 */ /* 0x000fe2000f8e02ff */
[----:B------:R-:W-:Y:S02]  /*4f110*/  IADD3 R46, PT, PT, R46, -R19, R13 ;  /* 0x800000132e2e7210 */ /* 0x000fe40007ffe00d */
[----:B------:R-:W-:Y:S01]  /*4f120*/  IADD3 R0, PT, PT, R12, -R47, RZ ;  /* 0x8000002f0c007210 */ /* 0x000fe20007ffe0ff */
[----:B------:R-:W-:Y:S01]  /*4f130*/  @!P2 VIADD R16, R16, 0x7fe001 ;  /* 0x007fe0011010a836 */ /* 0x000fe20000000000 */
[----:B------:R-:W-:Y:S01]  /*4f140*/  ISETP.GT.AND P0, PT, R10, 0x7fe000, PT ;  /* 0x007fe0000a00780c */ /* 0x000fe20003f04270 */
[----:B------:R-:W-:Y:S01]  /*4f150*/  IMAD R19, R40, 0x3802001, RZ ;  /* 0x0380200128137824 */ /* 0x000fe200078e02ff */
[----:B------:R-:W-:Y:S01]  /*4f160*/  ISETP.GE.AND P2, PT, R0, RZ, PT ;  /* 0x000000ff0000720c */ /* 0x000fe20003f46270 */
[----:B------:R-:W-:Y:S01]  /*4f170*/  STL [R1+0x4d6c], R46 ;  /* 0x004d6c2e01007387 */ /* 0x000fe20000100800 */
[----:B------:R-:W-:Y:S01]  /*4f180*/  ISETP.GT.AND P1, PT, R8, 0x7fe000, PT ;  /* 0x007fe0000800780c */ /* 0x000fe20003f24270 */
[----:B------:R-:W-:-:S02]  /*4f190*/  @!P4 VIADD R7, R7, 0x7fe001 ;  /* 0x007fe0010707c836 */ /* 0x000fc40000000000 */
[----:B------:R1:W-:Y:S01]  /*4f1a0*/  STL [R1+0x4d50], R26 ;  /* 0x004d501a01007387 */ /* 0x0003e20000100800 */
[----:B------:R-:W-:-:S03]  /*4f1b0*/  SHF.R.S32.HI R3, RZ, 0x1f, R19 ;  /* 0x0000001fff037819 */ /* 0x000fc60000011413 */
[----:B------:R-:W-:Y:S01]  /*4f1c0*/  STL [R1+0x4d70], R22 ;  /* 0x004d701601007387 */ /* 0x000fe20000100800 */
[----:B0-----:R-:W-:-:S03]  /*4f1d0*/  IMAD.WIDE R12, R7, UR14, RZ ;  /* 0x0000000e070c7c25 */ /* 0x001fc6000f8e02ff */
[----:B------:R-:W3:Y:S04]  /*4f1e0*/  LDL R64, [R1+0x4e10] ;  /* 0x004e100001407983 */ /* 0x000ee80000100800 */
[----:B------:R-:W3:Y:S01]  /*4f1f0*/  LDL R21, [R1+0x4e30] ;  /* 0x004e300001157983 */ /* 0x000ee20000100800 */
[----:B------:R-:W-:Y:S01]  /*4f200*/  @!P3 IADD3 R42, PT, PT, R42, 0x7fe001, RZ ;  /* 0x007fe0012a2ab810 */ /* 0x000fe20007ffe0ff */
[----:B-1----:R-:W-:Y:S02]  /*4f210*/  IMAD.HI.U32 R26, R19, -0x7fe001, R40 ;  /* 0xff801fff131a7827 */ /* 0x002fe400078e0028 */
[----:B------:R0:W-:Y:S02]  /*4f220*/  STL [R1+0x4d54], R16 ;  /* 0x004d541001007387 */ /* 0x0001e40000100800 */
[----:B------:R-:W-:-:S02]  /*4f230*/  IMAD R3, R3, -0x7fe001, RZ ;  /* 0xff801fff03037824 */ /* 0x000fc400078e02ff */
[----:B------:R-:W-:Y:S01]  /*4f240*/  IMAD R7, R12, 0x3802001, RZ ;  /* 0x038020010c077824 */ /* 0x000fe200078e02ff */
[----:B------:R-:W-:Y:S01]  /*4f250*/  STL [R1+0x4d74], R44 ;  /* 0x004d742c01007387 */ /* 0x000fe20000100800 */
[----:B------:R-:W-:Y:S01]  /*4f260*/  @P0 VIADD R10, R10, 0xff801fff ;  /* 0xff801fff0a0a0836 */ /* 0x000fe20000000000 */
[----:B------:R-:W-:Y:S01]  /*4f270*/  @P1 IADD3 R8, PT, PT, R8, -0x7fe001, RZ ;  /* 0xff801fff08081810 */ /* 0x000fe20007ffe0ff */
[----:B------:R-:W-:Y:S01]  /*4f280*/  @!P2 VIADD R0, R0, 0x7fe001 ;  /* 0x007fe0010000a836 */ /* 0x000fe20000000000 */
[----:B------:R1:W-:Y:S01]  /*4f290*/  STL [R1+0x4d58], R42 ;  /* 0x004d582a01007387 */ /* 0x0003e20000100800 */
[----:B------:R-:W-:Y:S01]  /*4f2a0*/  IADD3 R26, PT, PT, R26, -R19, R3 ;  /* 0x800000131a1a7210 */ /* 0x000fe20007ffe003 */
[----:B0-----:R-:W-:Y:S02]  /*4f2b0*/  IMAD.HI.U32 R16, R7, -0x7fe001, R12 ;  /* 0xff801fff07107827 */ /* 0x001fe400078e000c */
[----:B------:R-:W3:Y:S01]  /*4f2c0*/  LDL R22, [R1+0x4e14] ;  /* 0x004e140001167983 */ /* 0x000ee20000100800 */
[----:B------:R-:W-:-:S03]  /*4f2d0*/  SHF.R.S32.HI R3, RZ, 0x1f, R7 ;  /* 0x0000001fff037819 */ /* 0x000fc60000011407 */
[----:B------:R-:W3:Y:S01]  /*4f2e0*/  LDL R55, [R1+0x4e34] ;  /* 0x004e340001377983 */ /* 0x000ee20000100800 */
[----:B------:R-:W-:Y:S01]  /*4f2f0*/  ISETP.GE.AND P0, PT, R10, RZ, PT ;  /* 0x000000ff0a00720c */ /* 0x000fe20003f06270 */
[----:B------:R-:W-:Y:S01]  /*4f300*/  IMAD.WIDE R12, R0, UR14, RZ ;  /* 0x0000000e000c7c25 */ /* 0x000fe2000f8e02ff */
[----:B------:R-:W-:Y:S01]  /*4f310*/  ISETP.GE.AND P1, PT, R8, RZ, PT ;  /* 0x000000ff0800720c */ /* 0x000fe20003f26270 */
[----:B------:R2:W-:Y:S02]  /*4f320*/  STL [R1+0x4d78], R26 ;  /* 0x004d781a01007387 */ /* 0x0005e40000100800 */
[----:B------:R-:W-:Y:S02]  /*4f330*/  IMAD R3, R3, -0x7fe001, RZ ;  /* 0xff801fff03037824 */ /* 0x000fe400078e02ff */
[----:B------:R-:W-:Y:S01]  /*4f340*/  IMAD R19, R12, 0x3802001, RZ ;  /* 0x038020010c137824 */ /* 0x000fe200078e02ff */
[----:B------:R-:W3:Y:S04]  /*4f350*/  LDL R23, [R1+0x4e18] ;  /* 0x004e180001177983 */ /* 0x000ee80000100800 */
[----:B------:R-:W3:Y:S01]  /*4f360*/  LDL R60, [R1+0x4e38] ;  /* 0x004e3800013c7983 */ /* 0x000ee20000100800 */
[----:B-1----:R-:W-:Y:S01]  /*4f370*/  IADD3 R42, PT, PT, R16, -R7, R3 ;  /* 0x80000007102a7210 */ /* 0x002fe20007ffe003 */
[----:B------:R-:W-:Y:S01]  /*4f380*/  IMAD.IADD R3, R14, 0x1, -R43 ;  /* 0x000000010e037824 */ /* 0x000fe200078e0a2b */
[----:B------:R-:W-:-:S02]  /*4f390*/  SHF.R.S32.HI R0, RZ, 0x1f, R19 ;  /* 0x0000001fff007819 */ /* 0x000fc40000011413 */
[----:B------:R-:W-:Y:S01]  /*4f3a0*/  @!P0 IADD3 R10, PT, PT, R10, 0x7fe001, RZ ;  /* 0x007fe0010a0a8810 */ /* 0x000fe20007ffe0ff */
[----:B------:R-:W-:Y:S01]  /*4f3b0*/  IMAD.HI.U32 R40, R19, -0x7fe001, R12 ;  /* 0xff801fff13287827 */ /* 0x000fe200078e000c */
[----:B------:R-:W-:-:S03]  /*4f3c0*/  ISETP.GE.AND P0, PT, R3, RZ, PT ;  /* 0x000000ff0300720c */ /* 0x000fc60003f06270 */
[----:B------:R-:W-:Y:S02]  /*4f3d0*/  @!P1 VIADD R8, R8, 0x7fe001 ;  /* 0x007fe00108089836 */ /* 0x000fe40000000000 */
[----:B------:R-:W-:Y:S01]  /*4f3e0*/  IMAD R0, R0, -0x7fe001, RZ ;  /* 0xff801fff00007824 */ /* 0x000fe200078e02ff */
[----:B------:R0:W-:Y:S01]  /*4f3f0*/  STL [R1+0x4d80], R10 ;  /* 0x004d800a01007387 */ /* 0x0001e20000100800 */
[----:B------:R-:W-:Y:S02]  /*4f400*/  IMAD.IADD R7, R15, 0x1, -R50 ;  /* 0x000000010f077824 */ /* 0x000fe400078e0a32 */
[----:B------:R-:W-:Y:S01]  /*4f410*/  IMAD.IADD R14, R14, 0x1, R43 ;  /* 0x000000010e0e7824 */ /* 0x000fe200078e022b */
[----:B------:R1:W-:Y:S01]  /*4f420*/  STL [R1+0x4da0], R42 ;  /* 0x004da02a01007387 */ /* 0x0003e20000100800 */
[----:B------:R-:W-:-:S03]  /*4f430*/  IADD3 R40, PT, PT, R40, -R19, R0 ;  /* 0x8000001328287210 */ /* 0x000fc60007ffe000 */
[----:B------:R4:W-:Y:S01]  /*4f440*/  STL [R1+0x4d84], R8 ;  /* 0x004d840801007387 */ /* 0x0009e20000100800 */
[----:B------:R-:W-:-:S03]  /*4f450*/  ISETP.GE.AND P1, PT, R7, RZ, PT ;  /* 0x000000ff0700720c */ /* 0x000fc60003f26270 */
[----:B------:R-:W3:Y:S04]  /*4f460*/  LDL R0, [R1+0x4c1c] ;  /* 0x004c1c0001007983 */ /* 0x000ee80000100800 */
[----:B------:R-:W3:Y:S01]  /*4f470*/  LDL R43, [R1+0x4c3c] ;  /* 0x004c3c00012b7983 */ /* 0x000ee20000100800 */
[----:B------:R-:W-:Y:S01]  /*4f480*/  @!P0 IADD3 R3, PT, PT, R3, 0x7fe001, RZ ;  /* 0x007fe00103038810 */ /* 0x000fe20007ffe0ff */
[C-C-:B--2---:R-:W-:Y:S01]  /*4f490*/  IMAD.IADD R26, R17.reuse, 0x1, R18.reuse ;  /* 0x00000001111a7824 */ /* 0x144fe200078e0212 */
[----:B------:R-:W-:Y:S01]  /*4f4a0*/  ISETP.GT.AND P0, PT, R14, 0x7fe000, PT ;  /* 0x007fe0000e00780c */ /* 0x000fe20003f04270 */
[----:B------:R-:W-:Y:S01]  /*4f4b0*/  IMAD.IADD R17, R17, 0x1, -R18 ;  /* 0x0000000111117824 */ /* 0x000fe200078e0a12 */
[----:B------:R-:W-:Y:S01]  /*4f4c0*/  IADD3 R16, PT, PT, R15, R50, RZ ;  /* 0x000000320f107210 */ /* 0x000fe20007ffe0ff */
[----:B------:R-:W-:Y:S01]  /*4f4d0*/  IMAD.WIDE R12, R3, UR14, RZ ;  /* 0x0000000e030c7c25 */ /* 0x000fe2000f8e02ff */
[----:B------:R-:W2:Y:S02]  /*4f4e0*/  LDL R46, [R1+0x4c7c] ;  /* 0x004c7c00012e7983 */ /* 0x000ea40000100800 */
[----:B------:R-:W-:Y:S01]  /*4f4f0*/  ISETP.GE.AND P3, PT, R17, RZ, PT ;  /* 0x000000ff1100720c */ /* 0x000fe20003f66270 */
[----:B------:R-:W-:Y:S01]  /*4f500*/  @!P1 VIADD R7, R7, 0x7fe001 ;  /* 0x007fe00107079836 */ /* 0x000fe20000000000 */
[----:B------:R-:W2:Y:S01]  /*4f510*/  LDL R3, [R1+0x4c5c] ;  /* 0x004c5c0001037983 */ /* 0x000ea20000100800 */
[----:B------:R-:W-:-:S02]  /*4f520*/  ISETP.GT.AND P1, PT, R16, 0x7fe000, PT ;  /* 0x007fe0001000780c */ /* 0x000fc40003f24270 */
[----:B------:R-:W-:Y:S02]  /*4f530*/  ISETP.GT.AND P2, PT, R26, 0x7fe000, PT ;  /* 0x007fe0001a00780c */ /* 0x000fe40003f44270 */
[----:B------:R-:W-:Y:S01]  /*4f540*/  @P0 VIADD R14, R14, 0xff801fff ;  /* 0xff801fff0e0e0836 */ /* 0x000fe20000000000 */
[----:B------:R-:W-:Y:S01]  /*4f550*/  STL [R1+0x4da4], R40 ;  /* 0x004da42801007387 */ /* 0x000fe20000100800 */
[----:B------:R-:W-:-:S03]  /*4f560*/  IMAD.WIDE R18, R7, UR14, RZ ;  /* 0x0000000e07127c25 */ /* 0x000fc6000f8e02ff */
[----:B------:R-:W2:Y:S01]  /*4f570*/  LDL R7, [R1+0x4c9c] ;  /* 0x004c9c0001077983 */ /* 0x000ea20000100800 */
[----:B------:R-:W-:Y:S01]  /*4f580*/  IMAD R15, R12, 0x3802001, RZ ;  /* 0x038020010c0f7824 */ /* 0x000fe200078e02ff */
[----:B------:R-:W-:Y:S01]  /*4f590*/  ISETP.GE.AND P0, PT, R14, RZ, PT ;  /* 0x000000ff0e00720c */ /* 0x000fe20003f06270 */
[----:B------:R-:W-:Y:S01]  /*4f5a0*/  @!P3 VIADD R17, R17, 0x7fe001 ;  /* 0x007fe0011111b836 */ /* 0x000fe20000000000 */
[----:B------:R-:W2:Y:S01]  /*4f5b0*/  LDL R48, [R1+0x4cbc] ;  /* 0x004cbc0001307983 */ /* 0x000ea20000100800 */
[----:B------:R-:W-:Y:S01]  /*4f5c0*/  @P1 IADD3 R16, PT, PT, R16, -0x7fe001, RZ ;  /* 0xff801fff10101810 */ /* 0x000fe20007ffe0ff */
[----:B------:R-:W-:Y:S01]  /*4f5d0*/  IMAD R41, R18, 0x3802001, RZ ;  /* 0x0380200112297824 */ /* 0x000fe200078e02ff */
[----:B0-----:R-:W-:Y:S01]  /*4f5e0*/  SHF.R.S32.HI R10, RZ, 0x1f, R15 ;  /* 0x0000001fff0a7819 */ /* 0x001fe2000001140f */
[----:B-1----:R-:W-:Y:S01]  /*4f5f0*/  IMAD.HI.U32 R42, R15, -0x7fe001, R12 ;  /* 0xff801fff0f2a7827 */ /* 0x002fe200078e000c */
[----:B------:R-:W-:-:S03]  /*4f600*/  ISETP.GE.AND P1, PT, R16, RZ, PT ;  /* 0x000000ff1000720c */ /* 0x000fc60003f26270 */
[----:B------:R-:W-:Y:S01]  /*4f610*/  IMAD.WIDE R12, R17, UR14, RZ ;  /* 0x0000000e110c7c25 */ /* 0x000fe2000f8e02ff */
[----:B----4-:R-:W-:-:S03]  /*4f620*/  SHF.R.S32.HI R8, RZ, 0x1f, R41 ;  /* 0x0000001fff087819 */ /* 0x010fc60000011429 */
[----:B------:R-:W-:Y:S02]  /*4f630*/  @P2 VIADD R26, R26, 0xff801fff ;  /* 0xff801fff1a1a2836 */ /* 0x000fe40000000000 */
[----:B------:R-:W-:-:S03]  /*4f640*/  IMAD.HI.U32 R44, R41, -0x7fe001, R18 ;  /* 0xff801fff292c7827 */ /* 0x000fc600078e0012 */
[----:B------:R-:W-:Y:S01]  /*4f650*/  ISETP.GE.AND P2, PT, R26, RZ, PT ;  /* 0x000000ff1a00720c */ /* 0x000fe20003f46270 */
[----:B------:R-:W-:Y:S02]  /*4f660*/  IMAD R19, R12, 0x3802001, RZ ;  /* 0x038020010c137824 */ /* 0x000fe400078e02ff */
[----:B------:R-:W-:Y:S01]  /*4f670*/  IMAD R10, R10, -0x7fe001, RZ ;  /* 0xff801fff0a0a7824 */ /* 0x000fe200078e02ff */
[----:B------:R-:W-:Y:S01]  /*4f680*/  @!P0 IADD3 R14, PT, PT, R14, 0x7fe001, RZ ;  /* 0x007fe0010e0e8810 */ /* 0x000fe20007ffe0ff */
[----:B------:R-:W-:Y:S01]  /*4f690*/  IMAD R17, R8, -0x7fe001, RZ ;  /* 0xff801fff08117824 */ /* 0x000fe200078e02ff */
[----:B------:R-:W-:Y:S02]  /*4f6a0*/  SHF.R.S32.HI R8, RZ, 0x1f, R19 ;  /* 0x0000001fff087819 */ /* 0x000fe40000011413 */
[----:B------:R-:W-:Y:S01]  /*4f6b0*/  IADD3 R18, PT, PT, R42, -R15, R10 ;  /* 0x8000000f2a127210 */ /* 0x000fe20007ffe00a */
[----:B------:R-:W-:Y:S01]  /*4f6c0*/  @!P1 VIADD R16, R16, 0x7fe001 ;  /* 0x007fe00110109836 */ /* 0x000fe20000000000 */
[----:B------:R-:W-:Y:S01]  /*4f6d0*/  IADD3 R10, PT, PT, R44, -R41, R17 ;  /* 0x800000292c0a7210 */ /* 0x000fe20007ffe011 */
[----:B------:R-:W-:Y:S01]  /*4f6e0*/  IMAD.HI.U32 R42, R19, -0x7fe001, R12 ;  /* 0xff801fff132a7827 */ /* 0x000fe200078e000c */
[----:B------:R-:W-:Y:S01]  /*4f6f0*/  STL [R1+0x4d88], R14 ;  /* 0x004d880e01007387 */ /* 0x000fe20000100800 */
[----:B------:R-:W-:-:S02]  /*4f700*/  IADD3 R17, PT, PT, R39, -R56, RZ ;  /* 0x8000003827117210 */ /* 0x000fc40007ffe0ff */
[----:B------:R-:W-:Y:S01]  /*4f710*/  IMAD R8, R8, -0x7fe001, RZ ;  /* 0xff801fff08087824 */ /* 0x000fe200078e02ff */
[----:B------:R0:W-:Y:S01]  /*4f720*/  STL [R1+0x4da8], R18 ;  /* 0x004da81201007387 */ /* 0x0001e20000100800 */
[C---:B------:R-:W-:Y:S02]  /*4f730*/  IMAD.IADD R13, R25.reuse, 0x1, -R52 ;  /* 0x00000001190d7824 */ /* 0x040fe400078e0a34 */
[----:B------:R-:W-:Y:S01]  /*4f740*/  @!P2 VIADD R26, R26, 0x7fe001 ;  /* 0x007fe0011a1aa836 */ /* 0x000fe20000000000 */
[----:B------:R-:W-:Y:S01]  /*4f750*/  STL [R1+0x4d8c], R16 ;  /* 0x004d8c1001007387 */ /* 0x000fe20000100800 */
[----:B------:R-:W-:Y:S01]  /*4f760*/  IADD3 R42, PT, PT, R42, -R19, R8 ;  /* 0x800000132a2a7210 */ /* 0x000fe20007ffe008 */
[----:B0-----:R-:W-:Y:S02]  /*4f770*/  IMAD.IADD R18, R25, 0x1, R52 ;  /* 0x0000000119127824 */ /* 0x001fe400078e0234 */
[----:B------:R0:W-:Y:S01]  /*4f780*/  STL [R1+0x4dac], R10 ;  /* 0x004dac0a01007387 */ /* 0x0001e20000100800 */
[----:B------:R-:W-:-:S02]  /*4f790*/  ISETP.GE.AND P2, PT, R17, RZ, PT ;  /* 0x000000ff1100720c */ /* 0x000fc40003f46270 */
[----:B------:R-:W-:Y:S01]  /*4f7a0*/  ISETP.GE.AND P0, PT, R13, RZ, PT ;  /* 0x000000ff0d00720c */ /* 0x000fe20003f06270 */
[----:B------:R-:W4:Y:S01]  /*4f7b0*/  LDL R8, [R1+0x4cdc] ;  /* 0x004cdc0001087983 */ /* 0x000f220000100800 */
[----:B------:R-:W-:-:S03]  /*4f7c0*/  ISETP.GT.AND P1, PT, R18, 0x7fe000, PT ;  /* 0x007fe0001200780c */ /* 0x000fc60003f24270 */
[----:B------:R-:W4:Y:S01]  /*4f7d0*/  LDL R45, [R1+0x4cfc] ;  /* 0x004cfc00012d7983 */ /* 0x000f220000100800 */
[----:B0-----:R-:W-:-:S03]  /*4f7e0*/  IMAD.IADD R10, R4, 0x1, R9 ;  /* 0x00000001040a7824 */ /* 0x001fc600078e0209 */
[----:B------:R-:W-:Y:S01]  /*4f7f0*/  STL [R1+0x4d90], R26 ;  /* 0x004d901a01007387 */ /* 0x000fe20000100800 */
[----:B------:R-:W-:-:S03]  /*4f800*/  IMAD.IADD R4, R4, 0x1, -R9 ;  /* 0x0000000104047824 */ /* 0x000fc600078e0a09 */
[----:B------:R0:W-:Y:S04]  /*4f810*/  STL [R1+0x4db0], R42 ;  /* 0x004db02a01007387 */ /* 0x0001e80000100800 */
[----:B------:R-:W4:Y:S04]  /*4f820*/  LDL R9, [R1+0x4d1c] ;  /* 0x004d1c0001097983 */ /* 0x000f280000100800 */
[----:B------:R-:W4:Y:S01]  /*4f830*/  LDL R50, [R1+0x4d3c] ;  /* 0x004d3c0001327983 */ /* 0x000f220000100800 */
[----:B------:R-:W-:Y:S01]  /*4f840*/  IADD3 R40, PT, PT, R39, R56, RZ ;  /* 0x0000003827287210 */ /* 0x000fe20007ffe0ff */
[----:B------:R-:W1:Y:S01]  /*4f850*/  LDCU UR15, c[0x3][UR6+-0xa4] ;  /* 0x00ffeb80060f77ac */ /* 0x000e620008000800 */
[----:B------:R-:W-:Y:S01]  /*4f860*/  ISETP.GE.AND P3, PT, R4, RZ, PT ;  /* 0x000000ff0400720c */ /* 0x000fe20003f66270 */
[----:B------:R-:W-:Y:S01]  /*4f870*/  @!P2 VIADD R17, R17, 0x7fe001 ;  /* 0x007fe0011111a836 */ /* 0x000fe20000000000 */
[----:B------:R-:W-:Y:S01]  /*4f880*/  @!P0 IADD3 R13, PT, PT, R13, 0x7fe001, RZ ;  /* 0x007fe0010d0d8810 */ /* 0x000fe20007ffe0ff */
[----:B------:R-:W-:Y:S01]  /*4f890*/  @P1 VIADD R18, R18, 0xff801fff ;  /* 0xff801fff12121836 */ /* 0x000fe20000000000 */
[----:B------:R-:W-:Y:S01]  /*4f8a0*/  ISETP.GT.AND P2, PT, R40, 0x7fe000, PT ;  /* 0x007fe0002800780c */ /* 0x000fe20003f44270 */
[----:B------:R-:W4:Y:S01]  /*4f8b0*/  LDL R12, [R1+0x4d5c] ;  /* 0x004d5c00010c7983 */ /* 0x000f220000100800 */
[----:B------:R-:W-:Y:S01]  /*4f8c0*/  ISETP.GT.AND P0, PT, R10, 0x7fe000, PT ;  /* 0x007fe0000a00780c */ /* 0x000fe20003f04270 */
[----:B------:R-:W-:-:S02]  /*4f8d0*/  IMAD.WIDE R14, R13, UR14, RZ ;  /* 0x0000000e0d0e7c25 */ /* 0x000fc4000f8e02ff */
[----:B------:R-:W4:Y:S01]  /*4f8e0*/  LDL R47, [R1+0x4d7c] ;  /* 0x004d7c00012f7983 */ /* 0x000f220000100800 */
[----:B------:R-:W-:Y:S01]  /*4f8f0*/  ISETP.GE.AND P1, PT, R18, RZ, PT ;  /* 0x000000ff1200720c */ /* 0x000fe20003f26270 */
[----:B------:R-:W-:Y:S02]  /*4f900*/  IMAD.WIDE R16, R17, UR14, RZ ;  /* 0x0000000e11107c25 */ /* 0x000fe4000f8e02ff */
[----:B------:R-:W4:Y:S02]  /*4f910*/  LDL R13, [R1+0x4d9c] ;  /* 0x004d9c00010d7983 */ /* 0x000f240000100800 */
[----:B------:R-:W-:Y:S02]  /*4f920*/  IMAD R19, R14, 0x3802001, RZ ;  /* 0x038020010e137824 */ /* 0x000fe400078e02ff */
[----:B------:R-:W-:Y:S01]  /*4f930*/  IMAD R39, R16, 0x3802001, RZ ;  /* 0x0380200110277824 */ /* 0x000fe200078e02ff */
[----:B------:R-:W4:Y:S01]  /*4f940*/  LDL R52, [R1+0x4dbc] ;  /* 0x004dbc0001347983 */ /* 0x000f220000100800 */
[----:B------:R-:W-:Y:S01]  /*4f950*/  @!P3 VIADD R4, R4, 0x7fe001 ;  /* 0x007fe0010404b836 */ /* 0x000fe20000000000 */
[----:B------:R-:W-:Y:S01]  /*4f960*/  @P2 IADD3 R40, PT, PT, R40, -0x7fe001, RZ ;  /* 0xff801fff28282810 */ /* 0x000fe20007ffe0ff */
[----:B0-----:R-:W-:Y:S01]  /*4f970*/  IMAD.HI.U32 R42, R19, -0x7fe001, R14 ;  /* 0xff801fff132a7827 */ /* 0x001fe200078e000e */
[----:B------:R-:W-:-:S03]  /*4f980*/  @P0 IADD3 R10, PT, PT, R10, -0x7fe001, RZ ;  /* 0xff801fff0a0a0810 */ /* 0x000fc60007ffe0ff */
[----:B------:R-:W-:Y:S01]  /*4f990*/  IMAD.HI.U32 R26, R39, -0x7fe001, R16 ;  /* 0xff801fff271a7827 */ /* 0x000fe200078e0010 */
[----:B------:R-:W-:-:S03]  /*4f9a0*/  ISETP.GE.AND P0, PT, R40, RZ, PT ;  /* 0x000000ff2800720c */ /* 0x000fc60003f06270 */
[----:B-1----:R-:W-:Y:S01]  /*4f9b0*/  IMAD.WIDE R14, R4, UR15, RZ ;  /* 0x0000000f040e7c25 */ /* 0x002fe2000f8e02ff */
[----:B------:R-:W-:-:S03]  /*4f9c0*/  SHF.R.S32.HI R17, RZ, 0x1f, R19 ;  /* 0x0000001fff117819 */ /* 0x000fc60000011413 */
[----:B------:R-:W-:Y:S02]  /*4f9d0*/  IMAD.IADD R16, R62, 0x1, -R49 ;  /* 0x000000013e107824 */ /* 0x000fe400078e0a31 */
        /* <DEDUP_REMOVED lines=10> */
[----:B------:R-:W-:Y:S01]  /*4fa80*/  IMAD R17, R17, -0x7fe001, RZ ;  /* 0xff801fff11117824 */ /* 0x000fe200078e02ff */
[----:B------:R-:W-:Y:S01]  /*4fa90*/  @!P0 IADD3 R40, PT, PT, R40, 0x7fe001, RZ ;  /* 0x007fe00128288810 */ /* 0x000fe20007ffe0ff */
[----:B------:R-:W-:Y:S01]  /*4faa0*/  @!P1 VIADD R10, R10, 0x7fe001 ;  /* 0x007fe0010a0a9836 */ /* 0x000fe20000000000 */
[----:B------:R-:W-:Y:S01]  /*4fab0*/  IADD3 R26, PT, PT, R26, -R39, R4 ;  /* 0x800000271a1a7210 */ /* 0x000fe20007ffe004 */
[----:B------:R-:W-:Y:S01]  /*4fac0*/  STL [R1+0x4d94], R18 ;  /* 0x004d941201007387 */ /* 0x000fe20000100800 */
[----:B------:R-:W-:Y:S01]  /*4fad0*/  IADD3 R44, PT, PT, R44, -R41, R17 ;  /* 0x800000292c2c7210 */ /* 0x000fe20007ffe011 */
[----:B------:R-:W-:Y:S02]  /*4fae0*/  @!P2 VIADD R16, R16, 0x7fe001 ;  /* 0x007fe0011010a836 */ /* 0x000fe40000000000 */
[----:B------:R0:W-:Y:S02]  /*4faf0*/  STL [R1+0x4db4], R42 ;  /* 0x004db42a01007387 */ /* 0x0001e40000100800 */
[----:B------:R-:W-:-:S02]  /*4fb00*/  IMAD.WIDE R16, R16, UR15, RZ ;  /* 0x0000000f10107c25 */ /* 0x000fc4000f8e02ff */
[----:B------:R-:W-:Y:S04]  /*4fb10*/  STL [R1+0x4d98], R40 ;  /* 0x004d982801007387 */ /* 0x000fe80000100800 */
[----:B------:R-:W-:Y:S04]  /*4fb20*/  STL [R1+0x4db8], R26 ;  /* 0x004db81a01007387 */ /* 0x000fe80000100800 */
[----:B------:R5:W-:Y:S01]  /*4fb30*/  STL [R1+0x4dc0], R10 ;  /* 0x004dc00a01007387 */ /* 0x000be20000100800 */
[----:B------:R-:W-:-:S03]  /*4fb40*/  IMAD R39, R16, 0x3802001, RZ ;  /* 0x0380200110277824 */ /* 0x000fc600078e02ff */
[----:B------:R-:W-:Y:S04]  /*4fb50*/  STL [R1+0x4de0], R44 ;  /* 0x004de02c01007387 */ /* 0x000fe80000100800 */
[----:B------:R-:W4:Y:S04]  /*4fb60*/  LDL R14, [R1+0x4ddc] ;  /* 0x004ddc00010e7983 */ /* 0x000f280000100800 */
[----:B------:R-:W4:Y:S01]  /*4fb70*/  LDL R41, [R1+0x4dfc] ;  /* 0x004dfc0001297983 */ /* 0x000f220000100800 */
[----:B0-----:R-:W-:-:S03]  /*4fb80*/  IMAD.HI.U32 R42, R39, -0x7fe001, R16 ;  /* 0xff801fff272a7827 */ /* 0x001fc600078e0010 */
[----:B------:R-:W4:Y:S04]  /*4fb90*/  LDL R15, [R1+0x4e1c] ;  /* 0x004e1c00010f7983 */ /* 0x000f280000100800 */
[----:B------:R-:W4:Y:S04]  /*4fba0*/  LDL R56, [R1+0x4e3c] ;  /* 0x004e3c0001387983 */ /* 0x000f280000100800 */
[----:B------:R-:W4:Y:S04]  /*4fbb0*/  LDL R16, [R1+0x4e40] ;  /* 0x004e400001107983 */ /* 0x000f280000100800 */
[----:B------:R-:W4:Y:S01]  /*4fbc0*/  LDL R17, [R1+0x4e60] ;  /* 0x004e600001117983 */ /* 0x000f220000100800 */
[----:B------:R-:W-:-:S02]  /*4fbd0*/  IMAD.IADD R4, R62, 0x1, R49 ;  /* 0x000000013e047824 */ /* 0x000fc400078e0231 */
[----:B------:R-:W-:-:S03]  /*4fbe0*/  IMAD.IADD R19, R66, 0x1, -R51 ;  /* 0x0000000142137824 */ /* 0x000fc600078e0a33 */
[----:B------:R-:W-:Y:S02]  /*4fbf0*/  ISETP.GT.AND P0, PT, R4, 0x7fe000, PT ;  /* 0x007fe0000400780c */ /* 0x000fe40003f04270 */
[----:B------:R-:W-:Y:S02]  /*4fc00*/  ISETP.GE.AND P2, PT, R19, RZ, PT ;  /* 0x000000ff1300720c */ /* 0x000fe40003f46270 */
[----:B------:R-:W-:Y:S01]  /*4fc10*/  IADD3 R18, PT, PT, R66, R51, RZ ;  /* 0x0000003342127210 */ /* 0x000fe20007ffe0ff */
[C---:B-----5:R-:W-:Y:S01]  /*4fc20*/  IMAD.IADD R10, R24.reuse, 0x1, R57 ;  /* 0x00000001180a7824 */ /* 0x060fe200078e0239 */
[----:B------:R-:W-:Y:S02]  /*4fc30*/  IADD3 R26, PT, PT, R24, -R57, RZ ;  /* 0x80000039181a7210 */ /* 0x000fe40007ffe0ff */
[----:B------:R-:W-:-:S05]  /*4fc40*/  SHF.R.S32.HI R24, RZ, 0x1f, R39 ;  /* 0x0000001fff187819 */ /* 0x000fca0000011427 */
[----:B------:R-:W-:Y:S01]  /*4fc50*/  @P0 VIADD R4, R4, 0xff801fff ;  /* 0xff801fff04040836 */ /* 0x000fe20000000000 */
[----:B------:R-:W-:Y:S02]  /*4fc60*/  ISETP.GT.AND P0, PT, R18, 0x7fe000, PT ;  /* 0x007fe0001200780c */ /* 0x000fe40003f04270 */
[----:B------:R-:W-:Y:S01]  /*4fc70*/  @!P2 IADD3 R19, PT, PT, R19, 0x7fe001, RZ ;  /* 0x007fe0011313a810 */ /* 0x000fe20007ffe0ff */
[----:B------:R-:W-:Y:S01]  /*4fc80*/  IMAD R40, R24, -0x7fe001, RZ ;  /* 0xff801fff18287824 */ /* 0x000fe200078e02ff */
[----:B------:R-:W-:-:S03]  /*4fc90*/  ISETP.GE.AND P1, PT, R4, RZ, PT ;  /* 0x000000ff0400720c */ /* 0x000fc60003f26270 */
[----:B------:R-:W-:Y:S01]  /*4fca0*/  IMAD.WIDE R24, R19, UR15, RZ ;  /* 0x0000000f13187c25 */ /* 0x000fe2000f8e02ff */
[----:B------:R-:W-:-:S03]  /*4fcb0*/  ISETP.GE.AND P3, PT, R26, RZ, PT ;  /* 0x000000ff1a00720c */ /* 0x000fc60003f66270 */
[----:B------:R-:W-:Y:S01]  /*4fcc0*/  IMAD.IADD R19, R27, 0x1, -R36 ;  /* 0x000000011b137824 */ /* 0x000fe200078e0a24 */
[----:B------:R-:W-:Y:S01]  /*4fcd0*/  IADD3 R42, PT, PT, R42, -R39, R40 ;  /* 0x800000272a2a7210 */ /* 0x000fe20007ffe028 */
[----:B------:R-:W-:Y:S01]  /*4fce0*/  @P0 VIADD R18, R18, 0xff801fff ;  /* 0xff801fff12120836 */ /* 0x000fe20000000000 */
[----:B------:R-:W-:Y:S01]  /*4fcf0*/  ISETP.GT.AND P0, PT, R10, 0x7fe000, PT ;  /* 0x007fe0000a00780c */ /* 0x000fe20003f04270 */
[----:B------:R-:W-:Y:S01]  /*4fd00*/  IMAD R39, R24, 0x3802001, RZ ;  /* 0x0380200118277824 */ /* 0x000fe200078e02ff */
[----:B------:R-:W-:Y:S02]  /*4fd10*/  ISETP.GE.AND P4, PT, R19, RZ, PT ;  /* 0x000000ff1300720c */ /* 0x000fe40003f86270 */
[----:B------:R-:W-:Y:S01]  /*4fd20*/  ISETP.GE.AND P2, PT, R18, RZ, PT ;  /* 0x000000ff1200720c */ /* 0x000fe20003f46270 */
[----:B------:R-:W-:Y:S01]  /*4fd30*/  IMAD.HI.U32 R40, R39, -0x7fe001, R24 ;  /* 0xff801fff27287827 */ /* 0x000fe200078e0018 */
[----:B------:R-:W-:Y:S02]  /*4fd40*/  SHF.R.S32.HI R24, RZ, 0x1f, R39 ;  /* 0x0000001fff187819 */ /* 0x000fe40000011427 */
[----:B------:R-:W-:Y:S01]  /*4fd50*/  IADD3 R36, PT, PT, R27, R36, RZ ;  /* 0x000000241b247210 */ /* 0x000fe20007ffe0ff */
[----:B------:R-:W-:-:S02]  /*4fd60*/  @!P1 VIADD R4, R4, 0x7fe001 ;  /* 0x007fe00104049836 */ /* 0x000fc40000000000 */
[----:B------:R-:W-:Y:S02]  /*4fd70*/  @!P3 VIADD R26, R26, 0x7fe001 ;  /* 0x007fe0011a1ab836 */ /* 0x000fe40000000000 */
[----:B------:R-:W-:Y:S01]  /*4fd80*/  IMAD R24, R24, -0x7fe001, RZ ;  /* 0xff801fff18187824 */ /* 0x000fe200078e02ff */
[----:B------:R-:W-:Y:S01]  /*4fd90*/  ISETP.GT.AND P1, PT, R36, 0x7fe000, PT ;  /* 0x007fe0002400780c */ /* 0x000fe20003f24270 */
[----:B------:R-:W-:Y:S01]  /*4fda0*/  @P0 VIADD R10, R10, 0xff801fff ;  /* 0xff801fff0a0a0836 */ /* 0x000fe20000000000 */
[----:B------:R0:W-:Y:S01]  /*4fdb0*/  STL [R1+0x4dc4], R4 ;  /* 0x004dc40401007387 */ /* 0x0001e20000100800 */
[----:B------:R-:W-:Y:S01]  /*4fdc0*/  IMAD.WIDE R62, R26, UR15, RZ ;  /* 0x0000000f1a3e7c25 */ /* 0x000fe2000f8e02ff */
[----:B------:R-:W-:-:S03]  /*4fdd0*/  IADD3 R40, PT, PT, R40, -R39, R24 ;  /* 0x8000002728287210 */ /* 0x000fc60007ffe018 */
[----:B------:R-:W-:Y:S01]  /*4fde0*/  @!P4 VIADD R19, R19, 0x7fe001 ;  /* 0x007fe0011313c836 */ /* 0x000fe20000000000 */
[----:B------:R-:W-:Y:S01]  /*4fdf0*/  ISETP.GE.AND P0, PT, R10, RZ, PT ;  /* 0x000000ff0a00720c */ /* 0x000fe20003f06270 */
[----:B------:R-:W-:Y:S02]  /*4fe00*/  IMAD R27, R62, 0x3802001, RZ ;  /* 0x038020013e1b7824 */ /* 0x000fe400078e02ff */
[----:B0-----:R-:W-:Y:S02]  /*4fe10*/  IMAD.IADD R4, R37, 0x1, -R54 ;  /* 0x0000000125047824 */ /* 0x001fe400078e0a36 */
[----:B------:R-:W-:Y:S01]  /*4fe20*/  IMAD.WIDE R24, R19, UR15, RZ ;  /* 0x0000000f13187c25 */ /* 0x000fe2000f8e02ff */
[----:B------:R-:W-:Y:S02]  /*4fe30*/  @!P2 IADD3 R18, PT, PT, R18, 0x7fe001, RZ ;  /* 0x007fe0011212a810 */ /* 0x000fe40007ffe0ff */
[----:B------:R-:W-:Y:S01]  /*4fe40*/  ISETP.GE.AND P2, PT, R4, RZ, PT ;  /* 0x000000ff0400720c */ /* 0x000fe20003f46270 */
[----:B------:R-:W-:Y:S01]  /*4fe50*/  IMAD R39, R24, 0x3802001, RZ ;  /* 0x0380200118277824 */ /* 0x000fe200078e02ff */
[----:B------:R-:W-:Y:S01]  /*4fe60*/  SHF.R.S32.HI R26, RZ, 0x1f, R27 ;  /* 0x0000001fff1a7819 */ /* 0x000fe2000001141b */
[----:B------:R-:W-:Y:S01]  /*4fe70*/  STL [R1+0x4de4], R42 ;  /* 0x004de42a01007387 */ /* 0x000fe20000100800 */
[----:B------:R-:W-:Y:S01]  /*4fe80*/  @P1 IADD3 R36, PT, PT, R36, -0x7fe001, RZ ;  /* 0xff801fff24241810 */ /* 0x000fe20007ffe0ff */
[----:B------:R-:W-:Y:S01]  /*4fe90*/  IMAD.HI.U32 R44, R27, -0x7fe001, R62 ;  /* 0xff801fff1b2c7827 */ /* 0x000fe200078e003e */
[----:B------:R-:W-:Y:S01]  /*4fea0*/  SHF.R.S32.HI R19, RZ, 0x1f, R39 ;  /* 0x0000001fff137819 */ /* 0x000fe20000011427 */
[----:B------:R0:W-:Y:S02]  /*4feb0*/  STL [R1+0x4dc8], R18 ;  /* 0x004dc81201007387 */ /* 0x0001e40000100800 */
[----:B------:R-:W-:Y:S01]  /*4fec0*/  IMAD R26, R26, -0x7fe001, RZ ;  /* 0xff801fff1a1a7824 */ /* 0x000fe200078e02ff */
[----:B------:R-:W-:Y:S01]  /*4fed0*/  ISETP.GE.AND P1, PT, R36, RZ, PT ;  /* 0x000000ff2400720c */ /* 0x000fe20003f26270 */
[----:B------:R-:W-:-:S02]  /*4fee0*/  @!P0 VIADD R10, R10, 0x7fe001 ;  /* 0x007fe0010a0a8836 */ /* 0x000fc40000000000 */
[----:B------:R-:W-:-:S04]  /*4fef0*/  IMAD.HI.U32 R24, R39, -0x7fe001, R24 ;  /* 0xff801fff27187827 */ /* 0x000fc800078e0018 */
[----:B0-----:R-:W-:Y:S01]  /*4ff00*/  IMAD.IADD R18, R37, 0x1, R54 ;  /* 0x0000000125127824 */ /* 0x001fe200078e0236 */
[----:B------:R-:W-:Y:S01]  /*4ff10*/  IADD3 R42, PT, PT, R44, -R27, R26 ;  /* 0x8000001b2c2a7210 */ /* 0x000fe20007ffe01a */
[----:B------:R-:W-:Y:S01]  /*4ff20*/  IMAD R19, R19, -0x7fe001, RZ ;  /* 0xff801fff13137824 */ /* 0x000fe200078e02ff */
[----:B------:R-:W-:Y:S01]  /*4ff30*/  IADD3 R26, PT, PT, R38, R59, RZ ;  /* 0x0000003b261a7210 */ /* 0x000fe20007ffe0ff */
[----:B------:R-:W-:Y:S01]  /*4ff40*/  @!P2 VIADD R4, R4, 0x7fe001 ;  /* 0x007fe0010404a836 */ /* 0x000fe20000000000 */
[----:B------:R-:W-:Y:S01]  /*4ff50*/  ISETP.GT.AND P0, PT, R18, 0x7fe000, PT ;  /* 0x007fe0001200780c */ /* 0x000fe20003f04270 */
[----:B------:R-:W-:Y:S01]  /*4ff60*/  IMAD.IADD R38, R38, 0x1, -R59 ;  /* 0x0000000126267824 */ /* 0x000fe200078e0a3b */
[----:B------:R0:W-:Y:S01]  /*4ff70*/  STL [R1+0x4de8], R40 ;  /* 0x004de82801007387 */ /* 0x0001e20000100800 */
[----:B------:R-:W1:Y:S03]  /*4ff80*/  LDCU UR16, c[0x3][UR6+-0xa8] ;  /* 0x00ffeb00061077ac */ /* 0x000e660008000800 */
[----:B------:R-:W-:-:S02]  /*4ff90*/  ISETP.GE.AND P3, PT, R38, RZ, PT ;  /* 0x000000ff2600720c */ /* 0x000fc40003f66270 */
[----:B0-----:R-:W-:Y:S01]  /*4ffa0*/  IADD3 R40, PT, PT, R24, -R39, R19 ;  /* 0x8000002718287210 */ /* 0x001fe20007ffe013 */
[----:B------:R-:W-:-:S04]  /*4ffb0*/  IMAD.WIDE R24, R4, UR15, RZ ;  /* 0x0000000f04187c25 */ /* 0x000fc8000f8e02ff */
[----:B------:R-:W-:Y:S01]  /*4ffc0*/  IMAD.IADD R4, R2, 0x1, -R5 ;  /* 0x0000000102047824 */ /* 0x000fe200078e0a05 */
[----:B------:R-:W-:Y:S01]  /*4ffd0*/  @!P1 IADD3 R36, PT, PT, R36, 0x7fe001, RZ ;  /* 0x007fe00124249810 */ /* 0x000fe20007ffe0ff */
[----:B------:R-:W-:Y:S01]  /*4ffe0*/  @P0 VIADD R18, R18, 0xff801fff ;  /* 0xff801fff12120836 */ /* 0x000fe20000000000 */
[----:B------:R-:W-:Y:S02]  /*4fff0*/  ISETP.GT.AND P1, PT, R26, 0x7fe000, PT ;  /* 0x007fe0001a00780c */ /* 0x000fe40003f24270 */
[----:B------:R-:W-:Y:S02]  /*50000*/  ISETP.GE.AND P4, PT, R4, RZ, PT ;  /* 0x000000ff0400720c */ /* 0x000fe40003f86270 */
[----:B------:R-:W-:Y:S01]  /*50010*/  IADD3 R2, PT, PT, R2, R5, RZ ;  /* 0x0000000502027210 */ /* 0x000fe20007ffe0ff */
[----:B------:R-:W-:Y:S01]  /*50020*/  IMAD R27, R24, 0x3802001, RZ ;  /* 0x03802001181b7824 */ /* 0x000fe200078e02ff */
[----:B------:R-:W-:Y:S02]  /*50030*/  ISETP.GE.AND P2, PT, R18, RZ, PT ;  /* 0x000000ff1200720c */ /* 0x000fe40003f46270 */
[----:B------:R-:W-:Y:S01]  /*50040*/  ISETP.GT.AND P0, PT, R2, 0x7fe000, PT ;  /* 0x007fe0000200780c */ /* 0x000fe20003f04270 */
[----:B------:R-:W-:Y:S01]  /*50050*/  @!P3 VIADD R38, R38, 0x7fe001 ;  /* 0x007fe0012626b836 */ /* 0x000fe20000000000 */
[----:B------:R0:W-:Y:S01]  /*50060*/  STL [R1+0x4dcc], R10 ;  /* 0x004dcc0a01007387 */ /* 0x0001e20000100800 */
[----:B------:R-:W-:-:S02]  /*50070*/  SHF.R.S32.HI R19, RZ, 0x1f, R27 ;  /* 0x0000001fff137819 */ /* 0x000fc4000001141b */
[----:B------:R-:W-:-:S04]  /*50080*/  IMAD.WIDE R38, R38, UR15, RZ ;  /* 0x0000000f26267c25 */ /* 0x000fc8000f8e02ff */
[----:B------:R-:W-:Y:S01]  /*50090*/  @!P4 VIADD R4, R4, 0x7fe001 ;  /* 0x007fe0010404c836 */ /* 0x000fe20000000000 */
[----:B0-----:R-:W-:Y:S01]  /*500a0*/  IADD3 R10, PT, PT, R6, R61, RZ ;  /* 0x0000003d060a7210 */ /* 0x001fe20007ffe0ff */
[----:B------:R-:W-:Y:S02]  /*500b0*/  @P1 VIADD R26, R26, 0xff801fff ;  /* 0xff801fff1a1a1836 */ /* 0x000fe40000000000 */
[----:B------:R-:W-:Y:S01]  /*500c0*/  IMAD.HI.U32 R24, R27, -0x7fe001, R24 ;  /* 0xff801fff1b187827 */ /* 0x000fe200078e0018 */
[----:B------:R-:W-:-:S03]  /*500d0*/  ISETP.GT.AND P1, PT, R10, 0x7fe000, PT ;  /* 0x007fe0000a00780c */ /* 0x000fc60003f24270 */
[----:B------:R-:W-:Y:S01]  /*500e0*/  IMAD R19, R19, -0x7fe001, RZ ;  /* 0xff801fff13137824 */ /* 0x000fe200078e02ff */
[----:B------:R-:W-:Y:S01]  /*500f0*/  IADD3 R6, PT, PT, R6, -R61, RZ ;  /* 0x8000003d06067210 */ /* 0x000fe20007ffe0ff */
[----:B------:R-:W-:Y:S02]  /*50100*/  IMAD R37, R38, 0x3802001, RZ ;  /* 0x0380200126257824 */ /* 0x000fe400078e02ff */
[----:B-1----:R-:W-:Y:S01]  /*50110*/  IMAD.WIDE R4, R4, UR16, RZ ;  /* 0x0000001004047c25 */ /* 0x002fe2000f8e02ff */
[----:B------:R-:W-:-:S03]  /*50120*/  ISETP.GE.AND P3, PT, R26, RZ, PT ;  /* 0x000000ff1a00720c */ /* 0x000fc60003f66270 */
[----:B------:R-:W-:Y:S01]  /*50130*/  @P0 VIADD R2, R2, 0xff801fff ;  /* 0xff801fff02020836 */ /* 0x000fe20000000000 */
[----:B------:R-:W-:Y:S01]  /*50140*/  IADD3 R24, PT, PT, R24, -R27, R19 ;  /* 0x8000001b18187210 */ /* 0x000fe20007ffe013 */
[----:B------:R-:W-:Y:S01]  /*50150*/  @!P2 VIADD R18, R18, 0x7fe001 ;  /* 0x007fe0011212a836 */ /* 0x000fe20000000000 */
[----:B------:R-:W-:Y:S01]  /*50160*/  ISETP.GE.AND P2, PT, R6, RZ, PT ;  /* 0x000000ff0600720c */ /* 0x000fe20003f46270 */
[----:B------:R-:W-:Y:S01]  /*50170*/  IMAD R27, R4, 0x3802001, RZ ;  /* 0x03802001041b7824 */ /* 0x000fe200078e02ff */
[----:B------:R-:W-:Y:S01]  /*50180*/  STL [R1+0x4dec], R42 ;  /* 0x004dec2a01007387 */ /* 0x000fe20000100800 */
[----:B------:R-:W-:Y:S02]  /*50190*/  SHF.R.S32.HI R19, RZ, 0x1f, R37 ;  /* 0x0000001fff137819 */ /* 0x000fe40000011425 */
[----:B------:R-:W-:Y:S01]  /*501a0*/  ISETP.GE.AND P0, PT, R2, RZ, PT ;  /* 0x000000ff0200720c */ /* 0x000fe20003f06270 */
[----:B------:R0:W-:Y:S04]  /*501b0*/  STL [R1+0x4dd0], R36 ;  /* 0x004dd02401007387 */ /* 0x0001e80000100800 */
[----:B------:R-:W-:Y:S01]  /*501c0*/  STL [R1+0x4df0], R40 ;  /* 0x004df02801007387 */ /* 0x000fe20000100800 */
[----:B------:R-:W-:-:S03]  /*501d0*/  @P1 IADD3 R10, PT, PT, R10, -0x7fe001, RZ ;  /* 0xff801fff0a0a1810 */ /* 0x000fc60007ffe0ff */
[----:B------:R1:W-:Y:S01]  /*501e0*/  STL [R1+0x4dd4], R18 ;  /* 0x004dd41201007387 */ /* 0x0003e20000100800 */
[----:B0-----:R-:W-:Y:S02]  /*501f0*/  IMAD R36, R19, -0x7fe001, RZ ;  /* 0xff801fff13247824 */ /* 0x001fe400078e02ff */
[----:B------:R-:W-:Y:S02]  /*50200*/  IMAD.IADD R19, R11, 0x1, -R58 ;  /* 0x000000010b137824 */ /* 0x000fe400078e0a3a */
[----:B------:R-:W-:Y:S01]  /*50210*/  IMAD.HI.U32 R4, R27, -0x7fe001, R4 ;  /* 0xff801fff1b047827 */ /* 0x000fe200078e0004 */
[----:B-1----:R-:W-:-:S03]  /*50220*/  SHF.R.S32.HI R18, RZ, 0x1f, R27 ;  /* 0x0000001fff127819 */ /* 0x002fc6000001141b */
[----:B------:R-:W-:Y:S01]  /*50230*/  @!P3 VIADD R26, R26, 0x7fe001 ;  /* 0x007fe0011a1ab836 */ /* 0x000fe20000000000 */
[----:B------:R-:W-:Y:S01]  /*50240*/  ISETP.GE.AND P1, PT, R10, RZ, PT ;  /* 0x000000ff0a00720c */ /* 0x000fe20003f26270 */
[----:B------:R-:W-:Y:S01]  /*50250*/  IMAD R5, R18, -0x7fe001, RZ ;  /* 0xff801fff12057824 */ /* 0x000fe200078e02ff */
[----:B------:R-:W-:Y:S01]  /*50260*/  ISETP.GE.AND P3, PT, R19, RZ, PT ;  /* 0x000000ff1300720c */ /* 0x000fe20003f66270 */
[----:B------:R-:W-:Y:S01]  /*50270*/  IMAD.IADD R18, R11, 0x1, R58 ;  /* 0x000000010b127824 */ /* 0x000fe200078e023a */
[----:B------:R-:W-:Y:S01]  /*50280*/  @!P2 IADD3 R6, PT, PT, R6, 0x7fe001, RZ ;  /* 0x007fe0010606a810 */ /* 0x000fe20007ffe0ff */
[----:B------:R0:W-:Y:S01]  /*50290*/  STL [R1+0x4df4], R24 ;  /* 0x004df41801007387 */ /* 0x0001e20000100800 */
[----:B------:R-:W-:Y:S02]  /*502a0*/  @!P0 VIADD R2, R2, 0x7fe001 ;  /* 0x007fe00102028836 */ /* 0x000fe40000000000 */
[----:B------:R-:W-:Y:S01]  /*502b0*/  IMAD.HI.U32 R25, R37, -0x7fe001, R38 ;  /* 0xff801fff25197827 */ /* 0x000fe200078e0026 */
[----:B------:R1:W-:Y:S01]  /*502c0*/  STL [R1+0x4dd8], R26 ;  /* 0x004dd81a01007387 */ /* 0x0003e20000100800 */
[----:B------:R-:W-:-:S02]  /*502d0*/  ISETP.GT.AND P0, PT, R18, 0x7fe000, PT ;  /* 0x007fe0001200780c */ /* 0x000fc40003f04270 */
[----:B------:R-:W-:Y:S01]  /*502e0*/  IMAD.IADD R11, R20, 0x1, -R53 ;  /* 0x00000001140b7824 */ /* 0x000fe200078e0a35 */
[----:B0-----:R-:W-:Y:S02]  /*502f0*/  IADD3 R24, PT, PT, R25, -R37, R36 ;  /* 0x8000002519187210 */ /* 0x001fe40007ffe024 */
[----:B-1----:R-:W-:Y:S01]  /*50300*/  IADD3 R26, PT, PT, R4, -R27, R5 ;  /* 0x8000001b041a7210 */ /* 0x002fe20007ffe005 */
[----:B------:R-:W-:Y:S01]  /*50310*/  IMAD.WIDE R4, R6, UR16, RZ ;  /* 0x0000001006047c25 */ /* 0x000fe2000f8e02ff */
[----:B------:R-:W-:-:S03]  /*50320*/  @!P1 IADD3 R10, PT, PT, R10, 0x7fe001, RZ ;  /* 0x007fe0010a0a9810 */ /* 0x000fc60007ffe0ff */
[----:B------:R-:W-:Y:S01]  /*50330*/  IMAD R25, R4, 0x3802001, RZ ;  /* 0x0380200104197824 */ /* 0x000fe200078e02ff */
[----:B------:R-:W-:Y:S01]  /*50340*/  ISETP.GE.AND P1, PT, R11, RZ, PT ;  /* 0x000000ff0b00720c */ /* 0x000fe20003f26270 */
[----:B------:R-:W-:Y:S02]  /*50350*/  @!P3 VIADD R19, R19, 0x7fe001 ;  /* 0x007fe0011313b836 */ /* 0x000fe40000000000 */
[----:B------:R-:W-:Y:S01]  /*50360*/  IMAD.IADD R20, R20, 0x1, R53 ;  /* 0x0000000114147824 */ /* 0x000fe200078e0235 */
[----:B------:R0:W-:Y:S01]  /*50370*/  STL [R1+0x4df8], R24 ;  /* 0x004df81801007387 */ /* 0x0001e20000100800 */
[----:B------:R-:W-:Y:S02]  /*50380*/  SHF.R.S32.HI R6, RZ, 0x1f, R25 ;  /* 0x0000001fff067819 */ /* 0x000fe40000011419 */
[----:B------:R-:W-:Y:S01]  /*50390*/  @P0 IADD3 R18, PT, PT, R18, -0x7fe001, RZ ;  /* 0xff801fff12120810 */ /* 0x000fe20007ffe0ff */
[----:B------:R1:W-:Y:S01]  /*503a0*/  STL [R1+0x4e00], R2 ;  /* 0x004e000201007387 */ /* 0x0003e20000100800 */
[----:B------:R-:W-:Y:S01]  /*503b0*/  ISETP.GT.AND P0, PT, R20, 0x7fe000, PT ;  /* 0x007fe0001400780c */ /* 0x000fe20003f04270 */
[----:B0-----:R-:W-:-:S04]  /*503c0*/  IMAD.HI.U32 R24, R25, -0x7fe001, R4 ;  /* 0xff801fff19187827 */ /* 0x001fc800078e0004 */
[----:B------:R-:W-:Y:S01]  /*503d0*/  IMAD.WIDE R4, R19, UR16, RZ ;  /* 0x0000001013047c25 */ /* 0x000fe2000f8e02ff */
[----:B------:R-:W-:-:S03]  /*503e0*/  ISETP.GE.AND P2, PT, R18, RZ, PT ;  /* 0x000000ff1200720c */ /* 0x000fc60003f46270 */
[----:B-1----:R-:W-:Y:S02]  /*503f0*/  IMAD R2, R6, -0x7fe001, RZ ;  /* 0xff801fff06027824 */ /* 0x002fe400078e02ff */
[----:B------:R-:W-:Y:S01]  /*50400*/  IMAD R19, R4, 0x3802001, RZ ;  /* 0x0380200104137824 */ /* 0x000fe200078e02ff */
[----:B------:R-:W-:Y:S01]  /*50410*/  STL [R1+0x4e20], R26 ;  /* 0x004e201a01007387 */ /* 0x000fe20000100800 */
[----:B------:R-:W-:-:S03]  /*50420*/  @!P1 VIADD R11, R11, 0x7fe001 ;  /* 0x007fe0010b0b9836 */ /* 0x000fc60000000000 */
[----:B------:R0:W-:Y:S01]  /*50430*/  STL [R1+0x4e04], R10 ;  /* 0x004e040a01007387 */ /* 0x0001e20000100800 */
[C---:B---3--:R-:W-:Y:S01]  /*50440*/  IMAD.IADD R6, R64.reuse, 0x1, R21 ;  /* 0x0000000140067824 */ /* 0x048fe200078e0215 */
[----:B------:R-:W-:Y:S01]  /*50450*/  IADD3 R21, PT, PT, R64, -R21, RZ ;  /* 0x8000001540157210 */ /* 0x000fe20007ffe0ff */
[----:B------:R-:W-:Y:S01]  /*50460*/  @P0 VIADD R20, R20, 0xff801fff ;  /* 0xff801fff14140836 */ /* 0x000fe20000000000 */
[----:B0-----:R-:W-:Y:S02]  /*50470*/  IADD3 R10, PT, PT, R24, -R25, R2 ;  /* 0x80000019180a7210 */ /* 0x001fe40007ffe002 */
[----:B------:R-:W-:Y:S01]  /*50480*/  SHF.R.S32.HI R2, RZ, 0x1f, R19 ;  /* 0x0000001fff027819 */ /* 0x000fe20000011413 */
[----:B------:R-:W-:Y:S01]  /*50490*/  IMAD.WIDE R24, R11, UR16, RZ ;  /* 0x000000100b187c25 */ /* 0x000fe2000f8e02ff */
[----:B------:R-:W-:Y:S02]  /*504a0*/  ISETP.GT.AND P1, PT, R6, 0x7fe000, PT ;  /* 0x007fe0000600780c */ /* 0x000fe40003f24270 */
[----:B------:R-:W-:Y:S01]  /*504b0*/  ISETP.GE.AND P3, PT, R21, RZ, PT ;  /* 0x000000ff1500720c */ /* 0x000fe20003f66270 */
[----:B------:R-:W-:-:S04]  /*504c0*/  IMAD.HI.U32 R26, R19, -0x7fe001, R4 ;  /* 0xff801fff131a7827 */ /* 0x000fc800078e0004 */
[----:B------:R-:W-:Y:S02]  /*504d0*/  IMAD R2, R2, -0x7fe001, RZ ;  /* 0xff801fff02027824 */ /* 0x000fe400078e02ff */
[----:B------:R-:W-:Y:S02]  /*504e0*/  IMAD R11, R24, 0x3802001, RZ ;  /* 0x03802001180b7824 */ /* 0x000fe400078e02ff */
[----:B------:R-:W-:Y:S01]  /*504f0*/  @!P2 VIADD R18, R18, 0x7fe001 ;  /* 0x007fe0011212a836 */ /* 0x000fe20000000000 */
[----:B------:R-:W-:Y:S02]  /*50500*/  ISETP.GE.AND P2, PT, R20, RZ, PT ;  /* 0x000000ff1400720c */ /* 0x000fe40003f46270 */
[----:B------:R-:W-:Y:S02]  /*50510*/  IADD3 R26, PT, PT, R26, -R19, R2 ;  /* 0x800000131a1a7210 */ /* 0x000fe40007ffe002 */
[C---:B------:R-:W-:Y:S02]  /*50520*/  IADD3 R2, PT, PT, R22.reuse, -R55, RZ ;  /* 0x8000003716027210 */ /* 0x040fe40007ffe0ff */
[----:B------:R-:W-:Y:S01]  /*50530*/  SHF.R.S32.HI R4, RZ, 0x1f, R11 ;  /* 0x0000001fff047819 */ /* 0x000fe2000001140b */
[----:B------:R-:W-:Y:S01]  /*50540*/  IMAD.IADD R22, R22, 0x1, R55 ;  /* 0x0000000116167824 */ /* 0x000fe200078e0237 */
[----:B------:R-:W-:Y:S01]  /*50550*/  ISETP.GE.AND P4, PT, R2, RZ, PT ;  /* 0x000000ff0200720c */ /* 0x000fe20003f86270 */
[----:B------:R-:W-:Y:S01]  /*50560*/  IMAD.HI.U32 R24, R11, -0x7fe001, R24 ;  /* 0xff801fff0b187827 */ /* 0x000fe200078e0018 */
[----:B------:R0:W-:Y:S01]  /*50570*/  STL [R1+0x4e24], R10 ;  /* 0x004e240a01007387 */ /* 0x0001e20000100800 */
[----:B------:R-:W-:-:S02]  /*50580*/  @!P3 IADD3 R21, PT, PT, R21, 0x7fe001, RZ ;  /* 0x007fe0011515b810 */ /* 0x000fc40007ffe0ff */
[----:B------:R-:W-:Y:S01]  /*50590*/  IMAD R5, R4, -0x7fe001, RZ ;  /* 0xff801fff04057824 */ /* 0x000fe200078e02ff */
[----:B------:R-:W-:Y:S01]  /*505a0*/  ISETP.GT.AND P0, PT, R22, 0x7fe000, PT ;  /* 0x007fe0001600780c */ /* 0x000fe20003f04270 */
[----:B------:R-:W-:Y:S02]  /*505b0*/  @P1 VIADD R6, R6, 0xff801fff ;  /* 0xff801fff06061836 */ /* 0x000fe40000000000 */
[----:B------:R-:W-:Y:S02]  /*505c0*/  @!P2 VIADD R20, R20, 0x7fe001 ;  /* 0x007fe0011414a836 */ /* 0x000fe40000000000 */
[--C-:B0-----:R-:W-:Y:S01]  /*505d0*/  IMAD.IADD R10, R23, 0x1, R60.reuse ;  /* 0x00000001170a7824 */ /* 0x101fe200078e023c */
[----:B------:R-:W-:Y:S01]  /*505e0*/  IADD3 R24, PT, PT, R24, -R11, R5 ;  /* 0x8000000b18187210 */ /* 0x000fe20007ffe005 */
[----:B------:R-:W-:Y:S01]  /*505f0*/  IMAD.WIDE R4, R21, UR16, RZ ;  /* 0x0000001015047c25 */ /* 0x000fe2000f8e02ff */
[----:B------:R-:W-:Y:S02]  /*50600*/  ISETP.GE.AND P2, PT, R6, RZ, PT ;  /* 0x000000ff0600720c */ /* 0x000fe40003f46270 */
[----:B------:R-:W-:Y:S01]  /*50610*/  ISETP.GT.AND P1, PT, R10, 0x7fe000, PT ;  /* 0x007fe0000a00780c */ /* 0x000fe20003f24270 */
[----:B------:R0:W-:Y:S01]  /*50620*/  STL [R1+0x4e08], R18 ;  /* 0x004e081201007387 */ /* 0x0001e20000100800 */
[----:B------:R-:W-:Y:S01]  /*50630*/  @!P4 IADD3 R2, PT, PT, R2, 0x7fe001, RZ ;  /* 0x007fe0010202c810 */ /* 0x000fe20007ffe0ff */
[----:B------:R-:W-:-:S02]  /*50640*/  IMAD.IADD R23, R23, 0x1, -R60 ;  /* 0x0000000117177824 */ /* 0x000fc400078e0a3c */
[----:B------:R-:W-:Y:S02]  /*50650*/  @P0 VIADD R22, R22, 0xff801fff ;  /* 0xff801fff16160836 */ /* 0x000fe40000000000 */
[----:B0-----:R-:W-:Y:S01]  /*50660*/  IMAD R18, R4, 0x3802001, RZ ;  /* 0x0380200104127824 */ /* 0x001fe200078e02ff */
[----:B------:R-:W-:-:S03]  /*50670*/  ISETP.GE.AND P4, PT, R23, RZ, PT ;  /* 0x000000ff1700720c */ /* 0x000fc60003f86270 */
[----:B------:R-:W-:-:S04]  /*50680*/  IMAD.HI.U32 R19, R18, -0x7fe001, R4 ;  /* 0xff801fff12137827 */ /* 0x000fc800078e0004 */
[----:B------:R-:W-:Y:S01]  /*50690*/  IMAD.WIDE R4, R2, UR16, RZ ;  /* 0x0000001002047c25 */ /* 0x000fe2000f8e02ff */
[----:B------:R-:W-:-:S03]  /*506a0*/  @!P2 IADD3 R6, PT, PT, R6, 0x7fe001, RZ ;  /* 0x007fe0010606a810 */ /* 0x000fc60007ffe0ff */
[C---:B------:R-:W-:Y:S01]  /*506b0*/  IMAD.IADD R2, R0.reuse, 0x1, R43 ;  /* 0x0000000100027824 */ /* 0x040fe200078e022b */
[----:B------:R-:W-:Y:S01]  /*506c0*/  IADD3 R0, PT, PT, R0, -R43, RZ ;  /* 0x8000002b00007210 */ /* 0x000fe20007ffe0ff */
[----:B------:R-:W-:Y:S01]  /*506d0*/  @P1 VIADD R10, R10, 0xff801fff ;  /* 0xff801fff0a0a1836 */ /* 0x000fe20000000000 */
[----:B------:R-:W-:Y:S01]  /*506e0*/  ISETP.GE.AND P2, PT, R22, RZ, PT ;  /* 0x000000ff1600720c */ /* 0x000fe20003f46270 */
[----:B------:R-:W-:Y:S01]  /*506f0*/  IMAD R21, R4, 0x3802001, RZ ;  /* 0x0380200104157824 */ /* 0x000fe200078e02ff */
[----:B------:R-:W-:Y:S01]  /*50700*/  ISETP.GE.AND P1, PT, R0, RZ, PT ;  /* 0x000000ff0000720c */ /* 0x000fe20003f26270 */
[----:B------:R-:W-:Y:S01]  /*50710*/  STL [R1+0x4e28], R26 ;  /* 0x004e281a01007387 */ /* 0x000fe20000100800 */
[----:B------:R-:W-:-:S03]  /*50720*/  SHF.R.S32.HI R11, RZ, 0x1f, R18 ;  /* 0x0000001fff0b7819 */ /* 0x000fc60000011412 */
[----:B------:R0:W-:Y:S02]  /*50730*/  STL [R1+0x4e0c], R20 ;  /* 0x004e0c1401007387 */ /* 0x0001e40000100800 */
[----:B------:R-:W-:Y:S02]  /*50740*/  IMAD R11, R11, -0x7fe001, RZ ;  /* 0xff801fff0b0b7824 */ /* 0x000fe400078e02ff */
[----:B------:R1:W-:Y:S01]  /*50750*/  STL [R1+0x4e2c], R24 ;  /* 0x004e2c1801007387 */ /* 0x0003e20000100800 */
[----:B------:R-:W-:Y:S02]  /*50760*/  @!P4 VIADD R23, R23, 0x7fe001 ;  /* 0x007fe0011717c836 */ /* 0x000fe40000000000 */
[----:B0-----:R-:W-:Y:S01]  /*50770*/  IMAD.HI.U32 R20, R21, -0x7fe001, R4 ;  /* 0xff801fff15147827 */ /* 0x001fe200078e0004 */
[----:B------:R-:W-:Y:S01]  /*50780*/  SHF.R.S32.HI R4, RZ, 0x1f, R21 ;  /* 0x0000001fff047819 */ /* 0x000fe20000011415 */
[----:B------:R2:W-:Y:S01]  /*50790*/  STL [R1+0x4e10], R6 ;  /* 0x004e100601007387 */ /* 0x0005e20000100800 */
[----:B------:R-:W-:Y:S01]  /*507a0*/  ISETP.GT.AND P0, PT, R2, 0x7fe000, PT ;  /* 0x007fe0000200780c */ /* 0x000fe20003f04270 */
[----:B------:R-:W-:Y:S01]  /*507b0*/  @!P2 VIADD R22, R22, 0x7fe001 ;  /* 0x007fe0011616a836 */ /* 0x000fe20000000000 */
[----:B-1----:R-:W-:Y:S01]  /*507c0*/  IADD3 R24, PT, PT, R19, -R18, R11 ;  /* 0x8000001213187210 */ /* 0x002fe20007ffe00b */
[----:B------:R-:W-:Y:S01]  /*507d0*/  IMAD R4, R4, -0x7fe001, RZ ;  /* 0xff801fff04047824 */ /* 0x000fe200078e02ff */
[----:B------:R-:W-:Y:S01]  /*507e0*/  @!P1 IADD3 R0, PT, PT, R0, 0x7fe001, RZ ;  /* 0x007fe00100009810 */ /* 0x000fe20007ffe0ff */
[----:B------:R-:W-:Y:S01]  /*507f0*/  IMAD.WIDE R18, R23, UR16, RZ ;  /* 0x0000001017127c25 */ /* 0x000fe2000f8e02ff */
[----:B--2---:R-:W-:-:S02]  /*50800*/  IADD3 R6, PT, PT, R3, -R46, RZ ;  /* 0x8000002e03067210 */ /* 0x004fc40007ffe0ff */
[----:B------:R-:W-:Y:S02]  /*50810*/  ISETP.GE.AND P3, PT, R10, RZ, PT ;  /* 0x000000ff0a00720c */ /* 0x000fe40003f66270 */
[----:B------:R-:W-:Y:S02]  /*50820*/  ISETP.GE.AND P2, PT, R6, RZ, PT ;  /* 0x000000ff0600720c */ /* 0x000fe40003f46270 */
[----:B------:R-:W-:Y:S01]  /*50830*/  IADD3 R20, PT, PT, R20, -R21, R4 ;  /* 0x8000001514147210 */ /* 0x000fe20007ffe004 */
[----:B------:R-:W-:Y:S02]  /*50840*/  IMAD R21, R18, 0x3802001, RZ ;  /* 0x0380200112157824 */ /* 0x000fe400078e02ff */
[----:B------:R-:W-:-:S04]  /*50850*/  IMAD.WIDE R4, R0, UR4, RZ ;  /* 0x0000000400047c25 */ /* 0x000fc8000f8e02ff */
[----:B------:R-:W-:Y:S01]  /*50860*/  IMAD.IADD R0, R3, 0x1, R46 ;  /* 0x0000000103007824 */ /* 0x000fe200078e022e */
[----:B------:R-:W-:Y:S01]  /*50870*/  SHF.R.S32.HI R11, RZ, 0x1f, R21 ;  /* 0x0000001fff0b7819 */ /* 0x000fe20000011415 */
[----:B------:R-:W-:Y:S02]  /*50880*/  IMAD.IADD R3, R7, 0x1, -R48 ;  /* 0x0000000107037824 */ /* 0x000fe400078e0a30 */
[----:B------:R-:W-:Y:S01]  /*50890*/  @P0 VIADD R2, R2, 0xff801fff ;  /* 0xff801fff02020836 */ /* 0x000fe20000000000 */
[----:B------:R-:W-:Y:S01]  /*508a0*/  ISETP.GT.AND P0, PT, R0, 0x7fe000, PT ;  /* 0x007fe0000000780c */ /* 0x000fe20003f04270 */
[----:B------:R-:W-:Y:S01]  /*508b0*/  IMAD.HI.U32 R18, R21, -0x7fe001, R18 ;  /* 0xff801fff15127827 */ /* 0x000fe200078e0012 */
[----:B------:R-:W-:Y:S02]  /*508c0*/  @!P2 IADD3 R6, PT, PT, R6, 0x7fe001, RZ ;  /* 0x007fe0010606a810 */ /* 0x000fe40007ffe0ff */
[----:B------:R-:W-:Y:S01]  /*508d0*/  ISETP.GE.AND P2, PT, R3, RZ, PT ;  /* 0x000000ff0300720c */ /* 0x000fe20003f46270 */
[----:B------:R-:W-:-:S02]  /*508e0*/  @!P3 VIADD R10, R10, 0x7fe001 ;  /* 0x007fe0010a0ab836 */ /* 0x000fc40000000000 */
[----:B------:R-:W-:Y:S01]  /*508f0*/  IMAD R19, R11, -0x7fe001, RZ ;  /* 0xff801fff0b137824 */ /* 0x000fe200078e02ff */
[----:B------:R-:W-:Y:S01]  /*50900*/  STL [R1+0x4e30], R24 ;  /* 0x004e301801007387 */ /* 0x000fe20000100800 */
[----:B------:R-:W-:-:S03]  /*50910*/  IMAD R11, R4, 0x3802001, RZ ;  /* 0x03802001040b7824 */ /* 0x000fc600078e02ff */
[----:B------:R0:W-:Y:S01]  /*50920*/  STL [R1+0x4e14], R22 ;  /* 0x004e141601007387 */ /* 0x0001e20000100800 */
[----:B------:R-:W-:-:S03]  /*50930*/  ISETP.GE.AND P1, PT, R2, RZ, PT ;  /* 0x000000ff0200720c */ /* 0x000fc60003f26270 */
[----:B------:R1:W-:Y:S04]  /*50940*/  STL [R1+0x4e34], R20 ;  /* 0x004e341401007387 */ /* 0x0003e80000100800 */
[----:B------:R2:W-:Y:S01]  /*50950*/  STL [R1+0x4e18], R10 ;  /* 0x004e180a01007387 */ /* 0x0005e20000100800 */
[----:B0-----:R-:W-:-:S04]  /*50960*/  IMAD.WIDE R22, R6, UR5, RZ ;  /* 0x0000000506167c25 */ /* 0x001fc8000f8e02ff */
[----:B-1----:R-:W-:Y:S01]  /*50970*/  IMAD.HI.U32 R20, R11, -0x7fe001, R4 ;  /* 0xff801fff0b147827 */ /* 0x002fe200078e0004 */
[----:B--2---:R-:W-:-:S03]  /*50980*/  SHF.R.S32.HI R10, RZ, 0x1f, R11 ;  /* 0x0000001fff0a7819 */ /* 0x004fc6000001140b */
[----:B------:R-:W-:Y:S01]  /*50990*/  IMAD.IADD R4, R7, 0x1, R48 ;  /* 0x0000000107047824 */ /* 0x000fe200078e0230 */
[----:B------:R-:W-:Y:S01]  /*509a0*/  @P0 IADD3 R0, PT, PT, R0, -0x7fe001, RZ ;  /* 0xff801fff00000810 */ /* 0x000fe20007ffe0ff */
[----:B------:R-:W-:Y:S02]  /*509b0*/  @!P2 VIADD R3, R3, 0x7fe001 ;  /* 0x007fe0010303a836 */ /* 0x000fe40000000000 */
[----:B------:R-:W-:Y:S01]  /*509c0*/  IMAD R5, R10, -0x7fe001, RZ ;  /* 0xff801fff0a057824 */ /* 0x000fe200078e02ff */
[----:B------:R-:W-:Y:S01]  /*509d0*/  ISETP.GT.AND P0, PT, R4, 0x7fe000, PT ;  /* 0x007fe0000400780c */ /* 0x000fe20003f04270 */
[----:B------:R-:W-:Y:S01]  /*509e0*/  IMAD R10, R22, 0x3802001, RZ ;  /* 0x03802001160a7824 */ /* 0x000fe200078e02ff */
[----:B------:R-:W-:Y:S02]  /*509f0*/  IADD3 R18, PT, PT, R18, -R21, R19 ;  /* 0x8000001512127210 */ /* 0x000fe40007ffe013 */
[----:B------:R-:W-:Y:S01]  /*50a00*/  ISETP.GE.AND P2, PT, R0, RZ, PT ;  /* 0x000000ff0000720c */ /* 0x000fe20003f46270 */
[----:B------:R-:W-:Y:S01]  /*50a10*/  IMAD.HI.U32 R7, R10, -0x7fe001, R22 ;  /* 0xff801fff0a077827 */ /* 0x000fe200078e0016 */
[----:B------:R-:W-:-:S03]  /*50a20*/  IADD3 R20, PT, PT, R20, -R11, R5 ;  /* 0x8000000b14147210 */ /* 0x000fc60007ffe005 */
[----:B------:R-:W-:Y:S01]  /*50a30*/  IMAD.WIDE R22, R3, UR8, RZ ;  /* 0x0000000803167c25 */ /* 0x000fe2000f8e02ff */
[----:B------:R0:W-:Y:S01]  /*50a40*/  STL [R1+0x4e38], R18 ;  /* 0x004e381201007387 */ /* 0x0001e20000100800 */
[----:B------:R-:W-:Y:S02]  /*50a50*/  SHF.R.S32.HI R5, RZ, 0x1f, R10 ;  /* 0x0000001fff057819 */ /* 0x000fe4000001140a */
[----:B------:R-:W-:Y:S02]  /*50a60*/  @!P1 VIADD R2, R2, 0x7fe001 ;  /* 0x007fe00102029836 */ /* 0x000fe40000000000 */
[C---:B----4-:R-:W-:Y:S01]  /*50a70*/  IMAD.IADD R6, R8.reuse, 0x1, R45 ;  /* 0x0000000108067824 */ /* 0x050fe200078e022d */
[----:B------:R-:W-:Y:S01]  /*50a80*/  IADD3 R8, PT, PT, R8, -R45, RZ ;  /* 0x8000002d08087210 */ /* 0x000fe20007ffe0ff */
[----:B------:R-:W-:Y:S02]  /*50a90*/  @P0 VIADD R4, R4, 0xff801fff ;  /* 0xff801fff04040836 */ /* 0x000fe40000000000 */
[----:B0-----:R-:W-:Y:S01]  /*50aa0*/  IMAD R18, R22, 0x3802001, RZ ;  /* 0x0380200116127824 */ /* 0x001fe200078e02ff */
[----:B------:R0:W-:Y:S01]  /*50ab0*/  STL [R1+0x4c1c], R2 ;  /* 0x004c1c0201007387 */ /* 0x0001e20000100800 */
[----:B------:R-:W-:Y:S01]  /*50ac0*/  IMAD R5, R5, -0x7fe001, RZ ;  /* 0xff801fff05057824 */ /* 0x000fe200078e02ff */
[----:B------:R-:W-:Y:S01]  /*50ad0*/  ISETP.GE.AND P3, PT, R8, RZ, PT ;  /* 0x000000ff0800720c */ /* 0x000fe20003f66270 */
[----:B------:R-:W-:Y:S01]  /*50ae0*/  IMAD.IADD R3, R9, 0x1, -R50 ;  /* 0x0000000109037824 */ /* 0x000fe200078e0a32 */
[----:B------:R-:W-:-:S02]  /*50af0*/  @!P2 IADD3 R0, PT, PT, R0, 0x7fe001, RZ ;  /* 0x007fe0010000a810 */ /* 0x000fc40007ffe0ff */
[----:B------:R-:W-:Y:S02]  /*50b00*/  ISETP.GE.AND P0, PT, R4, RZ, PT ;  /* 0x000000ff0400720c */ /* 0x000fe40003f06270 */
[----:B0-----:R-:W-:Y:S02]  /*50b10*/  SHF.R.S32.HI R2, RZ, 0x1f, R18 ;  /* 0x0000001fff027819 */ /* 0x001fe40000011412 */
[----:B------:R-:W-:Y:S01]  /*50b20*/  IADD3 R10, PT, PT, R7, -R10, R5 ;  /* 0x8000000a070a7210 */ /* 0x000fe20007ffe005 */
[----:B------:R-:W-:Y:S01]  /*50b30*/  IMAD.HI.U32 R5, R18, -0x7fe001, R22 ;  /* 0xff801fff12057827 */ /* 0x000fe200078e0016 */
[----:B------:R-:W-:-:S03]  /*50b40*/  ISETP.GE.AND P2, PT, R3, RZ, PT ;  /* 0x000000ff0300720c */ /* 0x000fc60003f46270 */
[----:B------:R-:W-:Y:S01]  /*50b50*/  IMAD R2, R2, -0x7fe001, RZ ;  /* 0xff801fff02027824 */ /* 0x000fe200078e02ff */
[----:B------:R-:W-:Y:S01]  /*50b60*/  ISETP.GT.AND P1, PT, R6, 0x7fe000, PT ;  /* 0x007fe0000600780c */ /* 0x000fe20003f24270 */
[----:B------:R-:W-:-:S03]  /*50b70*/  @!P3 VIADD R8, R8, 0x7fe001 ;  /* 0x007fe0010808b836 */ /* 0x000fc60000000000 */
[----:B------:R-:W-:Y:S01]  /*50b80*/  IADD3 R18, PT, PT, R5, -R18, R2 ;  /* 0x8000001205127210 */ /* 0x000fe20007ffe002 */
[----:B------:R-:W-:Y:S01]  /*50b90*/  IMAD.IADD R5, R12, 0x1, -R47 ;  /* 0x000000010c057824 */ /* 0x000fe200078e0a2f */
[----:B------:R-:W-:Y:S01]  /*50ba0*/  IADD3 R2, PT, PT, R9, R50, RZ ;  /* 0x0000003209027210 */ /* 0x000fe20007ffe0ff */
[----:B------:R-:W-:Y:S02]  /*50bb0*/  IMAD.WIDE R8, R8, UR9, RZ ;  /* 0x0000000908087c25 */ /* 0x000fe4000f8e02ff */
[----:B------:R-:W-:Y:S02]  /*50bc0*/  @!P2 IADD3 R3, PT, PT, R3, 0x7fe001, RZ ;  /* 0x007fe0010303a810 */ /* 0x000fe40007ffe0ff */
[----:B------:R-:W-:Y:S01]  /*50bd0*/  @!P0 VIADD R4, R4, 0x7fe001 ;  /* 0x007fe00104048836 */ /* 0x000fe20000000000 */
[----:B------:R-:W-:Y:S02]  /*50be0*/  ISETP.GE.AND P3, PT, R5, RZ, PT ;  /* 0x000000ff0500720c */ /* 0x000fe40003f66270 */
[----:B------:R-:W-:Y:S01]  /*50bf0*/  ISETP.GT.AND P0, PT, R2, 0x7fe000, PT ;  /* 0x007fe0000200780c */ /* 0x000fe20003f04270 */
[----:B------:R0:W-:Y:S01]  /*50c00*/  STL [R1+0x4c3c], R20 ;  /* 0x004c3c1401007387 */ /* 0x0001e20000100800 */
[----:B------:R-:W-:-:S03]  /*50c10*/  IMAD R19, R8, 0x3802001, RZ ;  /* 0x0380200108137824 */ /* 0x000fc600078e02ff */
[----:B------:R1:W-:Y:S04]  /*50c20*/  STL [R1+0x4c5c], R0 ;  /* 0x004c5c0001007387 */ /* 0x0003e80000100800 */
[----:B------:R2:W-:Y:S01]  /*50c30*/  STL [R1+0x4c7c], R10 ;  /* 0x004c7c0a01007387 */ /* 0x0005e20000100800 */
[----:B------:R-:W-:Y:S02]  /*50c40*/  @P1 VIADD R6, R6, 0xff801fff ;  /* 0xff801fff06061836 */ /* 0x000fe40000000000 */
[----:B0-----:R-:W-:Y:S01]  /*50c50*/  IMAD.HI.U32 R20, R19, -0x7fe001, R8 ;  /* 0xff801fff13147827 */ /* 0x001fe200078e0008 */
[----:B-1----:R-:W-:-:S03]  /*50c60*/  SHF.R.S32.HI R0, RZ, 0x1f, R19 ;  /* 0x0000001fff007819 */ /* 0x002fc60000011413 */
[----:B--2---:R-:W-:-:S04]  /*50c70*/  IMAD.WIDE R10, R3, UR12, RZ ;  /* 0x0000000c030a7c25 */ /* 0x004fc8000f8e02ff */
[----:B------:R-:W-:Y:S02]  /*50c80*/  IMAD R9, R10, 0x3802001, RZ ;  /* 0x038020010a097824 */ /* 0x000fe400078e02ff */
[----:B------:R-:W-:Y:S02]  /*50c90*/  IMAD.IADD R7, R13, 0x1, -R52 ;  /* 0x000000010d077824 */ /* 0x000fe400078e0a34 */
[----:B------:R-:W-:Y:S01]  /*50ca0*/  IMAD.IADD R12, R12, 0x1, R47 ;  /* 0x000000010c0c7824 */ /* 0x000fe200078e022f */
[----:B------:R-:W-:Y:S01]  /*50cb0*/  @P0 IADD3 R2, PT, PT, R2, -0x7fe001, RZ ;  /* 0xff801fff02020810 */ /* 0x000fe20007ffe0ff */
[----:B------:R-:W-:Y:S01]  /*50cc0*/  @!P3 VIADD R5, R5, 0x7fe001 ;  /* 0x007fe0010505b836 */ /* 0x000fe20000000000 */
[----:B------:R-:W-:Y:S01]  /*50cd0*/  ISETP.GE.AND P1, PT, R6, RZ, PT ;  /* 0x000000ff0600720c */ /* 0x000fe20003f26270 */
[----:B------:R-:W-:Y:S01]  /*50ce0*/  IMAD R3, R0, -0x7fe001, RZ ;  /* 0xff801fff00037824 */ /* 0x000fe200078e02ff */
[----:B------:R-:W-:Y:S01]  /*50cf0*/  SHF.R.S32.HI R0, RZ, 0x1f, R9 ;  /* 0x0000001fff007819 */ /* 0x000fe20000011409 */
[----:B------:R0:W-:Y:S01]  /*50d00*/  STL [R1+0x4c9c], R4 ;  /* 0x004c9c0401007387 */ /* 0x0001e20000100800 */
[----:B------:R-:W-:-:S02]  /*50d10*/  ISETP.GE.AND P4, PT, R7, RZ, PT ;  /* 0x000000ff0700720c */ /* 0x000fc40003f86270 */
[----:B------:R-:W-:Y:S02]  /*50d20*/  ISETP.GT.AND P0, PT, R12, 0x7fe000, PT ;  /* 0x007fe0000c00780c */ /* 0x000fe40003f04270 */
[----:B------:R-:W-:Y:S01]  /*50d30*/  ISETP.GE.AND P2, PT, R2, RZ, PT ;  /* 0x000000ff0200720c */ /* 0x000fe20003f46270 */
[----:B------:R-:W-:Y:S01]  /*50d40*/  IMAD.HI.U32 R8, R9, -0x7fe001, R10 ;  /* 0xff801fff09087827 */ /* 0x000fe200078e000a */
[----:B------:R-:W-:-:S03]  /*50d50*/  IADD3 R20, PT, PT, R20, -R19, R3 ;  /* 0x8000001314147210 */ /* 0x000fc60007ffe003 */
[----:B0-----:R-:W-:-:S04]  /*50d60*/  IMAD.WIDE R4, R5, UR13, RZ ;  /* 0x0000000d05047c25 */ /* 0x001fc8000f8e02ff */
[----:B------:R-:W-:Y:S02]  /*50d70*/  IMAD R3, R0, -0x7fe001, RZ ;  /* 0xff801fff00037824 */ /* 0x000fe400078e02ff */
[----:B------:R-:W-:-:S03]  /*50d80*/  IMAD R11, R4, 0x3802001, RZ ;  /* 0x03802001040b7824 */ /* 0x000fc600078e02ff */
[----:B------:R-:W-:Y:S02]  /*50d90*/  IADD3 R8, PT, PT, R8, -R9, R3 ;  /* 0x8000000908087210 */ /* 0x000fe40007ffe003 */
[----:B------:R-:W-:Y:S01]  /*50da0*/  SHF.R.S32.HI R3, RZ, 0x1f, R11 ;  /* 0x0000001fff037819 */ /* 0x000fe2000001140b */
[----:B------:R-:W-:Y:S01]  /*50db0*/  @!P1 VIADD R6, R6, 0x7fe001 ;  /* 0x007fe00106069836 */ /* 0x000fe20000000000 */
[----:B------:R-:W-:Y:S01]  /*50dc0*/  IADD3 R0, PT, PT, R13, R52, RZ ;  /* 0x000000340d007210 */ /* 0x000fe20007ffe0ff */
[----:B------:R0:W-:Y:S01]  /*50dd0*/  STL [R1+0x4cbc], R18 ;  /* 0x004cbc1201007387 */ /* 0x0001e20000100800 */
[----:B------:R-:W-:Y:S02]  /*50de0*/  @!P4 VIADD R7, R7, 0x7fe001 ;  /* 0x007fe0010707c836 */ /* 0x000fe40000000000 */
[----:B------:R-:W-:Y:S01]  /*50df0*/  @P0 VIADD R12, R12, 0xff801fff ;  /* 0xff801fff0c0c0836 */ /* 0x000fe20000000000 */
[----:B------:R-:W-:Y:S01]  /*50e00*/  ISETP.GT.AND P1, PT, R0, 0x7fe000, PT ;  /* 0x007fe0000000780c */ /* 0x000fe20003f24270 */
[----:B------:R-:W-:-:S02]  /*50e10*/  @!P2 VIADD R2, R2, 0x7fe001 ;  /* 0x007fe0010202a836 */ /* 0x000fc40000000000 */
[----:B------:R-:W-:Y:S02]  /*50e20*/  IMAD R3, R3, -0x7fe001, RZ ;  /* 0xff801fff03037824 */ /* 0x000fe400078e02ff */
[----:B0-----:R-:W-:Y:S01]  /*50e30*/  IMAD.HI.U32 R18, R11, -0x7fe001, R4 ;  /* 0xff801fff0b127827 */ /* 0x001fe200078e0004 */
[----:B------:R-:W-:Y:S01]  /*50e40*/  IADD3 R4, PT, PT, R14, R41, RZ ;  /* 0x000000290e047210 */ /* 0x000fe20007ffe0ff */
[----:B------:R0:W-:Y:S01]  /*50e50*/  STL [R1+0x4cdc], R6 ;  /* 0x004cdc0601007387 */ /* 0x0001e20000100800 */
[----:B------:R-:W-:Y:S01]  /*50e60*/  ISETP.GE.AND P6, PT, R12, RZ, PT ;  /* 0x000000ff0c00720c */ /* 0x000fe20003fc6270 */
[----:B------:R-:W-:Y:S01]  /*50e70*/  IMAD.IADD R14, R14, 0x1, -R41 ;  /* 0x000000010e0e7824 */ /* 0x000fe200078e0a29 */
[----:B------:R-:W-:Y:S01]  /*50e80*/  ISETP.GT.AND P0, PT, R4, 0x7fe000, PT ;  /* 0x007fe0000400780c */ /* 0x000fe20003f04270 */
[----:B------:R-:W-:Y:S01]  /*50e90*/  STL [R1+0x4cfc], R20 ;  /* 0x004cfc1401007387 */ /* 0x000fe20000100800 */
[----:B------:R-:W-:Y:S01]  /*50ea0*/  IADD3 R18, PT, PT, R18, -R11, R3 ;  /* 0x8000000b12127210 */ /* 0x000fe20007ffe003 */
[----:B------:R-:W-:-:S02]  /*50eb0*/  IMAD.IADD R3, R15, 0x1, -R56 ;  /* 0x000000010f037824 */ /* 0x000fc400078e0a38 */
[----:B------:R-:W-:Y:S01]  /*50ec0*/  STL [R1+0x4d1c], R2 ;  /* 0x004d1c0201007387 */ /* 0x000fe20000100800 */
[----:B0-----:R-:W-:-:S03]  /*50ed0*/  IMAD.WIDE R6, R7, UR14, RZ ;  /* 0x0000000e07067c25 */ /* 0x001fc6000f8e02ff */
[----:B------:R0:W-:Y:S01]  /*50ee0*/  STL [R1+0x4d3c], R8 ;  /* 0x004d3c0801007387 */ /* 0x0001e20000100800 */
[----:B------:R-:W-:Y:S01]  /*50ef0*/  IMAD R10, R6, 0x3802001, RZ ;  /* 0x03802001060a7824 */ /* 0x000fe200078e02ff */
[----:B------:R-:W-:Y:S01]  /*50f00*/  ISETP.GE.AND P2, PT, R14, RZ, PT ;  /* 0x000000ff0e00720c */ /* 0x000fe20003f46270 */
[----:B------:R-:W1:Y:S01]  /*50f10*/  LDCU UR4, c[0x3][UR6+-0xac] ;  /* 0x00ffea80060477ac */ /* 0x000e620008000800 */
[----:B------:R-:W-:Y:S01]  /*50f20*/  ISETP.GE.AND P4, PT, R3, RZ, PT ;  /* 0x000000ff0300720c */ /* 0x000fe20003f86270 */
[----:B------:R-:W-:Y:S01]  /*50f30*/  IMAD.HI.U32 R5, R10, -0x7fe001, R6 ;  /* 0xff801fff0a057827 */ /* 0x000fe200078e0006 */
[----:B0-----:R-:W-:-:S03]  /*50f40*/  IADD3 R8, PT, PT, R16, R17, RZ ;  /* 0x0000001110087210 */ /* 0x001fc60007ffe0ff */
[----:B------:R-:W-:Y:S01]  /*50f50*/  IMAD.IADD R16, R16, 0x1, -R17 ;  /* 0x0000000110107824 */ /* 0x000fe200078e0a11 */
[----:B------:R-:W-:Y:S01]  /*50f60*/  IADD3 R6, PT, PT, R15, R56, RZ ;  /* 0x000000380f067210 */ /* 0x000fe20007ffe0ff */
[----:B------:R-:W-:-:S03]  /*50f70*/  @P1 VIADD R0, R0, 0xff801fff ;  /* 0xff801fff00001836 */ /* 0x000fc60000000000 */
[----:B------:R-:W-:Y:S01]  /*50f80*/  ISETP.GE.AND P5, PT, R16, RZ, PT ;  /* 0x000000ff1000720c */ /* 0x000fe20003fa6270 */
[----:B------:R-:W-:Y:S01]  /*50f90*/  @!P6 VIADD R12, R12, 0x7fe001 ;  /* 0x007fe0010c0ce836 */ /* 0x000fe20000000000 */
[----:B------:R-:W-:Y:S02]  /*50fa0*/  ISETP.GT.AND P3, PT, R6, 0x7fe000, PT ;  /* 0x007fe0000600780c */ /* 0x000fe40003f64270 */
[----:B------:R-:W-:Y:S02]  /*50fb0*/  SHF.R.S32.HI R2, RZ, 0x1f, R10 ;  /* 0x0000001fff027819 */ /* 0x000fe4000001140a */
[----:B------:R-:W-:Y:S02]  /*50fc0*/  @P0 IADD3 R4, PT, PT, R4, -0x7fe001, RZ ;  /* 0xff801fff04040810 */ /* 0x000fe40007ffe0ff */
[----:B------:R-:W-:Y:S02]  /*50fd0*/  ISETP.GT.AND P6, PT, R8, 0x7fe000, PT ;  /* 0x007fe0000800780c */ /* 0x000fe40003fc4270 */
[----:B------:R-:W-:Y:S01]  /*50fe0*/  ISETP.GE.AND P1, PT, R0, RZ, PT ;  /* 0x000000ff0000720c */ /* 0x000fe20003f26270 */
[----:B------:R-:W-:Y:S01]  /*50ff0*/  IMAD R2, R2, -0x7fe001, RZ ;  /* 0xff801fff02027824 */ /* 0x000fe200078e02ff */
[----:B------:R-:W-:Y:S01]  /*51000*/  ISETP.GE.AND P0, PT, R4, RZ, PT ;  /* 0x000000ff0400720c */ /* 0x000fe20003f06270 */
[----:B------:R-:W-:-:S02]  /*51010*/  @!P2 VIADD R14, R14, 0x7fe001 ;  /* 0x007fe0010e0ea836 */ /* 0x000fc40000000000 */
[----:B------:R-:W-:Y:S01]  /*51020*/  @!P4 VIADD R3, R3, 0x7fe001 ;  /* 0x007fe0010303c836 */ /* 0x000fe20000000000 */
[----:B------:R-:W-:Y:S01]  /*51030*/  IADD3 R10, PT, PT, R5, -R10, R2 ;  /* 0x8000000a050a7210 */ /* 0x000fe20007ffe002 */
[----:B------:R-:W-:Y:S02]  /*51040*/  @!P5 VIADD R16, R16, 0x7fe001 ;  /* 0x007fe0011010d836 */ /* 0x000fe40000000000 */
[----:B------:R-:W-:Y:S01]  /*51050*/  IMAD.WIDE R14, R14, UR15, RZ ;  /* 0x0000000f0e0e7c25 */ /* 0x000fe2000f8e02ff */
[----:B------:R-:W-:-:S03]  /*51060*/  @P3 IADD3 R6, PT, PT, R6, -0x7fe001, RZ ;  /* 0xff801fff06063810 */ /* 0x000fc60007ffe0ff */
[----:B------:R-:W-:Y:S01]  /*51070*/  IMAD.WIDE R2, R3, UR16, RZ ;  /* 0x0000001003027c25 */ /* 0x000fe2000f8e02ff */
[----:B------:R-:W-:-:S03]  /*51080*/  @P6 IADD3 R8, PT, PT, R8, -0x7fe001, RZ ;  /* 0xff801fff08086810 */ /* 0x000fc60007ffe0ff */
        /* <DEDUP_REMOVED lines=19> */
[----:B------:R0:W-:Y:S03]  /*511c0*/  STL [R1+0x4ddc], R4 ;  /* 0x004ddc0401007387 */ /* 0x0001e60000100800 */
[----:B------:R-:W-:Y:S01]  /*511d0*/  IMAD.HI.U32 R16, R13, -0x7fe001, R16 ;  /* 0xff801fff0d107827 */ /* 0x000fe200078e0010 */
[----:B------:R-:W-:-:S03]  /*511e0*/  IADD3 R10, PT, PT, R10, -R7, R9 ;  /* 0x800000070a0a7210 */ /* 0x000fc60007ffe009 */
[----:B------:R-:W-:Y:S02]  /*511f0*/  IMAD R3, R0, -0x7fe001, RZ ;  /* 0xff801fff00037824 */ /* 0x000fe400078e02ff */
[----:B------:R-:W-:Y:S01]  /*51200*/  @!P1 VIADD R6, R6, 0x7fe001 ;  /* 0x007fe00106069836 */ /* 0x000fe20000000000 */
[----:B0-----:R-:W-:Y:S02]  /*51210*/  IADD3 R4, PT, PT, R2, -R11, R5 ;  /* 0x8000000b02047210 */ /* 0x001fe40007ffe005 */
[----:B------:R-:W-:Y:S01]  /*51220*/  @!P0 IADD3 R8, PT, PT, R8, 0x7fe001, RZ ;  /* 0x007fe00108088810 */ /* 0x000fe20007ffe0ff */
        /* <DEDUP_REMOVED lines=47> */
[----:B--2---:R-:W-:-:S02]  /*51520*/  IMAD.IADD R3, R2, 0x1, -R5 ;  /* 0x0000000102037824 */ /* 0x004fc400078e0a05 */
[----:B------:R-:W-:-:S03]  /*51530*/  IMAD.IADD R2, R2, 0x1, R5 ;  /* 0x0000000102027824 */ /* 0x000fc600078e0205 */
[----:B------:R-:W-:Y:S02]  /*51540*/  ISETP.GE.AND P1, PT, R3, RZ, PT ;  /* 0x000000ff0300720c */ /* 0x000fe40003f26270 */
[----:B------:R-:W-:Y:S02]  /*51550*/  ISETP.GT.AND P0, PT, R2, 0x7fe000, PT ;  /* 0x007fe0000200780c */ /* 0x000fe40003f04270 */
[CC--:B---3--:R-:W-:Y:S02]  /*51560*/  IADD3 R9, PT, PT, R7.reuse, -R12.reuse, RZ ;  /* 0x8000000c07097210 */ /* 0x0c8fe40007ffe0ff */
[----:B------:R-:W-:Y:S02]  /*51570*/  IADD3 R12, PT, PT, R7, R12, RZ ;  /* 0x0000000c070c7210 */ /* 0x000fe40007ffe0ff */
[----:B------:R-:W-:-:S05]  /*51580*/  ISETP.GE.AND P2, PT, R9, RZ, PT ;  /* 0x000000ff0900720c */ /* 0x000fca0003f46270 */
[----:B------:R-:W-:Y:S02]  /*51590*/  @!P1 VIADD R3, R3, 0x7fe001 ;  /* 0x007fe00103039836 */ /* 0x000fe40000000000 */
[----:B------:R-:W-:Y:S01]  /*515a0*/  @P0 VIADD R2, R2, 0xff801fff ;  /* 0xff801fff02020836 */ /* 0x000fe20000000000 */
[----:B------:R-:W-:Y:S01]  /*515b0*/  ISETP.GT.AND P0, PT, R12, 0x7fe000, PT ;  /* 0x007fe0000c00780c */ /* 0x000fe20003f04270 */
[----:B------:R-:W-:-:S03]  /*515c0*/  IMAD.WIDE R4, R3, UR4, RZ ;  /* 0x0000000403047c25 */ /* 0x000fc6000f8e02ff */
[----:B------:R-:W-:Y:S01]  /*515d0*/  ISETP.GE.AND P1, PT, R2, RZ, PT ;  /* 0x000000ff0200720c */ /* 0x000fe20003f26270 */
[----:B------:R-:W-:Y:S02]  /*515e0*/  IMAD R27, R4, 0x3802001, RZ ;  /* 0x03802001041b7824 */ /* 0x000fe400078e02ff */
[----:B------:R-:W-:Y:S02]  /*515f0*/  @!P2 VIADD R9, R9, 0x7fe001 ;  /* 0x007fe0010909a836 */ /* 0x000fe40000000000 */
[C---:B----4-:R-:W-:Y:S01]  /*51600*/  IMAD.IADD R3, R11.reuse, 0x1, -R14 ;  /* 0x000000010b037824 */ /* 0x050fe200078e0a0e */
[----:B------:R-:W-:Y:S01]  /*51610*/  IADD3 R14, PT, PT, R11, R14, RZ ;  /* 0x0000000e0b0e7210 */ /* 0x000fe20007ffe0ff */
[----:B------:R-:W-:Y:S01]  /*51620*/  IMAD.HI.U32 R44, R27, -0x7fe001, R4 ;  /* 0xff801fff1b2c7827 */ /* 0x000fe200078e0004 */
[----:B------:R-:W-:-:S03]  /*51630*/  SHF.R.S32.HI R7, RZ, 0x1f, R27 ;  /* 0x0000001fff077819 */ /* 0x000fc6000001141b */
[----:B------:R-:W-:-:S04]  /*51640*/  IMAD.WIDE R4, R9, UR4, RZ ;  /* 0x0000000409047c25 */ /* 0x000fc8000f8e02ff */
[----:B------:R-:W-:Y:S01]  /*51650*/  @P0 VIADD R12, R12, 0xff801fff ;  /* 0xff801fff0c0c0836 */ /* 0x000fe20000000000 */
[----:B------:R-:W-:Y:S01]  /*51660*/  ISETP.GT.AND P0, PT, R14, 0x7fe000, PT ;  /* 0x007fe0000e00780c */ /* 0x000fe20003f04270 */
        /* <DEDUP_REMOVED lines=10> */
[----:B------:R-:W-:Y:S01]  /*51710*/  IMAD.HI.U32 R42, R9, -0x7fe001, R4 ;  /* 0xff801fff092a7827 */ /* 0x000fe200078e0004 */
[----:B------:R-:W-:-:S03]  /*51720*/  @P0 IADD3 R14, PT, PT, R14, -0x7fe001, RZ ;  /* 0xff801fff0e0e0810 */ /* 0x000fc60007ffe0ff */
[----:B------:R-:W-:Y:S02]  /*51730*/  IMAD R5, R11, -0x7fe001, RZ ;  /* 0xff801fff0b057824 */ /* 0x000fe400078e02ff */
[----:B------:R-:W-:Y:S01]  /*51740*/  @!P2 VIADD R12, R12, 0x7fe001 ;  /* 0x007fe0010c0ca836 */ /* 0x000fe20000000000 */
[----:B------:R-:W-:Y:S01]  /*51750*/  ISETP.GE.AND P2, PT, R14, RZ, PT ;  /* 0x000000ff0e00720c */ /* 0x000fe20003f46270 */
[----:B------:R-:W-:Y:S01]  /*51760*/  @!P3 VIADD R3, R3, 0x7fe001 ;  /* 0x007fe0010303b836 */ /* 0x000fe20000000000 */
[----:B------:R-:W-:Y:S01]  /*51770*/  IADD3 R42, PT, PT, R42, -R9, R5 ;  /* 0x800000092a2a7210 */ /* 0x000fe20007ffe005 */
[----:B------:R-:W-:Y:S01]  /*51780*/  STL [R1+0x4e64], R44 ;  /* 0x004e642c01007387 */ /* 0x000fe20000100800 */
[C---:B-----5:R-:W-:Y:S01]  /*51790*/  IADD3 R4, PT, PT, R24.reuse, R39, RZ ;  /* 0x0000002718047210 */ /* 0x060fe20007ffe0ff */
[----:B------:R-:W-:Y:S02]  /*517a0*/  IMAD.IADD R24, R24, 0x1, -R39 ;  /* 0x0000000118187824 */ /* 0x000fe400078e0a27 */
[----:B-1----:R-:W-:Y:S01]  /*517b0*/  IMAD.WIDE R2, R3, UR4, RZ ;  /* 0x0000000403027c25 */ /* 0x002fe2000f8e02ff */
[----:B------:R1:W-:Y:S03]  /*517c0*/  STL [R1+0x4e48], R12 ;  /* 0x004e480c01007387 */ /* 0x0003e60000100800 */
[C---:B------:R-:W-:Y:S01]  /*517d0*/  IMAD.IADD R40, R38.reuse, 0x1, R43 ;  /* 0x0000000126287824 */ /* 0x040fe200078e022b */
[----:B------:R3:W-:Y:S01]  /*517e0*/  STL [R1+0x4e68], R42 ;  /* 0x004e682a01007387 */ /* 0x0007e20000100800 */
[----:B------:R-:W-:Y:S01]  /*517f0*/  IADD3 R38, PT, PT, R38, -R43, RZ ;  /* 0x8000002b26267210 */ /* 0x000fe20007ffe0ff */
[----:B------:R-:W-:-:S02]  /*51800*/  IMAD R39, R2, 0x3802001, RZ ;  /* 0x0380200102277824 */ /* 0x000fc400078e02ff */
[----:B------:R-:W4:Y:S01]  /*51810*/  LDL R43, [R1+0x4ed8] ;  /* 0x004ed800012b7983 */ /* 0x000f220000100800 */
[----:B------:R-:W-:-:S03]  /*51820*/  ISETP.GE.AND P3, PT, R24, RZ, PT ;  /* 0x000000ff1800720c */ /* 0x000fc60003f66270 */
[----:B------:R-:W4:Y:S01]  /*51830*/  LDL R58, [R1+0x4ef8] ;  /* 0x004ef800013a7983 */ /* 0x000f220000100800 */
[----:B------:R-:W-:Y:S02]  /*51840*/  ISETP.GT.AND P1, PT, R4, 0x7fe000, PT ;  /* 0x007fe0000400780c */ /* 0x000fe40003f24270 */
[----:B------:R-:W-:Y:S02]  /*51850*/  SHF.R.S32.HI R7, RZ, 0x1f, R39 ;  /* 0x0000001fff077819 */ /* 0x000fe40000011427 */
[----:B------:R-:W-:Y:S02]  /*51860*/  @!P2 IADD3 R14, PT, PT, R14, 0x7fe001, RZ ;  /* 0x007fe0010e0ea810 */ /* 0x000fe40007ffe0ff */
[----:B------:R-:W-:Y:S01]  /*51870*/  ISETP.GT.AND P0, PT, R40, 0x7fe000, PT ;  /* 0x007fe0002800780c */ /* 0x000fe20003f04270 */
[----:B-1----:R-:W-:Y:S02]  /*51880*/  IMAD R12, R7, -0x7fe001, RZ ;  /* 0xff801fff070c7824 */ /* 0x002fe400078e02ff */
[----:B------:R1:W-:Y:S01]  /*51890*/  STL [R1+0x4e4c], R14 ;  /* 0x004e4c0e01007387 */ /* 0x0003e20000100800 */
[----:B------:R-:W-:-:S03]  /*518a0*/  @!P3 VIADD R24, R24, 0x7fe001 ;  /* 0x007fe0011818b836 */ /* 0x000fc60000000000 */
[----:B------:R-:W5:Y:S01]  /*518b0*/  LDL R7, [R1+0x4edc] ;  /* 0x004edc0001077983 */ /* 0x000f620000100800 */
[----:B------:R-:W-:-:S03]  /*518c0*/  IMAD.IADD R5, R41, 0x1, -R46 ;  /* 0x0000000129057824 */ /* 0x000fc600078e0a2e */
[----:B------:R-:W5:Y:S01]  /*518d0*/  LDL R60, [R1+0x4efc] ;  /* 0x004efc00013c7983 */ /* 0x000f620000100800 */
[----:B------:R-:W-:Y:S01]  /*518e0*/  IMAD.HI.U32 R9, R39, -0x7fe001, R2 ;  /* 0xff801fff27097827 */ /* 0x000fe200078e0002 */
[----:B------:R-:W-:-:S03]  /*518f0*/  ISETP.GE.AND P4, PT, R5, RZ, PT ;  /* 0x000000ff0500720c */ /* 0x000fc60003f86270 */
[----:B------:R-:W-:Y:S02]  /*51900*/  @P1 VIADD R4, R4, 0xff801fff ;  /* 0xff801fff04041836 */ /* 0x000fe40000000000 */
[----:B------:R-:W-:Y:S01]  /*51910*/  IMAD.WIDE R2, R24, UR4, RZ ;  /* 0x0000000418027c25 */ /* 0x000fe2000f8e02ff */
[----:B------:R-:W-:-:S03]  /*51920*/  ISETP.GE.AND P3, PT, R38, RZ, PT ;  /* 0x000000ff2600720c */ /* 0x000fc60003f66270 */
[----:B------:R-:W-:Y:S02]  /*51930*/  @P0 VIADD R40, R40, 0xff801fff ;  /* 0xff801fff28280836 */ /* 0x000fe40000000000 */
[----:B---3--:R-:W-:Y:S01]  /*51940*/  IMAD.IADD R42, R41, 0x1, R46 ;  /* 0x00000001292a7824 */ /* 0x008fe200078e022e */
[----:B------:R-:W-:Y:S01]  /*51950*/  ISETP.GE.AND P1, PT, R4, RZ, PT ;  /* 0x000000ff0400720c */ /* 0x000fe20003f26270 */
[----:B------:R-:W-:Y:S01]  /*51960*/  IMAD R11, R2, 0x3802001, RZ ;  /* 0x03802001020b7824 */ /* 0x000fe200078e02ff */
[----:B------:R-:W-:Y:S02]  /*51970*/  ISETP.GE.AND P2, PT, R40, RZ, PT ;  /* 0x000000ff2800720c */ /* 0x000fe40003f46270 */
[----:B------:R-:W-:Y:S02]  /*51980*/  IADD3 R12, PT, PT, R9, -R39, R12 ;  /* 0x80000027090c7210 */ /* 0x000fe40007ffe00c */
[----:B------:R-:W-:Y:S02]  /*51990*/  ISETP.GT.AND P0, PT, R42, 0x7fe000, PT ;  /* 0x007fe0002a00780c */ /* 0x000fe40003f04270 */
[----:B------:R-:W-:Y:S01]  /*519a0*/  SHF.R.S32.HI R9, RZ, 0x1f, R11 ;  /* 0x0000001fff097819 */ /* 0x000fe2000001140b */
[----:B------:R-:W-:Y:S01]  /*519b0*/  IMAD.HI.U32 R2, R11, -0x7fe001, R2 ;  /* 0xff801fff0b027827 */ /* 0x000fe200078e0002 */
[----:B------:R-:W-:-:S03]  /*519c0*/  @!P4 IADD3 R5, PT, PT, R5, 0x7fe001, RZ ;  /* 0x007fe0010505c810 */ /* 0x000fc60007ffe0ff */
[----:B------:R-:W-:Y:S01]  /*519d0*/  IMAD R9, R9, -0x7fe001, RZ ;  /* 0xff801fff09097824 */ /* 0x000fe200078e02ff */
[----:B------:R-:W-:Y:S01]  /*519e0*/  @!P1 IADD3 R4, PT, PT, R4, 0x7fe001, RZ ;  /* 0x007fe00104049810 */ /* 0x000fe20007ffe0ff */
[----:B------:R-:W-:Y:S02]  /*519f0*/  @!P3 VIADD R38, R38, 0x7fe001 ;  /* 0x007fe0012626b836 */ /* 0x000fe40000000000 */
[----:B------:R-:W-:Y:S01]  /*51a00*/  IMAD.WIDE R44, R5, UR4, RZ ;  /* 0x00000004052c7c25 */ /* 0x000fe2000f8e02ff */
[----:B------:R-:W-:Y:S01]  /*51a10*/  IADD3 R2, PT, PT, R2, -R11, R9 ;  /* 0x8000000b02027210 */ /* 0x000fe20007ffe009 */
[----:B------:R-:W-:Y:S01]  /*51a20*/  STL [R1+0x4e6c], R12 ;  /* 0x004e6c0c01007387 */ /* 0x000fe20000100800 */
[----:B------:R-:W-:Y:S01]  /*51a30*/  @P0 IADD3 R42, PT, PT, R42, -0x7fe001, RZ ;  /* 0xff801fff2a2a0810 */ /* 0x000fe20007ffe0ff */
[----:B------:R-:W-:Y:S02]  /*51a40*/  @!P2 VIADD R40, R40, 0x7fe001 ;  /* 0x007fe0012828a836 */ /* 0x000fe40000000000 */
[----:B------:R-:W-:Y:S01]  /*51a50*/  IMAD.WIDE R38, R38, UR4, RZ ;  /* 0x0000000426267c25 */ /* 0x000fe2000f8e02ff */
[----:B------:R-:W-:Y:S01]  /*51a60*/  STL [R1+0x4e50], R4 ;  /* 0x004e500401007387 */ /* 0x000fe20000100800 */
[----:B------:R-:W-:-:S02]  /*51a70*/  ISETP.GE.AND P0, PT, R42, RZ, PT ;  /* 0x000000ff2a00720c */ /* 0x000fc40003f06270 */
[----:B------:R-:W-:Y:S01]  /*51a80*/  IMAD R41, R44, 0x3802001, RZ ;  /* 0x038020012c297824 */ /* 0x000fe200078e02ff */
[----:B------:R3:W-:Y:S01]  /*51a90*/  STL [R1+0x4e70], R2 ;  /* 0x004e700201007387 */ /* 0x0007e20000100800 */
[----:B------:R-:W-:-:S03]  /*51aa0*/  IMAD R5, R38, 0x3802001, RZ ;  /* 0x0380200126057824 */ /* 0x000fc600078e02ff */
[----:B------:R0:W-:Y:S01]  /*51ab0*/  STL [R1+0x4e54], R40 ;  /* 0x004e542801007387 */ /* 0x0001e20000100800 */
[----:B------:R-:W-:-:S03]  /*51ac0*/  IMAD.IADD R3, R0, 0x1, -R47 ;  /* 0x0000000100037824 */ /* 0x000fc600078e0a2f */
[----:B------:R-:W5:Y:S04]  /*51ad0*/  LDL R9, [R1+0x4f00] ;  /* 0x004f000001097983 */ /* 0x000f680000100800 */
[----:B-1----:R-:W5:Y:S01]  /*51ae0*/  LDL R14, [R1+0x4f20] ;  /* 0x004f2000010e7983 */ /* 0x002f620000100800 */
[----:B---3--:R-:W-:Y:S02]  /*51af0*/  SHF.R.S32.HI R2, RZ, 0x1f, R41 ;  /* 0x0000001fff027819 */ /* 0x008fe40000011429 */
[----:B------:R-:W-:Y:S01]  /*51b00*/  SHF.R.S32.HI R4, RZ, 0x1f, R5 ;  /* 0x0000001fff047819 */ /* 0x000fe20000011405 */
[----:B------:R-:W3:Y:S01]  /*51b10*/  LDL R11, [R1+0x4f04] ;  /* 0x004f0400010b7983 */ /* 0x000ee20000100800 */
[----:B------:R-:W-:Y:S01]  /*51b20*/  ISETP.GE.AND P1, PT, R3, RZ, PT ;  /* 0x000000ff0300720c */ /* 0x000fe20003f26270 */
[----:B------:R-:W-:Y:S01]  /*51b30*/  IMAD R24, R2, -0x7fe001, RZ ;  /* 0xff801fff02187824 */ /* 0x000fe200078e02ff */
[----:B------:R-:W-:Y:S01]  /*51b40*/  IADD3 R2, PT, PT, R0, R47, RZ ;  /* 0x0000002f00027210 */ /* 0x000fe20007ffe0ff */
[----:B------:R-:W3:Y:S01]  /*51b50*/  LDL R62, [R1+0x4f24] ;  /* 0x004f2400013e7983 */ /* 0x000ee20000100800 */
[----:B------:R-:W-:-:S04]  /*51b60*/  IMAD.HI.U32 R38, R5, -0x7fe001, R38 ;  /* 0xff801fff05267827 */ /* 0x000fc800078e0026 */
[----:B------:R-:W-:Y:S02]  /*51b70*/  IMAD R4, R4, -0x7fe001, RZ ;  /* 0xff801fff04047824 */ /* 0x000fe400078e02ff */
[----:B------:R-:W-:-:S04]  /*51b80*/  IMAD.HI.U32 R44, R41, -0x7fe001, R44 ;  /* 0xff801fff292c7827 */ /* 0x000fc800078e002c */
[----:B------:R-:W-:Y:S02]  /*51b90*/  IMAD.IADD R12, R8, 0x1, -R15 ;  /* 0x00000001080c7824 */ /* 0x000fe400078e0a0f */
[----:B------:R-:W-:Y:S01]  /*51ba0*/  @!P0 VIADD R42, R42, 0x7fe001 ;  /* 0x007fe0012a2a8836 */ /* 0x000fe20000000000 */
[----:B------:R-:W-:Y:S02]  /*51bb0*/  ISETP.GT.AND P0, PT, R2, 0x7fe000, PT ;  /* 0x007fe0000200780c */ /* 0x000fe40003f04270 */
[----:B0-----:R-:W-:Y:S02]  /*51bc0*/  IADD3 R40, PT, PT, R38, -R5, R4 ;  /* 0x8000000526287210 */ /* 0x001fe40007ffe004 */
[----:B------:R-:W-:Y:S02]  /*51bd0*/  ISETP.GE.AND P2, PT, R12, RZ, PT ;  /* 0x000000ff0c00720c */ /* 0x000fe40003f46270 */
[----:B------:R-:W-:Y:S01]  /*51be0*/  IADD3 R38, PT, PT, R44, -R41, R24 ;  /* 0x800000292c267210 */ /* 0x000fe20007ffe018 */
[----:B------:R-:W-:Y:S01]  /*51bf0*/  STL [R1+0x4e74], R40 ;  /* 0x004e742801007387 */ /* 0x000fe20000100800 */
[----:B------:R-:W-:Y:S01]  /*51c00*/  @!P1 VIADD R3, R3, 0x7fe001 ;  /* 0x007fe00103039836 */ /* 0x000fe20000000000 */
[----:B------:R-:W-:-:S02]  /*51c10*/  IADD3 R0, PT, PT, R16, -R49, RZ ;  /* 0x8000003110007210 */ /* 0x000fc40007ffe0ff */
[----:B------:R-:W-:Y:S01]  /*51c20*/  STL [R1+0x4e58], R42 ;  /* 0x004e582a01007387 */ /* 0x000fe20000100800 */
[----:B------:R-:W-:-:S03]  /*51c30*/  IMAD.IADD R8, R8, 0x1, R15 ;  /* 0x0000000108087824 */ /* 0x000fc600078e020f */
[----:B------:R0:W-:Y:S01]  /*51c40*/  STL [R1+0x4e78], R38 ;  /* 0x004e782601007387 */ /* 0x0001e20000100800 */
[----:B------:R-:W-:-:S03]  /*51c50*/  IMAD.WIDE R4, R3, UR4, RZ ;  /* 0x0000000403047c25 */ /* 0x000fc6000f8e02ff */
[----:B------:R-:W3:Y:S04]  /*51c60*/  LDL R24, [R1+0x4f08] ;  /* 0x004f080001187983 */ /* 0x000ee80000100800 */
[----:B------:R-:W3:Y:S01]  /*51c70*/  LDL R47, [R1+0x4f28] ;  /* 0x004f2800012f7983 */ /* 0x000ee20000100800 */
[----:B------:R-:W-:Y:S01]  /*51c80*/  ISETP.GE.AND P4, PT, R0, RZ, PT ;  /* 0x000000ff0000720c */ /* 0x000fe20003f86270 */
[----:B------:R-:W-:Y:S01]  /*51c90*/  @P0 VIADD R2, R2, 0xff801fff ;  /* 0xff801fff02020836 */ /* 0x000fe20000000000 */
[----:B------:R-:W-:Y:S01]  /*51ca0*/  ISETP.GT.AND P0, PT, R8, 0x7fe000, PT ;  /* 0x007fe0000800780c */ /* 0x000fe20003f04270 */
[----:B------:R-:W-:Y:S02]  /*51cb0*/  IMAD R39, R4, 0x3802001, RZ ;  /* 0x0380200104277824 */ /* 0x000fe400078e02ff */
[----:B------:R-:W-:Y:S01]  /*51cc0*/  @!P2 VIADD R12, R12, 0x7fe001 ;  /* 0x007fe0010c0ca836 */ /* 0x000fe20000000000 */
[----:B------:R-:W-:Y:S01]  /*51cd0*/  IADD3 R16, PT, PT, R16, R49, RZ ;  /* 0x0000003110107210 */ /* 0x000fe20007ffe0ff */
[----:B------:R-:W-:Y:S01]  /*51ce0*/  IMAD.HI.U32 R44, R39, -0x7fe001, R4 ;  /* 0xff801fff272c7827 */ /* 0x000fe200078e0004 */
[----:B0-----:R-:W3:Y:S03]  /*51cf0*/  LDL R38, [R1+0x4f0c] ;  /* 0x004f0c0001267983 */ /* 0x001ee60000100800 */
[----:B------:R-:W-:Y:S01]  /*51d00*/  IMAD.WIDE R4, R12, UR5, RZ ;  /* 0x000000050c047c25 */ /* 0x000fe2000f8e02ff */
[----:B------:R-:W3:Y:S03]  /*51d10*/  LDL R49, [R1+0x4f2c] ;  /* 0x004f2c0001317983 */ /* 0x000ee60000100800 */
[----:B------:R-:W-:-:S02]  /*51d20*/  IMAD.IADD R12, R18, 0x1, R51 ;  /* 0x00000001120c7824 */ /* 0x000fc400078e0233 */
[----:B------:R-:W-:Y:S01]  /*51d30*/  IMAD.IADD R18, R18, 0x1, -R51 ;  /* 0x0000000112127824 */ /* 0x000fe200078e0a33 */
[----:B------:R-:W-:Y:S01]  /*51d40*/  ISETP.GE.AND P3, PT, R2, RZ, PT ;  /* 0x000000ff0200720c */ /* 0x000fe20003f66270 */
[----:B------:R-:W-:Y:S01]  /*51d50*/  IMAD R41, R4, 0x3802001, RZ ;  /* 0x0380200104297824 */ /* 0x000fe200078e02ff */
[----:B------:R-:W-:Y:S01]  /*51d60*/  @!P4 IADD3 R0, PT, PT, R0, 0x7fe001, RZ ;  /* 0x007fe0010000c810 */ /* 0x000fe20007ffe0ff */
[----:B------:R-:W-:Y:S01]  /*51d70*/  @P0 VIADD R8, R8, 0xff801fff ;  /* 0xff801fff08080836 */ /* 0x000fe20000000000 */
[----:B------:R-:W-:Y:S02]  /*51d80*/  ISETP.GT.AND P1, PT, R16, 0x7fe000, PT ;  /* 0x007fe0001000780c */ /* 0x000fe40003f24270 */
[----:B------:R-:W-:Y:S02]  /*51d90*/  ISETP.GE.AND P4, PT, R18, RZ, PT ;  /* 0x000000ff1200720c */ /* 0x000fe40003f86270 */
[----:B------:R-:W-:Y:S02]  /*51da0*/  ISETP.GT.AND P2, PT, R12, 0x7fe000, PT ;  /* 0x007fe0000c00780c */ /* 0x000fe40003f44270 */
[----:B------:R-:W-:Y:S01]  /*51db0*/  SHF.R.S32.HI R15, RZ, 0x1f, R39 ;  /* 0x0000001fff0f7819 */ /* 0x000fe20000011427 */
[----:B------:R-:W-:Y:S01]  /*51dc0*/  IMAD.HI.U32 R40, R41, -0x7fe001, R4 ;  /* 0xff801fff29287827 */ /* 0x000fe200078e0004 */
[----:B------:R-:W-:-:S02]  /*51dd0*/  ISETP.GE.AND P0, PT, R8, RZ, PT ;  /* 0x000000ff0800720c */ /* 0x000fc40003f06270 */
[----:B------:R-:W-:Y:S01]  /*51de0*/  SHF.R.S32.HI R3, RZ, 0x1f, R41 ;  /* 0x0000001fff037819 */ /* 0x000fe20000011429 */
[----:B------:R-:W-:-:S04]  /*51df0*/  IMAD.WIDE R4, R0, UR5, RZ ;  /* 0x0000000500047c25 */ /* 0x000fc8000f8e02ff */
[----:B------:R-:W-:Y:S02]  /*51e00*/  IMAD R15, R15, -0x7fe001, RZ ;  /* 0xff801fff0f0f7824 */ /* 0x000fe400078e02ff */
[----:B------:R-:W-:Y:S02]  /*51e10*/  IMAD R45, R4, 0x3802001, RZ ;  /* 0x03802001042d7824 */ /* 0x000fe400078e02ff */
[----:B------:R-:W-:Y:S01]  /*51e20*/  @!P3 VIADD R2, R2, 0x7fe001 ;  /* 0x007fe0010202b836 */ /* 0x000fe20000000000 */
[----:B------:R-:W-:Y:S01]  /*51e30*/  IADD3 R42, PT, PT, R44, -R39, R15 ;  /* 0x800000272c2a7210 */ /* 0x000fe20007ffe00f */
[----:B------:R-:W-:Y:S01]  /*51e40*/  IMAD R3, R3, -0x7fe001, RZ ;  /* 0xff801fff03037824 */ /* 0x000fe200078e02ff */
[----:B------:R-:W-:Y:S01]  /*51e50*/  @P1 IADD3 R16, PT, PT, R16, -0x7fe001, RZ ;  /* 0xff801fff10101810 */ /* 0x000fe20007ffe0ff */
[----:B------:R-:W-:Y:S01]  /*51e60*/  IMAD.HI.U32 R15, R45, -0x7fe001, R4 ;  /* 0xff801fff2d0f7827 */ /* 0x000fe200078e0004 */
[----:B------:R-:W-:-:S03]  /*51e70*/  SHF.R.S32.HI R4, RZ, 0x1f, R45 ;  /* 0x0000001fff047819 */ /* 0x000fc6000001142d */
[----:B------:R-:W-:Y:S02]  /*51e80*/  @!P4 VIADD R18, R18, 0x7fe001 ;  /* 0x007fe0011212c836 */ /* 0x000fe40000000000 */
[----:B------:R-:W-:Y:S01]  /*51e90*/  @P2 VIADD R12, R12, 0xff801fff ;  /* 0xff801fff0c0c2836 */ /* 0x000fe20000000000 */
[----:B------:R0:W-:Y:S01]  /*51ea0*/  STL [R1+0x4e5c], R2 ;  /* 0x004e5c0201007387 */ /* 0x0001e20000100800 */
[----:B------:R-:W-:Y:S02]  /*51eb0*/  IADD3 R40, PT, PT, R40, -R41, R3 ;  /* 0x8000002928287210 */ /* 0x000fe40007ffe003 */
[----:B------:R-:W-:Y:S01]  /*51ec0*/  ISETP.GE.AND P1, PT, R16, RZ, PT ;  /* 0x000000ff1000720c */ /* 0x000fe20003f26270 */
[----:B------:R-:W3:Y:S01]  /*51ed0*/  LDL R5, [R1+0x4f10] ;  /* 0x004f100001057983 */ /* 0x000ee20000100800 */
[----:B------:R-:W-:Y:S01]  /*51ee0*/  @!P0 IADD3 R8, PT, PT, R8, 0x7fe001, RZ ;  /* 0x007fe00108088810 */ /* 0x000fe20007ffe0ff */
[----:B------:R-:W-:Y:S01]  /*51ef0*/  IMAD R4, R4, -0x7fe001, RZ ;  /* 0xff801fff04047824 */ /* 0x000fe200078e02ff */
[----:B------:R-:W-:Y:S01]  /*51f00*/  ISETP.GE.AND P0, PT, R12, RZ, PT ;  /* 0x000000ff0c00720c */ /* 0x000fe20003f06270 */
[----:B------:R-:W3:Y:S01]  /*51f10*/  LDL R0, [R1+0x4f30] ;  /* 0x004f300001007983 */ /* 0x000ee20000100800 */
[----:B0-----:R-:W-:-:S02]  /*51f20*/  IMAD.WIDE R2, R18, UR5, RZ ;  /* 0x0000000512027c25 */ /* 0x001fc4000f8e02ff */
[----:B------:R-:W-:Y:S02]  /*51f30*/  IADD3 R18, PT, PT, R15, -R45, R4 ;  /* 0x8000002d0f127210 */ /* 0x000fe40007ffe004 */
[----:B------:R-:W-:Y:S02]  /*51f40*/  IMAD R39, R2, 0x3802001, RZ ;  /* 0x0380200102277824 */ /* 0x000fe400078e02ff */
[----:B------:R-:W-:Y:S02]  /*51f50*/  IMAD.IADD R4, R21, 0x1, -R26 ;  /* 0x0000000115047824 */ /* 0x000fe400078e0a1a */
[----:B------:R-:W-:Y:S01]  /*51f60*/  IMAD.HI.U32 R44, R39, -0x7fe001, R2 ;  /* 0xff801fff272c7827 */ /* 0x000fe200078e0002 */
[----:B------:R-:W-:-:S03]  /*51f70*/  SHF.R.S32.HI R3, RZ, 0x1f, R39 ;  /* 0x0000001fff037819 */ /* 0x000fc60000011427 */
[----:B------:R-:W-:Y:S01]  /*51f80*/  IMAD.IADD R2, R20, 0x1, -R53 ;  /* 0x0000000114027824 */ /* 0x000fe200078e0a35 */
[----:B------:R-:W-:Y:S02]  /*51f90*/  @!P1 IADD3 R16, PT, PT, R16, 0x7fe001, RZ ;  /* 0x007fe00110109810 */ /* 0x000fe40007ffe0ff */
[----:B------:R-:W-:Y:S01]  /*51fa0*/  ISETP.GE.AND P2, PT, R4, RZ, PT ;  /* 0x000000ff0400720c */ /* 0x000fe20003f46270 */
[----:B------:R0:W-:Y:S01]  /*51fb0*/  STL [R1+0x4e7c], R42 ;  /* 0x004e7c2a01007387 */ /* 0x0001e20000100800 */
[----:B------:R-:W-:Y:S01]  /*51fc0*/  ISETP.GE.AND P1, PT, R2, RZ, PT ;  /* 0x000000ff0200720c */ /* 0x000fe20003f26270 */
[----:B------:R-:W-:Y:S02]  /*51fd0*/  @!P0 VIADD R12, R12, 0x7fe001 ;  /* 0x007fe0010c0c8836 */ /* 0x000fe40000000000 */
[----:B------:R-:W-:Y:S01]  /*51fe0*/  IMAD R3, R3, -0x7fe001, RZ ;  /* 0xff801fff03037824 */ /* 0x000fe200078e02ff */
[----:B------:R-:W-:Y:S04]  /*51ff0*/  STL [R1+0x4e80], R8 ;  /* 0x004e800801007387 */ /* 0x000fe80000100800 */
[----:B------:R1:W-:Y:S01]  /*52000*/  STL [R1+0x4ea0], R40 ;  /* 0x004ea02801007387 */ /* 0x0003e20000100800 */
[----:B------:R-:W-:-:S03]  /*52010*/  IADD3 R44, PT, PT, R44, -R39, R3 ;  /* 0x800000272c2c7210 */ /* 0x000fc60007ffe003 */
[----:B------:R-:W-:Y:S01]  /*52020*/  STL [R1+0x4e84], R16 ;  /* 0x004e841001007387 */ /* 0x000fe20000100800 */
[----:B------:R-:W-:-:S03]  /*52030*/  IMAD.IADD R20, R20, 0x1, R53 ;  /* 0x0000000114147824 */ /* 0x000fc600078e0235 */
[----:B------:R1:W-:Y:S04]  /*52040*/  STL [R1+0x4ea4], R18 ;  /* 0x004ea41201007387 */ /* 0x0003e80000100800 */
[----:B------:R1:W-:Y:S01]  /*52050*/  STL [R1+0x4e88], R12 ;  /* 0x004e880c01007387 */ /* 0x0003e20000100800 */
[----:B------:R-:W-:-:S03]  /*52060*/  IADD3 R26, PT, PT, R21, R26, RZ ;  /* 0x0000001a151a7210 */ /* 0x000fc60007ffe0ff */
[----:B------:R-:W3:Y:S04]  /*52070*/  LDL R39, [R1+0x4f14] ;  /* 0x004f140001277983 */ /* 0x000ee80000100800 */
[----:B------:R-:W3:Y:S01]  /*52080*/  LDL R64, [R1+0x4f34] ;  /* 0x004f340001407983 */ /* 0x000ee20000100800 */
[----:B------:R-:W-:Y:S01]  /*52090*/  ISETP.GT.AND P0, PT, R20, 0x7fe000, PT ;  /* 0x007fe0001400780c */ /* 0x000fe20003f04270 */
[----:B------:R-:W-:Y:S01]  /*520a0*/  @!P2 VIADD R4, R4, 0x7fe001 ;  /* 0x007fe0010404a836 */ /* 0x000fe20000000000 */
[----:B------:R-:W-:Y:S01]  /*520b0*/  IADD3 R15, PT, PT, R23, -R48, RZ ;  /* 0x80000030170f7210 */ /* 0x000fe20007ffe0ff */
[----:B0-----:R-:W3:Y:S01]  /*520c0*/  LDL R42, [R1+0x4f18] ;  /* 0x004f1800012a7983 */ /* 0x001ee20000100800 */
[----:B------:R-:W-:-:S03]  /*520d0*/  @!P1 VIADD R2, R2, 0x7fe001 ;  /* 0x007fe00102029836 */ /* 0x000fc60000000000 */
[----:B------:R-:W3:Y:S01]  /*520e0*/  LDL R51, [R1+0x4f38] ;  /* 0x004f380001337983 */ /* 0x000ee20000100800 */
[----:B------:R-:W-:Y:S01]  /*520f0*/  ISETP.GT.AND P1, PT, R26, 0x7fe000, PT ;  /* 0x007fe0001a00780c */ /* 0x000fe20003f24270 */
[----:B-1----:R-:W-:Y:S01]  /*52100*/  IMAD.WIDE R40, R4, UR5, RZ ;  /* 0x0000000504287c25 */ /* 0x002fe2000f8e02ff */
[----:B------:R-:W-:-:S03]  /*52110*/  ISETP.GE.AND P4, PT, R15, RZ, PT ;  /* 0x000000ff0f00720c */ /* 0x000fc60003f86270 */
[----:B------:R-:W-:-:S04]  /*52120*/  IMAD.WIDE R2, R2, UR5, RZ ;  /* 0x0000000502027c25 */ /* 0x000fc8000f8e02ff */
[----:B------:R-:W-:Y:S02]  /*52130*/  IMAD R45, R40, 0x3802001, RZ ;  /* 0x03802001282d7824 */ /* 0x000fe400078e02ff */
[----:B------:R-:W-:Y:S02]  /*52140*/  IMAD.IADD R18, R23, 0x1, R48 ;  /* 0x0000000117127824 */ /* 0x000fe400078e0230 */
[----:B------:R-:W-:Y:S02]  /*52150*/  IMAD R21, R2, 0x3802001, RZ ;  /* 0x0380200102157824 */ /* 0x000fe400078e02ff */
[----:B------:R-:W-:Y:S01]  /*52160*/  IMAD.HI.U32 R16, R45, -0x7fe001, R40 ;  /* 0xff801fff2d107827 */ /* 0x000fe200078e0028 */
[----:B------:R-:W-:-:S03]  /*52170*/  IADD3 R40, PT, PT, R37, R50, RZ ;  /* 0x0000003225287210 */ /* 0x000fc60007ffe0ff */
[----:B------:R-:W-:Y:S01]  /*52180*/  @P0 VIADD R20, R20, 0xff801fff ;  /* 0xff801fff14140836 */ /* 0x000fe20000000000 */
[----:B------:R-:W-:Y:S01]  /*52190*/  ISETP.GT.AND P0, PT, R18, 0x7fe000, PT ;  /* 0x007fe0001200780c */ /* 0x000fe20003f04270 */
[----:B------:R-:W-:Y:S01]  /*521a0*/  IMAD.HI.U32 R46, R21, -0x7fe001, R2 ;  /* 0xff801fff152e7827 */ /* 0x000fe200078e0002 */
[----:B------:R-:W-:-:S03]  /*521b0*/  SHF.R.S32.HI R2, RZ, 0x1f, R21 ;  /* 0x0000001fff027819 */ /* 0x000fc60000011415 */
[----:B------:R-:W-:Y:S01]  /*521c0*/  @P1 VIADD R26, R26, 0xff801fff ;  /* 0xff801fff1a1a1836 */ /* 0x000fe20000000000 */
[----:B------:R-:W-:Y:S01]  /*521d0*/  ISETP.GT.AND P2, PT, R40, 0x7fe000, PT ;  /* 0x007fe0002800780c */ /* 0x000fe20003f44270 */
[----:B------:R-:W-:Y:S01]  /*521e0*/  @!P4 VIADD R15, R15, 0x7fe001 ;  /* 0x007fe0010f0fc836 */ /* 0x000fe20000000000 */
[----:B------:R-:W-:Y:S01]  /*521f0*/  ISETP.GE.AND P3, PT, R20, RZ, PT ;  /* 0x000000ff1400720c */ /* 0x000fe20003f66270 */
[----:B------:R-:W-:Y:S01]  /*52200*/  IMAD R12, R2, -0x7fe001, RZ ;  /* 0xff801fff020c7824 */ /* 0x000fe200078e02ff */
[----:B------:R-:W-:Y:S01]  /*52210*/  SHF.R.S32.HI R4, RZ, 0x1f, R45 ;  /* 0x0000001fff047819 */ /* 0x000fe2000001142d */
[----:B------:R-:W-:Y:S01]  /*52220*/  IMAD.WIDE R2, R15, UR5, RZ ;  /* 0x000000050f027c25 */ /* 0x000fe2000f8e02ff */
[----:B------:R-:W-:Y:S01]  /*52230*/  ISETP.GE.AND P1, PT, R26, RZ, PT ;  /* 0x000000ff1a00720c */ /* 0x000fe20003f26270 */
[----:B------:R0:W-:Y:S02]  /*52240*/  STL [R1+0x4ea8], R44 ;  /* 0x004ea82c01007387 */ /* 0x0001e40000100800 */
[----:B------:R-:W-:-:S02]  /*52250*/  IMAD R4, R4, -0x7fe001, RZ ;  /* 0xff801fff04047824 */ /* 0x000fc400078e02ff */
[----:B------:R-:W3:Y:S01]  /*52260*/  LDL R8, [R1+0x4f1c] ;  /* 0x004f1c0001087983 */ /* 0x000ee20000100800 */
[----:B------:R-:W-:-:S03]  /*52270*/  IMAD R15, R2, 0x3802001, RZ ;  /* 0x03802001020f7824 */ /* 0x000fc600078e02ff */
[----:B------:R-:W3:Y:S01]  /*52280*/  LDL R53, [R1+0x4f3c] ;  /* 0x004f3c0001357983 */ /* 0x000ee20000100800 */
[----:B------:R-:W-:Y:S01]  /*52290*/  @P0 VIADD R18, R18, 0xff801fff ;  /* 0xff801fff12120836 */ /* 0x000fe20000000000 */
[----:B------:R-:W-:Y:S02]  /*522a0*/  IADD3 R16, PT, PT, R16, -R45, R4 ;  /* 0x8000002d10107210 */ /* 0x000fe40007ffe004 */
[----:B------:R-:W-:Y:S02]  /*522b0*/  @P2 IADD3 R40, PT, PT, R40, -0x7fe001, RZ ;  /* 0xff801fff28282810 */ /* 0x000fe40007ffe0ff */
[----:B------:R-:W-:Y:S01]  /*522c0*/  SHF.R.S32.HI R4, RZ, 0x1f, R15 ;  /* 0x0000001fff047819 */ /* 0x000fe2000001140f */
[----:B------:R-:W-:Y:S01]  /*522d0*/  @!P1 VIADD R26, R26, 0x7fe001 ;  /* 0x007fe0011a1a9836 */ /* 0x000fe20000000000 */
[----:B------:R-:W-:Y:S02]  /*522e0*/  @!P3 IADD3 R20, PT, PT, R20, 0x7fe001, RZ ;  /* 0x007fe0011414b810 */ /* 0x000fe40007ffe0ff */
[----:B------:R-:W-:-:S02]  /*522f0*/  ISETP.GE.AND P0, PT, R18, RZ, PT ;  /* 0x000000ff1200720c */ /* 0x000fc40003f06270 */
[----:B------:R-:W-:Y:S01]  /*52300*/  IADD3 R46, PT, PT, R46, -R21, R12 ;  /* 0x800000152e2e7210 */ /* 0x000fe20007ffe00c */
[----:B0-----:R-:W-:Y:S01]  /*52310*/  IMAD.HI.U32 R44, R15, -0x7fe001, R2 ;  /* 0xff801fff0f2c7827 */ /* 0x001fe200078e0002 */
[----:B------:R-:W-:Y:S01]  /*52320*/  ISETP.GE.AND P1, PT, R40, RZ, PT ;  /* 0x000000ff2800720c */ /* 0x000fe20003f26270 */
[----:B------:R-:W-:Y:S02]  /*52330*/  STL [R1+0x4e8c], R20 ;  /* 0x004e8c1401007387 */ /* 0x000fe40000100800 */
[----:B------:R-:W-:Y:S02]  /*52340*/  IMAD R4, R4, -0x7fe001, RZ ;  /* 0xff801fff04047824 */ /* 0x000fe400078e02ff */
[----:B------:R-:W-:Y:S03]  /*52350*/  STL [R1+0x4eac], R46 ;  /* 0x004eac2e01007387 */ /* 0x000fe60000100800 */
[----:B------:R-:W-:Y:S01]  /*52360*/  IADD3 R44, PT, PT, R44, -R15, R4 ;  /* 0x8000000f2c2c7210 */ /* 0x000fe20007ffe004 */
[----:B------:R-:W-:Y:S01]  /*52370*/  STL [R1+0x4e90], R26 ;  /* 0x004e901a01007387 */ /* 0x000fe20000100800 */
[----:B------:R-:W-:-:S03]  /*52380*/  IMAD.IADD R37, R37, 0x1, -R50 ;  /* 0x0000000125257824 */ /* 0x000fc600078e0a32 */
[----:B------:R0:W-:Y:S04]  /*52390*/  STL [R1+0x4eb0], R16 ;  /* 0x004eb01001007387 */ /* 0x0001e80000100800 */
[----:B------:R-:W3:Y:S04]  /*523a0*/  LDL R12, [R1+0x4f40] ;  /* 0x004f4000010c7983 */ /* 0x000ee80000100800 */
[----:B------:R-:W3:Y:S01]  /*523b0*/  LDL R15, [R1+0x4f60] ;  /* 0x004f6000010f7983 */ /* 0x000ee20000100800 */
[----:B------:R-:W-:Y:S01]  /*523c0*/  @!P0 VIADD R18, R18, 0x7fe001 ;  /* 0x007fe00112128836 */ /* 0x000fe20000000000 */
[----:B------:R-:W-:Y:S01]  /*523d0*/  @!P1 IADD3 R40, PT, PT, R40, 0x7fe001, RZ ;  /* 0x007fe00128289810 */ /* 0x000fe20007ffe0ff */
[----:B------:R-:W-:Y:S01]  /*523e0*/  IMAD.IADD R2, R6, 0x1, -R55 ;  /* 0x0000000106027824 */ /* 0x000fe200078e0a37 */
[----:B------:R-:W-:-:S02]  /*523f0*/  ISETP.GE.AND P3, PT, R37, RZ, PT ;  /* 0x000000ff2500720c */ /* 0x000fc40003f66270 */
[----:B------:R1:W-:Y:S01]  /*52400*/  STL [R1+0x4e94], R18 ;  /* 0x004e941201007387 */ /* 0x0003e20000100800 */
[----:B------:R-:W-:-:S03]  /*52410*/  IMAD.IADD R6, R6, 0x1, R55 ;  /* 0x0000000106067824 */ /* 0x000fc600078e0237 */
[----:B------:R-:W-:Y:S01]  /*52420*/  STL [R1+0x4eb4], R44 ;  /* 0x004eb42c01007387 */ /* 0x000fe20000100800 */
[----:B------:R-:W-:-:S03]  /*52430*/  ISETP.GE.AND P2, PT, R2, RZ, PT ;  /* 0x000000ff0200720c */ /* 0x000fc60003f46270 */
[----:B------:R2:W-:Y:S04]  /*52440*/  STL [R1+0x4e98], R40 ;  /* 0x004e982801007387 */ /* 0x0005e80000100800 */
[----:B0-----:R-:W3:Y:S04]  /*52450*/  LDL R16, [R1+0x4f44] ;  /* 0x004f440001107983 */ /* 0x001ee80000100800 */
[----:B------:R-:W3:Y:S01]  /*52460*/  LDL R55, [R1+0x4f64] ;  /* 0x004f640001377983 */ /* 0x000ee20000100800 */
[----:B------:R-:W-:Y:S01]  /*52470*/  IMAD.IADD R4, R10, 0x1, R13 ;  /* 0x000000010a047824 */ /* 0x000fe200078e020d */
[----:B------:R-:W-:-:S02]  /*52480*/  @!P3 IADD3 R37, PT, PT, R37, 0x7fe001, RZ ;  /* 0x007fe0012525b810 */ /* 0x000fc40007ffe0ff */
[----:B------:R-:W3:Y:S01]  /*52490*/  LDL R63, [R1+0x4f48] ;  /* 0x004f4800013f7983 */ /* 0x000ee20000100800 */
[----:B------:R-:W-:-:S03]  /*524a0*/  ISETP.GT.AND P0, PT, R6, 0x7fe000, PT ;  /* 0x007fe0000600780c */ /* 0x000fc60003f04270 */
[----:B------:R-:W3:Y:S01]  /*524b0*/  LDL R48, [R1+0x4f68] ;  /* 0x004f680001307983 */ /* 0x000ee20000100800 */
[----:B------:R-:W-:Y:S01]  /*524c0*/  ISETP.GT.AND P1, PT, R4, 0x7fe000, PT ;  /* 0x007fe0000400780c */ /* 0x000fe20003f24270 */
[----:B------:R-:W-:Y:S01]  /*524d0*/  IMAD.WIDE R20, R37, UR5, RZ ;  /* 0x0000000525147c25 */ /* 0x000fe2000f8e02ff */
[----:B------:R-:W-:-:S03]  /*524e0*/  IADD3 R10, PT, PT, R10, -R13, RZ ;  /* 0x8000000d0a0a7210 */ /* 0x000fc60007ffe0ff */
[----:B------:R-:W-:Y:S02]  /*524f0*/  @!P2 VIADD R2, R2, 0x7fe001 ;  /* 0x007fe0010202a836 */ /* 0x000fe40000000000 */
[----:B------:R-:W-:Y:S02]  /*52500*/  IMAD.IADD R13, R17, 0x1, -R52 ;  /* 0x00000001110d7824 */ /* 0x000fe400078e0a34 */
[----:B------:R-:W-:Y:S02]  /*52510*/  IMAD R23, R20, 0x3802001, RZ ;  /* 0x0380200114177824 */ /* 0x000fe400078e02ff */
[----:B------:R-:W-:Y:S01]  /*52520*/  IMAD.WIDE R2, R2, UR5, RZ ;  /* 0x0000000502027c25 */ /* 0x000fe2000f8e02ff */
[----:B------:R-:W0:Y:S01]  /*52530*/  LDCU UR4, c[0x3][UR6+-0xb4] ;  /* 0x00ffe980060477ac */ /* 0x000e220008000800 */
[----:B------:R-:W-:Y:S02]  /*52540*/  ISETP.GE.AND P3, PT, R13, RZ, PT ;  /* 0x000000ff0d00720c */ /* 0x000fe40003f66270 */
[----:B------:R-:W-:Y:S01]  /*52550*/  IMAD.HI.U32 R26, R23, -0x7fe001, R20 ;  /* 0xff801fff171a7827 */ /* 0x000fe200078e0014 */
[----:B-1----:R-:W-:-:S03]  /*52560*/  SHF.R.S32.HI R18, RZ, 0x1f, R23 ;  /* 0x0000001fff127819 */ /* 0x002fc60000011417 */
[----:B------:R-:W-:Y:S02]  /*52570*/  @P0 VIADD R6, R6, 0xff801fff ;  /* 0xff801fff06060836 */ /* 0x000fe40000000000 */
[----:B------:R-:W-:Y:S01]  /*52580*/  IMAD R21, R2, 0x3802001, RZ ;  /* 0x0380200102157824 */ /* 0x000fe200078e02ff */
[----:B------:R-:W-:Y:S02]  /*52590*/  @P1 IADD3 R4, PT, PT, R4, -0x7fe001, RZ ;  /* 0xff801fff04041810 */ /* 0x000fe40007ffe0ff */
        /* <DEDUP_REMOVED lines=11> */
[----:B0-----:R-:W-:Y:S01]  /*52650*/  IMAD.WIDE R20, R13, UR4, RZ ;  /* 0x000000040d147c25 */ /* 0x001fe2000f8e02ff */
[----:B------:R-:W-:Y:S02]  /*52660*/  @!P0 IADD3 R6, PT, PT, R6, 0x7fe001, RZ ;  /* 0x007fe00106068810 */ /* 0x000fe40007ffe0ff */
[----:B------:R-:W-:Y:S01]  /*52670*/  ISETP.GT.AND P0, PT, R18, 0x7fe000, PT ;  /* 0x007fe0001200780c */ /* 0x000fe20003f04270 */
[----:B------:R-:W-:Y:S01]  /*52680*/  IMAD R17, R20, 0x3802001, RZ ;  /* 0x0380200114117824 */ /* 0x000fe200078e02ff */
[----:B------:R-:W-:Y:S01]  /*52690*/  @!P1 IADD3 R4, PT, PT, R4, 0x7fe001, RZ ;  /* 0x007fe00104049810 */ /* 0x000fe20007ffe0ff */
[----:B------:R-:W-:Y:S01]  /*526a0*/  STL [R1+0x4eb8], R26 ;  /* 0x004eb81a01007387 */ /* 0x000fe20000100800 */
[----:B------:R-:W-:-:S03]  /*526b0*/  @!P2 VIADD R10, R10, 0x7fe001 ;  /* 0x007fe0010a0aa836 */ /* 0x000fc60000000000 */
        /* <DEDUP_REMOVED lines=13> */
[----:B------:R-:W-:-:S03]  /*52790*/  SHF.R.S32.HI R3, RZ, 0x1f, R13 ;  /* 0x0000001fff037819 */ /* 0x000fc6000001140d */
[----:B------:R-:W-:Y:S01]  /*527a0*/  IMAD.IADD R10, R19, 0x1, -R54 ;  /* 0x00000001130a7824 */ /* 0x000fe200078e0a36 */
[----:B------:R-:W-:Y:S01]  /*527b0*/  SHF.R.S32.HI R2, RZ, 0x1f, R17 ;  /* 0x0000001fff027819 */ /* 0x000fe20000011411 */
[----:B------:R-:W-:-:S03]  /*527c0*/  IMAD R3, R3, -0x7fe001, RZ ;  /* 0xff801fff03037824 */ /* 0x000fc600078e02ff */
[----:B------:R-:W-:Y:S01]  /*527d0*/  ISETP.GE.AND P2, PT, R10, RZ, PT ;  /* 0x000000ff0a00720c */ /* 0x000fe20003f46270 */
[----:B------:R-:W-:Y:S01]  /*527e0*/  IMAD R2, R2, -0x7fe001, RZ ;  /* 0xff801fff02027824 */ /* 0x000fe200078e02ff */
[----:B------:R-:W-:Y:S02]  /*527f0*/  IADD3 R44, PT, PT, R44, -R13, R3 ;  /* 0x8000000d2c2c7210 */ /* 0x000fe40007ffe003 */
[----:B------:R-:W-:Y:S02]  /*52800*/  @!P1 IADD3 R18, PT, PT, R18, 0x7fe001, RZ ;  /* 0x007fe00112129810 */ /* 0x000fe40007ffe0ff */
[----:B------:R-:W-:Y:S01]  /*52810*/  IADD3 R40, PT, PT, R40, -R17, R2 ;  /* 0x8000001128287210 */ /* 0x000fe20007ffe002 */
[----:B------:R-:W-:Y:S01]  /*52820*/  STL [R1+0x4ee0], R44 ;  /* 0x004ee02c01007387 */ /* 0x000fe20000100800 */
[C---:B------:R-:W-:Y:S01]  /*52830*/  IADD3 R20, PT, PT, R22.reuse, R57, RZ ;  /* 0x0000003916147210 */ /* 0x040fe20007ffe0ff */
[----:B------:R-:W-:Y:S02]  /*52840*/  IMAD.IADD R6, R19, 0x1, R54 ;  /* 0x0000000113067824 */ /* 0x000fe400078e0236 */
[----:B------:R-:W-:Y:S01]  /*52850*/  IMAD.IADD R22, R22, 0x1, -R57 ;  /* 0x0000000116167824 */ /* 0x000fe200078e0a39 */
[----:B------:R0:W-:Y:S01]  /*52860*/  STL [R1+0x4ec4], R18 ;  /* 0x004ec41201007387 */ /* 0x0001e20000100800 */
[----:B-1----:R-:W-:-:S02]  /*52870*/  IMAD.IADD R4, R25, 0x1, R36 ;  /* 0x0000000119047824 */ /* 0x002fc400078e0224 */
[----:B------:R-:W-:Y:S01]  /*52880*/  IMAD.IADD R36, R25, 0x1, -R36 ;  /* 0x0000000119247824 */ /* 0x000fe200078e0a24 */
[----:B------:R1:W-:Y:S01]  /*52890*/  STL [R1+0x4ee4], R40 ;  /* 0x004ee42801007387 */ /* 0x0003e20000100800 */
[----:B------:R-:W-:-:S03]  /*528a0*/  @!P2 VIADD R10, R10, 0x7fe001 ;  /* 0x007fe0010a0aa836 */ /* 0x000fc60000000000 */
[----:B------:R-:W2:Y:S01]  /*528b0*/  LDL R25, [R1+0x4f54] ;  /* 0x004f540001197983 */ /* 0x000ea20000100800 */
[----:B------:R-:W-:-:S03]  /*528c0*/  ISETP.GT.AND P0, PT, R6, 0x7fe000, PT ;  /* 0x007fe0000600780c */ /* 0x000fc60003f04270 */
[----:B------:R-:W2:Y:S01]  /*528d0*/  LDL R52, [R1+0x4f74] ;  /* 0x004f740001347983 */ /* 0x000ea20000100800 */
[----:B------:R-:W-:Y:S01]  /*528e0*/  ISETP.GE.AND P3, PT, R22, RZ, PT ;  /* 0x000000ff1600720c */ /* 0x000fe20003f66270 */
[----:B------:R-:W-:-:S04]  /*528f0*/  IMAD.WIDE R2, R10, UR4, RZ ;  /* 0x000000040a027c25 */ /* 0x000fc8000f8e02ff */
[----:B------:R-:W-:Y:S01]  /*52900*/  IMAD R17, R2, 0x3802001, RZ ;  /* 0x0380200102117824 */ /* 0x000fe200078e02ff */
[----:B------:R-:W-:-:S03]  /*52910*/  ISETP.GT.AND P1, PT, R20, 0x7fe000, PT ;  /* 0x007fe0001400780c */ /* 0x000fc60003f24270 */
[----:B------:R-:W-:Y:S02]  /*52920*/  IMAD.HI.U32 R46, R17, -0x7fe001, R2 ;  /* 0xff801fff112e7827 */ /* 0x000fe400078e0002 */
[----:B------:R-:W2:Y:S01]  /*52930*/  LDL R3, [R1+0x4f58] ;  /* 0x004f580001037983 */ /* 0x000ea20000100800 */
[----:B------:R-:W-:-:S03]  /*52940*/  ISETP.GT.AND P2, PT, R4, 0x7fe000, PT ;  /* 0x007fe0000400780c */ /* 0x000fc60003f44270 */
[----:B------:R-:W2:Y:S01]  /*52950*/  LDL R2, [R1+0x4f78] ;  /* 0x004f780001027983 */ /* 0x000ea20000100800 */
[----:B------:R-:W-:Y:S01]  /*52960*/  @P0 IADD3 R6, PT, PT, R6, -0x7fe001, RZ ;  /* 0xff801fff06060810 */ /* 0x000fe20007ffe0ff */
[----:B------:R-:W-:-:S03]  /*52970*/  @!P3 VIADD R22, R22, 0x7fe001 ;  /* 0x007fe0011616b836 */ /* 0x000fc60000000000 */
[----:B------:R-:W-:Y:S01]  /*52980*/  ISETP.GE.AND P0, PT, R6, RZ, PT ;  /* 0x000000ff0600720c */ /* 0x000fe20003f06270 */
[----:B0-----:R-:W-:Y:S01]  /*52990*/  IMAD.WIDE R18, R22, UR4, RZ ;  /* 0x0000000416127c25 */ /* 0x001fe2000f8e02ff */
[----:B------:R-:W-:-:S03]  /*529a0*/  IADD3 R13, PT, PT, R27, -R56, RZ ;  /* 0x800000381b0d7210 */ /* 0x000fc60007ffe0ff */
[----:B------:R-:W-:Y:S01]  /*529b0*/  IMAD R37, R18, 0x3802001, RZ ;  /* 0x0380200112257824 */ /* 0x000fe200078e02ff */
[----:B------:R-:W-:Y:S01]  /*529c0*/  ISETP.GE.AND P3, PT, R36, RZ, PT ;  /* 0x000000ff2400720c */ /* 0x000fe20003f66270 */
[----:B------:R-:W-:Y:S01]  /*529d0*/  @P1 VIADD R20, R20, 0xff801fff ;  /* 0xff801fff14141836 */ /* 0x000fe20000000000 */
[----:B------:R-:W-:Y:S01]  /*529e0*/  ISETP.GE.AND P4, PT, R13, RZ, PT ;  /* 0x000000ff0d00720c */ /* 0x000fe20003f86270 */
[----:B------:R-:W-:Y:S02]  /*529f0*/  @P2 VIADD R4, R4, 0xff801fff ;  /* 0xff801fff04042836 */ /* 0x000fe40000000000 */
[----:B-1----:R-:W-:Y:S01]  /*52a00*/  IMAD.HI.U32 R40, R37, -0x7fe001, R18 ;  /* 0xff801fff25287827 */ /* 0x002fe200078e0012 */
[----:B------:R-:W-:-:S03]  /*52a10*/  SHF.R.S32.HI R10, RZ, 0x1f, R17 ;  /* 0x0000001fff0a7819 */ /* 0x000fc60000011411 */
[----:B------:R-:W-:Y:S01]  /*52a20*/  IMAD.IADD R18, R27, 0x1, R56 ;  /* 0x000000011b127824 */ /* 0x000fe200078e0238 */
[----:B------:R-:W-:Y:S01]  /*52a30*/  ISETP.GE.AND P1, PT, R20, RZ, PT ;  /* 0x000000ff1400720c */ /* 0x000fe20003f26270 */
[----:B------:R-:W-:Y:S01]  /*52a40*/  @!P0 VIADD R6, R6, 0x7fe001 ;  /* 0x007fe00106068836 */ /* 0x000fe20000000000 */
[----:B------:R-:W-:Y:S02]  /*52a50*/  ISETP.GE.AND P2, PT, R4, RZ, PT ;  /* 0x000000ff0400720c */ /* 0x000fe40003f46270 */
[----:B------:R-:W-:Y:S01]  /*52a60*/  SHF.R.S32.HI R22, RZ, 0x1f, R37 ;  /* 0x0000001fff167819 */ /* 0x000fe20000011425 */
[----:B------:R-:W-:Y:S01]  /*52a70*/  IMAD R10, R10, -0x7fe001, RZ ;  /* 0xff801fff0a0a7824 */ /* 0x000fe200078e02ff */
[----:B------:R-:W-:Y:S01]  /*52a80*/  ISETP.GT.AND P0, PT, R18, 0x7fe000, PT ;  /* 0x007fe0001200780c */ /* 0x000fe20003f04270 */
[----:B------:R-:W-:Y:S02]  /*52a90*/  @!P3 VIADD R36, R36, 0x7fe001 ;  /* 0x007fe0012424b836 */ /* 0x000fe40000000000 */
[----:B------:R-:W-:Y:S01]  /*52aa0*/  IMAD R22, R22, -0x7fe001, RZ ;  /* 0xff801fff16167824 */ /* 0x000fe200078e02ff */
[----:B------:R-:W-:Y:S01]  /*52ab0*/  IADD3 R10, PT, PT, R46, -R17, R10 ;  /* 0x800000112e0a7210 */ /* 0x000fe20007ffe00a */
[----:B----4-:R-:W-:-:S02]  /*52ac0*/  IMAD.IADD R17, R43, 0x1, -R58 ;  /* 0x000000012b117824 */ /* 0x010fc400078e0a3a */
[----:B------:R-:W-:Y:S01]  /*52ad0*/  @!P4 VIADD R13, R13, 0x7fe001 ;  /* 0x007fe0010d0dc836 */ /* 0x000fe20000000000 */
[----:B------:R-:W-:Y:S01]  /*52ae0*/  IADD3 R22, PT, PT, R40, -R37, R22 ;  /* 0x8000002528167210 */ /* 0x000fe20007ffe016 */
[----:B------:R-:W-:Y:S01]  /*52af0*/  IMAD.WIDE R36, R36, UR4, RZ ;  /* 0x0000000424247c25 */ /* 0x000fe2000f8e02ff */
[----:B------:R-:W-:Y:S01]  /*52b00*/  @!P1 IADD3 R20, PT, PT, R20, 0x7fe001, RZ ;  /* 0x007fe00114149810 */ /* 0x000fe20007ffe0ff */
[----:B------:R5:W-:Y:S01]  /*52b10*/  STL [R1+0x4ec8], R6 ;  /* 0x004ec80601007387 */ /* 0x000be20000100800 */
[----:B------:R-:W-:Y:S01]  /*52b20*/  @!P2 IADD3 R4, PT, PT, R4, 0x7fe001, RZ ;  /* 0x007fe0010404a810 */ /* 0x000fe20007ffe0ff */
[----:B------:R-:W-:Y:S01]  /*52b30*/  IMAD.WIDE R40, R13, UR4, RZ ;  /* 0x000000040d287c25 */ /* 0x000fe2000f8e02ff */
[----:B------:R-:W-:Y:S01]  /*52b40*/  ISETP.GE.AND P1, PT, R17, RZ, PT ;  /* 0x000000ff1100720c */ /* 0x000fe20003f26270 */
[----:B------:R0:W-:Y:S01]  /*52b50*/  STL [R1+0x4ee8], R10 ;  /* 0x004ee80a01007387 */ /* 0x0001e20000100800 */
[----:B------:R-:W-:Y:S01]  /*52b60*/  @P0 IADD3 R18, PT, PT, R18, -0x7fe001, RZ ;  /* 0xff801fff12120810 */ /* 0x000fe20007ffe0ff */
[----:B------:R-:W-:-:S02]  /*52b70*/  IMAD R19, R36, 0x3802001, RZ ;  /* 0x0380200124137824 */ /* 0x000fc400078e02ff */
[----:B------:R1:W-:Y:S01]  /*52b80*/  STL [R1+0x4ecc], R20 ;  /* 0x004ecc1401007387 */ /* 0x0003e20000100800 */
[----:B------:R-:W-:Y:S01]  /*52b90*/  IMAD R27, R40, 0x3802001, RZ ;  /* 0x03802001281b7824 */ /* 0x000fe200078e02ff */
[----:B------:R-:W-:Y:S02]  /*52ba0*/  ISETP.GE.AND P2, PT, R18, RZ, PT ;  /* 0x000000ff1200720c */ /* 0x000fe40003f46270 */
[----:B------:R-:W-:Y:S01]  /*52bb0*/  STL [R1+0x4eec], R22 ;  /* 0x004eec1601007387 */ /* 0x000fe20000100800 */
[----:B------:R-:W-:-:S03]  /*52bc0*/  SHF.R.S32.HI R13, RZ, 0x1f, R19 ;  /* 0x0000001fff0d7819 */ /* 0x000fc60000011413 */
[----:B------:R4:W-:Y:S01]  /*52bd0*/  STL [R1+0x4ed0], R4 ;  /* 0x004ed00401007387 */ /* 0x0009e20000100800 */
[----:B-----5:R-:W-:-:S03]  /*52be0*/  IMAD.IADD R6, R7, 0x1, -R60 ;  /* 0x0000000107067824 */ /* 0x020fc600078e0a3c */
[----:B0-----:R-:W5:Y:S01]  /*52bf0*/  LDL R10, [R1+0x4f5c] ;  /* 0x004f5c00010a7983 */ /* 0x001f620000100800 */
[----:B-1----:R-:W-:-:S03]  /*52c00*/  IMAD.HI.U32 R20, R19, -0x7fe001, R36 ;  /* 0xff801fff13147827 */ /* 0x002fc600078e0024 */
[----:B------:R-:W5:Y:S01]  /*52c10*/  LDL R57, [R1+0x4f7c] ;  /* 0x004f7c0001397983 */ /* 0x000f620000100800 */
[----:B------:R-:W-:Y:S01]  /*52c20*/  IMAD.IADD R36, R43, 0x1, R58 ;  /* 0x000000012b247824 */ /* 0x000fe200078e023a */
[----:B----4-:R-:W-:Y:S02]  /*52c30*/  IADD3 R4, PT, PT, R7, R60, RZ ;  /* 0x0000003c07047210 */ /* 0x010fe40007ffe0ff */
[----:B------:R-:W-:Y:S01]  /*52c40*/  SHF.R.S32.HI R7, RZ, 0x1f, R27 ;  /* 0x0000001fff077819 */ /* 0x000fe2000001141b */
[----:B------:R-:W-:Y:S01]  /*52c50*/  IMAD R22, R13, -0x7fe001, RZ ;  /* 0xff801fff0d167824 */ /* 0x000fe200078e02ff */
[----:B------:R-:W4:Y:S01]  /*52c60*/  LDL R66, [R1+0x4f80] ;  /* 0x004f800001427983 */ /* 0x000f220000100800 */
[----:B------:R-:W-:Y:S01]  /*52c70*/  ISETP.GE.AND P3, PT, R6, RZ, PT ;  /* 0x000000ff0600720c */ /* 0x000fe20003f66270 */
[----:B------:R-:W-:Y:S01]  /*52c80*/  @!P1 VIADD R17, R17, 0x7fe001 ;  /* 0x007fe00111119836 */ /* 0x000fe20000000000 */
[----:B------:R-:W-:Y:S01]  /*52c90*/  ISETP.GT.AND P1, PT, R36, 0x7fe000, PT ;  /* 0x007fe0002400780c */ /* 0x000fe20003f24270 */
[----:B------:R-:W4:Y:S01]  /*52ca0*/  LDL R13, [R1+0x4fa0] ;  /* 0x004fa000010d7983 */ /* 0x000f220000100800 */
[----:B------:R-:W-:Y:S01]  /*52cb0*/  IMAD.HI.U32 R44, R27, -0x7fe001, R40 ;  /* 0xff801fff1b2c7827 */ /* 0x000fe200078e0028 */
[----:B------:R-:W-:-:S03]  /*52cc0*/  IADD3 R22, PT, PT, R20, -R19, R22 ;  /* 0x8000001314167210 */ /* 0x000fc60007ffe016 */
[----:B------:R-:W-:Y:S01]  /*52cd0*/  IMAD R7, R7, -0x7fe001, RZ ;  /* 0xff801fff07077824 */ /* 0x000fe200078e02ff */
[----:B------:R-:W-:Y:S01]  /*52ce0*/  ISETP.GT.AND P0, PT, R4, 0x7fe000, PT ;  /* 0x007fe0000400780c */ /* 0x000fe20003f04270 */
[----:B------:R-:W-:-:S03]  /*52cf0*/  @!P2 VIADD R18, R18, 0x7fe001 ;  /* 0x007fe0011212a836 */ /* 0x000fc60000000000 */
[----:B------:R-:W-:Y:S01]  /*52d00*/  IADD3 R20, PT, PT, R44, -R27, R7 ;  /* 0x8000001b2c147210 */ /* 0x000fe20007ffe007 */
[----:B------:R-:W-:Y:S01]  /*52d10*/  STL [R1+0x4ef0], R22 ;  /* 0x004ef01601007387 */ /* 0x000fe20000100800 */
[----:B------:R-:W-:-:S03]  /*52d20*/  IMAD.WIDE R40, R17, UR4, RZ ;  /* 0x0000000411287c25 */ /* 0x000fc6000f8e02ff */
[----:B------:R0:W-:Y:S01]  /*52d30*/  STL [R1+0x4ed4], R18 ;  /* 0x004ed41201007387 */ /* 0x0001e20000100800 */
[----:B------:R-:W-:-:S03]  /*52d40*/  @!P3 IADD3 R6, PT, PT, R6, 0x7fe001, RZ ;  /* 0x007fe0010606b810 */ /* 0x000fc60007ffe0ff */
[----:B------:R1:W-:Y:S01]  /*52d50*/  STL [R1+0x4ef4], R20 ;  /* 0x004ef41401007387 */ /* 0x0003e20000100800 */
[----:B------:R-:W-:-:S03]  /*52d60*/  @P1 VIADD R36, R36, 0xff801fff ;  /* 0xff801fff24241836 */ /* 0x000fc60000000000 */
[----:B------:R-:W4:Y:S04]  /*52d70*/  LDL R17, [R1+0x4f84] ;  /* 0x004f840001117983 */ /* 0x000f280000100800 */
[----:B------:R-:W4:Y:S01]  /*52d80*/  LDL R46, [R1+0x4fa4] ;  /* 0x004fa400012e7983 */ /* 0x000f220000100800 */
[----:B------:R-:W-:-:S04]  /*52d90*/  IMAD.WIDE R6, R6, UR4, RZ ;  /* 0x0000000406067c25 */ /* 0x000fc8000f8e02ff */
[----:B------:R-:W-:Y:S01]  /*52da0*/  @P0 VIADD R4, R4, 0xff801fff ;  /* 0xff801fff04040836 */ /* 0x000fe20000000000 */
[----:B------:R-:W-:Y:S01]  /*52db0*/  ISETP.GE.AND P0, PT, R36, RZ, PT ;  /* 0x000000ff2400720c */ /* 0x000fe20003f06270 */
[----:B------:R-:W-:Y:S02]  /*52dc0*/  IMAD R19, R40, 0x3802001, RZ ;  /* 0x0380200128137824 */ /* 0x000fe400078e02ff */
[----:B------:R-:W-:Y:S01]  /*52dd0*/  IMAD R27, R6, 0x3802001, RZ ;  /* 0x03802001061b7824 */ /* 0x000fe200078e02ff */
[----:B------:R-:W-:Y:S02]  /*52de0*/  ISETP.GE.AND P1, PT, R4, RZ, PT ;  /* 0x000000ff0400720c */ /* 0x000fe40003f26270 */
[----:B0-----:R-:W-:Y:S01]  /*52df0*/  SHF.R.S32.HI R18, RZ, 0x1f, R19 ;  /* 0x0000001fff127819 */ /* 0x001fe20000011413 */
[----:B------:R-:W-:Y:S01]  /*52e00*/  IMAD.HI.U32 R44, R27, -0x7fe001, R6 ;  /* 0xff801fff1b2c7827 */ /* 0x000fe200078e0006 */
[C---:B------:R-:W-:Y:S02]  /*52e10*/  IADD3 R6, PT, PT, R9.reuse, -R14, RZ ;  /* 0x8000000e09067210 */ /* 0x040fe40007ffe0ff */
[----:B------:R-:W-:Y:S01]  /*52e20*/  SHF.R.S32.HI R7, RZ, 0x1f, R27 ;  /* 0x0000001fff077819 */ /* 0x000fe2000001141b */
[----:B------:R-:W-:-:S02]  /*52e30*/  IMAD.IADD R14, R9, 0x1, R14 ;  /* 0x00000001090e7824 */ /* 0x000fc400078e020e */
[----:B------:R-:W-:-:S04]  /*52e40*/  IMAD.HI.U32 R40, R19, -0x7fe001, R40 ;  /* 0xff801fff13287827 */ /* 0x000fc800078e0028 */
[----:B------:R-:W-:Y:S02]  /*52e50*/  IMAD R18, R18, -0x7fe001, RZ ;  /* 0xff801fff12127824 */ /* 0x000fe400078e02ff */
[----:B------:R-:W-:Y:S01]  /*52e60*/  @!P0 VIADD R36, R36, 0x7fe001 ;  /* 0x007fe00124248836 */ /* 0x000fe20000000000 */
[----:B------:R-:W-:Y:S01]  /*52e70*/  ISETP.GT.AND P0, PT, R14, 0x7fe000, PT ;  /* 0x007fe0000e00780c */ /* 0x000fe20003f04270 */
[----:B------:R-:W-:Y:S01]  /*52e80*/  IMAD R7, R7, -0x7fe001, RZ ;  /* 0xff801fff07077824 */ /* 0x000fe200078e02ff */
[----:B------:R-:W-:Y:S01]  /*52e90*/  IADD3 R40, PT, PT, R40, -R19, R18 ;  /* 0x8000001328287210 */ /* 0x000fe20007ffe012 */
[C-C-:B---3--:R-:W-:Y:S01]  /*52ea0*/  IMAD.IADD R22, R11.reuse, 0x1, -R62.reuse ;  /* 0x000000010b167824 */ /* 0x148fe200078e0a3e */
[----:B------:R-:W-:Y:S02]  /*52eb0*/  @!P1 IADD3 R4, PT, PT, R4, 0x7fe001, RZ ;  /* 0x007fe00104049810 */ /* 0x000fe40007ffe0ff */
[----:B------:R-:W-:Y:S01]  /*52ec0*/  IADD3 R44, PT, PT, R44, -R27, R7 ;  /* 0x8000001b2c2c7210 */ /* 0x000fe20007ffe007 */
[----:B------:R0:W-:Y:S01]  /*52ed0*/  STL [R1+0x4ed8], R36 ;  /* 0x004ed82401007387 */ /* 0x0001e20000100800 */
[----:B------:R-:W-:Y:S01]  /*52ee0*/  ISETP.GE.AND P3, PT, R22, RZ, PT ;  /* 0x000000ff1600720c */ /* 0x000fe20003f66270 */
[----:B------:R-:W3:Y:S01]  /*52ef0*/  LDCU UR4, c[0x3][UR6+-0xb8] ;  /* 0x00ffe900060477ac */ /* 0x000ee20008000800 */
[----:B------:R-:W-:Y:S01]  /*52f00*/  ISETP.GE.AND P2, PT, R6, RZ, PT ;  /* 0x000000ff0600720c */ /* 0x000fe20003f46270 */
[----:B------:R-:W-:Y:S01]  /*52f10*/  STL [R1+0x4ef8], R40 ;  /* 0x004ef82801007387 */ /* 0x000fe20000100800 */
[----:B-1----:R-:W-:-:S03]  /*52f20*/  IMAD.IADD R20, R11, 0x1, R62 ;  /* 0x000000010b147824 */ /* 0x002fc600078e023e */
[----:B------:R1:W-:Y:S01]  /*52f30*/  STL [R1+0x4edc], R4 ;  /* 0x004edc0401007387 */ /* 0x0003e20000100800 */
[----:B------:R-:W-:-:S03]  /*52f40*/  @P0 IADD3 R14, PT, PT, R14, -0x7fe001, RZ ;  /* 0xff801fff0e0e0810 */ /* 0x000fc60007ffe0ff */
[----:B------:R1:W-:Y:S01]  /*52f50*/  STL [R1+0x4efc], R44 ;  /* 0x004efc2c01007387 */ /* 0x0003e20000100800 */
[----:B------:R-:W-:-:S03]  /*52f60*/  ISETP.GT.AND P0, PT, R20, 0x7fe000, PT ;  /* 0x007fe0001400780c */ /* 0x000fc60003f04270 */
[----:B------:R-:W4:Y:S04]  /*52f70*/  LDL R18, [R1+0x4f88] ;  /* 0x004f880001127983 */ /* 0x000f280000100800 */
[----:B------:R-:W4:Y:S01]  /*52f80*/  LDL R59, [R1+0x4fa8] ;  /* 0x004fa800013b7983 */ /* 0x000f220000100800 */
[----:B------:R-:W-:Y:S01]  /*52f90*/  IMAD.IADD R9, R24, 0x1, -R47 ;  /* 0x0000000118097824 */ /* 0x000fe200078e0a2f */
[----:B------:R-:W-:Y:S01]  /*52fa0*/  @!P2 IADD3 R6, PT, PT, R6, 0x7fe001, RZ ;  /* 0x007fe0010606a810 */ /* 0x000fe20007ffe0ff */
[----:B------:R-:W-:Y:S01]  /*52fb0*/  @!P3 VIADD R22, R22, 0x7fe001 ;  /* 0x007fe0011616b836 */ /* 0x000fe20000000000 */
[----:B------:R-:W4:Y:S02]  /*52fc0*/  LDL R19, [R1+0x4f8c] ;  /* 0x004f8c0001137983 */ /* 0x000f240000100800 */
[----:B------:R-:W-:-:S02]  /*52fd0*/  ISETP.GE.AND P3, PT, R9, RZ, PT ;  /* 0x000000ff0900720c */ /* 0x000fc40003f66270 */
[----:B------:R-:W4:Y:S01]  /*52fe0*/  LDL R54, [R1+0x4fac] ;  /* 0x004fac0001367983 */ /* 0x000f220000100800 */
[----:B---3--:R-:W-:-:S03]  /*52ff0*/  IMAD.WIDE R6, R6, UR4, RZ ;  /* 0x0000000406067c25 */ /* 0x008fc6000f8e02ff */
[----:B------:R-:W3:Y:S01]  /*53000*/  LDL R62, [R1+0x4f90] ;  /* 0x004f9000013e7983 */ /* 0x000ee20000100800 */
[----:B------:R-:W-:Y:S02]  /*53010*/  @P0 VIADD R20, R20, 0xff801fff ;  /* 0xff801fff14140836 */ /* 0x000fe40000000000 */
[----:B0-----:R-:W-:Y:S01]  /*53020*/  IMAD.WIDE R36, R22, UR4, RZ ;  /* 0x0000000416247c25 */ /* 0x001fe2000f8e02ff */
[----:B------:R-:W-:Y:S01]  /*53030*/  ISETP.GE.AND P2, PT, R14, RZ, PT ;  /* 0x000000ff0e00720c */ /* 0x000fe20003f46270 */
[----:B------:R-:W3:Y:S02]  /*53040*/  LDL R27, [R1+0x4fb0] ;  /* 0x004fb000011b7983 */ /* 0x000ee40000100800 */
[----:B------:R-:W-:Y:S02]  /*53050*/  IMAD R41, R6, 0x3802001, RZ ;  /* 0x0380200106297824 */ /* 0x000fe400078e02ff */
[----:B------:R-:W-:Y:S02]  /*53060*/  IMAD.IADD R24, R24, 0x1, R47 ;  /* 0x0000000118187824 */ /* 0x000fe400078e022f */
[----:B-1----:R-:W-:Y:S01]  /*53070*/  IMAD.IADD R4, R38, 0x1, -R49 ;  /* 0x0000000126047824 */ /* 0x002fe200078e0a31 */
[----:B------:R-:W-:Y:S01]  /*53080*/  ISETP.GE.AND P0, PT, R20, RZ, PT ;  /* 0x000000ff1400720c */ /* 0x000fe20003f06270 */
[----:B------:R-:W-:Y:S01]  /*53090*/  IMAD R43, R36, 0x3802001, RZ ;  /* 0x03802001242b7824 */ /* 0x000fe200078e02ff */
[----:B------:R-:W-:-:S02]  /*530a0*/  @!P3 IADD3 R9, PT, PT, R9, 0x7fe001, RZ ;  /* 0x007fe0010909b810 */ /* 0x000fc40007ffe0ff */
[----:B------:R-:W-:Y:S02]  /*530b0*/  ISETP.GT.AND P1, PT, R24, 0x7fe000, PT ;  /* 0x007fe0001800780c */ /* 0x000fe40003f24270 */
[----:B------:R-:W-:Y:S02]  /*530c0*/  ISETP.GE.AND P3, PT, R4, RZ, PT ;  /* 0x000000ff0400720c */ /* 0x000fe40003f66270 */
[----:B------:R-:W-:Y:S02]  /*530d0*/  SHF.R.S32.HI R22, RZ, 0x1f, R41 ;  /* 0x0000001fff167819 */ /* 0x000fe40000011429 */
[----:B------:R-:W-:Y:S01]  /*530e0*/  SHF.R.S32.HI R11, RZ, 0x1f, R43 ;  /* 0x0000001fff0b7819 */ /* 0x000fe2000001142b */
[----:B------:R-:W-:Y:S01]  /*530f0*/  IMAD.HI.U32 R40, R41, -0x7fe001, R6 ;  /* 0xff801fff29287827 */ /* 0x000fe200078e0006 */
[----:B------:R-:W-:-:S03]  /*53100*/  IADD3 R38, PT, PT, R38, R49, RZ ;  /* 0x0000003126267210 */ /* 0x000fc60007ffe0ff */
[----:B------:R-:W-:Y:S02]  /*53110*/  IMAD R22, R22, -0x7fe001, RZ ;  /* 0xff801fff16167824 */ /* 0x000fe400078e02ff */
[----:B------:R-:W-:-:S04]  /*53120*/  IMAD.HI.U32 R36, R43, -0x7fe001, R36 ;  /* 0xff801fff2b247827 */ /* 0x000fc800078e0024 */
[----:B------:R-:W-:Y:S01]  /*53130*/  IMAD R11, R11, -0x7fe001, RZ ;  /* 0xff801fff0b0b7824 */ /* 0x000fe200078e02ff */
[----:B------:R-:W-:Y:S01]  /*53140*/  IADD3 R40, PT, PT, R40, -R41, R22 ;  /* 0x8000002928287210 */ /* 0x000fe20007ffe016 */
[----:B------:R-:W-:-:S04]  /*53150*/  IMAD.WIDE R6, R9, UR4, RZ ;  /* 0x0000000409067c25 */ /* 0x000fc8000f8e02ff */
[----:B------:R-:W-:Y:S02]  /*53160*/  @!P2 VIADD R14, R14, 0x7fe001 ;  /* 0x007fe0010e0ea836 */ /* 0x000fe40000000000 */
[----:B------:R-:W-:Y:S01]  /*53170*/  @!P0 VIADD R20, R20, 0x7fe001 ;  /* 0x007fe00114148836 */ /* 0x000fe20000000000 */
[----:B------:R-:W-:Y:S01]  /*53180*/  ISETP.GT.AND P0, PT, R38, 0x7fe000, PT ;  /* 0x007fe0002600780c */ /* 0x000fe20003f04270 */
[----:B------:R-:W-:Y:S01]  /*53190*/  IMAD R9, R6, 0x3802001, RZ ;  /* 0x0380200106097824 */ /* 0x000fe200078e02ff */
[----:B------:R-:W-:Y:S01]  /*531a0*/  IADD3 R36, PT, PT, R36, -R43, R11 ;  /* 0x8000002b24247210 */ /* 0x000fe20007ffe00b */
[----:B------:R-:W-:Y:S01]  /*531b0*/  @P1 VIADD R24, R24, 0xff801fff ;  /* 0xff801fff18181836 */ /* 0x000fe20000000000 */
[----:B------:R0:W-:Y:S01]  /*531c0*/  STL [R1+0x4f00], R14 ;  /* 0x004f000e01007387 */ /* 0x0001e20000100800 */
[----:B------:R-:W-:-:S03]  /*531d0*/  @!P3 VIADD R4, R4, 0x7fe001 ;  /* 0x007fe0010404b836 */ /* 0x000fc60000000000 */
[----:B------:R-:W-:Y:S01]  /*531e0*/  STL [R1+0x4f20], R40 ;  /* 0x004f202801007387 */ /* 0x000fe20000100800 */
[----:B------:R-:W-:Y:S01]  /*531f0*/  IMAD.HI.U32 R22, R9, -0x7fe001, R6 ;  /* 0xff801fff09167827 */ /* 0x000fe200078e0006 */
[----:B------:R-:W-:Y:S02]  /*53200*/  IADD3 R6, PT, PT, R5, -R0, RZ ;  /* 0x8000000005067210 */ /* 0x000fe40007ffe0ff */
[----:B------:R1:W-:Y:S01]  /*53210*/  STL [R1+0x4f04], R20 ;  /* 0x004f041401007387 */ /* 0x0003e20000100800 */
[----:B------:R-:W-:Y:S01]  /*53220*/  IMAD.WIDE R44, R4, UR4, RZ ;  /* 0x00000004042c7c25 */ /* 0x000fe2000f8e02ff */
[----:B------:R-:W-:Y:S02]  /*53230*/  ISETP.GE.AND P1, PT, R24, RZ, PT ;  /* 0x000000ff1800720c */ /* 0x000fe40003f26270 */
[----:B------:R-:W-:Y:S01]  /*53240*/  STL [R1+0x4f24], R36 ;  /* 0x004f242401007387 */ /* 0x000fe20000100800 */
[----:B------:R-:W-:-:S03]  /*53250*/  SHF.R.S32.HI R7, RZ, 0x1f, R9 ;  /* 0x0000001fff077819 */ /* 0x000fc60000011409 */
[----:B------:R-:W3:Y:S01]  /*53260*/  LDL R37, [R1+0x4f94] ;  /* 0x004f940001257983 */ /* 0x000ee20000100800 */
[----:B0-----:R-:W-:-:S03]  /*53270*/  IMAD R14, R44, 0x3802001, RZ ;  /* 0x038020012c0e7824 */ /* 0x001fc600078e02ff */
[----:B------:R-:W3:Y:S01]  /*53280*/  LDL R56, [R1+0x4fb4] ;  /* 0x004fb40001387983 */ /* 0x000ee20000100800 */
[----:B------:R-:W-:Y:S01]  /*53290*/  ISETP.GE.AND P2, PT, R6, RZ, PT ;  /* 0x000000ff0600720c */ /* 0x000fe20003f46270 */
[----:B------:R-:W-:Y:S01]  /*532a0*/  @P0 VIADD R38, R38, 0xff801fff ;  /* 0xff801fff26260836 */ /* 0x000fe20000000000 */
[----:B------:R-:W-:Y:S01]  /*532b0*/  SHF.R.S32.HI R4, RZ, 0x1f, R14 ;  /* 0x0000001fff047819 */ /* 0x000fe2000001140e */
[----:B------:R-:W-:Y:S01]  /*532c0*/  IMAD R7, R7, -0x7fe001, RZ ;  /* 0xff801fff07077824 */ /* 0x000fe200078e02ff */
[----:B------:R-:W-:Y:S02]  /*532d0*/  @!P1 IADD3 R24, PT, PT, R24, 0x7fe001, RZ ;  /* 0x007fe00118189810 */ /* 0x000fe40007ffe0ff */
[----:B------:R-:W-:Y:S01]  /*532e0*/  ISETP.GE.AND P0, PT, R38, RZ, PT ;  /* 0x000000ff2600720c */ /* 0x000fe20003f06270 */
[----:B------:R-:W-:Y:S01]  /*532f0*/  IMAD R4, R4, -0x7fe001, RZ ;  /* 0xff801fff04047824 */ /* 0x000fe200078e02ff */
[----:B------:R-:W-:Y:S01]  /*53300*/  IADD3 R22, PT, PT, R22, -R9, R7 ;  /* 0x8000000916167210 */ /* 0x000fe20007ffe007 */
[----:B------:R-:W-:Y:S01]  /*53310*/  IMAD.HI.U32 R7, R14, -0x7fe001, R44 ;  /* 0xff801fff0e077827 */ /* 0x000fe200078e002c */
[----:B------:R-:W-:Y:S01]  /*53320*/  STL [R1+0x4f08], R24 ;  /* 0x004f081801007387 */ /* 0x000fe20000100800 */
[----:B-1----:R-:W-:-:S02]  /*53330*/  IADD3 R20, PT, PT, R39, R64, RZ ;  /* 0x0000004027147210 */ /* 0x002fc40007ffe0ff */
[----:B------:R-:W-:Y:S01]  /*53340*/  @!P2 VIADD R6, R6, 0x7fe001 ;  /* 0x007fe0010606a836 */ /* 0x000fe20000000000 */
[----:B------:R-:W-:Y:S01]  /*53350*/  IADD3 R14, PT, PT, R7, -R14, R4 ;  /* 0x8000000e070e7210 */ /* 0x000fe20007ffe004 */
[----:B------:R0:W-:Y:S01]  /*53360*/  STL [R1+0x4f28], R22 ;  /* 0x004f281601007387 */ /* 0x0001e20000100800 */
[----:B------:R-:W-:Y:S02]  /*53370*/  IMAD.IADD R4, R39, 0x1, -R64 ;  /* 0x0000000127047824 */ /* 0x000fe400078e0a40 */
[----:B------:R-:W-:Y:S01]  /*53380*/  IMAD.WIDE R40, R6, UR4, RZ ;  /* 0x0000000406287c25 */ /* 0x000fe2000f8e02ff */
[----:B------:R-:W3:Y:S04]  /*53390*/  LDL R39, [R1+0x4f98] ;  /* 0x004f980001277983 */ /* 0x000ee80000100800 */
[----:B------:R-:W3:Y:S01]  /*533a0*/  LDL R58, [R1+0x4fb8] ;  /* 0x004fb800013a7983 */ /* 0x000ee20000100800 */
[----:B------:R-:W-:Y:S01]  /*533b0*/  IMAD.IADD R6, R5, 0x1, R0 ;  /* 0x0000000105067824 */ /* 0x000fe200078e0200 */
[----:B------:R-:W-:Y:S01]  /*533c0*/  @!P0 IADD3 R38, PT, PT, R38, 0x7fe001, RZ ;  /* 0x007fe00126268810 */ /* 0x000fe20007ffe0ff */
[----:B------:R-:W-:Y:S01]  /*533d0*/  IMAD.IADD R5, R42, 0x1, -R51 ;  /* 0x000000012a057824 */ /* 0x000fe200078e0a33 */
[----:B------:R-:W-:-:S02]  /*533e0*/  ISETP.GE.AND P2, PT, R4, RZ, PT ;  /* 0x000000ff0400720c */ /* 0x000fc40003f46270 */
[----:B------:R-:W-:Y:S01]  /*533f0*/  ISETP.GT.AND P0, PT, R6, 0x7fe000, PT ;  /* 0x007fe0000600780c */ /* 0x000fe20003f04270 */
[----:B------:R-:W-:Y:S01]  /*53400*/  STL [R1+0x4f0c], R38 ;  /* 0x004f0c2601007387 */ /* 0x000fe20000100800 */
[----:B------:R-:W-:Y:S02]  /*53410*/  ISETP.GE.AND P3, PT, R5, RZ, PT ;  /* 0x000000ff0500720c */ /* 0x000fe40003f66270 */
[----:B------:R-:W-:Y:S01]  /*53420*/  ISETP.GT.AND P1, PT, R20, 0x7fe000, PT ;  /* 0x007fe0001400780c */ /* 0x000fe20003f24270 */
[----:B------:R1:W-:Y:S01]  /*53430*/  STL [R1+0x4f2c], R14 ;  /* 0x004f2c0e01007387 */ /* 0x0003e20000100800 */
[----:B------:R-:W-:-:S03]  /*53440*/  IMAD R9, R40, 0x3802001, RZ ;  /* 0x0380200128097824 */ /* 0x000fc600078e02ff */
[----:B------:R-:W3:Y:S04]  /*53450*/  LDL R11, [R1+0x4f9c] ;  /* 0x004f9c00010b7983 */ /* 0x000ee80000100800 */
[----:B------:R-:W3:Y:S01]  /*53460*/  LDL R60, [R1+0x4fbc] ;  /* 0x004fbc00013c7983 */ /* 0x000ee20000100800 */
[----:B------:R-:W-:Y:S01]  /*53470*/  IMAD.IADD R42, R42, 0x1, R51 ;  /* 0x000000012a2a7824 */ /* 0x000fe200078e0233 */
[----:B------:R-:W-:Y:S01]  /*53480*/  SHF.R.S32.HI R0, RZ, 0x1f, R9 ;  /* 0x0000001fff007819 */ /* 0x000fe20000011409 */
[----:B------:R-:W-:Y:S01]  /*53490*/  @!P2 VIADD R4, R4, 0x7fe001 ;  /* 0x007fe0010404a836 */ /* 0x000fe20000000000 */
[----:B------:R-:W-:Y:S01]  /*534a0*/  @P0 IADD3 R6, PT, PT, R6, -0x7fe001, RZ ;  /* 0xff801fff06060810 */ /* 0x000fe20007ffe0ff */
[----:B------:R-:W-:Y:S01]  /*534b0*/  @!P3 VIADD R5, R5, 0x7fe001 ;  /* 0x007fe0010505b836 */ /* 0x000fe20000000000 */
[----:B------:R-:W-:Y:S01]  /*534c0*/  ISETP.GT.AND P2, PT, R42, 0x7fe000, PT ;  /* 0x007fe0002a00780c */ /* 0x000fe20003f44270 */
[----:B------:R-:W-:Y:S01]  /*534d0*/  @P1 VIADD R20, R20, 0xff801fff ;  /* 0xff801fff14141836 */ /* 0x000fe20000000000 */
[----:B------:R-:W3:Y:S01]  /*534e0*/  LDL R61, [R1+0x4fc0] ;  /* 0x004fc000013d7983 */ /* 0x000ee20000100800 */
[----:B------:R-:W-:Y:S01]  /*534f0*/  IMAD.HI.U32 R40, R9, -0x7fe001, R40 ;  /* 0xff801fff09287827 */ /* 0x000fe200078e0028 */
[----:B------:R-:W-:-:S03]  /*53500*/  ISETP.GE.AND P1, PT, R6, RZ, PT ;  /* 0x000000ff0600720c */ /* 0x000fc60003f26270 */
[----:B------:R-:W-:Y:S01]  /*53510*/  IMAD R0, R0, -0x7fe001, RZ ;  /* 0xff801fff00007824 */ /* 0x000fe200078e02ff */
[----:B------:R-:W-:Y:S01]  /*53520*/  ISETP.GE.AND P3, PT, R20, RZ, PT ;  /* 0x000000ff1400720c */ /* 0x000fe20003f66270 */
[----:B------:R-:W-:-:S03]  /*53530*/  IMAD.WIDE R44, R5, UR4, RZ ;  /* 0x00000004052c7c25 */ /* 0x000fc6000f8e02ff */
[----:B0-----:R-:W-:Y:S01]  /*53540*/  IADD3 R22, PT, PT, R40, -R9, R0 ;  /* 0x8000000928167210 */ /* 0x001fe20007ffe000 */
[----:B------:R-:W-:Y:S02]  /*53550*/  IMAD.WIDE R40, R4, UR4, RZ ;  /* 0x0000000404287c25 */ /* 0x000fe4000f8e02ff */
[----:B------:R-:W3:Y:S02]  /*53560*/  LDL R4, [R1+0x4fe0] ;  /* 0x004fe00001047983 */ /* 0x000ee40000100800 */
[----:B------:R-:W-:Y:S02]  /*53570*/  IMAD.IADD R0, R8, 0x1, R53 ;  /* 0x0000000108007824 */ /* 0x000fe400078e0235 */
[----:B------:R-:W-:Y:S01]  /*53580*/  IMAD R43, R44, 0x3802001, RZ ;  /* 0x038020012c2b7824 */ /* 0x000fe200078e02ff */
[----:B------:R-:W-:Y:S01]  /*53590*/  IADD3 R8, PT, PT, R8, -R53, RZ ;  /* 0x8000003508087210 */ /* 0x000fe20007ffe0ff */
[----:B------:R-:W-:Y:S01]  /*535a0*/  @P2 VIADD R42, R42, 0xff801fff ;  /* 0xff801fff2a2a2836 */ /* 0x000fe20000000000 */
[----:B------:R-:W-:-:S02]  /*535b0*/  ISETP.GT.AND P0, PT, R0, 0x7fe000, PT ;  /* 0x007fe0000000780c */ /* 0x000fc40003f04270 */
[----:B------:R-:W-:Y:S01]  /*535c0*/  SHF.R.S32.HI R5, RZ, 0x1f, R43 ;  /* 0x0000001fff057819 */ /* 0x000fe2000001142b */
[----:B------:R-:W-:Y:S01]  /*535d0*/  IMAD R9, R40, 0x3802001, RZ ;  /* 0x0380200128097824 */ /* 0x000fe200078e02ff */
[----:B------:R-:W-:Y:S01]  /*535e0*/  @!P1 IADD3 R6, PT, PT, R6, 0x7fe001, RZ ;  /* 0x007fe00106069810 */ /* 0x000fe20007ffe0ff */
        /* <DEDUP_REMOVED lines=9> */
[----:B------:R-:W-:-:S03]  /*53680*/  IMAD.IADD R5, R12, 0x1, -R15 ;  /* 0x000000010c057824 */ /* 0x000fc600078e0a0f */
[----:B------:R2:W-:Y:S01]  /*53690*/  STL [R1+0x4f14], R20 ;  /* 0x004f141401007387 */ /* 0x0005e20000100800 */
[----:B------:R-:W-:-:S03]  /*536a0*/  IMAD.HI.U32 R36, R9, -0x7fe001, R40 ;  /* 0xff801fff09247827 */ /* 0x000fc600078e0028 */
[----:B-1----:R-:W3:Y:S01]  /*536b0*/  LDL R14, [R1+0x4fc4] ;  /* 0x004fc400010e7983 */ /* 0x002ee20000100800 */
[----:B------:R-:W-:-:S03]  /*536c0*/  IMAD R7, R7, -0x7fe001, RZ ;  /* 0xff801fff07077824 */ /* 0x000fc600078e02ff */
[----:B------:R-:W3:Y:S01]  /*536d0*/  LDL R43, [R1+0x4fe4] ;  /* 0x004fe400012b7983 */ /* 0x000ee20000100800 */
[----:B------:R-:W-:Y:S01]  /*536e0*/  @P0 VIADD R0, R0, 0xff801fff ;  /* 0xff801fff00000836 */ /* 0x000fe20000000000 */
[----:B------:R-:W1:Y:S01]  /*536f0*/  LDCU UR5, c[0x3][UR6+-0xbc] ;  /* 0x00ffe880060577ac */ /* 0x000e620008000800 */
[----:B------:R-:W-:Y:S01]  /*53700*/  ISETP.GE.AND P2, PT, R5, RZ, PT ;  /* 0x000000ff0500720c */ /* 0x000fe20003f46270 */
[----:B------:R-:W-:Y:S01]  /*53710*/  @!P4 VIADD R8, R8, 0x7fe001 ;  /* 0x007fe0010808c836 */ /* 0x000fe20000000000 */
[----:B------:R-:W-:Y:S02]  /*53720*/  @!P1 IADD3 R42, PT, PT, R42, 0x7fe001, RZ ;  /* 0x007fe0012a2a9810 */ /* 0x000fe40007ffe0ff */
[----:B------:R-:W-:Y:S02]  /*53730*/  IADD3 R36, PT, PT, R36, -R9, R7 ;  /* 0x8000000924247210 */ /* 0x000fe40007ffe007 */
[----:B------:R-:W-:Y:S01]  /*53740*/  ISETP.GE.AND P1, PT, R0, RZ, PT ;  /* 0x000000ff0000720c */ /* 0x000fe20003f26270 */
[----:B------:R-:W-:Y:S01]  /*53750*/  IMAD.WIDE R8, R8, UR4, RZ ;  /* 0x0000000408087c25 */ /* 0x000fe2000f8e02ff */
[----:B------:R-:W-:Y:S01]  /*53760*/  IADD3 R12, PT, PT, R12, R15, RZ ;  /* 0x0000000f0c0c7210 */ /* 0x000fe20007ffe0ff */
[----:B------:R-:W-:Y:S02]  /*53770*/  STL [R1+0x4f34], R36 ;  /* 0x004f342401007387 */ /* 0x000fe40000100800 */
[----:B------:R-:W-:-:S02]  /*53780*/  IMAD.IADD R15, R16, 0x1, -R55 ;  /* 0x00000001100f7824 */ /* 0x000fc400078e0a37 */
[----:B------:R-:W-:Y:S01]  /*53790*/  STL [R1+0x4f18], R42 ;  /* 0x004f182a01007387 */ /* 0x000fe20000100800 */
[----:B0-----:R-:W-:Y:S02]  /*537a0*/  IMAD.IADD R22, R16, 0x1, R55 ;  /* 0x0000000110167824 */ /* 0x001fe400078e0237 */
[----:B------:R-:W-:Y:S01]  /*537b0*/  IMAD R41, R8, 0x3802001, RZ ;  /* 0x0380200108297824 */ /* 0x000fe200078e02ff */
[----:B------:R-:W-:Y:S01]  /*537c0*/  STL [R1+0x4f38], R24 ;  /* 0x004f381801007387 */ /* 0x000fe20000100800 */
[----:B------:R-:W-:-:S03]  /*537d0*/  ISETP.GE.AND P3, PT, R15, RZ, PT ;  /* 0x000000ff0f00720c */ /* 0x000fc60003f66270 */
[----:B------:R-:W3:Y:S01]  /*537e0*/  LDL R16, [R1+0x4fc8] ;  /* 0x004fc80001107983 */ /* 0x000ee20000100800 */
[----:B------:R-:W-:-:S03]  /*537f0*/  @!P2 IADD3 R5, PT, PT, R5, 0x7fe001, RZ ;  /* 0x007fe0010505a810 */ /* 0x000fc60007ffe0ff */
[----:B------:R-:W3:Y:S01]  /*53800*/  LDL R45, [R1+0x4fe8] ;  /* 0x004fe800012d7983 */ /* 0x000ee20000100800 */
[----:B------:R-:W-:Y:S01]  /*53810*/  IMAD.HI.U32 R40, R41, -0x7fe001, R8 ;  /* 0xff801fff29287827 */ /* 0x000fe200078e0008 */
[----:B------:R-:W-:-:S03]  /*53820*/  ISETP.GT.AND P0, PT, R12, 0x7fe000, PT ;  /* 0x007fe0000c00780c */ /* 0x000fc60003f04270 */
[----:B------:R-:W-:Y:S02]  /*53830*/  IMAD.IADD R8, R63, 0x1, R48 ;  /* 0x000000013f087824 */ /* 0x000fe400078e0230 */
[----:B------:R-:W-:Y:S01]  /*53840*/  @!P1 VIADD R0, R0, 0x7fe001 ;  /* 0x007fe00100009836 */ /* 0x000fe20000000000 */
[----:B------:R-:W-:Y:S01]  /*53850*/  ISETP.GT.AND P1, PT, R22, 0x7fe000, PT ;  /* 0x007fe0001600780c */ /* 0x000fe20003f24270 */
[----:B-1----:R-:W-:Y:S01]  /*53860*/  IMAD.WIDE R6, R5, UR5, RZ ;  /* 0x0000000505067c25 */ /* 0x002fe2000f8e02ff */
[----:B------:R-:W-:Y:S02]  /*53870*/  ISETP.GT.AND P2, PT, R8, 0x7fe000, PT ;  /* 0x007fe0000800780c */ /* 0x000fe40003f44270 */
[----:B--2---:R-:W-:Y:S01]  /*53880*/  SHF.R.S32.HI R20, RZ, 0x1f, R41 ;  /* 0x0000001fff147819 */ /* 0x004fe20000011429 */
[----:B------:R-:W-:Y:S02]  /*53890*/  IMAD R9, R6, 0x3802001, RZ ;  /* 0x0380200106097824 */ /* 0x000fe400078e02ff */
[----:B------:R-:W-:-:S02]  /*538a0*/  @!P3 VIADD R15, R15, 0x7fe001 ;  /* 0x007fe0010f0fb836 */ /* 0x000fc40000000000 */
[----:B------:R-:W-:Y:S01]  /*538b0*/  IMAD R20, R20, -0x7fe001, RZ ;  /* 0xff801fff14147824 */ /* 0x000fe200078e02ff */
[----:B------:R-:W-:Y:S01]  /*538c0*/  SHF.R.S32.HI R5, RZ, 0x1f, R9 ;  /* 0x0000001fff057819 */ /* 0x000fe20000011409 */
[----:B------:R-:W-:Y:S01]  /*538d0*/  IMAD.HI.U32 R38, R9, -0x7fe001, R6 ;  /* 0xff801fff09267827 */ /* 0x000fe200078e0006 */
[----:B------:R-:W-:Y:S01]  /*538e0*/  @P0 IADD3 R12, PT, PT, R12, -0x7fe001, RZ ;  /* 0xff801fff0c0c0810 */ /* 0x000fe20007ffe0ff */
[----:B------:R0:W-:Y:S02]  /*538f0*/  STL [R1+0x4f1c], R0 ;  /* 0x004f1c0001007387 */ /* 0x0001e40000100800 */
[----:B------:R-:W-:Y:S02]  /*53900*/  @P1 VIADD R22, R22, 0xff801fff ;  /* 0xff801fff16161836 */ /* 0x000fe40000000000 */
[----:B------:R-:W-:Y:S01]  /*53910*/  IMAD.WIDE R6, R15, UR5, RZ ;  /* 0x000000050f067c25 */ /* 0x000fe2000f8e02ff */
[----:B------:R-:W-:Y:S01]  /*53920*/  IADD3 R40, PT, PT, R40, -R41, R20 ;  /* 0x8000002928287210 */ /* 0x000fe20007ffe014 */
[----:B------:R-:W2:Y:S01]  /*53930*/  LDL R47, [R1+0x4fec] ;  /* 0x004fec00012f7983 */ /* 0x000ea20000100800 */
[----:B------:R-:W-:Y:S01]  /*53940*/  ISETP.GE.AND P0, PT, R12, RZ, PT ;  /* 0x000000ff0c00720c */ /* 0x000fe20003f06270 */
[----:B------:R-:W-:Y:S01]  /*53950*/  IMAD R15, R5, -0x7fe001, RZ ;  /* 0xff801fff050f7824 */ /* 0x000fe200078e02ff */
[----:B------:R-:W-:Y:S01]  /*53960*/  @P2 IADD3 R8, PT, PT, R8, -0x7fe001, RZ ;  /* 0xff801fff08082810 */ /* 0x000fe20007ffe0ff */
[----:B------:R-:W2:Y:S01]  /*53970*/  LDL R20, [R1+0x4fcc] ;  /* 0x004fcc0001147983 */ /* 0x000ea20000100800 */
[----:B------:R-:W-:Y:S01]  /*53980*/  IMAD R41, R6, 0x3802001, RZ ;  /* 0x0380200106297824 */ /* 0x000fe200078e02ff */
[----:B------:R-:W-:-:S02]  /*53990*/  ISETP.GE.AND P1, PT, R22, RZ, PT ;  /* 0x000000ff1600720c */ /* 0x000fc40003f26270 */
[----:B0-----:R-:W2:Y:S01]  /*539a0*/  LDL R0, [R1+0x4fd0] ;  /* 0x004fd00001007983 */ /* 0x001ea20000100800 */
[----:B------:R-:W-:Y:S02]  /*539b0*/  ISETP.GE.AND P2, PT, R8, RZ, PT ;  /* 0x000000ff0800720c */ /* 0x000fe40003f46270 */
[----:B------:R-:W-:Y:S01]  /*539c0*/  IADD3 R38, PT, PT, R38, -R9, R15 ;  /* 0x8000000926267210 */ /* 0x000fe20007ffe00f */
[----:B------:R-:W2:Y:S01]  /*539d0*/  LDL R5, [R1+0x4ff0] ;  /* 0x004ff00001057983 */ /* 0x000ea20000100800 */
[----:B------:R-:W-:Y:S01]  /*539e0*/  SHF.R.S32.HI R15, RZ, 0x1f, R41 ;  /* 0x0000001fff0f7819 */ /* 0x000fe20000011429 */
[----:B------:R-:W-:-:S04]  /*539f0*/  IMAD.HI.U32 R36, R41, -0x7fe001, R6 ;  /* 0xff801fff29247827 */ /* 0x000fc800078e0006 */
[----:B------:R-:W-:Y:S02]  /*53a00*/  IMAD R15, R15, -0x7fe001, RZ ;  /* 0xff801fff0f0f7824 */ /* 0x000fe400078e02ff */
[----:B------:R-:W-:Y:S01]  /*53a10*/  @!P0 VIADD R12, R12, 0x7fe001 ;  /* 0x007fe0010c0c8836 */ /* 0x000fe20000000000 */
[----:B------:R-:W-:Y:S01]  /*53a20*/  @!P1 IADD3 R22, PT, PT, R22, 0x7fe001, RZ ;  /* 0x007fe00116169810 */ /* 0x000fe20007ffe0ff */
[----:B------:R-:W-:Y:S01]  /*53a30*/  IMAD.IADD R9, R63, 0x1, -R48 ;  /* 0x000000013f097824 */ /* 0x000fe200078e0a30 */
[----:B------:R-:W-:Y:S01]  /*53a40*/  IADD3 R36, PT, PT, R36, -R41, R15 ;  /* 0x8000002924247210 */ /* 0x000fe20007ffe00f */
[----:B------:R-:W-:Y:S01]  /*53a50*/  STL [R1+0x4f3c], R40 ;  /* 0x004f3c2801007387 */ /* 0x000fe20000100800 */
[----:B------:R-:W-:Y:S02]  /*53a60*/  @!P2 IADD3 R8, PT, PT, R8, 0x7fe001, RZ ;  /* 0x007fe0010808a810 */ /* 0x000fe40007ffe0ff */
[----:B------:R-:W-:Y:S01]  /*53a70*/  ISETP.GE.AND P3, PT, R9, RZ, PT ;  /* 0x000000ff0900720c */ /* 0x000fe20003f66270 */
[----:B------:R0:W-:Y:S01]  /*53a80*/  STL [R1+0x4f40], R12 ;  /* 0x004f400c01007387 */ /* 0x0001e20000100800 */
[----:B------:R-:W-:-:S03]  /*53a90*/  IMAD.IADD R24, R21, 0x1, R50 ;  /* 0x0000000115187824 */ /* 0x000fc600078e0232 */
[----:B------:R-:W-:Y:S01]  /*53aa0*/  STL [R1+0x4f60], R38 ;  /* 0x004f602601007387 */ /* 0x000fe20000100800 */
[----:B------:R-:W-:-:S03]  /*53ab0*/  IMAD.IADD R15, R21, 0x1, -R50 ;  /* 0x00000001150f7824 */ /* 0x000fc600078e0a32 */
[----:B------:R1:W-:Y:S04]  /*53ac0*/  STL [R1+0x4f44], R22 ;  /* 0x004f441601007387 */ /* 0x0003e80000100800 */
[----:B------:R-:W-:Y:S04]  /*53ad0*/  STL [R1+0x4f64], R36 ;  /* 0x004f642401007387 */ /* 0x000fe80000100800 */
[----:B------:R5:W-:Y:S04]  /*53ae0*/  STL [R1+0x4f48], R8 ;  /* 0x004f480801007387 */ /* 0x000be80000100800 */
[----:B------:R-:W2:Y:S04]  /*53af0*/  LDL R21, [R1+0x4fd4] ;  /* 0x004fd40001157983 */ /* 0x000ea80000100800 */
[----:B------:R-:W2:Y:S01]  /*53b00*/  LDL R48, [R1+0x4ff4] ;  /* 0x004ff40001307983 */ /* 0x000ea20000100800 */
[----:B------:R-:W-:Y:S01]  /*53b10*/  @!P3 VIADD R9, R9, 0x7fe001 ;  /* 0x007fe0010909b836 */ /* 0x000fe20000000000 */
[----:B------:R-:W-:Y:S01]  /*53b20*/  ISETP.GE.AND P2, PT, R15, RZ, PT ;  /* 0x000000ff0f00720c */ /* 0x000fe20003f46270 */
[C---:B0-----:R-:W-:Y:S01]  /*53b30*/  IMAD.IADD R12, R23.reuse, 0x1, R26 ;  /* 0x00000001170c7824 */ /* 0x041fe200078e021a */
[----:B------:R-:W-:Y:S01]  /*53b40*/  IADD3 R23, PT, PT, R23, -R26, RZ ;  /* 0x8000001a17177210 */ /* 0x000fe20007ffe0ff */
[----:B-1----:R-:W2:Y:S01]  /*53b50*/  LDL R22, [R1+0x4fd8] ;  /* 0x004fd80001167983 */ /* 0x002ea20000100800 */
[----:B------:R-:W-:Y:S01]  /*53b60*/  IMAD.WIDE R6, R9, UR5, RZ ;  /* 0x0000000509067c25 */ /* 0x000fe2000f8e02ff */
[----:B------:R-:W-:-:S02]  /*53b70*/  ISETP.GT.AND P0, PT, R24, 0x7fe000, PT ;  /* 0x007fe0001800780c */ /* 0x000fc40003f04270 */
[----:B------:R-:W2:Y:S01]  /*53b80*/  LDL R49, [R1+0x4ff8] ;  /* 0x004ff80001317983 */ /* 0x000ea20000100800 */
[----:B------:R-:W-:Y:S01]  /*53b90*/  ISETP.GT.AND P1, PT, R12, 0x7fe000, PT ;  /* 0x007fe0000c00780c */ /* 0x000fe20003f24270 */
[----:B------:R-:W-:Y:S01]  /*53ba0*/  IMAD R41, R6, 0x3802001, RZ ;  /* 0x0380200106297824 */ /* 0x000fe200078e02ff */
[----:B------:R-:W-:-:S03]  /*53bb0*/  ISETP.GE.AND P3, PT, R23, RZ, PT ;  /* 0x000000ff1700720c */ /* 0x000fc60003f66270 */
[----:B------:R-:W-:Y:S01]  /*53bc0*/  @!P2 VIADD R15, R15, 0x7fe001 ;  /* 0x007fe0010f0fa836 */ /* 0x000fe20000000000 */
[----:B------:R-:W-:Y:S01]  /*53bd0*/  SHF.R.S32.HI R26, RZ, 0x1f, R41 ;  /* 0x0000001fff1a7819 */ /* 0x000fe20000011429 */
[----:B------:R-:W-:-:S04]  /*53be0*/  IMAD.HI.U32 R38, R41, -0x7fe001, R6 ;  /* 0xff801fff29267827 */ /* 0x000fc800078e0006 */
[----:B------:R-:W-:Y:S02]  /*53bf0*/  @P0 VIADD R24, R24, 0xff801fff ;  /* 0xff801fff18180836 */ /* 0x000fe40000000000 */
[----:B-----5:R-:W-:Y:S01]  /*53c00*/  IMAD.WIDE R8, R15, UR5, RZ ;  /* 0x000000050f087c25 */ /* 0x020fe2000f8e02ff */
[----:B------:R-:W-:-:S03]  /*53c10*/  IADD3 R15, PT, PT, R25, -R52, RZ ;  /* 0x80000034190f7210 */ /* 0x000fc60007ffe0ff */
[----:B------:R-:W-:Y:S02]  /*53c20*/  IMAD R26, R26, -0x7fe001, RZ ;  /* 0xff801fff1a1a7824 */ /* 0x000fe400078e02ff */
[----:B------:R-:W-:Y:S02]  /*53c30*/  @P1 VIADD R12, R12, 0xff801fff ;  /* 0xff801fff0c0c1836 */ /* 0x000fe40000000000 */
[----:B------:R-:W-:Y:S01]  /*53c40*/  @!P3 VIADD R23, R23, 0x7fe001 ;  /* 0x007fe0011717b836 */ /* 0x000fe20000000000 */
        /* <DEDUP_REMOVED lines=11> */
[----:B------:R-:W-:Y:S01]  /*53d00*/  IMAD.IADD R9, R3, 0x1, -R2 ;  /* 0x0000000103097824 */ /* 0x000fe200078e0a02 */
[----:B------:R-:W-:Y:S01]  /*53d10*/  @!P0 IADD3 R24, PT, PT, R24, 0x7fe001, RZ ;  /* 0x007fe00118188810 */ /* 0x000fe20007ffe0ff */
[----:B------:R-:W-:Y:S01]  /*53d20*/  @!P2 VIADD R15, R15, 0x7fe001 ;  /* 0x007fe0010f0fa836 */ /* 0x000fe20000000000 */
[----:B------:R-:W-:Y:S01]  /*53d30*/  IADD3 R36, PT, PT, R36, -R7, R6 ;  /* 0x8000000724247210 */ /* 0x000fe20007ffe006 */
[----:B------:R-:W-:Y:S01]  /*53d40*/  IMAD.HI.U32 R40, R23, -0x7fe001, R40 ;  /* 0xff801fff17287827 */ /* 0x000fe200078e0028 */
[----:B------:R-:W-:Y:S01]  /*53d50*/  ISETP.GE.AND P2, PT, R9, RZ, PT ;  /* 0x000000ff0900720c */ /* 0x000fe20003f46270 */
[----:B------:R0:W-:Y:S02]  /*53d60*/  STL [R1+0x4f68], R38 ;  /* 0x004f682601007387 */ /* 0x0001e40000100800 */
        /* <DEDUP_REMOVED lines=8> */
[----:B------:R-:W-:Y:S01]  /*53df0*/  IADD3 R26, PT, PT, R25, R52, RZ ;  /* 0x00000034191a7210 */ /* 0x000fe20007ffe0ff */
[----:B------:R-:W-:-:S02]  /*53e00*/  @!P2 VIADD R9, R9, 0x7fe001 ;  /* 0x007fe0010909a836 */ /* 0x000fc40000000000 */
[----:B------:R4:W-:Y:S01]  /*53e10*/  STL [R1+0x4f70], R38 ;  /* 0x004f702601007387 */ /* 0x0009e20000100800 */
[----:B-1----:R-:W-:Y:S01]  /*53e20*/  IMAD.IADD R36, R3, 0x1, R2 ;  /* 0x0000000103247824 */ /* 0x002fe200078e0202 */
[----:B------:R-:W-:Y:S01]  /*53e30*/  ISETP.GT.AND P0, PT, R26, 0x7fe000, PT ;  /* 0x007fe0001a00780c */ /* 0x000fe20003f04270 */
[----:B------:R-:W-:Y:S01]  /*53e40*/  IMAD.WIDE R24, R9, UR5, RZ ;  /* 0x0000000509187c25 */ /* 0x000fe2000f8e02ff */
[----:B------:R-:W5:Y:S04]  /*53e50*/  LDL R3, [R1+0x4c00] ;  /* 0x004c000001037983 */ /* 0x000f680000100800 */
[----:B0-----:R-:W5:Y:S01]  /*53e60*/  LDL R12, [R1+0x4c40] ;  /* 0x004c4000010c7983 */ /* 0x001f620000100800 */
[----:B------:R-:W-:-:S03]  /*53e70*/  IMAD.WIDE R6, R15, UR5, RZ ;  /* 0x000000050f067c25 */ /* 0x000fc6000f8e02ff */
[----:B------:R-:W5:Y:S04]  /*53e80*/  LDL R9, [R1+0x4c04] ;  /* 0x004c040001097983 */ /* 0x000f680000100800 */
[----:B------:R-:W5:Y:S01]  /*53e90*/  LDL R50, [R1+0x4c44] ;  /* 0x004c440001327983 */ /* 0x000f620000100800 */
[----:B------:R-:W-:Y:S02]  /*53ea0*/  IMAD R15, R6, 0x3802001, RZ ;  /* 0x03802001060f7824 */ /* 0x000fe400078e02ff */
[----:B------:R-:W-:Y:S02]  /*53eb0*/  @P0 VIADD R26, R26, 0xff801fff ;  /* 0xff801fff1a1a0836 */ /* 0x000fe40000000000 */
[----:B------:R-:W-:Y:S01]  /*53ec0*/  IMAD.HI.U32 R40, R15, -0x7fe001, R6 ;  /* 0xff801fff0f287827 */ /* 0x000fe200078e0006 */
[----:B------:R-:W-:-:S02]  /*53ed0*/  SHF.R.S32.HI R7, RZ, 0x1f, R15 ;  /* 0x0000001fff077819 */ /* 0x000fc4000001140f */
[----:B------:R-:W-:Y:S02]  /*53ee0*/  IADD3 R6, PT, PT, R10, -R57, RZ ;  /* 0x800000390a067210 */ /* 0x000fe40007ffe0ff */
[----:B------:R-:W-:Y:S01]  /*53ef0*/  ISETP.GE.AND P2, PT, R26, RZ, PT ;  /* 0x000000ff1a00720c */ /* 0x000fe20003f46270 */
[----:B------:R-:W-:Y:S01]  /*53f00*/  IMAD R7, R7, -0x7fe001, RZ ;  /* 0xff801fff07077824 */ /* 0x000fe200078e02ff */
[----:B------:R-:W-:Y:S01]  /*53f10*/  ISETP.GT.AND P1, PT, R36, 0x7fe000, PT ;  /* 0x007fe0002400780c */ /* 0x000fe20003f24270 */
[----:B------:R-:W-:Y:S01]  /*53f20*/  IMAD R23, R24, 0x3802001, RZ ;  /* 0x0380200118177824 */ /* 0x000fe200078e02ff */
[----:B------:R-:W-:Y:S02]  /*53f30*/  ISETP.GE.AND P3, PT, R6, RZ, PT ;  /* 0x000000ff0600720c */ /* 0x000fe40003f66270 */
[----:B------:R-:W-:Y:S01]  /*53f40*/  IADD3 R40, PT, PT, R40, -R15, R7 ;  /* 0x8000000f28287210 */ /* 0x000fe20007ffe007 */
[----:B----4-:R-:W-:Y:S01]  /*53f50*/  IMAD.IADD R15, R66, 0x1, -R13 ;  /* 0x00000001420f7824 */ /* 0x010fe200078e0a0d */
[----:B------:R-:W-:-:S02]  /*53f60*/  IADD3 R10, PT, PT, R10, R57, RZ ;  /* 0x000000390a0a7210 */ /* 0x000fc40007ffe0ff */
[----:B------:R-:W-:Y:S01]  /*53f70*/  SHF.R.S32.HI R2, RZ, 0x1f, R23 ;  /* 0x0000001fff027819 */ /* 0x000fe20000011417 */
[----:B------:R-:W0:Y:S01]  /*53f80*/  LDCU UR4, c[0x3][UR6+-0xc0] ;  /* 0x00ffe800060477ac */ /* 0x000e220008000800 */
[----:B------:R-:W-:Y:S01]  /*53f90*/  ISETP.GT.AND P0, PT, R10, 0x7fe000, PT ;  /* 0x007fe0000a00780c */ /* 0x000fe20003f04270 */
[----:B------:R-:W-:Y:S01]  /*53fa0*/  IMAD.HI.U32 R24, R23, -0x7fe001, R24 ;  /* 0xff801fff17187827 */ /* 0x000fe200078e0018 */
[----:B------:R-:W-:Y:S02]  /*53fb0*/  ISETP.GE.AND P4, PT, R15, RZ, PT ;  /* 0x000000ff0f00720c */ /* 0x000fe40003f86270 */
[----:B------:R-:W-:Y:S01]  /*53fc0*/  @!P2 IADD3 R26, PT, PT, R26, 0x7fe001, RZ ;  /* 0x007fe0011a1aa810 */ /* 0x000fe20007ffe0ff */
[----:B------:R-:W-:Y:S02]  /*53fd0*/  IMAD R2, R2, -0x7fe001, RZ ;  /* 0xff801fff02027824 */ /* 0x000fe400078e02ff */
[----:B------:R-:W-:Y:S02]  /*53fe0*/  @P1 VIADD R36, R36, 0xff801fff ;  /* 0xff801fff24241836 */ /* 0x000fe40000000000 */
[----:B------:R-:W-:Y:S01]  /*53ff0*/  @!P3 VIADD R6, R6, 0x7fe001 ;  /* 0x007fe0010606b836 */ /* 0x000fe20000000000 */
[----:B------:R-:W-:Y:S01]  /*54000*/  IADD3 R38, PT, PT, R24, -R23, R2 ;  /* 0x8000001718267210 */ /* 0x000fe20007ffe002 */
[----:B------:R1:W-:Y:S01]  /*54010*/  STL [R1+0x4f54], R26 ;  /* 0x004f541a01007387 */ /* 0x0003e20000100800 */
[----:B------:R-:W-:Y:S01]  /*54020*/  ISETP.GE.AND P2, PT, R36, RZ, PT ;  /* 0x000000ff2400720c */ /* 0x000fe20003f46270 */
[C-C-:B------:R-:W-:Y:S01]  /*54030*/  IMAD.IADD R24, R17.reuse, 0x1, R46.reuse ;  /* 0x0000000111187824 */ /* 0x140fe200078e022e */
[----:B------:R-:W-:Y:S01]  /*54040*/  IADD3 R2, PT, PT, R66, R13, RZ ;  /* 0x0000000d42027210 */ /* 0x000fe20007ffe0ff */
[----:B------:R-:W-:Y:S01]  /*54050*/  STL [R1+0x4f74], R40 ;  /* 0x004f742801007387 */ /* 0x000fe20000100800 */
[----:B------:R-:W-:-:S02]  /*54060*/  IMAD.IADD R17, R17, 0x1, -R46 ;  /* 0x0000000111117824 */ /* 0x000fc400078e0a2e */
[----:B------:R-:W-:Y:S01]  /*54070*/  IMAD.WIDE R6, R6, UR5, RZ ;  /* 0x0000000506067c25 */ /* 0x000fe2000f8e02ff */
[----:B------:R-:W4:Y:S04]  /*54080*/  LDL R63, [R1+0x4c08] ;  /* 0x004c0800013f7983 */ /* 0x000f280000100800 */
[----:B------:R-:W4:Y:S01]  /*54090*/  LDL R46, [R1+0x4c48] ;  /* 0x004c4800012e7983 */ /* 0x000f220000100800 */
[----:B------:R-:W-:Y:S01]  /*540a0*/  @P0 VIADD R10, R10, 0xff801fff ;  /* 0xff801fff0a0a0836 */ /* 0x000fe20000000000 */
[----:B------:R-:W-:Y:S01]  /*540b0*/  @!P4 IADD3 R15, PT, PT, R15, 0x7fe001, RZ ;  /* 0x007fe0010f0fc810 */ /* 0x000fe20007ffe0ff */
[----:B------:R-:W-:Y:S01]  /*540c0*/  IMAD R25, R6, 0x3802001, RZ ;  /* 0x0380200106197824 */ /* 0x000fe200078e02ff */
[----:B------:R-:W-:Y:S02]  /*540d0*/  ISETP.GT.AND P0, PT, R2, 0x7fe000, PT ;  /* 0x007fe0000200780c */ /* 0x000fe40003f04270 */
[----:B------:R-:W-:Y:S01]  /*540e0*/  ISETP.GT.AND P1, PT, R24, 0x7fe000, PT ;  /* 0x007fe0001800780c */ /* 0x000fe20003f24270 */
[----:B------:R-:W-:Y:S01]  /*540f0*/  IMAD.HI.U32 R42, R25, -0x7fe001, R6 ;  /* 0xff801fff192a7827 */ /* 0x000fe200078e0006 */
[----:B------:R-:W-:-:S03]  /*54100*/  SHF.R.S32.HI R13, RZ, 0x1f, R25 ;  /* 0x0000001fff0d7819 */ /* 0x000fc60000011419 */
[----:B0-----:R-:W-:-:S04]  /*54110*/  IMAD.WIDE R6, R15, UR4, RZ ;  /* 0x000000040f067c25 */ /* 0x001fc8000f8e02ff */
[----:B------:R-:W-:Y:S01]  /*54120*/  @!P2 VIADD R36, R36, 0x7fe001 ;  /* 0x007fe0012424a836 */ /* 0x000fe20000000000 */
[----:B------:R-:W-:Y:S01]  /*54130*/  ISETP.GE.AND P2, PT, R17, RZ, PT ;  /* 0x000000ff1100720c */ /* 0x000fe20003f46270 */
[----:B------:R-:W-:Y:S01]  /*54140*/  IMAD R15, R6, 0x3802001, RZ ;  /* 0x03802001060f7824 */ /* 0x000fe200078e02ff */
[----:B------:R-:W-:Y:S01]  /*54150*/  @P0 IADD3 R2, PT, PT, R2, -0x7fe001, RZ ;  /* 0xff801fff02020810 */ /* 0x000fe20007ffe0ff */
[----:B-1----:R-:W-:Y:S01]  /*54160*/  IMAD R26, R13, -0x7fe001, RZ ;  /* 0xff801fff0d1a7824 */ /* 0x002fe200078e02ff */
[----:B------:R-:W-:Y:S02]  /*54170*/  ISETP.GE.AND P3, PT, R10, RZ, PT ;  /* 0x000000ff0a00720c */ /* 0x000fe40003f66270 */
[----:B------:R-:W-:Y:S01]  /*54180*/  SHF.R.S32.HI R13, RZ, 0x1f, R15 ;  /* 0x0000001fff0d7819 */ /* 0x000fe2000001140f */
[----:B------:R-:W-:Y:S01]  /*54190*/  @P1 VIADD R24, R24, 0xff801fff ;  /* 0xff801fff18181836 */ /* 0x000fe20000000000 */
[----:B------:R-:W-:Y:S01]  /*541a0*/  ISETP.GE.AND P1, PT, R2, RZ, PT ;  /* 0x000000ff0200720c */ /* 0x000fe20003f26270 */
[----:B------:R-:W-:Y:S01]  /*541b0*/  IMAD.HI.U32 R6, R15, -0x7fe001, R6 ;  /* 0xff801fff0f067827 */ /* 0x000fe200078e0006 */
[----:B------:R-:W-:Y:S03]  /*541c0*/  STL [R1+0x4f58], R36 ;  /* 0x004f582401007387 */ /* 0x000fe60000100800 */
[----:B------:R-:W-:-:S02]  /*541d0*/  IMAD R13, R13, -0x7fe001, RZ ;  /* 0xff801fff0d0d7824 */ /* 0x000fc400078e02ff */
[----:B------:R-:W-:Y:S01]  /*541e0*/  @!P2 VIADD R17, R17, 0x7fe001 ;  /* 0x007fe0011111a836 */ /* 0x000fe20000000000 */
[----:B------:R0:W-:Y:S01]  /*541f0*/  STL [R1+0x4f78], R38 ;  /* 0x004f782601007387 */ /* 0x0001e20000100800 */
[----:B------:R-:W-:Y:S01]  /*54200*/  ISETP.GE.AND P2, PT, R24, RZ, PT ;  /* 0x000000ff1800720c */ /* 0x000fe20003f46270 */
[----:B------:R-:W-:Y:S01]  /*54210*/  @!P3 VIADD R10, R10, 0x7fe001 ;  /* 0x007fe0010a0ab836 */ /* 0x000fe20000000000 */
[----:B------:R-:W-:Y:S02]  /*54220*/  IADD3 R26, PT, PT, R42, -R25, R26 ;  /* 0x800000192a1a7210 */ /* 0x000fe40007ffe01a */
[----:B0-----:R-:W-:Y:S01]  /*54230*/  IADD3 R38, PT, PT, R6, -R15, R13 ;  /* 0x8000000f06267210 */ /* 0x001fe20007ffe00d */
[----:B------:R-:W-:-:S04]  /*54240*/  IMAD.WIDE R6, R17, UR4, RZ ;  /* 0x0000000411067c25 */ /* 0x000fc8000f8e02ff */
[----:B------:R-:W-:Y:S01]  /*54250*/  IMAD.IADD R17, R18, 0x1, -R59 ;  /* 0x0000000112117824 */ /* 0x000fe200078e0a3b */
[----:B------:R-:W-:Y:S01]  /*54260*/  @!P1 IADD3 R2, PT, PT, R2, 0x7fe001, RZ ;  /* 0x007fe00102029810 */ /* 0x000fe20007ffe0ff */
[----:B------:R-:W-:Y:S01]  /*54270*/  IMAD R25, R6, 0x3802001, RZ ;  /* 0x0380200106197824 */ /* 0x000fe200078e02ff */
[----:B------:R0:W-:Y:S02]  /*54280*/  STL [R1+0x4f5c], R10 ;  /* 0x004f5c0a01007387 */ /* 0x0001e40000100800 */
[----:B------:R-:W-:Y:S01]  /*54290*/  ISETP.GE.AND P1, PT, R17, RZ, PT ;  /* 0x000000ff1100720c */ /* 0x000fe20003f26270 */
[----:B------:R-:W-:Y:S01]  /*542a0*/  IMAD.IADD R23, R19, 0x1, -R54 ;  /* 0x0000000113177824 */ /* 0x000fe200078e0a36 */
[----:B------:R1:W-:Y:S01]  /*542b0*/  STL [R1+0x4f7c], R26 ;  /* 0x004f7c1a01007387 */ /* 0x0003e20000100800 */
[----:B------:R-:W-:-:S03]  /*542c0*/  SHF.R.S32.HI R15, RZ, 0x1f, R25 ;  /* 0x0000001fff0f7819 */ /* 0x000fc60000011419 */
[----:B------:R-:W4:Y:S01]  /*542d0*/  LDL R13, [R1+0x4c0c] ;  /* 0x004c0c00010d7983 */ /* 0x000f220000100800 */
[----:B0-----:R-:W-:-:S03]  /*542e0*/  IADD3 R10, PT, PT, R18, R59, RZ ;  /* 0x0000003b120a7210 */ /* 0x001fc60007ffe0ff */
[----:B------:R-:W4:Y:S01]  /*542f0*/  LDL R52, [R1+0x4c4c] ;  /* 0x004c4c0001347983 */ /* 0x000f220000100800 */
[----:B------:R-:W-:Y:S01]  /*54300*/  ISETP.GE.AND P3, PT, R23, RZ, PT ;  /* 0x000000ff1700720c */ /* 0x000fe20003f66270 */
[----:B------:R-:W-:Y:S01]  /*54310*/  @!P2 VIADD R24, R24, 0x7fe001 ;  /* 0x007fe0011818a836 */ /* 0x000fe20000000000 */
[----:B------:R-:W-:Y:S01]  /*54320*/  ISETP.GT.AND P0, PT, R10, 0x7fe000, PT ;  /* 0x007fe0000a00780c */ /* 0x000fe20003f04270 */
[----:B------:R-:W-:Y:S01]  /*54330*/  IMAD.HI.U32 R40, R25, -0x7fe001, R6 ;  /* 0xff801fff19287827 */ /* 0x000fe200078e0006 */
[----:B------:R-:W-:Y:S03]  /*54340*/  STL [R1+0x4f80], R2 ;  /* 0x004f800201007387 */ /* 0x000fe60000100800 */
[----:B------:R-:W-:Y:S01]  /*54350*/  IMAD R6, R15, -0x7fe001, RZ ;  /* 0xff801fff0f067824 */ /* 0x000fe200078e02ff */
[----:B------:R-:W-:Y:S01]  /*54360*/  STL [R1+0x4fa0], R38 ;  /* 0x004fa02601007387 */ /* 0x000fe20000100800 */
[----:B------:R-:W-:-:S03]  /*54370*/  @!P1 VIADD R17, R17, 0x7fe001 ;  /* 0x007fe00111119836 */ /* 0x000fc60000000000 */
[----:B------:R0:W-:Y:S01]  /*54380*/  STL [R1+0x4f84], R24 ;  /* 0x004f841801007387 */ /* 0x0001e20000100800 */
[----:B------:R-:W-:Y:S01]  /*54390*/  IADD3 R40, PT, PT, R40, -R25, R6 ;  /* 0x8000001928287210 */ /* 0x000fe20007ffe006 */
[----:B------:R-:W-:Y:S02]  /*543a0*/  IMAD.WIDE R6, R17, UR4, RZ ;  /* 0x0000000411067c25 */ /* 0x000fe4000f8e02ff */
[----:B------:R-:W4:Y:S04]  /*543b0*/  LDL R15, [R1+0x4c10] ;  /* 0x004c1000010f7983 */ /* 0x000f280000100800 */
[----:B------:R-:W4:Y:S01]  /*543c0*/  LDL R18, [R1+0x4c50] ;  /* 0x004c500001127983 */ /* 0x000f220000100800 */
[----:B------:R-:W-:Y:S01]  /*543d0*/  IMAD R17, R6, 0x3802001, RZ ;  /* 0x0380200106117824 */ /* 0x000fe200078e02ff */
[----:B------:R-:W-:Y:S01]  /*543e0*/  @!P3 IADD3 R23, PT, PT, R23, 0x7fe001, RZ ;  /* 0x007fe0011717b810 */ /* 0x000fe20007ffe0ff */
[----:B-1----:R-:W-:Y:S01]  /*543f0*/  IMAD.IADD R26, R19, 0x1, R54 ;  /* 0x00000001131a7824 */ /* 0x002fe200078e0236 */
[----:B---3--:R-:W-:Y:S01]  /*54400*/  IADD3 R36, PT, PT, R62, -R27, RZ ;  /* 0x8000001b3e247210 */ /* 0x008fe20007ffe0ff */
[----:B------:R-:W-:Y:S01]  /*54410*/  @P0 VIADD R10, R10, 0xff801fff ;  /* 0xff801fff0a0a0836 */ /* 0x000fe20000000000 */
[----:B------:R-:W3:Y:S01]  /*54420*/  LDL R19, [R1+0x4c14] ;  /* 0x004c140001137983 */ /* 0x000ee20000100800 */
[----:B------:R-:W-:Y:S01]  /*54430*/  IMAD.HI.U32 R44, R17, -0x7fe001, R6 ;  /* 0xff801fff112c7827 */ /* 0x000fe200078e0006 */
[----:B------:R-:W-:-:S02]  /*54440*/  SHF.R.S32.HI R6, RZ, 0x1f, R17 ;  /* 0x0000001fff067819 */ /* 0x000fc40000011411 */
[----:B------:R-:W3:Y:S01]  /*54450*/  LDL R54, [R1+0x4c54] ;  /* 0x004c540001367983 */ /* 0x000ee20000100800 */
[----:B------:R-:W-:Y:S01]  /*54460*/  ISETP.GE.AND P3, PT, R36, RZ, PT ;  /* 0x000000ff2400720c */ /* 0x000fe20003f66270 */
[----:B0-----:R-:W-:Y:S01]  /*54470*/  IMAD.WIDE R24, R23, UR4, RZ ;  /* 0x0000000417187c25 */ /* 0x001fe2000f8e02ff */
[----:B------:R-:W-:Y:S02]  /*54480*/  ISETP.GT.AND P0, PT, R26, 0x7fe000, PT ;  /* 0x007fe0001a00780c */ /* 0x000fe40003f04270 */
[----:B------:R-:W-:Y:S01]  /*54490*/  ISETP.GE.AND P2, PT, R10, RZ, PT ;  /* 0x000000ff0a00720c */ /* 0x000fe20003f46270 */
[----:B------:R-:W-:Y:S02]  /*544a0*/  IMAD R23, R24, 0x3802001, RZ ;  /* 0x0380200118177824 */ /* 0x000fe400078e02ff */
[----:B------:R-:W-:Y:S02]  /*544b0*/  IMAD R6, R6, -0x7fe001, RZ ;  /* 0xff801fff06067824 */ /* 0x000fe400078e02ff */
[----:B------:R-:W-:Y:S01]  /*544c0*/  IMAD.IADD R38, R62, 0x1, R27 ;  /* 0x000000013e267824 */ /* 0x000fe200078e021b */
[----:B------:R-:W-:-:S02]  /*544d0*/  SHF.R.S32.HI R2, RZ, 0x1f, R23 ;  /* 0x0000001fff027819 */ /* 0x000fc40000011417 */
[----:B------:R-:W-:Y:S01]  /*544e0*/  IADD3 R44, PT, PT, R44, -R17, R6 ;  /* 0x800000112c2c7210 */ /* 0x000fe20007ffe006 */
[----:B------:R-:W-:Y:S01]  /*544f0*/  IMAD.IADD R6, R37, 0x1, R56 ;  /* 0x0000000125067824 */ /* 0x000fe200078e0238 */
[----:B------:R-:W-:Y:S01]  /*54500*/  ISETP.GT.AND P1, PT, R38, 0x7fe000, PT ;  /* 0x007fe0002600780c */ /* 0x000fe20003f24270 */
[----:B------:R-:W-:Y:S02]  /*54510*/  @!P3 VIADD R36, R36, 0x7fe001 ;  /* 0x007fe0012424b836 */ /* 0x000fe40000000000 */
[----:B------:R-:W-:Y:S01]  /*54520*/  @P0 VIADD R26, R26, 0xff801fff ;  /* 0xff801fff1a1a0836 */ /* 0x000fe20000000000 */
[----:B------:R-:W-:Y:S01]  /*54530*/  @!P2 IADD3 R10, PT, PT, R10, 0x7fe001, RZ ;  /* 0x007fe0010a0aa810 */ /* 0x000fe20007ffe0ff */
[----:B------:R-:W-:Y:S01]  /*54540*/  IMAD.HI.U32 R24, R23, -0x7fe001, R24 ;  /* 0xff801fff17187827 */ /* 0x000fe200078e0018 */
[----:B------:R-:W-:Y:S01]  /*54550*/  ISETP.GT.AND P0, PT, R6, 0x7fe000, PT ;  /* 0x007fe0000600780c */ /* 0x000fe20003f04270 */
[----:B------:R0:W-:Y:S02]  /*54560*/  STL [R1+0x4fa4], R40 ;  /* 0x004fa42801007387 */ /* 0x0001e40000100800 */
[----:B------:R-:W-:Y:S01]  /*54570*/  IMAD R2, R2, -0x7fe001, RZ ;  /* 0xff801fff02027824 */ /* 0x000fe200078e02ff */
[----:B------:R-:W-:Y:S01]  /*54580*/  IADD3 R37, PT, PT, R37, -R56, RZ ;  /* 0x8000003825257210 */ /* 0x000fe20007ffe0ff */
[----:B------:R1:W-:Y:S01]  /*54590*/  STL [R1+0x4f88], R10 ;  /* 0x004f880a01007387 */ /* 0x0003e20000100800 */
[----:B------:R-:W-:-:S02]  /*545a0*/  ISETP.GE.AND P2, PT, R26, RZ, PT ;  /* 0x000000ff1a00720c */ /* 0x000fc40003f46270 */
[----:B------:R-:W-:Y:S01]  /*545b0*/  ISETP.GE.AND P3, PT, R37, RZ, PT ;  /* 0x000000ff2500720c */ /* 0x000fe20003f66270 */
[----:B------:R-:W3:Y:S01]  /*545c0*/  LDL R53, [R1+0x4c58] ;  /* 0x004c580001357983 */ /* 0x000ee20000100800 */
[----:B0-----:R-:W-:Y:S01]  /*545d0*/  IMAD.WIDE R40, R36, UR4, RZ ;  /* 0x0000000424287c25 */ /* 0x001fe2000f8e02ff */
[----:B------:R-:W-:Y:S02]  /*545e0*/  IADD3 R36, PT, PT, R24, -R23, R2 ;  /* 0x8000001718247210 */ /* 0x000fe40007ffe002 */
[----:B------:R-:W3:Y:S01]  /*545f0*/  LDL R25, [R1+0x4c1c] ;  /* 0x004c1c0001197983 */ /* 0x000ee20000100800 */
[----:B------:R-:W-:-:S03]  /*54600*/  IMAD R7, R40, 0x3802001, RZ ;  /* 0x0380200128077824 */ /* 0x000fc600078e02ff */
[----:B------:R-:W3:Y:S01]  /*54610*/  LDL R24, [R1+0x4c18] ;  /* 0x004c180001187983 */ /* 0x000ee20000100800 */
[----:B------:R-:W-:Y:S01]  /*54620*/  @P1 VIADD R38, R38, 0xff801fff ;  /* 0xff801fff26261836 */ /* 0x000fe20000000000 */
[----:B------:R-:W-:Y:S02]  /*54630*/  SHF.R.S32.HI R2, RZ, 0x1f, R7 ;  /* 0x0000001fff027819 */ /* 0x000fe40000011407 */
[----:B------:R-:W-:Y:S01]  /*54640*/  @P0 IADD3 R6, PT, PT, R6, -0x7fe001, RZ ;  /* 0xff801fff06060810 */ /* 0x000fe20007ffe0ff */
[----:B------:R-:W-:Y:S01]  /*54650*/  IMAD.IADD R42, R39, 0x1, R58 ;  /* 0x00000001272a7824 */ /* 0x000fe200078e023a */
[----:B------:R-:W-:Y:S01]  /*54660*/  ISETP.GE.AND P1, PT, R38, RZ, PT ;  /* 0x000000ff2600720c */ /* 0x000fe20003f26270 */
[----:B------:R-:W-:Y:S01]  /*54670*/  IMAD.HI.U32 R40, R7, -0x7fe001, R40 ;  /* 0xff801fff07287827 */ /* 0x000fe200078e0028 */
[----:B------:R-:W3:Y:S01]  /*54680*/  LDL R56, [R1+0x4c5c] ;  /* 0x004c5c0001387983 */ /* 0x000ee20000100800 */
[----:B------:R-:W-:Y:S02]  /*54690*/  IADD3 R39, PT, PT, R39, -R58, RZ ;  /* 0x8000003a27277210 */ /* 0x000fe40007ffe0ff */
[----:B------:R-:W-:Y:S01]  /*546a0*/  @!P2 VIADD R26, R26, 0x7fe001 ;  /* 0x007fe0011a1aa836 */ /* 0x000fe20000000000 */
[----:B------:R-:W-:Y:S01]  /*546b0*/  ISETP.GE.AND P2, PT, R6, RZ, PT ;  /* 0x000000ff0600720c */ /* 0x000fe20003f46270 */
[----:B------:R-:W-:-:S02]  /*546c0*/  IMAD R2, R2, -0x7fe001, RZ ;  /* 0xff801fff02027824 */ /* 0x000fc400078e02ff */
[----:B------:R-:W-:Y:S01]  /*546d0*/  @!P3 VIADD R37, R37, 0x7fe001 ;  /* 0x007fe0012525b836 */ /* 0x000fe20000000000 */
[----:B------:R-:W-:Y:S02]  /*546e0*/  ISETP.GE.AND P3, PT, R39, RZ, PT ;  /* 0x000000ff2700720c */ /* 0x000fe40003f66270 */
[----:B-1----:R-:W-:Y:S01]  /*546f0*/  IADD3 R10, PT, PT, R40, -R7, R2 ;  /* 0x80000007280a7210 */ /* 0x002fe20007ffe002 */
[----:B------:R-:W-:Y:S01]  /*54700*/  IMAD.WIDE R40, R37, UR4, RZ ;  /* 0x0000000425287c25 */ /* 0x000fe2000f8e02ff */
[----:B------:R-:W-:Y:S03]  /*54710*/  STL [R1+0x4fa8], R44 ;  /* 0x004fa82c01007387 */ /* 0x000fe60000100800 */
[----:B------:R-:W-:Y:S02]  /*54720*/  IMAD R17, R40, 0x3802001, RZ ;  /* 0x0380200128117824 */ /* 0x000fe400078e02ff */
[C---:B------:R-:W-:Y:S01]  /*54730*/  IMAD.IADD R2, R11.reuse, 0x1, R60 ;  /* 0x000000010b027824 */ /* 0x040fe200078e023c */
[----:B------:R-:W-:Y:S01]  /*54740*/  IADD3 R11, PT, PT, R11, -R60, RZ ;  /* 0x8000003c0b0b7210 */ /* 0x000fe20007ffe0ff */
[----:B------:R-:W-:Y:S01]  /*54750*/  @!P1 VIADD R38, R38, 0x7fe001 ;  /* 0x007fe00126269836 */ /* 0x000fe20000000000 */
[----:B------:R0:W-:Y:S01]  /*54760*/  STL [R1+0x4f8c], R26 ;  /* 0x004f8c1a01007387 */ /* 0x0001e20000100800 */
[----:B------:R-:W-:Y:S01]  /*54770*/  ISETP.GT.AND P1, PT, R42, 0x7fe000, PT ;  /* 0x007fe0002a00780c */ /* 0x000fe20003f24270 */
[----:B------:R-:W-:Y:S01]  /*54780*/  @!P2 VIADD R6, R6, 0x7fe001 ;  /* 0x007fe0010606a836 */ /* 0x000fe20000000000 */
[----:B------:R-:W-:Y:S01]  /*54790*/  SHF.R.S32.HI R7, RZ, 0x1f, R17 ;  /* 0x0000001fff077819 */ /* 0x000fe20000011411 */
[----:B------:R1:W-:Y:S01]  /*547a0*/  STL [R1+0x4fac], R36 ;  /* 0x004fac2401007387 */ /* 0x0003e20000100800 */
[----:B------:R-:W-:-:S02]  /*547b0*/  ISETP.GE.AND P2, PT, R11, RZ, PT ;  /* 0x000000ff0b00720c */ /* 0x000fc40003f46270 */
[----:B------:R-:W-:Y:S01]  /*547c0*/  ISETP.GT.AND P0, PT, R2, 0x7fe000, PT ;  /* 0x007fe0000200780c */ /* 0x000fe20003f04270 */
[----:B------:R-:W3:Y:S01]  /*547d0*/  LDL R27, [R1+0x4c20] ;  /* 0x004c2000011b7983 */ /* 0x000ee20000100800 */
[----:B------:R-:W-:Y:S01]  /*547e0*/  @!P3 IADD3 R39, PT, PT, R39, 0x7fe001, RZ ;  /* 0x007fe0012727b810 */ /* 0x000fe20007ffe0ff */
[----:B0-----:R-:W-:Y:S02]  /*547f0*/  IMAD.HI.U32 R26, R17, -0x7fe001, R40 ;  /* 0xff801fff111a7827 */ /* 0x001fe400078e0028 */
[----:B-1----:R-:W3:Y:S02]  /*54800*/  LDL R36, [R1+0x4c60] ;  /* 0x004c600001247983 */ /* 0x002ee40000100800 */
[----:B------:R-:W-:Y:S02]  /*54810*/  IMAD R7, R7, -0x7fe001, RZ ;  /* 0xff801fff07077824 */ /* 0x000fe400078e02ff */
[----:B------:R0:W-:Y:S03]  /*54820*/  STL [R1+0x4f90], R38 ;  /* 0x004f902601007387 */ /* 0x0001e60000100800 */
[----:B------:R-:W-:Y:S01]  /*54830*/  IADD3 R26, PT, PT, R26, -R17, R7 ;  /* 0x800000111a1a7210 */ /* 0x000fe20007ffe007 */
[----:B------:R-:W-:Y:S01]  /*54840*/  @P1 VIADD R42, R42, 0xff801fff ;  /* 0xff801fff2a2a1836 */ /* 0x000fe20000000000 */
[----:B------:R1:W-:Y:S01]  /*54850*/  STL [R1+0x4fb0], R10 ;  /* 0x004fb00a01007387 */ /* 0x0003e20000100800 */
[----:B0-----:R-:W-:Y:S01]  /*54860*/  IMAD.WIDE R38, R39, UR4, RZ ;  /* 0x0000000427267c25 */ /* 0x001fe2000f8e02ff */
[----:B------:R-:W-:-:S03]  /*54870*/  @!P2 IADD3 R11, PT, PT, R11, 0x7fe001, RZ ;  /* 0x007fe0010b0ba810 */ /* 0x000fc60007ffe0ff */
[----:B------:R-:W-:Y:S01]  /*54880*/  IMAD R23, R38, 0x3802001, RZ ;  /* 0x0380200126177824 */ /* 0x000fe200078e02ff */
[----:B------:R0:W-:Y:S01]  /*54890*/  STL [R1+0x4f94], R6 ;  /* 0x004f940601007387 */ /* 0x0001e20000100800 */
[----:B-1----:R-:W-:Y:S02]  /*548a0*/  IMAD.IADD R10, R61, 0x1, -R4 ;  /* 0x000000013d0a7824 */ /* 0x002fe400078e0a04 */
[----:B------:R-:W-:Y:S01]  /*548b0*/  @P0 VIADD R2, R2, 0xff801fff ;  /* 0xff801fff02020836 */ /* 0x000fe20000000000 */
[----:B------:R1:W-:Y:S01]  /*548c0*/  STL [R1+0x4fb4], R26 ;  /* 0x004fb41a01007387 */ /* 0x0003e20000100800 */
[----:B------:R-:W-:Y:S01]  /*548d0*/  SHF.R.S32.HI R17, RZ, 0x1f, R23 ;  /* 0x0000001fff117819 */ /* 0x000fe20000011417 */
[----:B------:R-:W2:Y:S01]  /*548e0*/  LDCU UR5, c[0x3][UR6+-0xc4] ;  /* 0x00ffe780060577ac */ /* 0x000ea20008000800 */
[----:B------:R-:W-:Y:S01]  /*548f0*/  ISETP.GE.AND P1, PT, R42, RZ, PT ;  /* 0x000000ff2a00720c */ /* 0x000fe20003f26270 */
[----:B------:R-:W3:Y:S01]  /*54900*/  LDL R37, [R1+0x4c24] ;  /* 0x004c240001257983 */ /* 0x000ee20000100800 */
[----:B------:R-:W-:Y:S01]  /*54910*/  ISETP.GE.AND P3, PT, R10, RZ, PT ;  /* 0x000000ff0a00720c */ /* 0x000fe20003f66270 */
[----:B0-----:R-:W-:-:S02]  /*54920*/  IMAD.WIDE R6, R11, UR4, RZ ;  /* 0x000000040b067c25 */ /* 0x001fc4000f8e02ff */
[----:B------:R-:W3:Y:S01]  /*54930*/  LDL R58, [R1+0x4c64] ;  /* 0x004c6400013a7983 */ /* 0x000ee20000100800 */
[----:B------:R-:W-:Y:S01]  /*54940*/  ISETP.GE.AND P0, PT, R2, RZ, PT ;  /* 0x000000ff0200720c */ /* 0x000fe20003f06270 */
[----:B------:R-:W-:-:S04]  /*54950*/  IMAD.HI.U32 R38, R23, -0x7fe001, R38 ;  /* 0xff801fff17267827 */ /* 0x000fc800078e0026 */
[----:B------:R-:W-:Y:S02]  /*54960*/  IMAD R17, R17, -0x7fe001, RZ ;  /* 0xff801fff11117824 */ /* 0x000fe400078e02ff */
[----:B------:R-:W-:-:S03]  /*54970*/  IMAD R39, R6, 0x3802001, RZ ;  /* 0x0380200106277824 */ /* 0x000fc600078e02ff */
[----:B-1----:R-:W-:Y:S01]  /*54980*/  IADD3 R26, PT, PT, R38, -R23, R17 ;  /* 0x80000017261a7210 */ /* 0x002fe20007ffe011 */
[----:B------:R-:W-:Y:S01]  /*54990*/  IMAD.HI.U32 R38, R39, -0x7fe001, R6 ;  /* 0xff801fff27267827 */ /* 0x000fe200078e0006 */
[----:B------:R-:W-:Y:S02]  /*549a0*/  SHF.R.S32.HI R17, RZ, 0x1f, R39 ;  /* 0x0000001fff117819 */ /* 0x000fe40000011427 */
[----:B------:R-:W-:Y:S01]  /*549b0*/  IADD3 R6, PT, PT, R14, -R43, RZ ;  /* 0x8000002b0e067210 */ /* 0x000fe20007ffe0ff */
[----:B------:R-:W-:Y:S02]  /*549c0*/  @!P1 VIADD R42, R42, 0x7fe001 ;  /* 0x007fe0012a2a9836 */ /* 0x000fe40000000000 */
[----:B------:R-:W-:Y:S01]  /*549d0*/  @!P3 VIADD R10, R10, 0x7fe001 ;  /* 0x007fe0010a0ab836 */ /* 0x000fe20000000000 */
[----:B------:R-:W-:Y:S01]  /*549e0*/  ISETP.GE.AND P1, PT, R6, RZ, PT ;  /* 0x000000ff0600720c */ /* 0x000fe20003f26270 */
[----:B------:R-:W-:Y:S02]  /*549f0*/  @!P0 VIADD R2, R2, 0x7fe001 ;  /* 0x007fe00102028836 */ /* 0x000fe40000000000 */
[----:B------:R-:W-:Y:S01]  /*54a00*/  IMAD R17, R17, -0x7fe001, RZ ;  /* 0xff801fff11117824 */ /* 0x000fe200078e02ff */
[----:B------:R0:W-:Y:S01]  /*54a10*/  STL [R1+0x4f98], R42 ;  /* 0x004f982a01007387 */ /* 0x0001e20000100800 */
[----:B--2---:R-:W-:-:S03]  /*54a20*/  IMAD.WIDE R10, R10, UR5, RZ ;  /* 0x000000050a0a7c25 */ /* 0x004fc6000f8e02ff */
[----:B------:R-:W-:Y:S01]  /*54a30*/  STL [R1+0x4fb8], R26 ;  /* 0x004fb81a01007387 */ /* 0x000fe20000100800 */
[----:B------:R-:W-:-:S03]  /*54a40*/  IMAD.IADD R4, R61, 0x1, R4 ;  /* 0x000000013d047824 */ /* 0x000fc600078e0204 */
[----:B------:R1:W-:Y:S01]  /*54a50*/  STL [R1+0x4f9c], R2 ;  /* 0x004f9c0201007387 */ /* 0x0003e20000100800 */
[----:B0-----:R-:W-:Y:S01]  /*54a60*/  IADD3 R42, PT, PT, R38, -R39, R17 ;  /* 0x80000027262a7210 */ /* 0x001fe20007ffe011 */
[----:B------:R-:W-:Y:S02]  /*54a70*/  IMAD R23, R10, 0x3802001, RZ ;  /* 0x038020010a177824 */ /* 0x000fe400078e02ff */
[----:B------:R-:W2:Y:S04]  /*54a80*/  LDL R38, [R1+0x4c28] ;  /* 0x004c280001267983 */ /* 0x000ea80000100800 */
[----:B------:R-:W2:Y:S01]  /*54a90*/  LDL R55, [R1+0x4c68] ;  /* 0x004c680001377983 */ /* 0x000ea20000100800 */
[----:B------:R-:W-:Y:S01]  /*54aa0*/  ISETP.GT.AND P0, PT, R4, 0x7fe000, PT ;  /* 0x007fe0000400780c */ /* 0x000fe20003f04270 */
[----:B------:R-:W-:Y:S01]  /*54ab0*/  IMAD.HI.U32 R40, R23, -0x7fe001, R10 ;  /* 0xff801fff17287827 */ /* 0x000fe200078e000a */
[----:B------:R-:W-:Y:S01]  /*54ac0*/  IADD3 R14, PT, PT, R14, R43, RZ ;  /* 0x0000002b0e0e7210 */ /* 0x000fe20007ffe0ff */
[----:B------:R-:W2:Y:S02]  /*54ad0*/  LDL R39, [R1+0x4c2c] ;  /* 0x004c2c0001277983 */ /* 0x000ea40000100800 */
[--C-:B------:R-:W-:Y:S01]  /*54ae0*/  IMAD.IADD R10, R16, 0x1, R45.reuse ;  /* 0x00000001100a7824 */ /* 0x100fe200078e022d */
[----:B------:R-:W-:Y:S01]  /*54af0*/  @!P1 IADD3 R6, PT, PT, R6, 0x7fe001, RZ ;  /* 0x007fe00106069810 */ /* 0x000fe20007ffe0ff */
[----:B------:R-:W-:Y:S01]  /*54b00*/  IMAD.IADD R16, R16, 0x1, -R45 ;  /* 0x0000000110107824 */ /* 0x000fe200078e0a2d */
[----:B-1----:R-:W-:Y:S01]  /*54b10*/  SHF.R.S32.HI R2, RZ, 0x1f, R23 ;  /* 0x0000001fff027819 */ /* 0x002fe20000011417 */
[----:B------:R-:W2:Y:S01]  /*54b20*/  LDL R60, [R1+0x4c6c] ;  /* 0x004c6c00013c7983 */ /* 0x000ea20000100800 */
[----:B------:R-:W-:-:S02]  /*54b30*/  ISETP.GT.AND P1, PT, R14, 0x7fe000, PT ;  /* 0x007fe0000e00780c */ /* 0x000fc40003f24270 */
[----:B------:R-:W-:Y:S01]  /*54b40*/  ISETP.GT.AND P2, PT, R10, 0x7fe000, PT ;  /* 0x007fe0000a00780c */ /* 0x000fe20003f44270 */
[----:B------:R-:W-:Y:S01]  /*54b50*/  IMAD R2, R2, -0x7fe001, RZ ;  /* 0xff801fff02027824 */ /* 0x000fe200078e02ff */
[----:B------:R-:W-:Y:S01]  /*54b60*/  ISETP.GE.AND P3, PT, R16, RZ, PT ;  /* 0x000000ff1000720c */ /* 0x000fe20003f66270 */
[----:B------:R-:W-:Y:S01]  /*54b70*/  @P0 VIADD R4, R4, 0xff801fff ;  /* 0xff801fff04040836 */ /* 0x000fe20000000000 */
[----:B------:R0:W-:Y:S01]  /*54b80*/  STL [R1+0x4fbc], R42 ;  /* 0x004fbc2a01007387 */ /* 0x0001e20000100800 */
[----:B------:R-:W-:Y:S01]  /*54b90*/  IMAD.WIDE R6, R6, UR5, RZ ;  /* 0x0000000506067c25 */ /* 0x000fe2000f8e02ff */
[----:B------:R-:W-:Y:S02]  /*54ba0*/  IADD3 R26, PT, PT, R40, -R23, R2 ;  /* 0x80000017281a7210 */ /* 0x000fe40007ffe002 */
[----:B------:R-:W2:Y:S01]  /*54bb0*/  LDL R40, [R1+0x4c30] ;  /* 0x004c300001287983 */ /* 0x000ea20000100800 */
[----:B------:R-:W-:-:S03]  /*54bc0*/  IMAD R43, R6, 0x3802001, RZ ;  /* 0x03802001062b7824 */ /* 0x000fc600078e02ff */
[----:B------:R-:W2:Y:S01]  /*54bd0*/  LDL R41, [R1+0x4c70] ;  /* 0x004c700001297983 */ /* 0x000ea20000100800 */
[----:B------:R-:W-:Y:S01]  /*54be0*/  @P1 VIADD R14, R14, 0xff801fff ;  /* 0xff801fff0e0e1836 */ /* 0x000fe20000000000 */
[----:B------:R-:W-:Y:S01]  /*54bf0*/  ISETP.GE.AND P0, PT, R4, RZ, PT ;  /* 0x000000ff0400720c */ /* 0x000fe20003f06270 */
[----:B------:R-:W-:Y:S02]  /*54c00*/  @P2 VIADD R10, R10, 0xff801fff ;  /* 0xff801fff0a0a2836 */ /* 0x000fe40000000000 */
[----:B------:R-:W-:Y:S01]  /*54c10*/  @!P3 VIADD R16, R16, 0x7fe001 ;  /* 0x007fe0011010b836 */ /* 0x000fe20000000000 */
[----:B------:R-:W-:Y:S01]  /*54c20*/  ISETP.GE.AND P1, PT, R14, RZ, PT ;  /* 0x000000ff0e00720c */ /* 0x000fe20003f26270 */
[----:B------:R-:W-:Y:S01]  /*54c30*/  IMAD.HI.U32 R44, R43, -0x7fe001, R6 ;  /* 0xff801fff2b2c7827 */ /* 0x000fe200078e0006 */
[----:B------:R-:W-:Y:S02]  /*54c40*/  SHF.R.S32.HI R6, RZ, 0x1f, R43 ;  /* 0x0000001fff067819 */ /* 0x000fe4000001142b */
[----:B------:R-:W-:Y:S01]  /*54c50*/  IADD3 R2, PT, PT, R20, -R47, RZ ;  /* 0x8000002f14027210 */ /* 0x000fe20007ffe0ff */
[----:B------:R-:W-:Y:S01]  /*54c60*/  IMAD.WIDE R16, R16, UR5, RZ ;  /* 0x0000000510107c25 */ /* 0x000fe2000f8e02ff */
[----:B------:R-:W-:-:S02]  /*54c70*/  ISETP.GE.AND P2, PT, R10, RZ, PT ;  /* 0x000000ff0a00720c */ /* 0x000fc40003f46270 */
[----:B------:R-:W-:Y:S01]  /*54c80*/  IADD3 R11, PT, PT, R0, -R5, RZ ;  /* 0x80000005000b7210 */ /* 0x000fe20007ffe0ff */
[----:B------:R-:W-:Y:S01]  /*54c90*/  IMAD R6, R6, -0x7fe001, RZ ;  /* 0xff801fff06067824 */ /* 0x000fe200078e02ff */
[----:B------:R-:W-:Y:S01]  /*54ca0*/  ISETP.GE.AND P3, PT, R2, RZ, PT ;  /* 0x000000ff0200720c */ /* 0x000fe20003f66270 */
[----:B------:R-:W-:Y:S02]  /*54cb0*/  IMAD R23, R16, 0x3802001, RZ ;  /* 0x0380200110177824 */ /* 0x000fe400078e02ff */
[----:B------:R-:W-:Y:S01]  /*54cc0*/  @!P0 VIADD R4, R4, 0x7fe001 ;  /* 0x007fe00104048836 */ /* 0x000fe20000000000 */
[----:B------:R-:W-:Y:S02]  /*54cd0*/  ISETP.GE.AND P0, PT, R11, RZ, PT ;  /* 0x000000ff0b00720c */ /* 0x000fe40003f06270 */
[----:B0-----:R-:W-:Y:S02]  /*54ce0*/  IADD3 R42, PT, PT, R44, -R43, R6 ;  /* 0x8000002b2c2a7210 */ /* 0x001fe40007ffe006 */
[----:B------:R-:W-:Y:S01]  /*54cf0*/  SHF.R.S32.HI R6, RZ, 0x1f, R23 ;  /* 0x0000001fff067819 */ /* 0x000fe20000011417 */
[----:B------:R-:W-:Y:S01]  /*54d00*/  @!P1 VIADD R14, R14, 0x7fe001 ;  /* 0x007fe0010e0e9836 */ /* 0x000fe20000000000 */
[----:B------:R-:W-:Y:S01]  /*54d10*/  @!P2 IADD3 R10, PT, PT, R10, 0x7fe001, RZ ;  /* 0x007fe0010a0aa810 */ /* 0x000fe20007ffe0ff */
[----:B------:R-:W-:Y:S01]  /*54d20*/  STL [R1+0x4fc0], R4 ;  /* 0x004fc00401007387 */ /* 0x000fe20000100800 */
[----:B------:R-:W-:-:S03]  /*54d30*/  IMAD.HI.U32 R16, R23, -0x7fe001, R16 ;  /* 0xff801fff17107827 */ /* 0x000fc600078e0010 */
[----:B------:R0:W-:Y:S01]  /*54d40*/  STL [R1+0x4fe0], R26 ;  /* 0x004fe01a01007387 */ /* 0x0001e20000100800 */
[----:B------:R-:W-:Y:S02]  /*54d50*/  IMAD R7, R6, -0x7fe001, RZ ;  /* 0xff801fff06077824 */ /* 0x000fe400078e02ff */
[----:B------:R-:W-:Y:S01]  /*54d60*/  @!P3 VIADD R2, R2, 0x7fe001 ;  /* 0x007fe0010202b836 */ /* 0x000fe20000000000 */
[----:B------:R-:W-:Y:S01]  /*54d70*/  STL [R1+0x4fc4], R14 ;  /* 0x004fc40e01007387 */ /* 0x000fe20000100800 */
[----:B------:R-:W-:-:S03]  /*54d80*/  IMAD.IADD R20, R20, 0x1, R47 ;  /* 0x0000000114147824 */ /* 0x000fc600078e022f */
[----:B------:R1:W-:Y:S01]  /*54d90*/  STL [R1+0x4fe4], R42 ;  /* 0x004fe42a01007387 */ /* 0x0003e20000100800 */
[----:B------:R-:W-:Y:S02]  /*54da0*/  @!P0 IADD3 R11, PT, PT, R11, 0x7fe001, RZ ;  /* 0x007fe0010b0b8810 */ /* 0x000fe40007ffe0ff */
[----:B0-----:R-:W-:Y:S01]  /*54db0*/  IADD3 R26, PT, PT, R16, -R23, R7 ;  /* 0x80000017101a7210 */ /* 0x001fe20007ffe007 */
[----:B------:R0:W-:Y:S01]  /*54dc0*/  STL [R1+0x4fc8], R10 ;  /* 0x004fc80a01007387 */ /* 0x0001e20000100800 */
[----:B------:R-:W-:-:S03]  /*54dd0*/  IMAD.WIDE R6, R2, UR5, RZ ;  /* 0x0000000502067c25 */ /* 0x000fc6000f8e02ff */
[----:B------:R-:W2:Y:S01]  /*54de0*/  LDL R45, [R1+0x4c74] ;  /* 0x004c7400012d7983 */ /* 0x000ea20000100800 */
[----:B------:R-:W-:-:S03]  /*54df0*/  IMAD.IADD R2, R0, 0x1, R5 ;  /* 0x0000000100027824 */ /* 0x000fc600078e0205 */
[----:B-1----:R-:W2:Y:S01]  /*54e00*/  LDL R42, [R1+0x4c34] ;  /* 0x004c3400012a7983 */ /* 0x002ea20000100800 */
[----:B------:R-:W-:Y:S01]  /*54e10*/  IMAD.IADD R0, R21, 0x1, -R48 ;  /* 0x0000000115007824 */ /* 0x000fe200078e0a30 */
[----:B------:R-:W-:Y:S01]  /*54e20*/  ISETP.GT.AND P0, PT, R20, 0x7fe000, PT ;  /* 0x007fe0001400780c */ /* 0x000fe20003f04270 */
[----:B------:R-:W-:Y:S01]  /*54e30*/  IMAD.WIDE R16, R11, UR5, RZ ;  /* 0x000000050b107c25 */ /* 0x000fe2000f8e02ff */
[----:B------:R-:W-:Y:S01]  /*54e40*/  ISETP.GT.AND P1, PT, R2, 0x7fe000, PT ;  /* 0x007fe0000200780c */ /* 0x000fe20003f24270 */
[----:B------:R-:W2:Y:S01]  /*54e50*/  LDL R64, [R1+0x4c38] ;  /* 0x004c380001407983 */ /* 0x000ea20000100800 */
[----:B------:R-:W-:Y:S01]  /*54e60*/  ISETP.GE.AND P5, PT, R0, RZ, PT ;  /* 0x000000ff0000720c */ /* 0x000fe20003fa6270 */
[----:B------:R-:W-:Y:S02]  /*54e70*/  IMAD R43, R16, 0x3802001, RZ ;  /* 0x03802001102b7824 */ /* 0x000fe400078e02ff */
[----:B------:R-:W2:Y:S02]  /*54e80*/  LDL R47, [R1+0x4c78] ;  /* 0x004c7800012f7983 */ /* 0x000ea40000100800 */
[----:B------:R-:W-:-:S02]  /*54e90*/  IMAD.HI.U32 R14, R43, -0x7fe001, R16 ;  /* 0xff801fff2b0e7827 */ /* 0x000fc400078e0010 */
[----:B------:R-:W2:Y:S02]  /*54ea0*/  LDL R4, [R1+0x4c3c] ;  /* 0x004c3c0001047983 */ /* 0x000ea40000100800 */
[C---:B------:R-:W-:Y:S01]  /*54eb0*/  IMAD.IADD R16, R22.reuse, 0x1, R49 ;  /* 0x0000000116107824 */ /* 0x040fe200078e0231 */
[----:B------:R-:W-:Y:S01]  /*54ec0*/  IADD3 R22, PT, PT, R22, -R49, RZ ;  /* 0x8000003116167210 */ /* 0x000fe20007ffe0ff */
[----:B------:R-:W-:Y:S01]  /*54ed0*/  IMAD R23, R6, 0x3802001, RZ ;  /* 0x0380200106177824 */ /* 0x000fe200078e02ff */
[----:B------:R-:W2:Y:S01]  /*54ee0*/  LDL R49, [R1+0x4c7c] ;  /* 0x004c7c0001317983 */ /* 0x000ea20000100800 */
[----:B------:R-:W-:Y:S01]  /*54ef0*/  @P0 IADD3 R20, PT, PT, R20, -0x7fe001, RZ ;  /* 0xff801fff14140810 */ /* 0x000fe20007ffe0ff */
[----:B------:R-:W-:Y:S02]  /*54f00*/  @P1 VIADD R2, R2, 0xff801fff ;  /* 0xff801fff02021836 */ /* 0x000fe40000000000 */
[----:B------:R-:W-:Y:S01]  /*54f10*/  @!P5 VIADD R0, R0, 0x7fe001 ;  /* 0x007fe0010000d836 */ /* 0x000fe20000000000 */
[----:B------:R-:W-:Y:S01]  /*54f20*/  ISETP.GE.AND P4, PT, R20, RZ, PT ;  /* 0x000000ff1400720c */ /* 0x000fe20003f86270 */
[----:B------:R-:W-:Y:S01]  /*54f30*/  IMAD.HI.U32 R44, R23, -0x7fe001, R6 ;  /* 0xff801fff172c7827 */ /* 0x000fe200078e0006 */
[----:B------:R-:W-:-:S03]  /*54f40*/  SHF.R.S32.HI R5, RZ, 0x1f, R43 ;  /* 0x0000001fff057819 */ /* 0x000fc6000001142b */
[----:B------:R-:W-:Y:S01]  /*54f50*/  IMAD.IADD R6, R21, 0x1, R48 ;  /* 0x0000000115067824 */ /* 0x000fe200078e0230 */
[----:B------:R-:W-:Y:S01]  /*54f60*/  ISETP.GE.AND P1, PT, R2, RZ, PT ;  /* 0x000000ff0200720c */ /* 0x000fe20003f26270 */
[----:B0-----:R-:W-:Y:S01]  /*54f70*/  IMAD.WIDE R10, R0, UR5, RZ ;  /* 0x00000005000a7c25 */ /* 0x001fe2000f8e02ff */
[----:B------:R-:W-:Y:S02]  /*54f80*/  SHF.R.S32.HI R7, RZ, 0x1f, R23 ;  /* 0x0000001fff077819 */ /* 0x000fe40000011417 */
[----:B------:R-:W-:Y:S01]  /*54f90*/  ISETP.GT.AND P2, PT, R6, 0x7fe000, PT ;  /* 0x007fe0000600780c */ /* 0x000fe20003f44270 */
[----:B------:R-:W-:Y:S01]  /*54fa0*/  IMAD R0, R5, -0x7fe001, RZ ;  /* 0xff801fff05007824 */ /* 0x000fe200078e02ff */
[----:B------:R-:W-:Y:S01]  /*54fb0*/  ISETP.GT.AND P3, PT, R16, 0x7fe000, PT ;  /* 0x007fe0001000780c */ /* 0x000fe20003f64270 */
[----:B------:R-:W-:Y:S02]  /*54fc0*/  IMAD R5, R10, 0x3802001, RZ ;  /* 0x038020010a057824 */ /* 0x000fe400078e02ff */
[----:B------:R-:W-:Y:S01]  /*54fd0*/  IMAD R7, R7, -0x7fe001, RZ ;  /* 0xff801fff07077824 */ /* 0x000fe200078e02ff */
[----:B------:R-:W-:-:S02]  /*54fe0*/  IADD3 R14, PT, PT, R14, -R43, R0 ;  /* 0x8000002b0e0e7210 */ /* 0x000fc40007ffe000 */
[----:B------:R-:W-:Y:S02]  /*54ff0*/  ISETP.GE.AND P0, PT, R22, RZ, PT ;  /* 0x000000ff1600720c */ /* 0x000fe40003f06270 */
[----:B------:R-:W-:Y:S02]  /*55000*/  SHF.R.S32.HI R0, RZ, 0x1f, R5 ;  /* 0x0000001fff007819 */ /* 0x000fe40000011405 */
[----:B------:R-:W-:Y:S01]  /*55010*/  @!P4 IADD3 R20, PT, PT, R20, 0x7fe001, RZ ;  /* 0x007fe0011414c810 */ /* 0x000fe20007ffe0ff */
[----:B------:R-:W-:Y:S01]  /*55020*/  @!P1 VIADD R2, R2, 0x7fe001 ;  /* 0x007fe00102029836 */ /* 0x000fe20000000000 */
[----:B------:R-:W-:Y:S01]  /*55030*/  IADD3 R44, PT, PT, R44, -R23, R7 ;  /* 0x800000172c2c7210 */ /* 0x000fe20007ffe007 */
[----:B------:R-:W-:Y:S01]  /*55040*/  IMAD.HI.U32 R10, R5, -0x7fe001, R10 ;  /* 0xff801fff050a7827 */ /* 0x000fe200078e000a */
[----:B------:R0:W-:Y:S03]  /*55050*/  STL [R1+0x4fe8], R26 ;  /* 0x004fe81a01007387 */ /* 0x0001e60000100800 */
[----:B------:R-:W-:Y:S01]  /*55060*/  IMAD R0, R0, -0x7fe001, RZ ;  /* 0xff801fff00007824 */ /* 0x000fe200078e02ff */
[----:B------:R-:W-:Y:S01]  /*55070*/  STL [R1+0x4fcc], R20 ;  /* 0x004fcc1401007387 */ /* 0x000fe20000100800 */
[----:B------:R-:W-:-:S02]  /*55080*/  @P2 VIADD R6, R6, 0xff801fff ;  /* 0xff801fff06062836 */ /* 0x000fc40000000000 */
[----:B------:R-:W-:Y:S01]  /*55090*/  @P3 VIADD R16, R16, 0xff801fff ;  /* 0xff801fff10103836 */ /* 0x000fe20000000000 */
[----:B------:R-:W-:Y:S01]  /*550a0*/  STL [R1+0x4fec], R44 ;  /* 0x004fec2c01007387 */ /* 0x000fe20000100800 */
[----:B0-----:R-:W-:-:S03]  /*550b0*/  IADD3 R26, PT, PT, R10, -R5, R0 ;  /* 0x800000050a1a7210 */ /* 0x001fc60007ffe000 */
[----:B------:R0:W-:Y:S01]  /*550c0*/  STL [R1+0x4fd0], R2 ;  /* 0x004fd00201007387 */ /* 0x0001e20000100800 */
[----:B------:R-:W-:-:S03]  /*550d0*/  ISETP.GE.AND P2, PT, R6, RZ, PT ;  /* 0x000000ff0600720c */ /* 0x000fc60003f46270 */
[----:B------:R1:W-:Y:S01]  /*550e0*/  STL [R1+0x4ff0], R14 ;  /* 0x004ff00e01007387 */ /* 0x0003e20000100800 */
[----:B------:R-:W-:-:S03]  /*550f0*/  @!P0 IADD3 R22, PT, PT, R22, 0x7fe001, RZ ;  /* 0x007fe00116168810 */ /* 0x000fc60007ffe0ff */
[----:B------:R-:W2:Y:S01]  /*55100*/  LDL R10, [R1+0x4c80] ;  /* 0x004c8000010a7983 */ /* 0x000ea20000100800 */
[----:B------:R-:W-:-:S03]  /*55110*/  ISETP.GE.AND P0, PT, R16, RZ, PT ;  /* 0x000000ff1000720c */ /* 0x000fc60003f06270 */
[----:B------:R-:W2:Y:S01]  /*55120*/  LDL R11, [R1+0x4cc0] ;  /* 0x004cc000010b7983 */ /* 0x000ea20000100800 */
[----:B------:R-:W-:Y:S01]  /*55130*/  IMAD.WIDE R22, R22, UR5, RZ ;  /* 0x0000000516167c25 */ /* 0x000fe2000f8e02ff */
[----:B------:R-:W-:-:S03]  /*55140*/  @!P2 IADD3 R6, PT, PT, R6, 0x7fe001, RZ ;  /* 0x007fe0010606a810 */ /* 0x000fc60007ffe0ff */
[--C-:B-----5:R-:W-:Y:S02]  /*55150*/  IMAD.IADD R0, R8, 0x1, -R51.reuse ;  /* 0x0000000108007824 */ /* 0x120fe400078e0a33 */
[----:B------:R-:W-:Y:S02]  /*55160*/  IMAD R7, R22, 0x3802001, RZ ;  /* 0x0380200116077824 */ /* 0x000fe400078e02ff */
[----:B------:R-:W-:Y:S01]  /*55170*/  IMAD.IADD R8, R8, 0x1, R51 ;  /* 0x0000000108087824 */ /* 0x000fe200078e0233 */
[----:B------:R-:W-:Y:S01]  /*55180*/  ISETP.GE.AND P1, PT, R0, RZ, PT ;  /* 0x000000ff0000720c */ /* 0x000fe20003f26270 */
[----:B------:R-:W-:Y:S01]  /*55190*/  @!P0 VIADD R16, R16, 0x7fe001 ;  /* 0x007fe00110108836 */ /* 0x000fe20000000000 */
[----:B------:R-:W-:Y:S01]  /*551a0*/  SHF.R.S32.HI R5, RZ, 0x1f, R7 ;  /* 0x0000001fff057819 */ /* 0x000fe20000011407 */
[----:B------:R5:W-:Y:S01]  /*551b0*/  STL [R1+0x4fd4], R6 ;  /* 0x004fd40601007387 */ /* 0x000be20000100800 */
[----:B------:R-:W-:-:S03]  /*551c0*/  ISETP.GT.AND P0, PT, R8, 0x7fe000, PT ;  /* 0x007fe0000800780c */ /* 0x000fc60003f04270 */
[----:B------:R4:W-:Y:S01]  /*551d0*/  STL [R1+0x4ff4], R26 ;  /* 0x004ff41a01007387 */ /* 0x0009e20000100800 */
[----:B0-----:R-:W-:Y:S01]  /*551e0*/  IMAD R2, R5, -0x7fe001, RZ ;  /* 0xff801fff05027824 */ /* 0x001fe200078e02ff */
[----:B------:R-:W-:Y:S02]  /*551f0*/  IADD3 R5, PT, PT, R3, -R12, RZ ;  /* 0x8000000c03057210 */ /* 0x000fe40007ffe0ff */
[----:B------:R0:W-:Y:S01]  /*55200*/  STL [R1+0x4fd8], R16 ;  /* 0x004fd81001007387 */ /* 0x0001e20000100800 */
[----:B-1----:R-:W-:-:S03]  /*55210*/  IADD3 R14, PT, PT, R9, R50, RZ ;  /* 0x00000032090e7210 */ /* 0x002fc60007ffe0ff */
[----:B------:R-:W2:Y:S04]  /*55220*/  LDL R62, [R1+0x4c84] ;  /* 0x004c8400013e7983 */ /* 0x000ea80000100800 */
[----:B------:R-:W2:Y:S01]  /*55230*/  LDL R43, [R1+0x4cc4] ;  /* 0x004cc400012b7983 */ /* 0x000ea20000100800 */
[----:B------:R-:W-:Y:S01]  /*55240*/  IMAD.IADD R9, R9, 0x1, -R50 ;  /* 0x0000000109097824 */ /* 0x000fe200078e0a32 */
[----:B------:R-:W-:Y:S01]  /*55250*/  ISETP.GE.AND P2, PT, R5, RZ, PT ;  /* 0x000000ff0500720c */ /* 0x000fe20003f46270 */
[----:B------:R-:W-:Y:S01]  /*55260*/  IMAD.HI.U32 R20, R7, -0x7fe001, R22 ;  /* 0xff801fff07147827 */ /* 0x000fe200078e0016 */
[----:B------:R-:W1:Y:S01]  /*55270*/  LDCU UR4, c[0x3][UR6+-0xc8] ;  /* 0x00ffe700060477ac */ /* 0x000e620008000800 */
[----:B------:R-:W2:Y:S02]  /*55280*/  LDL R51, [R1+0x4cc8] ;  /* 0x004cc80001337983 */ /* 0x000ea40000100800 */
[----:B------:R-:W-:-:S02]  /*55290*/  @!P1 VIADD R0, R0, 0x7fe001 ;  /* 0x007fe00100009836 */ /* 0x000fc40000000000 */
[----:B-----5:R-:W-:Y:S01]  /*552a0*/  IMAD.IADD R6, R3, 0x1, R12 ;  /* 0x0000000103067824 */ /* 0x020fe200078e020c */
[----:B------:R-:W-:Y:S01]  /*552b0*/  ISETP.GE.AND P3, PT, R9, RZ, PT ;  /* 0x000000ff0900720c */ /* 0x000fe20003f66270 */
[----:B------:R-:W5:Y:S01]  /*552c0*/  LDL R12, [R1+0x4c88] ;  /* 0x004c8800010c7983 */ /* 0x000f620000100800 */
[----:B------:R-:W-:Y:S01]  /*552d0*/  IADD3 R20, PT, PT, R20, -R7, R2 ;  /* 0x8000000714147210 */ /* 0x000fe20007ffe002 */
[----:B------:R-:W-:Y:S01]  /*552e0*/  IMAD.WIDE R2, R0, UR5, RZ ;  /* 0x0000000500027c25 */ /* 0x000fe2000f8e02ff */
[----:B------:R-:W-:-:S03]  /*552f0*/  ISETP.GT.AND P1, PT, R6, 0x7fe000, PT ;  /* 0x007fe0000600780c */ /* 0x000fc60003f24270 */
[----:B------:R-:W-:Y:S01]  /*55300*/  @P0 VIADD R8, R8, 0xff801fff ;  /* 0xff801fff08080836 */ /* 0x000fe20000000000 */
[----:B------:R-:W-:Y:S01]  /*55310*/  ISETP.GT.AND P0, PT, R14, 0x7fe000, PT ;  /* 0x007fe0000e00780c */ /* 0x000fe20003f04270 */
[----:B------:R-:W-:Y:S01]  /*55320*/  IMAD R7, R2, 0x3802001, RZ ;  /* 0x0380200102077824 */ /* 0x000fe200078e02ff */
[----:B------:R-:W-:Y:S02]  /*55330*/  @!P2 IADD3 R5, PT, PT, R5, 0x7fe001, RZ ;  /* 0x007fe0010505a810 */ /* 0x000fe40007ffe0ff */
[----:B------:R-:W-:Y:S02]  /*55340*/  ISETP.GE.AND P2, PT, R8, RZ, PT ;  /* 0x000000ff0800720c */ /* 0x000fe40003f46270 */
[----:B------:R-:W-:Y:S01]  /*55350*/  SHF.R.S32.HI R0, RZ, 0x1f, R7 ;  /* 0x0000001fff007819 */ /* 0x000fe20000011407 */
[----:B----4-:R-:W-:Y:S01]  /*55360*/  IMAD.HI.U32 R26, R7, -0x7fe001, R2 ;  /* 0xff801fff071a7827 */ /* 0x010fe200078e0002 */
[----:B------:R-:W-:-:S03]  /*55370*/  @!P3 IADD3 R9, PT, PT, R9, 0x7fe001, RZ ;  /* 0x007fe0010909b810 */ /* 0x000fc60007ffe0ff */
[----:B-1----:R-:W-:-:S04]  /*55380*/  IMAD.WIDE R2, R5, UR4, RZ ;  /* 0x0000000405027c25 */ /* 0x002fc8000f8e02ff */
[----:B------:R-:W-:Y:S02]  /*55390*/  IMAD R5, R0, -0x7fe001, RZ ;  /* 0xff801fff00057824 */ /* 0x000fe400078e02ff */
[----:B------:R-:W-:Y:S02]  /*553a0*/  @P1 VIADD R6, R6, 0xff801fff ;  /* 0xff801fff06061836 */ /* 0x000fe40000000000 */
[----:B------:R-:W-:Y:S02]  /*553b0*/  @P0 VIADD R14, R14, 0xff801fff ;  /* 0xff801fff0e0e0836 */ /* 0x000fe40000000000 */
[----:B0-----:R-:W-:Y:S01]  /*553c0*/  IMAD.WIDE R16, R9, UR4, RZ ;  /* 0x0000000409107c25 */ /* 0x001fe2000f8e02ff */
[----:B------:R-:W-:Y:S02]  /*553d0*/  IADD3 R26, PT, PT, R26, -R7, R5 ;  /* 0x800000071a1a7210 */ /* 0x000fe40007ffe005 */
[----:B------:R-:W-:Y:S01]  /*553e0*/  ISETP.GE.AND P1, PT, R6, RZ, PT ;  /* 0x000000ff0600720c */ /* 0x000fe20003f26270 */
[----:B------:R-:W-:Y:S01]  /*553f0*/  IMAD R21, R2, 0x3802001, RZ ;  /* 0x0380200102157824 */ /* 0x000fe200078e02ff */
[----:B------:R-:W-:Y:S01]  /*55400*/  ISETP.GE.AND P0, PT, R14, RZ, PT ;  /* 0x000000ff0e00720c */ /* 0x000fe20003f06270 */
[----:B------:R-:W-:-:S02]  /*55410*/  IMAD R7, R16, 0x3802001, RZ ;  /* 0x0380200110077824 */ /* 0x000fc400078e02ff */
[----:B------:R-:W-:Y:S01]  /*55420*/  @!P2 VIADD R8, R8, 0x7fe001 ;  /* 0x007fe0010808a836 */ /* 0x000fe20000000000 */
[----:B------:R-:W-:Y:S01]  /*55430*/  SHF.R.S32.HI R5, RZ, 0x1f, R21 ;  /* 0x0000001fff057819 */ /* 0x000fe20000011415 */
[----:B------:R-:W-:Y:S01]  /*55440*/  IMAD.HI.U32 R22, R21, -0x7fe001, R2 ;  /* 0xff801fff15167827 */ /* 0x000fe200078e0002 */
[----:B------:R0:W-:Y:S01]  /*55450*/  STL [R1+0x4ff8], R20 ;  /* 0x004ff81401007387 */ /* 0x0001e20000100800 */
[----:B------:R-:W-:-:S03]  /*55460*/  SHF.R.S32.HI R2, RZ, 0x1f, R7 ;  /* 0x0000001fff027819 */ /* 0x000fc60000011407 */
[----:B------:R-:W-:Y:S01]  /*55470*/  STL [R1+0x4fdc], R8 ;  /* 0x004fdc0801007387 */ /* 0x000fe20000100800 */
[----:B------:R-:W-:Y:S02]  /*55480*/  IMAD.IADD R0, R63, 0x1, -R46 ;  /* 0x000000013f007824 */ /* 0x000fe400078e0a2e */
[----:B------:R-:W-:Y:S01]  /*55490*/  IMAD R5, R5, -0x7fe001, RZ ;  /* 0xff801fff05057824 */ /* 0x000fe200078e02ff */
[----:B------:R-:W-:Y:S01]  /*554a0*/  STL [R1+0x4ffc], R26 ;  /* 0x004ffc1a01007387 */ /* 0x000fe20000100800 */
[----:B------:R-:W-:-:S03]  /*554b0*/  IMAD.HI.U32 R16, R7, -0x7fe001, R16 ;  /* 0xff801fff07107827 */ /* 0x000fc600078e0010 */
[----:B0-----:R-:W4:Y:S01]  /*554c0*/  LDL R20, [R1+0x4c8c] ;  /* 0x004c8c0001147983 */ /* 0x001f220000100800 */
[----:B------:R-:W-:-:S03]  /*554d0*/  IMAD R3, R2, -0x7fe001, RZ ;  /* 0xff801fff02037824 */ /* 0x000fc600078e02ff */
[----:B------:R-:W4:Y:S01]  /*554e0*/  LDL R57, [R1+0x4ccc] ;  /* 0x004ccc0001397983 */ /* 0x000f220000100800 */
[----:B------:R-:W-:Y:S01]  /*554f0*/  @!P1 IADD3 R6, PT, PT, R6, 0x7fe001, RZ ;  /* 0x007fe00106069810 */ /* 0x000fe20007ffe0ff */
[----:B------:R-:W-:Y:S01]  /*55500*/  @!P0 VIADD R14, R14, 0x7fe001 ;  /* 0x007fe0010e0e8836 */ /* 0x000fe20000000000 */
[----:B------:R-:W-:Y:S02]  /*55510*/  ISETP.GE.AND P3, PT, R0, RZ, PT ;  /* 0x000000ff0000720c */ /* 0x000fe40003f66270 */
[----:B------:R-:W-:Y:S02]  /*55520*/  IADD3 R22, PT, PT, R22, -R21, R5 ;  /* 0x8000001516167210 */ /* 0x000fe40007ffe005 */
        /* <DEDUP_REMOVED lines=12> */
[----:B------:R-:W-:Y:S01]  /*555f0*/  IMAD.IADD R3, R13, 0x1, -R52 ;  /* 0x000000010d037824 */ /* 0x000fe200078e0a34 */
[----:B------:R-:W-:Y:S01]  /*55600*/  IADD3 R2, PT, PT, R63, R46, RZ ;  /* 0x0000002e3f027210 */ /* 0x000fe20007ffe0ff */
[----:B------:R-:W4:Y:S01]  /*55610*/  LDL R59, [R1+0x4cd8] ;  /* 0x004cd800013b7983 */ /* 0x000f220000100800 */
[----:B------:R-:W-:Y:S01]  /*55620*/  SHF.R.S32.HI R0, RZ, 0x1f, R5 ;  /* 0x0000001fff007819 */ /* 0x000fe20000011405 */
[----:B------:R-:W-:-:S04]  /*55630*/  IMAD.HI.U32 R44, R5, -0x7fe001, R8 ;  /* 0xff801fff052c7827 */ /* 0x000fc800078e0008 */
[----:B------:R-:W-:Y:S01]  /*55640*/  IMAD R0, R0, -0x7fe001, RZ ;  /* 0xff801fff00007824 */ /* 0x000fe200078e02ff */
[----:B------:R-:W-:-:S04]  /*55650*/  ISETP.GE.AND P3, PT, R3, RZ, PT ;  /* 0x000000ff0300720c */ /* 0x000fc80003f66270 */
[----:B------:R-:W-:Y:S02]  /*55660*/  IADD3 R44, PT, PT, R44, -R5, R0 ;  /* 0x800000052c2c7210 */ /* 0x000fe40007ffe000 */
[----:B------:R-:W4:Y:S01]  /*55670*/  LDL R0, [R1+0x4c98] ;  /* 0x004c980001007983 */ /* 0x000f220000100800 */
[----:B------:R-:W-:Y:S01]  /*55680*/  ISETP.GT.AND P0, PT, R2, 0x7fe000, PT ;  /* 0x007fe0000200780c */ /* 0x000fe20003f04270 */
[----:B------:R-:W-:Y:S01]  /*55690*/  IMAD.IADD R6, R13, 0x1, R52 ;  /* 0x000000010d067824 */ /* 0x000fe200078e0234 */
[C---:B-1----:R-:W-:Y:S01]  /*556a0*/  IADD3 R14, PT, PT, R15.reuse, R18, RZ ;  /* 0x000000120f0e7210 */ /* 0x042fe20007ffe0ff */
[----:B------:R-:W-:-:S03]  /*556b0*/  IMAD.IADD R15, R15, 0x1, -R18 ;  /* 0x000000010f0f7824 */ /* 0x000fc600078e0a12 */
[----:B------:R-:W-:Y:S02]  /*556c0*/  ISETP.GT.AND P1, PT, R6, 0x7fe000, PT ;  /* 0x007fe0000600780c */ /* 0x000fe40003f24270 */
[----:B------:R-:W-:Y:S02]  /*556d0*/  ISETP.GE.AND P4, PT, R15, RZ, PT ;  /* 0x000000ff0f00720c */ /* 0x000fe40003f86270 */
[----:B------:R-:W-:Y:S01]  /*556e0*/  @!P3 IADD3 R3, PT, PT, R3, 0x7fe001, RZ ;  /* 0x007fe0010303b810 */ /* 0x000fe20007ffe0ff */
[----:B---3--:R-:W-:Y:S02]  /*556f0*/  IMAD.IADD R18, R19, 0x1, R54 ;  /* 0x0000000113127824 */ /* 0x008fe400078e0236 */
[----:B------:R-:W-:Y:S02]  /*55700*/  @P0 VIADD R2, R2, 0xff801fff ;  /* 0xff801fff02020836 */ /* 0x000fe40000000000 */
[----:B------:R-:W-:Y:S01]  /*55710*/  IMAD.WIDE R8, R3, UR4, RZ ;  /* 0x0000000403087c25 */ /* 0x000fe2000f8e02ff */
[----:B------:R-:W-:-:S02]  /*55720*/  ISETP.GT.AND P0, PT, R18, 0x7fe000, PT ;  /* 0x007fe0001200780c */ /* 0x000fc40003f04270 */
[----:B------:R-:W-:Y:S01]  /*55730*/  ISETP.GE.AND P3, PT, R2, RZ, PT ;  /* 0x000000ff0200720c */ /* 0x000fe20003f66270 */
[----:B------:R-:W-:Y:S01]  /*55740*/  IMAD R5, R8, 0x3802001, RZ ;  /* 0x0380200108057824 */ /* 0x000fe200078e02ff */
[----:B------:R-:W-:Y:S01]  /*55750*/  ISETP.GT.AND P2, PT, R14, 0x7fe000, PT ;  /* 0x007fe0000e00780c */ /* 0x000fe20003f44270 */
[----:B------:R-:W-:Y:S02]  /*55760*/  @P1 VIADD R6, R6, 0xff801fff ;  /* 0xff801fff06061836 */ /* 0x000fe40000000000 */
[----:B------:R-:W-:Y:S01]  /*55770*/  @!P4 VIADD R15, R15, 0x7fe001 ;  /* 0x007fe0010f0fc836 */ /* 0x000fe20000000000 */
[----:B------:R-:W-:Y:S02]  /*55780*/  SHF.R.S32.HI R3, RZ, 0x1f, R5 ;  /* 0x0000001fff037819 */ /* 0x000fe40000011405 */
[----:B------:R-:W-:Y:S01]  /*55790*/  ISETP.GE.AND P1, PT, R6, RZ, PT ;  /* 0x000000ff0600720c */ /* 0x000fe20003f26270 */
[----:B------:R-:W-:Y:S01]  /*557a0*/  IMAD.WIDE R16, R15, UR4, RZ ;  /* 0x000000040f107c25 */ /* 0x000fe2000f8e02ff */
[----:B------:R-:W-:-:S03]  /*557b0*/  IADD3 R19, PT, PT, R19, -R54, RZ ;  /* 0x8000003613137210 */ /* 0x000fc60007ffe0ff */
[----:B------:R-:W-:-:S04]  /*557c0*/  IMAD.HI.U32 R26, R5, -0x7fe001, R8 ;  /* 0xff801fff051a7827 */ /* 0x000fc800078e0008 */
[----:B------:R-:W-:Y:S02]  /*557d0*/  IMAD R3, R3, -0x7fe001, RZ ;  /* 0xff801fff03037824 */ /* 0x000fe400078e02ff */
[----:B------:R-:W-:Y:S01]  /*557e0*/  @!P3 VIADD R2, R2, 0x7fe001 ;  /* 0x007fe0010202b836 */ /* 0x000fe20000000000 */
[----:B------:R-:W-:Y:S01]  /*557f0*/  ISETP.GE.AND P3, PT, R19, RZ, PT ;  /* 0x000000ff1300720c */ /* 0x000fe20003f66270 */
[----:B------:R-:W-:Y:S02]  /*55800*/  IMAD R7, R16, 0x3802001, RZ ;  /* 0x0380200110077824 */ /* 0x000fe400078e02ff */
[----:B------:R-:W-:Y:S01]  /*55810*/  @P0 VIADD R18, R18, 0xff801fff ;  /* 0xff801fff12120836 */ /* 0x000fe20000000000 */
[----:B------:R-:W-:Y:S02]  /*55820*/  @P2 IADD3 R14, PT, PT, R14, -0x7fe001, RZ ;  /* 0xff801fff0e0e2810 */ /* 0x000fe40007ffe0ff */
[----:B------:R-:W-:Y:S01]  /*55830*/  IADD3 R26, PT, PT, R26, -R5, R3 ;  /* 0x800000051a1a7210 */ /* 0x000fe20007ffe003 */
[----:B------:R-:W-:Y:S01]  /*55840*/  IMAD.IADD R5, R24, 0x1, -R53 ;  /* 0x0000000118057824 */ /* 0x000fe200078e0a35 */
[----:B------:R-:W-:-:S02]  /*55850*/  SHF.R.S32.HI R3, RZ, 0x1f, R7 ;  /* 0x0000001fff037819 */ /* 0x000fc40000011407 */
[----:B------:R-:W-:Y:S02]  /*55860*/  ISETP.GE.AND P0, PT, R18, RZ, PT ;  /* 0x000000ff1200720c */ /* 0x000fe40003f06270 */
[----:B------:R-:W-:Y:S01]  /*55870*/  ISETP.GE.AND P2, PT, R14, RZ, PT ;  /* 0x000000ff0e00720c */ /* 0x000fe20003f46270 */
[----:B------:R-:W-:Y:S01]  /*55880*/  @!P1 VIADD R6, R6, 0x7fe001 ;  /* 0x007fe00106069836 */ /* 0x000fe20000000000 */
[----:B------:R-:W-:Y:S01]  /*55890*/  ISETP.GE.AND P1, PT, R5, RZ, PT ;  /* 0x000000ff0500720c */ /* 0x000fe20003f26270 */
[----:B------:R-:W-:Y:S01]  /*558a0*/  IMAD.HI.U32 R16, R7, -0x7fe001, R16 ;  /* 0xff801fff07107827 */ /* 0x000fe200078e0010 */
[----:B------:R-:W-:Y:S03]  /*558b0*/  STL [R1+0x4c08], R2 ;  /* 0x004c080201007387 */ /* 0x000fe60000100800 */
[----:B------:R-:W-:Y:S01]  /*558c0*/  IMAD R3, R3, -0x7fe001, RZ ;  /* 0xff801fff03037824 */ /* 0x000fe200078e02ff */
[----:B------:R0:W-:Y:S01]  /*558d0*/  STL [R1+0x4c48], R44 ;  /* 0x004c482c01007387 */ /* 0x0001e20000100800 */
[----:B------:R-:W-:Y:S01]  /*558e0*/  @!P3 VIADD R19, R19, 0x7fe001 ;  /* 0x007fe0011313b836 */ /* 0x000fe20000000000 */
[----:B------:R-:W-:Y:S01]  /*558f0*/  IADD3 R8, PT, PT, R24, R53, RZ ;  /* 0x0000003518087210 */ /* 0x000fe20007ffe0ff */
[----:B------:R-:W-:-:S02]  /*55900*/  @!P0 VIADD R18, R18, 0x7fe001 ;  /* 0x007fe00112128836 */ /* 0x000fc40000000000 */
[----:B------:R-:W-:Y:S02]  /*55910*/  @!P2 IADD3 R14, PT, PT, R14, 0x7fe001, RZ ;  /* 0x007fe0010e0ea810 */ /* 0x000fe40007ffe0ff */
[----:B0-----:R-:W-:Y:S01]  /*55920*/  IADD3 R44, PT, PT, R16, -R7, R3 ;  /* 0x80000007102c7210 */ /* 0x001fe20007ffe003 */
[----:B------:R-:W-:Y:S01]  /*55930*/  IMAD.IADD R7, R25, 0x1, -R56 ;  /* 0x0000000119077824 */ /* 0x000fe200078e0a38 */
[----:B------:R-:W-:Y:S01]  /*55940*/  ISETP.GT.AND P0, PT, R8, 0x7fe000, PT ;  /* 0x007fe0000800780c */ /* 0x000fe20003f04270 */
[----:B------:R-:W-:-:S03]  /*55950*/  IMAD.WIDE R2, R19, UR4, RZ ;  /* 0x0000000413027c25 */ /* 0x000fc6000f8e02ff */
[----:B------:R-:W-:Y:S01]  /*55960*/  ISETP.GE.AND P2, PT, R7, RZ, PT ;  /* 0x000000ff0700720c */ /* 0x000fe20003f46270 */
[----:B------:R-:W-:Y:S02]  /*55970*/  IMAD R13, R2, 0x3802001, RZ ;  /* 0x03802001020d7824 */ /* 0x000fe400078e02ff */
[----:B------:R-:W-:Y:S01]  /*55980*/  @!P1 VIADD R5, R5, 0x7fe001 ;  /* 0x007fe00105059836 */ /* 0x000fe20000000000 */
[----:B------:R0:W-:Y:S01]  /*55990*/  STL [R1+0x4c0c], R6 ;  /* 0x004c0c0601007387 */ /* 0x0001e20000100800 */
[----:B------:R-:W-:-:S03]  /*559a0*/  IMAD.HI.U32 R46, R13, -0x7fe001, R2 ;  /* 0xff801fff0d2e7827 */ /* 0x000fc600078e0002 */
[----:B------:R-:W-:Y:S01]  /*559b0*/  STL [R1+0x4c4c], R26 ;  /* 0x004c4c1a01007387 */ /* 0x000fe20000100800 */
[----:B------:R-:W-:-:S03]  /*559c0*/  IMAD.WIDE R2, R5, UR4, RZ ;  /* 0x0000000405027c25 */ /* 0x000fc6000f8e02ff */
[----:B------:R-:W-:Y:S01]  /*559d0*/  STL [R1+0x4c10], R14 ;  /* 0x004c100e01007387 */ /* 0x000fe20000100800 */
[----:B0-----:R-:W-:-:S03]  /*559e0*/  IADD3 R6, PT, PT, R25, R56, RZ ;  /* 0x0000003819067210 */ /* 0x001fc60007ffe0ff */
[----:B------:R-:W3:Y:S01]  /*559f0*/  LDL R24, [R1+0x4c9c] ;  /* 0x004c9c0001187983 */ /* 0x000ee20000100800 */
[----:B------:R-:W-:-:S03]  /*55a00*/  IMAD.IADD R16, R27, 0x1, R36 ;  /* 0x000000011b107824 */ /* 0x000fc600078e0224 */
[----:B------:R-:W3:Y:S01]  /*55a10*/  LDL R53, [R1+0x4cdc] ;  /* 0x004cdc0001357983 */ /* 0x000ee20000100800 */
[----:B------:R-:W-:-:S03]  /*55a20*/  @P0 VIADD R8, R8, 0xff801fff ;  /* 0xff801fff08080836 */ /* 0x000fc60000000000 */
[----:B------:R0:W-:Y:S01]  /*55a30*/  STL [R1+0x4c50], R44 ;  /* 0x004c502c01007387 */ /* 0x0001e20000100800 */
[----:B------:R-:W-:Y:S02]  /*55a40*/  @!P2 IADD3 R7, PT, PT, R7, 0x7fe001, RZ ;  /* 0x007fe0010707a810 */ /* 0x000fe40007ffe0ff */
[----:B------:R-:W-:Y:S01]  /*55a50*/  ISETP.GT.AND P1, PT, R6, 0x7fe000, PT ;  /* 0x007fe0000600780c */ /* 0x000fe20003f24270 */
[----:B------:R-:W-:Y:S02]  /*55a60*/  IMAD.IADD R27, R27, 0x1, -R36 ;  /* 0x000000011b1b7824 */ /* 0x000fe400078e0a24 */
[----:B0-----:R-:W-:Y:S01]  /*55a70*/  IMAD R44, R2, 0x3802001, RZ ;  /* 0x03802001022c7824 */ /* 0x001fe200078e02ff */
[----:B------:R-:W-:-:S03]  /*55a80*/  ISETP.GT.AND P0, PT, R16, 0x7fe000, PT ;  /* 0x007fe0001000780c */ /* 0x000fc60003f04270 */
[----:B------:R-:W-:Y:S01]  /*55a90*/  IMAD.HI.U32 R5, R44, -0x7fe001, R2 ;  /* 0xff801fff2c057827 */ /* 0x000fe200078e0002 */
[----:B------:R-:W-:Y:S02]  /*55aa0*/  SHF.R.S32.HI R3, RZ, 0x1f, R44 ;  /* 0x0000001fff037819 */ /* 0x000fe4000001142c */
[----:B------:R-:W-:Y:S01]  /*55ab0*/  ISETP.GE.AND P2, PT, R8, RZ, PT ;  /* 0x000000ff0800720c */ /* 0x000fe20003f46270 */
[----:B------:R-:W-:Y:S01]  /*55ac0*/  IMAD.WIDE R14, R7, UR4, RZ ;  /* 0x00000004070e7c25 */ /* 0x000fe2000f8e02ff */
[----:B------:R-:W-:-:S03]  /*55ad0*/  ISETP.GE.AND P3, PT, R27, RZ, PT ;  /* 0x000000ff1b00720c */ /* 0x000fc60003f66270 */
[----:B------:R-:W-:Y:S02]  /*55ae0*/  IMAD R3, R3, -0x7fe001, RZ ;  /* 0xff801fff03037824 */ /* 0x000fe400078e02ff */
[----:B------:R-:W-:Y:S01]  /*55af0*/  IMAD R7, R14, 0x3802001, RZ ;  /* 0x038020010e077824 */ /* 0x000fe200078e02ff */
[----:B------:R-:W-:Y:S02]  /*55b00*/  @P1 IADD3 R6, PT, PT, R6, -0x7fe001, RZ ;  /* 0xff801fff06061810 */ /* 0x000fe40007ffe0ff */
[----:B------:R-:W-:Y:S02]  /*55b10*/  IADD3 R44, PT, PT, R5, -R44, R3 ;  /* 0x8000002c052c7210 */ /* 0x000fe40007ffe003 */
[----:B------:R-:W-:Y:S02]  /*55b20*/  IADD3 R5, PT, PT, R37, -R58, RZ ;  /* 0x8000003a25057210 */ /* 0x000fe40007ffe0ff */
[----:B------:R-:W-:Y:S01]  /*55b30*/  SHF.R.S32.HI R2, RZ, 0x1f, R7 ;  /* 0x0000001fff027819 */ /* 0x000fe20000011407 */
[----:B------:R-:W-:Y:S01]  /*55b40*/  @P0 VIADD R16, R16, 0xff801fff ;  /* 0xff801fff10100836 */ /* 0x000fe20000000000 */
[----:B------:R-:W-:Y:S01]  /*55b50*/  SHF.R.S32.HI R9, RZ, 0x1f, R13 ;  /* 0x0000001fff097819 */ /* 0x000fe2000001140d */
[----:B------:R-:W-:Y:S01]  /*55b60*/  @!P2 VIADD R8, R8, 0x7fe001 ;  /* 0x007fe0010808a836 */ /* 0x000fe20000000000 */
[----:B------:R-:W-:Y:S01]  /*55b70*/  ISETP.GE.AND P0, PT, R6, RZ, PT ;  /* 0x000000ff0600720c */ /* 0x000fe20003f06270 */
[----:B------:R0:W-:Y:S01]  /*55b80*/  STL [R1+0x4c14], R18 ;  /* 0x004c141201007387 */ /* 0x0001e20000100800 */
[----:B------:R-:W-:Y:S01]  /*55b90*/  ISETP.GE.AND P2, PT, R5, RZ, PT ;  /* 0x000000ff0500720c */ /* 0x000fe20003f46270 */
[----:B------:R-:W-:-:S02]  /*55ba0*/  IMAD R2, R2, -0x7fe001, RZ ;  /* 0xff801fff02027824 */ /* 0x000fc400078e02ff */
[----:B------:R-:W-:Y:S01]  /*55bb0*/  @!P3 VIADD R27, R27, 0x7fe001 ;  /* 0x007fe0011b1bb836 */ /* 0x000fe20000000000 */
[----:B------:R-:W3:Y:S01]  /*55bc0*/  LDL R25, [R1+0x4ca0] ;  /* 0x004ca00001197983 */ /* 0x000ee20000100800 */
[----:B------:R-:W-:-:S03]  /*55bd0*/  IMAD R9, R9, -0x7fe001, RZ ;  /* 0xff801fff09097824 */ /* 0x000fc600078e02ff */
[----:B------:R-:W3:Y:S01]  /*55be0*/  LDL R26, [R1+0x4ce0] ;  /* 0x004ce000011a7983 */ /* 0x000ee20000100800 */
[----:B0-----:R-:W-:Y:S01]  /*55bf0*/  IMAD.HI.U32 R18, R7, -0x7fe001, R14 ;  /* 0xff801fff07127827 */ /* 0x001fe200078e000e */
[----:B------:R-:W-:Y:S02]  /*55c00*/  IADD3 R46, PT, PT, R46, -R13, R9 ;  /* 0x8000000d2e2e7210 */ /* 0x000fe40007ffe009 */
[----:B------:R-:W-:Y:S01]  /*55c10*/  @!P0 IADD3 R6, PT, PT, R6, 0x7fe001, RZ ;  /* 0x007fe00106068810 */ /* 0x000fe20007ffe0ff */
[----:B------:R-:W3:Y:S01]  /*55c20*/  LDL R63, [R1+0x4ca4] ;  /* 0x004ca400013f7983 */ /* 0x000ee20000100800 */
[----:B------:R-:W-:Y:S01]  /*55c30*/  IADD3 R18, PT, PT, R18, -R7, R2 ;  /* 0x8000000712127210 */ /* 0x000fe20007ffe002 */
[----:B------:R-:W-:Y:S02]  /*55c40*/  IMAD.WIDE R2, R27, UR4, RZ ;  /* 0x000000041b027c25 */ /* 0x000fe4000f8e02ff */
[----:B------:R-:W3:Y:S02]  /*55c50*/  LDL R50, [R1+0x4ce4] ;  /* 0x004ce40001327983 */ /* 0x000ee40000100800 */
[----:B------:R-:W-:-:S02]  /*55c60*/  IMAD.IADD R14, R37, 0x1, R58 ;  /* 0x00000001250e7824 */ /* 0x000fc400078e023a */
[----:B------:R-:W-:Y:S02]  /*55c70*/  IMAD R9, R2, 0x3802001, RZ ;  /* 0x0380200102097824 */ /* 0x000fe400078e02ff */
[----:B------:R-:W-:Y:S01]  /*55c80*/  @!P2 VIADD R5, R5, 0x7fe001 ;  /* 0x007fe0010505a836 */ /* 0x000fe20000000000 */
[----:B------:R-:W-:Y:S01]  /*55c90*/  ISETP.GT.AND P0, PT, R14, 0x7fe000, PT ;  /* 0x007fe0000e00780c */ /* 0x000fe20003f04270 */
[----:B------:R0:W-:Y:S01]  /*55ca0*/  STL [R1+0x4c54], R46 ;  /* 0x004c542e01007387 */ /* 0x0001e20000100800 */
[----:B------:R-:W-:Y:S02]  /*55cb0*/  ISETP.GE.AND P1, PT, R16, RZ, PT ;  /* 0x000000ff1000720c */ /* 0x000fe40003f26270 */
[----:B------:R-:W-:Y:S01]  /*55cc0*/  SHF.R.S32.HI R7, RZ, 0x1f, R9 ;  /* 0x0000001fff077819 */ /* 0x000fe20000011409 */
[----:B0-----:R-:W-:-:S04]  /*55cd0*/  IMAD.HI.U32 R46, R9, -0x7fe001, R2 ;  /* 0xff801fff092e7827 */ /* 0x001fc800078e0002 */
[----:B------:R-:W-:-:S04]  /*55ce0*/  IMAD.WIDE R2, R5, UR4, RZ ;  /* 0x0000000405027c25 */ /* 0x000fc8000f8e02ff */
[----:B--2---:R-:W-:Y:S01]  /*55cf0*/  IMAD.IADD R5, R38, 0x1, -R55 ;  /* 0x0000000126057824 */ /* 0x004fe200078e0a37 */
[----:B------:R0:W-:Y:S01]  /*55d00*/  STL [R1+0x4c18], R8 ;  /* 0x004c180801007387 */ /* 0x0001e20000100800 */
[----:B------:R-:W-:Y:S02]  /*55d10*/  IMAD R7, R7, -0x7fe001, RZ ;  /* 0xff801fff07077824 */ /* 0x000fe400078e02ff */
[----:B------:R-:W-:Y:S01]  /*55d20*/  IMAD R13, R2, 0x3802001, RZ ;  /* 0x03802001020d7824 */ /* 0x000fe200078e02ff */
[----:B------:R-:W-:Y:S01]  /*55d30*/  ISETP.GE.AND P3, PT, R5, RZ, PT ;  /* 0x000000ff0500720c */ /* 0x000fe20003f66270 */
[----:B------:R-:W2:Y:S01]  /*55d40*/  LDL R36, [R1+0x4ca8] ;  /* 0x004ca80001247983 */ /* 0x000ea20000100800 */
[----:B------:R-:W-:-:S03]  /*55d50*/  @P0 VIADD R14, R14, 0xff801fff ;  /* 0xff801fff0e0e0836 */ /* 0x000fc60000000000 */
[----:B------:R-:W2:Y:S01]  /*55d60*/  LDL R61, [R1+0x4ce8] ;  /* 0x004ce800013d7983 */ /* 0x000ea20000100800 */
[----:B0-----:R-:W-:-:S03]  /*55d70*/  IADD3 R8, PT, PT, R38, R55, RZ ;  /* 0x0000003726087210 */ /* 0x001fc60007ffe0ff */
[----:B------:R0:W-:Y:S01]  /*55d80*/  STL [R1+0x4c58], R44 ;  /* 0x004c582c01007387 */ /* 0x0001e20000100800 */
[----:B------:R-:W-:-:S03]  /*55d90*/  ISETP.GT.AND P0, PT, R8, 0x7fe000, PT ;  /* 0x007fe0000800780c */ /* 0x000fc60003f04270 */
[----:B------:R-:W-:Y:S04]  /*55da0*/  STL [R1+0x4c1c], R6 ;  /* 0x004c1c0601007387 */ /* 0x000fe80000100800 */
[----:B------:R1:W-:Y:S01]  /*55db0*/  STL [R1+0x4c5c], R18 ;  /* 0x004c5c1201007387 */ /* 0x0003e20000100800 */
[----:B0-----:R-:W-:Y:S01]  /*55dc0*/  IMAD.HI.U32 R44, R13, -0x7fe001, R2 ;  /* 0xff801fff0d2c7827 */ /* 0x001fe200078e0002 */
[----:B------:R-:W-:-:S03]  /*55dd0*/  SHF.R.S32.HI R2, RZ, 0x1f, R13 ;  /* 0x0000001fff027819 */ /* 0x000fc6000001140d */
[----:B------:R-:W-:Y:S01]  /*55de0*/  @!P1 VIADD R16, R16, 0x7fe001 ;  /* 0x007fe00110109836 */ /* 0x000fe20000000000 */
[----:B-1----:R-:W-:Y:S01]  /*55df0*/  IADD3 R18, PT, PT, R46, -R9, R7 ;  /* 0x800000092e127210 */ /* 0x002fe20007ffe007 */
[C---:B------:R-:W-:Y:S01]  /*55e00*/  IMAD.IADD R7, R39.reuse, 0x1, -R60 ;  /* 0x0000000127077824 */ /* 0x040fe200078e0a3c */
[----:B------:R-:W-:Y:S01]  /*55e10*/  IADD3 R6, PT, PT, R39, R60, RZ ;  /* 0x0000003c27067210 */ /* 0x000fe20007ffe0ff */
[----:B------:R-:W-:Y:S01]  /*55e20*/  IMAD R2, R2, -0x7fe001, RZ ;  /* 0xff801fff02027824 */ /* 0x000fe200078e02ff */
[----:B------:R0:W-:Y:S02]  /*55e30*/  STL [R1+0x4c20], R16 ;  /* 0x004c201001007387 */ /* 0x0001e40000100800 */
[----:B------:R-:W-:Y:S01]  /*55e40*/  ISETP.GE.AND P4, PT, R7, RZ, PT ;  /* 0x000000ff0700720c */ /* 0x000fe20003f86270 */
[----:B------:R-:W-:Y:S01]  /*55e50*/  @!P3 VIADD R5, R5, 0x7fe001 ;  /* 0x007fe0010505b836 */ /* 0x000fe20000000000 */
[----:B------:R-:W-:Y:S01]  /*55e60*/  ISETP.GE.AND P2, PT, R14, RZ, PT ;  /* 0x000000ff0e00720c */ /* 0x000fe20003f46270 */
[----:B------:R-:W2:Y:S01]  /*55e70*/  LDL R37, [R1+0x4cac] ;  /* 0x004cac0001257983 */ /* 0x000ea20000100800 */
[----:B------:R-:W-:-:S02]  /*55e80*/  ISETP.GT.AND P1, PT, R6, 0x7fe000, PT ;  /* 0x007fe0000600780c */ /* 0x000fc40003f24270 */
[----:B------:R-:W-:Y:S01]  /*55e90*/  IADD3 R44, PT, PT, R44, -R13, R2 ;  /* 0x8000000d2c2c7210 */ /* 0x000fe20007ffe002 */
[----:B0-----:R-:W-:Y:S01]  /*55ea0*/  IMAD.IADD R16, R40, 0x1, R41 ;  /* 0x0000000128107824 */ /* 0x001fe200078e0229 */
[----:B------:R-:W-:Y:S01]  /*55eb0*/  @P0 IADD3 R8, PT, PT, R8, -0x7fe001, RZ ;  /* 0xff801fff08080810 */ /* 0x000fe20007ffe0ff */
[----:B------:R-:W-:Y:S01]  /*55ec0*/  IMAD.WIDE R2, R5, UR4, RZ ;  /* 0x0000000405027c25 */ /* 0x000fe2000f8e02ff */
[----:B------:R-:W2:Y:S02]  /*55ed0*/  LDL R52, [R1+0x4cec] ;  /* 0x004cec0001347983 */ /* 0x000ea40000100800 */
[----:B------:R-:W-:Y:S01]  /*55ee0*/  ISETP.GT.AND P0, PT, R16, 0x7fe000, PT ;  /* 0x007fe0001000780c */ /* 0x000fe20003f04270 */
[----:B------:R-:W-:Y:S01]  /*55ef0*/  IMAD R9, R2, 0x3802001, RZ ;  /* 0x0380200102097824 */ /* 0x000fe200078e02ff */
[----:B------:R-:W2:Y:S01]  /*55f00*/  LDL R65, [R1+0x4cb0] ;  /* 0x004cb00001417983 */ /* 0x000ea20000100800 */
[----:B------:R-:W-:-:S03]  /*55f10*/  @!P4 VIADD R7, R7, 0x7fe001 ;  /* 0x007fe0010707c836 */ /* 0x000fc60000000000 */
[----:B------:R-:W2:Y:S01]  /*55f20*/  LDL R38, [R1+0x4cf0] ;  /* 0x004cf00001267983 */ /* 0x000ea20000100800 */
[----:B------:R-:W-:Y:S01]  /*55f30*/  SHF.R.S32.HI R5, RZ, 0x1f, R9 ;  /* 0x0000001fff057819 */ /* 0x000fe20000011409 */
[----:B------:R-:W-:Y:S02]  /*55f40*/  @!P2 VIADD R14, R14, 0x7fe001 ;  /* 0x007fe0010e0ea836 */ /* 0x000fe40000000000 */
[----:B------:R0:W-:Y:S01]  /*55f50*/  STL [R1+0x4c60], R18 ;  /* 0x004c601201007387 */ /* 0x0001e20000100800 */
[----:B------:R-:W-:Y:S02]  /*55f60*/  ISETP.GE.AND P2, PT, R8, RZ, PT ;  /* 0x000000ff0800720c */ /* 0x000fe40003f46270 */
[----:B------:R-:W-:Y:S01]  /*55f70*/  @P1 IADD3 R6, PT, PT, R6, -0x7fe001, RZ ;  /* 0xff801fff06061810 */ /* 0x000fe20007ffe0ff */
[----:B------:R-:W-:Y:S02]  /*55f80*/  IMAD R5, R5, -0x7fe001, RZ ;  /* 0xff801fff05057824 */ /* 0x000fe400078e02ff */
[----:B0-----:R-:W-:-:S04]  /*55f90*/  IMAD.HI.U32 R18, R9, -0x7fe001, R2 ;  /* 0xff801fff09127827 */ /* 0x001fc800078e0002 */
[----:B------:R-:W-:Y:S01]  /*55fa0*/  IMAD.WIDE R2, R7, UR4, RZ ;  /* 0x0000000407027c25 */ /* 0x000fe2000f8e02ff */
[----:B------:R-:W-:-:S03]  /*55fb0*/  ISETP.GE.AND P1, PT, R6, RZ, PT ;  /* 0x000000ff0600720c */ /* 0x000fc60003f26270 */
[----:B------:R-:W-:Y:S02]  /*55fc0*/  IMAD R7, R2, 0x3802001, RZ ;  /* 0x0380200102077824 */ /* 0x000fe400078e02ff */
[----:B------:R-:W-:Y:S01]  /*55fd0*/  @P0 VIADD R16, R16, 0xff801fff ;  /* 0xff801fff10100836 */ /* 0x000fe20000000000 */
[----:B------:R-:W-:Y:S01]  /*55fe0*/  IADD3 R18, PT, PT, R18, -R9, R5 ;  /* 0x8000000912127210 */ /* 0x000fe20007ffe005 */
[----:B------:R-:W-:Y:S01]  /*55ff0*/  IMAD.IADD R41, R40, 0x1, -R41 ;  /* 0x0000000128297824 */ /* 0x000fe200078e0a29 */
[----:B------:R-:W-:Y:S02]  /*56000*/  SHF.R.S32.HI R5, RZ, 0x1f, R7 ;  /* 0x0000001fff057819 */ /* 0x000fe40000011407 */
[----:B------:R-:W-:Y:S01]  /*56010*/  ISETP.GE.AND P0, PT, R16, RZ, PT ;  /* 0x000000ff1000720c */ /* 0x000fe20003f06270 */
[----:B------:R0:W-:Y:S01]  /*56020*/  STL [R1+0x4c24], R14 ;  /* 0x004c240e01007387 */ /* 0x0001e20000100800 */
[----:B------:R-:W-:-:S03]  /*56030*/  @!P2 IADD3 R8, PT, PT, R8, 0x7fe001, RZ ;  /* 0x007fe0010808a810 */ /* 0x000fc60007ffe0ff */
[----:B------:R-:W2:Y:S01]  /*56040*/  LDL R39, [R1+0x4cb4] ;  /* 0x004cb40001277983 */ /* 0x000ea20000100800 */
[----:B------:R-:W-:-:S03]  /*56050*/  ISETP.GE.AND P2, PT, R41, RZ, PT ;  /* 0x000000ff2900720c */ /* 0x000fc60003f46270 */
[----:B------:R-:W2:Y:S01]  /*56060*/  LDL R54, [R1+0x4cf4] ;  /* 0x004cf40001367983 */ /* 0x000ea20000100800 */
[----:B0-----:R-:W-:-:S04]  /*56070*/  IMAD.HI.U32 R14, R7, -0x7fe001, R2 ;  /* 0xff801fff070e7827 */ /* 0x001fc800078e0002 */
[----:B------:R-:W-:Y:S01]  /*56080*/  IMAD R2, R5, -0x7fe001, RZ ;  /* 0xff801fff05027824 */ /* 0x000fe200078e02ff */
[----:B------:R-:W-:Y:S01]  /*56090*/  IADD3 R5, PT, PT, R42, -R45, RZ ;  /* 0x8000002d2a057210 */ /* 0x000fe20007ffe0ff */
[----:B------:R-:W-:Y:S02]  /*560a0*/  @!P1 VIADD R6, R6, 0x7fe001 ;  /* 0x007fe00106069836 */ /* 0x000fe40000000000 */
[----:B------:R-:W-:Y:S01]  /*560b0*/  IMAD.IADD R42, R42, 0x1, R45 ;  /* 0x000000012a2a7824 */ /* 0x000fe200078e022d */
[----:B------:R-:W-:Y:S02]  /*560c0*/  ISETP.GE.AND P1, PT, R5, RZ, PT ;  /* 0x000000ff0500720c */ /* 0x000fe40003f26270 */
[----:B------:R-:W-:Y:S01]  /*560d0*/  @!P0 IADD3 R16, PT, PT, R16, 0x7fe001, RZ ;  /* 0x007fe00110108810 */ /* 0x000fe20007ffe0ff */
[----:B------:R-:W-:Y:S01]  /*560e0*/  STL [R1+0x4c64], R44 ;  /* 0x004c642c01007387 */ /* 0x000fe20000100800 */
[----:B------:R-:W-:Y:S01]  /*560f0*/  ISETP.GT.AND P0, PT, R42, 0x7fe000, PT ;  /* 0x007fe0002a00780c */ /* 0x000fe20003f04270 */
[----:B------:R-:W-:-:S02]  /*56100*/  @!P2 VIADD R41, R41, 0x7fe001 ;  /* 0x007fe0012929a836 */ /* 0x000fc40000000000 */
[----:B------:R0:W-:Y:S01]  /*56110*/  STL [R1+0x4c28], R8 ;  /* 0x004c280801007387 */ /* 0x0001e20000100800 */
[----:B------:R-:W-:-:S03]  /*56120*/  IMAD.IADD R13, R64, 0x1, -R47 ;  /* 0x00000001400d7824 */ /* 0x000fc600078e0a2f */
[----:B------:R-:W2:Y:S04]  /*56130*/  LDL R40, [R1+0x4cb8] ;  /* 0x004cb80001287983 */ /* 0x000ea80000100800 */
[----:B------:R-:W2:Y:S04]  /*56140*/  LDL R55, [R1+0x4cf8] ;  /* 0x004cf80001377983 */ /* 0x000ea80000100800 */
[----:B------:R1:W-:Y:S01]  /*56150*/  STL [R1+0x4c68], R18 ;  /* 0x004c681201007387 */ /* 0x0003e20000100800 */
[----:B------:R-:W-:Y:S01]  /*56160*/  IADD3 R14, PT, PT, R14, -R7, R2 ;  /* 0x800000070e0e7210 */ /* 0x000fe20007ffe002 */
[----:B0-----:R-:W-:Y:S01]  /*56170*/  IMAD.WIDE R8, R41, UR4, RZ ;  /* 0x0000000429087c25 */ /* 0x001fe2000f8e02ff */
[----:B------:R-:W-:Y:S01]  /*56180*/  @!P1 IADD3 R5, PT, PT, R5, 0x7fe001, RZ ;  /* 0x007fe00105059810 */ /* 0x000fe20007ffe0ff */
[----:B------:R0:W-:Y:S02]  /*56190*/  STL [R1+0x4c2c], R6 ;  /* 0x004c2c0601007387 */ /* 0x0001e40000100800 */
[----:B------:R-:W-:Y:S01]  /*561a0*/  IMAD.IADD R2, R4, 0x1, R49 ;  /* 0x0000000104027824 */ /* 0x000fe200078e0231 */
[----:B------:R-:W-:Y:S01]  /*561b0*/  ISETP.GE.AND P3, PT, R13, RZ, PT ;  /* 0x000000ff0d00720c */ /* 0x000fe20003f66270 */
[----:B------:R-:W2:Y:S01]  /*561c0*/  LDL R3, [R1+0x4cbc] ;  /* 0x004cbc0001037983 */ /* 0x000ea20000100800 */
[----:B-1----:R-:W-:-:S03]  /*561d0*/  IMAD.IADD R18, R64, 0x1, R47 ;  /* 0x0000000140127824 */ /* 0x002fc600078e022f */
[----:B------:R-:W2:Y:S01]  /*561e0*/  LDL R56, [R1+0x4cfc] ;  /* 0x004cfc0001387983 */ /* 0x000ea20000100800 */
[----:B------:R-:W-:Y:S01]  /*561f0*/  IMAD R15, R8, 0x3802001, RZ ;  /* 0x03802001080f7824 */ /* 0x000fe200078e02ff */
[----:B------:R-:W-:Y:S01]  /*56200*/  ISETP.GT.AND P1, PT, R18, 0x7fe000, PT ;  /* 0x007fe0001200780c */ /* 0x000fe20003f24270 */
[----:B------:R-:W-:Y:S01]  /*56210*/  @P0 VIADD R42, R42, 0xff801fff ;  /* 0xff801fff2a2a0836 */ /* 0x000fe20000000000 */
[----:B------:R-:W-:Y:S02]  /*56220*/  ISETP.GT.AND P0, PT, R2, 0x7fe000, PT ;  /* 0x007fe0000200780c */ /* 0x000fe40003f04270 */
[----:B------:R-:W-:Y:S01]  /*56230*/  SHF.R.S32.HI R7, RZ, 0x1f, R15 ;  /* 0x0000001fff077819 */ /* 0x000fe2000001140f */
[----:B------:R-:W-:Y:S01]  /*56240*/  STL [R1+0x4c6c], R14 ;  /* 0x004c6c0e01007387 */ /* 0x000fe20000100800 */
[----:B------:R-:W-:-:S03]  /*56250*/  IMAD.HI.U32 R44, R15, -0x7fe001, R8 ;  /* 0xff801fff0f2c7827 */ /* 0x000fc600078e0008 */
[----:B------:R1:W-:Y:S01]  /*56260*/  STL [R1+0x4c30], R16 ;  /* 0x004c301001007387 */ /* 0x0003e20000100800 */
[----:B------:R-:W-:Y:S01]  /*56270*/  IMAD.WIDE R8, R5, UR4, RZ ;  /* 0x0000000405087c25 */ /* 0x000fe2000f8e02ff */
[----:B------:R-:W-:Y:S02]  /*56280*/  IADD3 R4, PT, PT, R4, -R49, RZ ;  /* 0x8000003104047210 */ /* 0x000fe40007ffe0ff */
[----:B0-----:R-:W2:Y:S01]  /*56290*/  LDL R6, [R1+0x4d00] ;  /* 0x004d000001067983 */ /* 0x001ea20000100800 */
[----:B------:R-:W-:Y:S02]  /*562a0*/  @P1 VIADD R18, R18, 0xff801fff ;  /* 0xff801fff12121836 */ /* 0x000fe40000000000 */
[----:B------:R-:W-:Y:S01]  /*562b0*/  @!P3 VIADD R13, R13, 0x7fe001 ;  /* 0x007fe0010d0db836 */ /* 0x000fe20000000000 */
[----:B------:R-:W-:Y:S01]  /*562c0*/  @P0 IADD3 R2, PT, PT, R2, -0x7fe001, RZ ;  /* 0xff801fff02020810 */ /* 0x000fe20007ffe0ff */
[----:B-1----:R-:W-:Y:S01]  /*562d0*/  IMAD R16, R7, -0x7fe001, RZ ;  /* 0xff801fff07107824 */ /* 0x002fe200078e02ff */
[----:B------:R-:W-:Y:S01]  /*562e0*/  ISETP.GE.AND P0, PT, R18, RZ, PT ;  /* 0x000000ff1200720c */ /* 0x000fe20003f06270 */
[----:B------:R-:W-:Y:S01]  /*562f0*/  IMAD R17, R8, 0x3802001, RZ ;  /* 0x0380200108117824 */ /* 0x000fe200078e02ff */
[----:B------:R-:W2:Y:S02]  /*56300*/  LDL R7, [R1+0x4d40] ;  /* 0x004d400001077983 */ /* 0x000ea40000100800 */
[----:B------:R-:W-:Y:S01]  /*56310*/  IADD3 R16, PT, PT, R44, -R15, R16 ;  /* 0x8000000f2c107210 */ /* 0x000fe20007ffe010 */
[----:B------:R-:W-:Y:S01]  /*56320*/  IMAD.WIDE R14, R13, UR4, RZ ;  /* 0x000000040d0e7c25 */ /* 0x000fe2000f8e02ff */
[----:B------:R-:W-:Y:S01]  /*56330*/  SHF.R.S32.HI R5, RZ, 0x1f, R17 ;  /* 0x0000001fff057819 */ /* 0x000fe20000011411 */
[----:B------:R-:W2:Y:S02]  /*56340*/  LDL R45, [R1+0x4d44] ;  /* 0x004d4400012d7983 */ /* 0x000ea40000100800 */
[----:B------:R-:W-:Y:S01]  /*56350*/  IMAD R13, R14, 0x3802001, RZ ;  /* 0x038020010e0d7824 */ /* 0x000fe200078e02ff */
[----:B------:R-:W-:Y:S01]  /*56360*/  ISETP.GE.AND P3, PT, R4, RZ, PT ;  /* 0x000000ff0400720c */ /* 0x000fe20003f66270 */
[----:B------:R-:W-:Y:S01]  /*56370*/  IMAD.HI.U32 R44, R17, -0x7fe001, R8 ;  /* 0xff801fff112c7827 */ /* 0x000fe200078e0008 */
[----:B------:R-:W-:Y:S01]  /*56380*/  ISETP.GE.AND P2, PT, R42, RZ, PT ;  /* 0x000000ff2a00720c */ /* 0x000fe20003f46270 */
[----:B------:R-:W2:Y:S02]  /*56390*/  LDL R8, [R1+0x4d04] ;  /* 0x004d040001087983 */ /* 0x000ea40000100800 */
[----:B------:R-:W-:-:S04]  /*563a0*/  IMAD.HI.U32 R46, R13, -0x7fe001, R14 ;  /* 0xff801fff0d2e7827 */ /* 0x000fc800078e000e */
[----:B------:R-:W-:Y:S02]  /*563b0*/  IMAD.IADD R14, R10, 0x1, R11 ;  /* 0x000000010a0e7824 */ /* 0x000fe400078e020b */
[----:B------:R-:W-:Y:S02]  /*563c0*/  IMAD R5, R5, -0x7fe001, RZ ;  /* 0xff801fff05057824 */ /* 0x000fe400078e02ff */
[----:B------:R-:W-:Y:S01]  /*563d0*/  @!P0 VIADD R18, R18, 0x7fe001 ;  /* 0x007fe00112128836 */ /* 0x000fe20000000000 */
[----:B------:R-:W-:Y:S02]  /*563e0*/  ISETP.GT.AND P0, PT, R14, 0x7fe000, PT ;  /* 0x007fe0000e00780c */ /* 0x000fe40003f04270 */
[----:B------:R-:W-:Y:S02]  /*563f0*/  IADD3 R44, PT, PT, R44, -R17, R5 ;  /* 0x800000112c2c7210 */ /* 0x000fe40007ffe005 */
[----:B------:R-:W-:Y:S02]  /*56400*/  ISETP.GE.AND P1, PT, R2, RZ, PT ;  /* 0x000000ff0200720c */ /* 0x000fe40003f26270 */
[----:B------:R-:W-:-:S02]  /*56410*/  SHF.R.S32.HI R5, RZ, 0x1f, R13 ;  /* 0x0000001fff057819 */ /* 0x000fc4000001140d */
[----:B------:R-:W-:-:S03]  /*56420*/  @!P3 IADD3 R4, PT, PT, R4, 0x7fe001, RZ ;  /* 0x007fe0010404b810 */ /* 0x000fc60007ffe0ff */
[----:B------:R-:W-:Y:S01]  /*56430*/  IMAD R5, R5, -0x7fe001, RZ ;  /* 0xff801fff05057824 */ /* 0x000fe200078e02ff */
[----:B------:R0:W-:Y:S01]  /*56440*/  STL [R1+0x4c70], R16 ;  /* 0x004c701001007387 */ /* 0x0001e20000100800 */
[----:B------:R-:W-:Y:S01]  /*56450*/  @!P2 VIADD R42, R42, 0x7fe001 ;  /* 0x007fe0012a2aa836 */ /* 0x000fe20000000000 */
[----:B------:R-:W-:Y:S01]  /*56460*/  IADD3 R11, PT, PT, R10, -R11, RZ ;  /* 0x8000000b0a0b7210 */ /* 0x000fe20007ffe0ff */
[----:B------:R-:W-:Y:S02]  /*56470*/  @P0 VIADD R14, R14, 0xff801fff ;  /* 0xff801fff0e0e0836 */ /* 0x000fe40000000000 */
[----:B------:R-:W-:Y:S01]  /*56480*/  @!P1 VIADD R2, R2, 0x7fe001 ;  /* 0x007fe00102029836 */ /* 0x000fe20000000000 */
[----:B------:R1:W-:Y:S01]  /*56490*/  STL [R1+0x4c34], R42 ;  /* 0x004c342a01007387 */ /* 0x0003e20000100800 */
[----:B0-----:R-:W-:Y:S01]  /*564a0*/  IADD3 R16, PT, PT, R46, -R13, R5 ;  /* 0x8000000d2e107210 */ /* 0x001fe20007ffe005 */
[----:B------:R-:W-:Y:S01]  /*564b0*/  IMAD.WIDE R4, R4, UR4, RZ ;  /* 0x0000000404047c25 */ /* 0x000fe2000f8e02ff */
[----:B------:R-:W0:Y:S01]  /*564c0*/  LDCU UR4, c[0x3][UR6+-0xcc] ;  /* 0x00ffe680060477ac */ /* 0x000e220008000800 */
[----:B------:R-:W-:Y:S01]  /*564d0*/  ISETP.GE.AND P1, PT, R11, RZ, PT ;  /* 0x000000ff0b00720c */ /* 0x000fe20003f26270 */
[----:B------:R-:W-:Y:S01]  /*564e0*/  STL [R1+0x4c74], R44 ;  /* 0x004c742c01007387 */ /* 0x000fe20000100800 */
[----:B------:R-:W-:Y:S01]  /*564f0*/  IMAD R13, R4, 0x3802001, RZ ;  /* 0x03802001040d7824 */ /* 0x000fe200078e02ff */
[----:B------:R-:W-:-:S02]  /*56500*/  IADD3 R15, PT, PT, R62, -R43, RZ ;  /* 0x8000002b3e0f7210 */ /* 0x000fc40007ffe0ff */
[----:B------:R-:W2:Y:S01]  /*56510*/  LDL R9, [R1+0x4d08] ;  /* 0x004d080001097983 */ /* 0x000ea20000100800 */
[----:B------:R-:W-:-:S03]  /*56520*/  ISETP.GE.AND P2, PT, R14, RZ, PT ;  /* 0x000000ff0e00720c */ /* 0x000fc60003f46270 */
[----:B------:R-:W2:Y:S01]  /*56530*/  LDL R58, [R1+0x4d48] ;  /* 0x004d4800013a7983 */ /* 0x000ea20000100800 */
[----:B------:R-:W-:Y:S02]  /*56540*/  ISETP.GE.AND P3, PT, R15, RZ, PT ;  /* 0x000000ff0f00720c */ /* 0x000fe40003f66270 */
[----:B------:R-:W-:Y:S01]  /*56550*/  SHF.R.S32.HI R10, RZ, 0x1f, R13 ;  /* 0x0000001fff0a7819 */ /* 0x000fe2000001140d */
[----:B------:R5:W-:Y:S01]  /*56560*/  STL [R1+0x4c38], R18 ;  /* 0x004c381201007387 */ /* 0x000be20000100800 */
[----:B-1----:R-:W-:-:S03]  /*56570*/  IMAD.HI.U32 R42, R13, -0x7fe001, R4 ;  /* 0xff801fff0d2a7827 */ /* 0x002fc600078e0004 */
[----:B------:R-:W-:Y:S01]  /*56580*/  STL [R1+0x4c78], R16 ;  /* 0x004c781001007387 */ /* 0x000fe20000100800 */
[----:B------:R-:W-:Y:S02]  /*56590*/  IMAD.IADD R4, R62, 0x1, R43 ;  /* 0x000000013e047824 */ /* 0x000fe400078e022b */
[----:B------:R-:W-:Y:S01]  /*565a0*/  IMAD R10, R10, -0x7fe001, RZ ;  /* 0xff801fff0a0a7824 */ /* 0x000fe200078e02ff */
[----:B------:R1:W-:Y:S01]  /*565b0*/  STL [R1+0x4c3c], R2 ;  /* 0x004c3c0201007387 */ /* 0x0003e20000100800 */
[----:B------:R-:W-:Y:S01]  /*565c0*/  @!P1 VIADD R11, R11, 0x7fe001 ;  /* 0x007fe0010b0b9836 */ /* 0x000fe20000000000 */
[C---:B-----5:R-:W-:Y:S02]  /*565d0*/  IADD3 R18, PT, PT, R12.reuse, -R51, RZ ;  /* 0x800000330c127210 */ /* 0x060fe40007ffe0ff */
[----:B------:R-:W5:Y:S04]  /*565e0*/  LDL R5, [R1+0x4d0c] ;  /* 0x004d0c0001057983 */ /* 0x000f680000100800 */
[----:B------:R-:W5:Y:S01]  /*565f0*/  LDL R46, [R1+0x4d4c] ;  /* 0x004d4c00012e7983 */ /* 0x000f620000100800 */
[----:B-1----:R-:W-:Y:S01]  /*56600*/  IMAD.IADD R2, R12, 0x1, R51 ;  /* 0x000000010c027824 */ /* 0x002fe200078e0233 */
[----:B------:R-:W-:Y:S01]  /*56610*/  IADD3 R42, PT, PT, R42, -R13, R10 ;  /* 0x8000000d2a2a7210 */ /* 0x000fe20007ffe00a */
[----:B------:R-:W-:Y:S01]  /*56620*/  @!P2 VIADD R14, R14, 0x7fe001 ;  /* 0x007fe0010e0ea836 */ /* 0x000fe20000000000 */
[----:B------:R-:W-:Y:S01]  /*56630*/  ISETP.GT.AND P0, PT, R4, 0x7fe000, PT ;  /* 0x007fe0000400780c */ /* 0x000fe20003f04270 */
[----:B0-----:R-:W-:Y:S01]  /*56640*/  IMAD.WIDE R12, R11, UR4, RZ ;  /* 0x000000040b0c7c25 */ /* 0x001fe2000f8e02ff */
[----:B------:R-:W-:Y:S01]  /*56650*/  ISETP.GE.AND P2, PT, R18, RZ, PT ;  /* 0x000000ff1200720c */ /* 0x000fe20003f46270 */
[----:B------:R-:W5:Y:S01]  /*56660*/  LDL R10, [R1+0x4d10] ;  /* 0x004d1000010a7983 */ /* 0x000f620000100800 */
[----:B------:R-:W-:Y:S01]  /*56670*/  ISETP.GT.AND P1, PT, R2, 0x7fe000, PT ;  /* 0x007fe0000200780c */ /* 0x000fe20003f24270 */
[----:B------:R-:W-:-:S02]  /*56680*/  @!P3 VIADD R15, R15, 0x7fe001 ;  /* 0x007fe0010f0fb836 */ /* 0x000fc40000000000 */
[----:B------:R-:W5:Y:S01]  /*56690*/  LDL R11, [R1+0x4d50] ;  /* 0x004d5000010b7983 */ /* 0x000f620000100800 */
[----:B------:R-:W-:Y:S02]  /*566a0*/  IMAD R27, R12, 0x3802001, RZ ;  /* 0x038020010c1b7824 */ /* 0x000fe400078e02ff */
[----:B------:R-:W-:-:S03]  /*566b0*/  IMAD.WIDE R16, R15, UR4, RZ ;  /* 0x000000040f107c25 */ /* 0x000fc6000f8e02ff */
[----:B------:R-:W-:Y:S01]  /*566c0*/  SHF.R.S32.HI R15, RZ, 0x1f, R27 ;  /* 0x0000001fff0f7819 */ /* 0x000fe2000001141b */
[----:B------:R-:W-:Y:S01]  /*566d0*/  IMAD R41, R16, 0x3802001, RZ ;  /* 0x0380200110297824 */ /* 0x000fe200078e02ff */
[----:B------:R-:W-:Y:S01]  /*566e0*/  @P0 IADD3 R4, PT, PT, R4, -0x7fe001, RZ ;  /* 0xff801fff04040810 */ /* 0x000fe20007ffe0ff */
[----:B------:R-:W-:Y:S02]  /*566f0*/  @!P2 VIADD R18, R18, 0x7fe001 ;  /* 0x007fe0011212a836 */ /* 0x000fe40000000000 */
[----:B------:R-:W-:Y:S01]  /*56700*/  IMAD.HI.U32 R44, R27, -0x7fe001, R12 ;  /* 0xff801fff1b2c7827 */ /* 0x000fe200078e000c */
[----:B------:R-:W-:Y:S01]  /*56710*/  SHF.R.S32.HI R13, RZ, 0x1f, R41 ;  /* 0x0000001fff0d7819 */ /* 0x000fe20000011429 */
[----:B------:R0:W-:Y:S02]  /*56720*/  STL [R1+0x4c7c], R42 ;  /* 0x004c7c2a01007387 */ /* 0x0001e40000100800 */
[----:B------:R-:W-:Y:S02]  /*56730*/  @P1 VIADD R2, R2, 0xff801fff ;  /* 0xff801fff02021836 */ /* 0x000fe40000000000 */
[----:B------:R-:W-:Y:S01]  /*56740*/  IMAD R15, R15, -0x7fe001, RZ ;  /* 0xff801fff0f0f7824 */ /* 0x000fe200078e02ff */
[----:B------:R4:W-:Y:S01]  /*56750*/  STL [R1+0x4c80], R14 ;  /* 0x004c800e01007387 */ /* 0x0009e20000100800 */
[----:B------:R-:W-:Y:S01]  /*56760*/  ISETP.GE.AND P0, PT, R4, RZ, PT ;  /* 0x000000ff0400720c */ /* 0x000fe20003f06270 */
[----:B------:R-:W-:Y:S01]  /*56770*/  IMAD.WIDE R18, R18, UR4, RZ ;  /* 0x0000000412127c25 */ /* 0x000fe2000f8e02ff */
[----:B------:R-:W-:Y:S01]  /*56780*/  ISETP.GE.AND P1, PT, R2, RZ, PT ;  /* 0x000000ff0200720c */ /* 0x000fe20003f26270 */
[----:B------:R-:W5:Y:S01]  /*56790*/  LDL R12, [R1+0x4d14] ;  /* 0x004d1400010c7983 */ /* 0x000f620000100800 */
[----:B0-----:R-:W-:Y:S01]  /*567a0*/  IADD3 R42, PT, PT, R44, -R27, R15 ;  /* 0x8000001b2c2a7210 */ /* 0x001fe20007ffe00f */
[----:B------:R-:W-:-:S02]  /*567b0*/  IMAD.HI.U32 R16, R41, -0x7fe001, R16 ;  /* 0xff801fff29107827 */ /* 0x000fc400078e0010 */
[----:B------:R-:W5:Y:S02]  /*567c0*/  LDL R43, [R1+0x4d54] ;  /* 0x004d5400012b7983 */ /* 0x000f640000100800 */
[----:B------:R-:W-:Y:S02]  /*567d0*/  IMAD R13, R13, -0x7fe001, RZ ;  /* 0xff801fff0d0d7824 */ /* 0x000fe400078e02ff */
[----:B------:R-:W-:Y:S01]  /*567e0*/  IMAD R15, R18, 0x3802001, RZ ;  /* 0x03802001120f7824 */ /* 0x000fe200078e02ff */
[----:B----4-:R-:W-:Y:S02]  /*567f0*/  IADD3 R14, PT, PT, R20, -R57, RZ ;  /* 0x80000039140e7210 */ /* 0x010fe40007ffe0ff */
[----:B------:R-:W-:Y:S02]  /*56800*/  IADD3 R16, PT, PT, R16, -R41, R13 ;  /* 0x8000002910107210 */ /* 0x000fe40007ffe00d */
[----:B------:R-:W-:Y:S02]  /*56810*/  SHF.R.S32.HI R13, RZ, 0x1f, R15 ;  /* 0x0000001fff0d7819 */ /* 0x000fe4000001140f */
[----:B------:R-:W-:Y:S01]  /*56820*/  ISETP.GE.AND P2, PT, R14, RZ, PT ;  /* 0x000000ff0e00720c */ /* 0x000fe20003f46270 */
[----:B------:R-:W-:-:S02]  /*56830*/  @!P0 VIADD R4, R4, 0x7fe001 ;  /* 0x007fe00104048836 */ /* 0x000fc40000000000 */
[----:B------:R-:W-:Y:S01]  /*56840*/  IMAD.HI.U32 R18, R15, -0x7fe001, R18 ;  /* 0xff801fff0f127827 */ /* 0x000fe200078e0012 */
[----:B------:R0:W-:Y:S03]  /*56850*/  STL [R1+0x4cc0], R42 ;  /* 0x004cc02a01007387 */ /* 0x0001e60000100800 */
[----:B------:R-:W-:Y:S02]  /*56860*/  IMAD R17, R13, -0x7fe001, RZ ;  /* 0xff801fff0d117824 */ /* 0x000fe400078e02ff */
[----:B------:R-:W-:Y:S01]  /*56870*/  @!P1 VIADD R2, R2, 0x7fe001 ;  /* 0x007fe00102029836 */ /* 0x000fe20000000000 */
[----:B------:R-:W-:Y:S04]  /*56880*/  STL [R1+0x4c84], R4 ;  /* 0x004c840401007387 */ /* 0x000fe80000100800 */
[----:B------:R1:W-:Y:S01]  /*56890*/  STL [R1+0x4cc4], R16 ;  /* 0x004cc41001007387 */ /* 0x0003e20000100800 */
[----:B0-----:R-:W-:Y:S01]  /*568a0*/  IADD3 R42, PT, PT, R18, -R15, R17 ;  /* 0x8000000f122a7210 */ /* 0x001fe20007ffe011 */
[C---:B------:R-:W-:Y:S01]  /*568b0*/  IMAD.IADD R18, R21.reuse, 0x1, R22 ;  /* 0x0000000115127824 */ /* 0x040fe200078e0216 */
[----:B------:R-:W-:Y:S01]  /*568c0*/  IADD3 R21, PT, PT, R21, -R22, RZ ;  /* 0x8000001615157210 */ /* 0x000fe20007ffe0ff */
[----:B------:R0:W-:Y:S01]  /*568d0*/  STL [R1+0x4c88], R2 ;  /* 0x004c880201007387 */ /* 0x0001e20000100800 */
[----:B------:R-:W-:-:S03]  /*568e0*/  @!P2 IADD3 R14, PT, PT, R14, 0x7fe001, RZ ;  /* 0x007fe0010e0ea810 */ /* 0x000fc60007ffe0ff */
[----:B------:R-:W4:Y:S04]  /*568f0*/  LDL R13, [R1+0x4d18] ;  /* 0x004d1800010d7983 */ /* 0x000f280000100800 */
[----:B------:R-:W4:Y:S01]  /*56900*/  LDL R60, [R1+0x4d58] ;  /* 0x004d5800013c7983 */ /* 0x000f220000100800 */
[----:B------:R-:W-:Y:S01]  /*56910*/  ISETP.GE.AND P3, PT, R21, RZ, PT ;  /* 0x000000ff1500720c */ /* 0x000fe20003f66270 */
[----:B------:R-:W-:Y:S02]  /*56920*/  IMAD.IADD R20, R20, 0x1, R57 ;  /* 0x0000000114147824 */ /* 0x000fe400078e0239 */
[----:B-1----:R-:W-:Y:S01]  /*56930*/  IMAD.WIDE R16, R14, UR4, RZ ;  /* 0x000000040e107c25 */ /* 0x002fe2000f8e02ff */
[----:B------:R-:W4:Y:S03]  /*56940*/  LDL R41, [R1+0x4d5c] ;  /* 0x004d5c0001297983 */ /* 0x000f260000100800 */
[C-C-:B0-----:R-:W-:Y:S01]  /*56950*/  IMAD.IADD R2, R23.reuse, 0x1, R48.reuse ;  /* 0x0000000117027824 */ /* 0x141fe200078e0230 */
[----:B------:R-:W4:Y:S01]  /*56960*/  LDL R14, [R1+0x4d1c] ;  /* 0x004d1c00010e7983 */ /* 0x000f220000100800 */
[----:B------:R-:W-:Y:S01]  /*56970*/  ISETP.GT.AND P1, PT, R20, 0x7fe000, PT ;  /* 0x007fe0001400780c */ /* 0x000fe20003f24270 */
[----:B------:R-:W-:Y:S01]  /*56980*/  IMAD R19, R16, 0x3802001, RZ ;  /* 0x0380200110137824 */ /* 0x000fe200078e02ff */
[----:B------:R-:W-:Y:S01]  /*56990*/  ISETP.GT.AND P2, PT, R18, 0x7fe000, PT ;  /* 0x007fe0001200780c */ /* 0x000fe20003f44270 */
[----:B------:R-:W-:Y:S01]  /*569a0*/  IMAD.IADD R4, R23, 0x1, -R48 ;  /* 0x0000000117047824 */ /* 0x000fe200078e0a30 */
[----:B------:R-:W-:Y:S01]  /*569b0*/  ISETP.GT.AND P0, PT, R2, 0x7fe000, PT ;  /* 0x007fe0000200780c */ /* 0x000fe20003f04270 */
[----:B------:R-:W-:Y:S01]  /*569c0*/  IMAD.HI.U32 R44, R19, -0x7fe001, R16 ;  /* 0xff801fff132c7827 */ /* 0x000fe200078e0010 */
[----:B------:R-:W-:-:S03]  /*569d0*/  SHF.R.S32.HI R17, RZ, 0x1f, R19 ;  /* 0x0000001fff117819 */ /* 0x000fc60000011413 */
[----:B------:R-:W-:Y:S01]  /*569e0*/  @!P3 VIADD R21, R21, 0x7fe001 ;  /* 0x007fe0011515b836 */ /* 0x000fe20000000000 */
[----:B------:R0:W-:Y:S01]  /*569f0*/  STL [R1+0x4cc8], R42 ;  /* 0x004cc82a01007387 */ /* 0x0001e20000100800 */
[----:B------:R-:W-:Y:S01]  /*56a00*/  ISETP.GE.AND P3, PT, R4, RZ, PT ;  /* 0x000000ff0400720c */ /* 0x000fe20003f66270 */
[----:B------:R-:W-:Y:S02]  /*56a10*/  IMAD R17, R17, -0x7fe001, RZ ;  /* 0xff801fff11117824 */ /* 0x000fe400078e02ff */
[----:B------:R-:W4:Y:S01]  /*56a20*/  LDL R15, [R1+0x4d20] ;  /* 0x004d2000010f7983 */ /* 0x000f220000100800 */
[----:B------:R-:W-:-:S03]  /*56a30*/  IMAD.WIDE R22, R21, UR4, RZ ;  /* 0x0000000415167c25 */ /* 0x000fc6000f8e02ff */
[----:B------:R-:W4:Y:S01]  /*56a40*/  LDL R16, [R1+0x4d60] ;  /* 0x004d600001107983 */ /* 0x000f220000100800 */
[----:B------:R-:W-:Y:S01]  /*56a50*/  @P1 IADD3 R20, PT, PT, R20, -0x7fe001, RZ ;  /* 0xff801fff14141810 */ /* 0x000fe20007ffe0ff */
[----:B------:R-:W-:Y:S01]  /*56a60*/  IMAD R21, R22, 0x3802001, RZ ;  /* 0x0380200116157824 */ /* 0x000fe200078e02ff */
[----:B------:R-:W-:Y:S01]  /*56a70*/  IADD3 R44, PT, PT, R44, -R19, R17 ;  /* 0x800000132c2c7210 */ /* 0x000fe20007ffe011 */
[----:B------:R-:W-:Y:S01]  /*56a80*/  @P2 VIADD R18, R18, 0xff801fff ;  /* 0xff801fff12122836 */ /* 0x000fe20000000000 */
[----:B------:R-:W-:Y:S01]  /*56a90*/  IADD3 R17, PT, PT, R0, -R59, RZ ;  /* 0x8000003b00117210 */ /* 0x000fe20007ffe0ff */
[----:B------:R-:W4:Y:S01]  /*56aa0*/  LDL R64, [R1+0x4d24] ;  /* 0x004d240001407983 */ /* 0x000f220000100800 */
[----:B------:R-:W-:Y:S01]  /*56ab0*/  @P0 VIADD R2, R2, 0xff801fff ;  /* 0xff801fff02020836 */ /* 0x000fe20000000000 */
[----:B------:R-:W-:Y:S02]  /*56ac0*/  ISETP.GE.AND P1, PT, R20, RZ, PT ;  /* 0x000000ff1400720c */ /* 0x000fe40003f26270 */
[----:B------:R-:W4:Y:S01]  /*56ad0*/  LDL R47, [R1+0x4d64] ;  /* 0x004d6400012f7983 */ /* 0x000f220000100800 */
[----:B------:R-:W-:-:S02]  /*56ae0*/  SHF.R.S32.HI R19, RZ, 0x1f, R21 ;  /* 0x0000001fff137819 */ /* 0x000fc40000011415 */
[----:B------:R-:W-:Y:S01]  /*56af0*/  ISETP.GE.AND P2, PT, R18, RZ, PT ;  /* 0x000000ff1200720c */ /* 0x000fe20003f46270 */
[----:B------:R-:W-:Y:S01]  /*56b00*/  @!P3 VIADD R4, R4, 0x7fe001 ;  /* 0x007fe0010404b836 */ /* 0x000fe20000000000 */
[----:B------:R-:W-:Y:S02]  /*56b10*/  ISETP.GE.AND P4, PT, R17, RZ, PT ;  /* 0x000000ff1100720c */ /* 0x000fe40003f86270 */
[----:B------:R-:W-:Y:S01]  /*56b20*/  ISETP.GE.AND P0, PT, R2, RZ, PT ;  /* 0x000000ff0200720c */ /* 0x000fe20003f06270 */
[----:B0-----:R-:W-:-:S04]  /*56b30*/  IMAD.HI.U32 R42, R21, -0x7fe001, R22 ;  /* 0xff801fff152a7827 */ /* 0x001fc800078e0016 */
[----:B------:R-:W-:Y:S02]  /*56b40*/  IMAD R19, R19, -0x7fe001, RZ ;  /* 0xff801fff13137824 */ /* 0x000fe400078e02ff */
[----:B------:R-:W-:Y:S01]  /*56b50*/  IMAD.WIDE R22, R4, UR4, RZ ;  /* 0x0000000404167c25 */ /* 0x000fe2000f8e02ff */
[----:B------:R-:W-:Y:S02]  /*56b60*/  @!P1 IADD3 R20, PT, PT, R20, 0x7fe001, RZ ;  /* 0x007fe00114149810 */ /* 0x000fe40007ffe0ff */
[----:B------:R-:W-:Y:S01]  /*56b70*/  IADD3 R42, PT, PT, R42, -R21, R19 ;  /* 0x800000152a2a7210 */ /* 0x000fe20007ffe013 */
[----:B------:R-:W-:Y:S01]  /*56b80*/  IMAD R19, R22, 0x3802001, RZ ;  /* 0x0380200116137824 */ /* 0x000fe200078e02ff */
[----:B------:R-:W-:Y:S01]  /*56b90*/  @!P4 IADD3 R17, PT, PT, R17, 0x7fe001, RZ ;  /* 0x007fe0011111c810 */ /* 0x000fe20007ffe0ff */
[----:B------:R-:W-:Y:S01]  /*56ba0*/  @!P2 VIADD R18, R18, 0x7fe001 ;  /* 0x007fe0011212a836 */ /* 0x000fe20000000000 */
[----:B------:R0:W-:Y:S01]  /*56bb0*/  STL [R1+0x4c8c], R20 ;  /* 0x004c8c1401007387 */ /* 0x0001e20000100800 */
[----:B------:R-:W-:Y:S01]  /*56bc0*/  @!P0 VIADD R2, R2, 0x7fe001 ;  /* 0x007fe00102028836 */ /* 0x000fe20000000000 */
[----:B------:R-:W-:-:S02]  /*56bd0*/  SHF.R.S32.HI R4, RZ, 0x1f, R19 ;  /* 0x0000001fff047819 */ /* 0x000fc40000011413 */
[----:B------:R1:W-:Y:S04]  /*56be0*/  STL [R1+0x4ccc], R44 ;  /* 0x004ccc2c01007387 */ /* 0x0003e80000100800 */
[----:B------:R3:W-:Y:S01]  /*56bf0*/  STL [R1+0x4c90], R18 ;  /* 0x004c901201007387 */ /* 0x0007e20000100800 */
[----:B0-----:R-:W-:-:S03]  /*56c00*/  IMAD.WIDE R20, R17, UR4, RZ ;  /* 0x0000000411147c25 */ /* 0x001fc6000f8e02ff */
[----:B------:R0:W-:Y:S01]  /*56c10*/  STL [R1+0x4cd0], R42 ;  /* 0x004cd02a01007387 */ /* 0x0001e20000100800 */
[----:B-1----:R-:W-:-:S03]  /*56c20*/  IMAD.HI.U32 R44, R19, -0x7fe001, R22 ;  /* 0xff801fff132c7827 */ /* 0x002fc600078e0016 */
[----:B------:R1:W-:Y:S01]  /*56c30*/  STL [R1+0x4c94], R2 ;  /* 0x004c940201007387 */ /* 0x0003e20000100800 */
[----:B------:R-:W-:-:S03]  /*56c40*/  IMAD R17, R4, -0x7fe001, RZ ;  /* 0xff801fff04117824 */ /* 0x000fc600078e02ff */
[----:B------:R-:W4:Y:S04]  /*56c50*/  LDL R49, [R1+0x4d28] ;  /* 0x004d280001317983 */ /* 0x000f280000100800 */
[----:B------:R-:W4:Y:S01]  /*56c60*/  LDL R48, [R1+0x4d68] ;  /* 0x004d680001307983 */ /* 0x000f220000100800 */
[----:B------:R-:W-:-:S03]  /*56c70*/  IADD3 R44, PT, PT, R44, -R19, R17 ;  /* 0x800000132c2c7210 */ /* 0x000fc60007ffe011 */
[----:B------:R-:W4:Y:S04]  /*56c80*/  LDL R17, [R1+0x4d2c] ;  /* 0x004d2c0001117983 */ /* 0x000f280000100800 */
[----:B------:R-:W4:Y:S04]  /*56c90*/  LDL R62, [R1+0x4d6c] ;  /* 0x004d6c00013e7983 */ /* 0x000f280000100800 */
[----:B---3--:R-:W3:Y:S04]  /*56ca0*/  LDL R18, [R1+0x4d30] ;  /* 0x004d300001127983 */ /* 0x008ee80000100800 */
[----:B------:R-:W3:Y:S01]  /*56cb0*/  LDL R19, [R1+0x4d70] ;  /* 0x004d700001137983 */ /* 0x000ee20000100800 */
[----:B------:R-:W-:-:S02]  /*56cc0*/  IMAD.IADD R0, R0, 0x1, R59 ;  /* 0x0000000100007824 */ /* 0x000fc400078e023b */
[----:B------:R-:W-:-:S03]  /*56cd0*/  IMAD.IADD R4, R24, 0x1, R53 ;  /* 0x0000000118047824 */ /* 0x000fc600078e0235 */
[----:B------:R-:W-:Y:S02]  /*56ce0*/  ISETP.GT.AND P0, PT, R0, 0x7fe000, PT ;  /* 0x007fe0000000780c */ /* 0x000fe40003f04270 */
[----:B------:R-:W-:Y:S01]  /*56cf0*/  IADD3 R24, PT, PT, R24, -R53, RZ ;  /* 0x8000003518187210 */ /* 0x000fe20007ffe0ff */
[----:B------:R-:W-:-:S03]  /*56d00*/  IMAD R23, R20, 0x3802001, RZ ;  /* 0x0380200114177824 */ /* 0x000fc600078e02ff */
[----:B------:R-:W-:Y:S01]  /*56d10*/  ISETP.GE.AND P3, PT, R24, RZ, PT ;  /* 0x000000ff1800720c */ /* 0x000fe20003f66270 */
[----:B0-----:R-:W-:Y:S01]  /*56d20*/  IMAD.HI.U32 R42, R23, -0x7fe001, R20 ;  /* 0xff801fff172a7827 */ /* 0x001fe200078e0014 */
[----:B------:R-:W-:-:S05]  /*56d30*/  ISETP.GT.AND P1, PT, R4, 0x7fe000, PT ;  /* 0x007fe0000400780c */ /* 0x000fca0003f24270 */
[----:B------:R-:W-:Y:S02]  /*56d40*/  @P0 VIADD R0, R0, 0xff801fff ;  /* 0xff801fff00000836 */ /* 0x000fe40000000000 */
[C---:B------:R-:W-:Y:S01]  /*56d50*/  IMAD.IADD R20, R25.reuse, 0x1, R26 ;  /* 0x0000000119147824 */ /* 0x040fe200078e021a */
[----:B------:R-:W-:Y:S02]  /*56d60*/  IADD3 R26, PT, PT, R25, -R26, RZ ;  /* 0x8000001a191a7210 */ /* 0x000fe40007ffe0ff */
[----:B------:R-:W-:Y:S02]  /*56d70*/  ISETP.GE.AND P2, PT, R0, RZ, PT ;  /* 0x000000ff0000720c */ /* 0x000fe40003f46270 */
[----:B-1----:R-:W-:Y:S01]  /*56d80*/  SHF.R.S32.HI R2, RZ, 0x1f, R23 ;  /* 0x0000001fff027819 */ /* 0x002fe20000011417 */
[----:B------:R-:W-:Y:S01]  /*56d90*/  @!P3 VIADD R24, R24, 0x7fe001 ;  /* 0x007fe0011818b836 */ /* 0x000fe20000000000 */
[----:B------:R-:W-:Y:S02]  /*56da0*/  ISETP.GT.AND P0, PT, R20, 0x7fe000, PT ;  /* 0x007fe0001400780c */ /* 0x000fe40003f04270 */
[----:B------:R-:W-:Y:S01]  /*56db0*/  ISETP.GE.AND P3, PT, R26, RZ, PT ;  /* 0x000000ff1a00720c */ /* 0x000fe20003f66270 */
[----:B------:R-:W-:-:S02]  /*56dc0*/  IMAD R2, R2, -0x7fe001, RZ ;  /* 0xff801fff02027824 */ /* 0x000fc400078e02ff */
[----:B------:R-:W-:Y:S02]  /*56dd0*/  IMAD.IADD R21, R63, 0x1, -R50 ;  /* 0x000000013f157824 */ /* 0x000fe400078e0a32 */
[----:B------:R-:W-:Y:S01]  /*56de0*/  IMAD.WIDE R24, R24, UR4, RZ ;  /* 0x0000000418187c25 */ /* 0x000fe2000f8e02ff */
[----:B------:R-:W-:-:S03]  /*56df0*/  IADD3 R42, PT, PT, R42, -R23, R2 ;  /* 0x800000172a2a7210 */ /* 0x000fc60007ffe002 */
[----:B------:R-:W-:Y:S01]  /*56e00*/  @P1 VIADD R4, R4, 0xff801fff ;  /* 0xff801fff04041836 */ /* 0x000fe20000000000 */
[----:B------:R-:W-:Y:S01]  /*56e10*/  @!P2 IADD3 R0, PT, PT, R0, 0x7fe001, RZ ;  /* 0x007fe0010000a810 */ /* 0x000fe20007ffe0ff */
[----:B------:R-:W-:Y:S01]  /*56e20*/  IMAD.IADD R2, R63, 0x1, R50 ;  /* 0x000000013f027824 */ /* 0x000fe200078e0232 */
[----:B------:R-:W-:Y:S01]  /*56e30*/  ISETP.GE.AND P4, PT, R21, RZ, PT ;  /* 0x000000ff1500720c */ /* 0x000fe20003f86270 */
[----:B------:R-:W-:Y:S01]  /*56e40*/  IMAD R23, R24, 0x3802001, RZ ;  /* 0x0380200118177824 */ /* 0x000fe200078e02ff */
[----:B------:R-:W-:Y:S01]  /*56e50*/  ISETP.GE.AND P1, PT, R4, RZ, PT ;  /* 0x000000ff0400720c */ /* 0x000fe20003f26270 */
[----:B------:R-:W-:Y:S01]  /*56e60*/  @P0 VIADD R20, R20, 0xff801fff ;  /* 0xff801fff14140836 */ /* 0x000fe20000000000 */
[----:B------:R-:W-:Y:S01]  /*56e70*/  STL [R1+0x4cd4], R44 ;  /* 0x004cd42c01007387 */ /* 0x000fe20000100800 */
[----:B------:R-:W-:Y:S02]  /*56e80*/  @!P3 IADD3 R26, PT, PT, R26, 0x7fe001, RZ ;  /* 0x007fe0011a1ab810 */ /* 0x000fe40007ffe0ff */
[----:B------:R-:W-:Y:S01]  /*56e90*/  ISETP.GT.AND P0, PT, R2, 0x7fe000, PT ;  /* 0x007fe0000200780c */ /* 0x000fe20003f04270 */
[----:B------:R2:W-:Y:S01]  /*56ea0*/  STL [R1+0x4c98], R0 ;  /* 0x004c980001007387 */ /* 0x0005e20000100800 */
[----:B------:R-:W-:Y:S01]  /*56eb0*/  SHF.R.S32.HI R22, RZ, 0x1f, R23 ;  /* 0x0000001fff167819 */ /* 0x000fe20000011417 */
[----:B------:R-:W-:Y:S01]  /*56ec0*/  IMAD.WIDE R26, R26, UR4, RZ ;  /* 0x000000041a1a7c25 */ /* 0x000fe2000f8e02ff */
[----:B------:R-:W-:-:S02]  /*56ed0*/  ISETP.GE.AND P2, PT, R20, RZ, PT ;  /* 0x000000ff1400720c */ /* 0x000fc40003f46270 */
[C---:B--2---:R-:W-:Y:S01]  /*56ee0*/  IADD3 R0, PT, PT, R36.reuse, R61, RZ ;  /* 0x0000003d24007210 */ /* 0x044fe20007ffe0ff */
[----:B------:R-:W-:Y:S02]  /*56ef0*/  IMAD.IADD R36, R36, 0x1, -R61 ;  /* 0x0000000124247824 */ /* 0x000fe400078e0a3d */
[----:B------:R-:W-:-:S03]  /*56f00*/  IMAD.HI.U32 R24, R23, -0x7fe001, R24 ;  /* 0xff801fff17187827 */ /* 0x000fc600078e0018 */
[----:B------:R-:W-:Y:S01]  /*56f10*/  ISETP.GE.AND P3, PT, R36, RZ, PT ;  /* 0x000000ff2400720c */ /* 0x000fe20003f66270 */
[----:B------:R-:W-:Y:S02]  /*56f20*/  IMAD R22, R22, -0x7fe001, RZ ;  /* 0xff801fff16167824 */ /* 0x000fe400078e02ff */
[----:B------:R-:W-:Y:S02]  /*56f30*/  IMAD R25, R26, 0x3802001, RZ ;  /* 0x038020011a197824 */ /* 0x000fe400078e02ff */
[----:B------:R-:W-:Y:S01]  /*56f40*/  @!P4 VIADD R21, R21, 0x7fe001 ;  /* 0x007fe0011515c836 */ /* 0x000fe20000000000 */
[----:B------:R0:W-:Y:S01]  /*56f50*/  STL [R1+0x4cd8], R42 ;  /* 0x004cd82a01007387 */ /* 0x0001e20000100800 */
[----:B------:R-:W-:Y:S02]  /*56f60*/  @!P1 VIADD R4, R4, 0x7fe001 ;  /* 0x007fe00104049836 */ /* 0x000fe40000000000 */
[----:B------:R-:W-:Y:S01]  /*56f70*/  @P0 VIADD R2, R2, 0xff801fff ;  /* 0xff801fff02020836 */ /* 0x000fe20000000000 */
[----:B------:R-:W-:Y:S01]  /*56f80*/  @!P2 IADD3 R20, PT, PT, R20, 0x7fe001, RZ ;  /* 0x007fe0011414a810 */ /* 0x000fe20007ffe0ff */
[----:B------:R-:W-:Y:S01]  /*56f90*/  IMAD.HI.U32 R26, R25, -0x7fe001, R26 ;  /* 0xff801fff191a7827 */ /* 0x000fe200078e001a */
[----:B0-----:R-:W-:-:S03]  /*56fa0*/  IADD3 R42, PT, PT, R24, -R23, R22 ;  /* 0x80000017182a7210 */ /* 0x001fc60007ffe016 */
[----:B------:R-:W-:Y:S01]  /*56fb0*/  IMAD.WIDE R22, R21, UR4, RZ ;  /* 0x0000000415167c25 */ /* 0x000fe2000f8e02ff */
[----:B------:R-:W-:Y:S01]  /*56fc0*/  SHF.R.S32.HI R24, RZ, 0x1f, R25 ;  /* 0x0000001fff187819 */ /* 0x000fe20000011419 */
[----:B------:R0:W-:Y:S01]  /*56fd0*/  STL [R1+0x4c9c], R4 ;  /* 0x004c9c0401007387 */ /* 0x0001e20000100800 */
[----:B------:R-:W-:Y:S01]  /*56fe0*/  ISETP.GE.AND P2, PT, R2, RZ, PT ;  /* 0x000000ff0200720c */ /* 0x000fe20003f46270 */
[----:B------:R-:W-:Y:S01]  /*56ff0*/  IMAD R27, R22, 0x3802001, RZ ;  /* 0x03802001161b7824 */ /* 0x000fe200078e02ff */
[----:B------:R-:W-:Y:S01]  /*57000*/  ISETP.GT.AND P1, PT, R0, 0x7fe000, PT ;  /* 0x007fe0000000780c */ /* 0x000fe20003f24270 */
[----:B------:R-:W-:Y:S02]  /*57010*/  IMAD R24, R24, -0x7fe001, RZ ;  /* 0xff801fff18187824 */ /* 0x000fe400078e02ff */
[----:B------:R-:W-:Y:S02]  /*57020*/  @!P3 VIADD R36, R36, 0x7fe001 ;  /* 0x007fe0012424b836 */ /* 0x000fe40000000000 */
[C---:B0-----:R-:W-:Y:S01]  /*57030*/  IMAD.IADD R4, R37.reuse, 0x1, R52 ;  /* 0x0000000125047824 */ /* 0x041fe200078e0234 */
[----:B------:R-:W-:-:S02]  /*57040*/  IADD3 R37, PT, PT, R37, -R52, RZ ;  /* 0x8000003425257210 */ /* 0x000fc40007ffe0ff */
[----:B------:R-:W-:Y:S02]  /*57050*/  SHF.R.S32.HI R21, RZ, 0x1f, R27 ;  /* 0x0000001fff157819 */ /* 0x000fe4000001141b */
[----:B------:R-:W-:Y:S01]  /*57060*/  ISETP.GE.AND P3, PT, R37, RZ, PT ;  /* 0x000000ff2500720c */ /* 0x000fe20003f66270 */
[----:B------:R-:W-:Y:S01]  /*57070*/  IMAD.WIDE R50, R36, UR4, RZ ;  /* 0x0000000424327c25 */ /* 0x000fe2000f8e02ff */
[----:B------:R-:W-:-:S03]  /*57080*/  IADD3 R26, PT, PT, R26, -R25, R24 ;  /* 0x800000191a1a7210 */ /* 0x000fc60007ffe018 */
[----:B------:R-:W-:Y:S01]  /*57090*/  IMAD.HI.U32 R24, R27, -0x7fe001, R22 ;  /* 0xff801fff1b187827 */ /* 0x000fe200078e0016 */
[----:B------:R-:W-:-:S03]  /*570a0*/  ISETP.GT.AND P0, PT, R4, 0x7fe000, PT ;  /* 0x007fe0000400780c */ /* 0x000fc60003f04270 */
[----:B------:R-:W-:Y:S02]  /*570b0*/  IMAD.IADD R22, R65, 0x1, -R38 ;  /* 0x0000000141167824 */ /* 0x000fe400078e0a26 */
[----:B------:R-:W-:Y:S02]  /*570c0*/  IMAD R21, R21, -0x7fe001, RZ ;  /* 0xff801fff15157824 */ /* 0x000fe400078e02ff */
[----:B------:R-:W-:Y:S01]  /*570d0*/  IMAD R36, R50, 0x3802001, RZ ;  /* 0x0380200132247824 */ /* 0x000fe200078e02ff */
[----:B------:R-:W-:Y:S01]  /*570e0*/  @!P2 IADD3 R2, PT, PT, R2, 0x7fe001, RZ ;  /* 0x007fe0010202a810 */ /* 0x000fe20007ffe0ff */
[----:B------:R-:W-:Y:S01]  /*570f0*/  STL [R1+0x4cdc], R42 ;  /* 0x004cdc2a01007387 */ /* 0x000fe20000100800 */
[----:B------:R-:W-:Y:S01]  /*57100*/  ISETP.GE.AND P4, PT, R22, RZ, PT ;  /* 0x000000ff1600720c */ /* 0x000fe20003f86270 */
[----:B------:R-:W-:Y:S01]  /*57110*/  @P1 VIADD R0, R0, 0xff801fff ;  /* 0xff801fff00001836 */ /* 0x000fe20000000000 */
[----:B------:R-:W-:Y:S01]  /*57120*/  IADD3 R24, PT, PT, R24, -R27, R21 ;  /* 0x8000001b18187210 */ /* 0x000fe20007ffe015 */
[----:B------:R0:W-:Y:S01]  /*57130*/  STL [R1+0x4ca0], R20 ;  /* 0x004ca01401007387 */ /* 0x0001e20000100800 */
[----:B------:R-:W-:-:S03]  /*57140*/  @!P3 IADD3 R37, PT, PT, R37, 0x7fe001, RZ ;  /* 0x007fe0012525b810 */ /* 0x000fc60007ffe0ff */
[----:B------:R-:W-:Y:S01]  /*57150*/  STL [R1+0x4ce0], R26 ;  /* 0x004ce01a01007387 */ /* 0x000fe20000100800 */
[----:B------:R-:W-:Y:S01]  /*57160*/  ISETP.GE.AND P1, PT, R0, RZ, PT ;  /* 0x000000ff0000720c */ /* 0x000fe20003f26270 */
[----:B------:R-:W-:Y:S02]  /*57170*/  IMAD.IADD R38, R65, 0x1, R38 ;  /* 0x0000000141267824 */ /* 0x000fe400078e0226 */
[----:B------:R-:W-:Y:S01]  /*57180*/  STL [R1+0x4ca4], R2 ;  /* 0x004ca40201007387 */ /* 0x000fe20000100800 */
[----:B0-----:R-:W-:-:S03]  /*57190*/  SHF.R.S32.HI R20, RZ, 0x1f, R36 ;  /* 0x0000001fff147819 */ /* 0x001fc60000011424 */
[----:B------:R0:W-:Y:S01]  /*571a0*/  STL [R1+0x4ce4], R24 ;  /* 0x004ce41801007387 */ /* 0x0001e20000100800 */
[----:B------:R-:W-:-:S04]  /*571b0*/  IMAD.HI.U32 R23, R36, -0x7fe001, R50 ;  /* 0xff801fff24177827 */ /* 0x000fc800078e0032 */
[----:B------:R-:W-:Y:S02]  /*571c0*/  IMAD R25, R20, -0x7fe001, RZ ;  /* 0xff801fff14197824 */ /* 0x000fe400078e02ff */
[----:B------:R-:W-:Y:S01]  /*571d0*/  IMAD.WIDE R20, R37, UR4, RZ ;  /* 0x0000000425147c25 */ /* 0x000fe2000f8e02ff */
[----:B0-----:R-:W-:-:S03]  /*571e0*/  IADD3 R24, PT, PT, R39, R54, RZ ;  /* 0x0000003627187210 */ /* 0x001fc60007ffe0ff */
[----:B------:R-:W-:Y:S02]  /*571f0*/  IMAD.IADD R39, R39, 0x1, -R54 ;  /* 0x0000000127277824 */ /* 0x000fe400078e0a36 */
[----:B------:R-:W-:Y:S01]  /*57200*/  @P0 VIADD R4, R4, 0xff801fff ;  /* 0xff801fff04040836 */ /* 0x000fe20000000000 */
[----:B------:R-:W-:Y:S01]  /*57210*/  ISETP.GT.AND P0, PT, R38, 0x7fe000, PT ;  /* 0x007fe0002600780c */ /* 0x000fe20003f04270 */
[----:B------:R-:W-:Y:S01]  /*57220*/  @!P4 VIADD R22, R22, 0x7fe001 ;  /* 0x007fe0011616c836 */ /* 0x000fe20000000000 */
[----:B------:R-:W-:Y:S01]  /*57230*/  IADD3 R36, PT, PT, R23, -R36, R25 ;  /* 0x8000002417247210 */ /* 0x000fe20007ffe019 */
[----:B------:R-:W-:Y:S01]  /*57240*/  IMAD R25, R20, 0x3802001, RZ ;  /* 0x0380200114197824 */ /* 0x000fe200078e02ff */
[----:B------:R-:W-:Y:S01]  /*57250*/  ISETP.GE.AND P3, PT, R39, RZ, PT ;  /* 0x000000ff2700720c */ /* 0x000fe20003f66270 */
[----:B------:R-:W-:Y:S01]  /*57260*/  IMAD.WIDE R22, R22, UR4, RZ ;  /* 0x0000000416167c25 */ /* 0x000fe2000f8e02ff */
[----:B------:R-:W-:Y:S02]  /*57270*/  ISETP.GE.AND P2, PT, R4, RZ, PT ;  /* 0x000000ff0400720c */ /* 0x000fe40003f46270 */
[----:B------:R-:W-:Y:S01]  /*57280*/  SHF.R.S32.HI R2, RZ, 0x1f, R25 ;  /* 0x0000001fff027819 */ /* 0x000fe20000011419 */
[----:B------:R-:W-:-:S02]  /*57290*/  @!P1 VIADD R0, R0, 0x7fe001 ;  /* 0x007fe00100009836 */ /* 0x000fc40000000000 */
[----:B------:R-:W-:Y:S01]  /*572a0*/  IMAD.HI.U32 R26, R25, -0x7fe001, R20 ;  /* 0xff801fff191a7827 */ /* 0x000fe200078e0014 */
[----:B------:R-:W-:-:S03]  /*572b0*/  ISETP.GT.AND P1, PT, R24, 0x7fe000, PT ;  /* 0x007fe0001800780c */ /* 0x000fc60003f24270 */
[----:B------:R-:W-:Y:S02]  /*572c0*/  IMAD R21, R22, 0x3802001, RZ ;  /* 0x0380200116157824 */ /* 0x000fe400078e02ff */
[C---:B------:R-:W-:Y:S01]  /*572d0*/  IMAD.IADD R20, R40.reuse, 0x1, -R55 ;  /* 0x0000000128147824 */ /* 0x040fe200078e0a37 */
[----:B------:R-:W-:Y:S01]  /*572e0*/  IADD3 R40, PT, PT, R40, R55, RZ ;  /* 0x0000003728287210 */ /* 0x000fe20007ffe0ff */
[----:B------:R-:W-:Y:S01]  /*572f0*/  IMAD R2, R2, -0x7fe001, RZ ;  /* 0xff801fff02027824 */ /* 0x000fe200078e02ff */
[----:B------:R0:W-:Y:S01]  /*57300*/  STL [R1+0x4ca8], R0 ;  /* 0x004ca80001007387 */ /* 0x0001e20000100800 */
[----:B------:R-:W-:Y:S01]  /*57310*/  @P0 VIADD R38, R38, 0xff801fff ;  /* 0xff801fff26260836 */ /* 0x000fe20000000000 */
[----:B------:R-:W-:Y:S01]  /*57320*/  ISETP.GT.AND P0, PT, R40, 0x7fe000, PT ;  /* 0x007fe0002800780c */ /* 0x000fe20003f04270 */
[----:B------:R-:W-:Y:S01]  /*57330*/  @!P3 VIADD R39, R39, 0x7fe001 ;  /* 0x007fe0012727b836 */ /* 0x000fe20000000000 */
[----:B------:R-:W-:Y:S01]  /*57340*/  ISETP.GE.AND P3, PT, R20, RZ, PT ;  /* 0x000000ff1400720c */ /* 0x000fe20003f66270 */
[----:B------:R1:W-:Y:S01]  /*57350*/  STL [R1+0x4ce8], R36 ;  /* 0x004ce82401007387 */ /* 0x0003e20000100800 */
[----:B------:R-:W-:-:S02]  /*57360*/  @!P2 IADD3 R4, PT, PT, R4, 0x7fe001, RZ ;  /* 0x007fe0010404a810 */ /* 0x000fc40007ffe0ff */
[----:B0-----:R-:W-:Y:S02]  /*57370*/  SHF.R.S32.HI R0, RZ, 0x1f, R21 ;  /* 0x0000001fff007819 */ /* 0x001fe40000011415 */
[----:B------:R-:W-:Y:S01]  /*57380*/  IADD3 R26, PT, PT, R26, -R25, R2 ;  /* 0x800000191a1a7210 */ /* 0x000fe20007ffe002 */
[----:B------:R-:W-:Y:S01]  /*57390*/  IMAD.IADD R2, R3, 0x1, -R56 ;  /* 0x0000000103027824 */ /* 0x000fe200078e0a38 */
[----:B------:R-:W-:Y:S01]  /*573a0*/  ISETP.GE.AND P2, PT, R38, RZ, PT ;  /* 0x000000ff2600720c */ /* 0x000fe20003f46270 */
[----:B------:R-:W-:-:S04]  /*573b0*/  IMAD.HI.U32 R22, R21, -0x7fe001, R22 ;  /* 0xff801fff15167827 */ /* 0x000fc800078e0016 */
[----:B------:R-:W-:Y:S02]  /*573c0*/  IMAD R0, R0, -0x7fe001, RZ ;  /* 0xff801fff00007824 */ /* 0x000fe400078e02ff */
[----:B-1----:R-:W-:Y:S01]  /*573d0*/  IMAD.WIDE R36, R39, UR4, RZ ;  /* 0x0000000427247c25 */ /* 0x002fe2000f8e02ff */
[----:B------:R-:W-:Y:S02]  /*573e0*/  ISETP.GE.AND P4, PT, R2, RZ, PT ;  /* 0x000000ff0200720c */ /* 0x000fe40003f86270 */
[----:B------:R-:W-:Y:S01]  /*573f0*/  IADD3 R22, PT, PT, R22, -R21, R0 ;  /* 0x8000001516167210 */ /* 0x000fe20007ffe000 */
[----:B------:R-:W-:Y:S02]  /*57400*/  IMAD R23, R36, 0x3802001, RZ ;  /* 0x0380200124177824 */ /* 0x000fe400078e02ff */
[----:B------:R-:W-:Y:S02]  /*57410*/  @P1 VIADD R24, R24, 0xff801fff ;  /* 0xff801fff18181836 */ /* 0x000fe40000000000 */
[----:B------:R-:W-:Y:S01]  /*57420*/  IMAD.IADD R0, R3, 0x1, R56 ;  /* 0x0000000103007824 */ /* 0x000fe200078e0238 */
[----:B------:R0:W-:Y:S01]  /*57430*/  STL [R1+0x4cac], R4 ;  /* 0x004cac0401007387 */ /* 0x0001e20000100800 */
[----:B------:R-:W-:Y:S01]  /*57440*/  @!P3 VIADD R20, R20, 0x7fe001 ;  /* 0x007fe0011414b836 */ /* 0x000fe20000000000 */
[----:B------:R-:W-:Y:S01]  /*57450*/  ISETP.GE.AND P1, PT, R24, RZ, PT ;  /* 0x000000ff1800720c */ /* 0x000fe20003f26270 */
[----:B------:R-:W-:Y:S01]  /*57460*/  @P0 VIADD R40, R40, 0xff801fff ;  /* 0xff801fff28280836 */ /* 0x000fe20000000000 */
[----:B------:R-:W-:Y:S01]  /*57470*/  ISETP.GT.AND P0, PT, R0, 0x7fe000, PT ;  /* 0x007fe0000000780c */ /* 0x000fe20003f04270 */
[----:B------:R-:W-:Y:S01]  /*57480*/  IMAD.WIDE R20, R20, UR4, RZ ;  /* 0x0000000414147c25 */ /* 0x000fe2000f8e02ff */
[----:B------:R-:W-:-:S02]  /*57490*/  @!P2 IADD3 R38, PT, PT, R38, 0x7fe001, RZ ;  /* 0x007fe0012626a810 */ /* 0x000fc40007ffe0ff */
[----:B0-----:R-:W-:Y:S01]  /*574a0*/  SHF.R.S32.HI R4, RZ, 0x1f, R23 ;  /* 0x0000001fff047819 */ /* 0x001fe20000011417 */
[----:B------:R-:W-:Y:S01]  /*574b0*/  IMAD.HI.U32 R36, R23, -0x7fe001, R36 ;  /* 0xff801fff17247827 */ /* 0x000fe200078e0024 */
[----:B------:R-:W-:Y:S01]  /*574c0*/  ISETP.GE.AND P2, PT, R40, RZ, PT ;  /* 0x000000ff2800720c */ /* 0x000fe20003f46270 */
[----:B------:R0:W-:Y:S02]  /*574d0*/  STL [R1+0x4cec], R26 ;  /* 0x004cec1a01007387 */ /* 0x0001e40000100800 */
[----:B------:R-:W-:Y:S02]  /*574e0*/  IMAD R4, R4, -0x7fe001, RZ ;  /* 0xff801fff04047824 */ /* 0x000fe400078e02ff */
[----:B------:R-:W-:Y:S01]  /*574f0*/  STL [R1+0x4cb0], R38 ;  /* 0x004cb02601007387 */ /* 0x000fe20000100800 */
[----:B------:R-:W-:Y:S02]  /*57500*/  IMAD R25, R20, 0x3802001, RZ ;  /* 0x0380200114197824 */ /* 0x000fe400078e02ff */
[----:B------:R-:W-:Y:S01]  /*57510*/  @!P4 VIADD R2, R2, 0x7fe001 ;  /* 0x007fe0010202c836 */ /* 0x000fe20000000000 */
[----:B------:R1:W-:Y:S01]  /*57520*/  STL [R1+0x4cf0], R22 ;  /* 0x004cf01601007387 */ /* 0x0003e20000100800 */
[----:B------:R-:W-:-:S02]  /*57530*/  @!P1 IADD3 R24, PT, PT, R24, 0x7fe001, RZ ;  /* 0x007fe00118189810 */ /* 0x000fc40007ffe0ff */
[----:B0-----:R-:W-:Y:S01]  /*57540*/  IMAD.WIDE R26, R2, UR4, RZ ;  /* 0x00000004021a7c25 */ /* 0x001fe2000f8e02ff */
[----:B------:R-:W-:Y:S02]  /*57550*/  SHF.R.S32.HI R2, RZ, 0x1f, R25 ;  /* 0x0000001fff027819 */ /* 0x000fe40000011419 */
[----:B-1----:R-:W-:Y:S02]  /*57560*/  IADD3 R22, PT, PT, R36, -R23, R4 ;  /* 0x8000001724167210 */ /* 0x002fe40007ffe004 */
[C---:B------:R-:W-:Y:S01]  /*57570*/  IADD3 R4, PT, PT, R6.reuse, R7, RZ ;  /* 0x0000000706047210 */ /* 0x040fe20007ffe0ff */
[----:B------:R-:W-:Y:S01]  /*57580*/  IMAD.IADD R6, R6, 0x1, -R7 ;  /* 0x0000000106067824 */ /* 0x000fe200078e0a07 */
[----:B------:R-:W-:Y:S02]  /*57590*/  @P0 IADD3 R0, PT, PT, R0, -0x7fe001, RZ ;  /* 0xff801fff00000810 */ /* 0x000fe40007ffe0ff */
[----:B------:R-:W-:Y:S01]  /*575a0*/  ISETP.GT.AND P1, PT, R4, 0x7fe000, PT ;  /* 0x007fe0000400780c */ /* 0x000fe20003f24270 */
[----:B------:R-:W-:Y:S01]  /*575b0*/  IMAD.HI.U32 R20, R25, -0x7fe001, R20 ;  /* 0xff801fff19147827 */ /* 0x000fe200078e0014 */
[----:B------:R-:W0:Y:S01]  /*575c0*/  LDCU UR5, c[0x3][UR6+-0xd0] ;  /* 0x00ffe600060577ac */ /* 0x000e220008000800 */
[----:B------:R-:W-:-:S02]  /*575d0*/  ISETP.GE.AND P3, PT, R6, RZ, PT ;  /* 0x000000ff0600720c */ /* 0x000fc40003f66270 */
[----:B------:R-:W-:Y:S01]  /*575e0*/  @!P2 VIADD R40, R40, 0x7fe001 ;  /* 0x007fe0012828a836 */ /* 0x000fe20000000000 */
[----:B------:R-:W-:Y:S01]  /*575f0*/  ISETP.GE.AND P2, PT, R0, RZ, PT ;  /* 0x000000ff0000720c */ /* 0x000fe20003f46270 */
[----:B------:R-:W-:Y:S02]  /*57600*/  IMAD R2, R2, -0x7fe001, RZ ;  /* 0xff801fff02027824 */ /* 0x000fe400078e02ff */
[----:B------:R-:W-:-:S03]  /*57610*/  IMAD R21, R26, 0x3802001, RZ ;  /* 0x038020011a157824 */ /* 0x000fc600078e02ff */
[----:B------:R-:W-:Y:S01]  /*57620*/  IADD3 R20, PT, PT, R20, -R25, R2 ;  /* 0x8000001914147210 */ /* 0x000fe20007ffe002 */
[C---:B------:R-:W-:Y:S01]  /*57630*/  IMAD.IADD R2, R8.reuse, 0x1, -R45 ;  /* 0x0000000108027824 */ /* 0x040fe200078e0a2d */
[----:B------:R-:W-:Y:S02]  /*57640*/  SHF.R.S32.HI R3, RZ, 0x1f, R21 ;  /* 0x0000001fff037819 */ /* 0x000fe40000011415 */
[----:B------:R-:W-:Y:S01]  /*57650*/  IADD3 R8, PT, PT, R8, R45, RZ ;  /* 0x0000002d08087210 */ /* 0x000fe20007ffe0ff */
[----:B------:R-:W-:Y:S01]  /*57660*/  @P1 VIADD R4, R4, 0xff801fff ;  /* 0xff801fff04041836 */ /* 0x000fe20000000000 */
[----:B------:R1:W-:Y:S01]  /*57670*/  STL [R1+0x4cb4], R24 ;  /* 0x004cb41801007387 */ /* 0x0003e20000100800 */
[----:B------:R-:W-:Y:S01]  /*57680*/  ISETP.GE.AND P4, PT, R2, RZ, PT ;  /* 0x000000ff0200720c */ /* 0x000fe20003f86270 */
[----:B------:R-:W-:Y:S01]  /*57690*/  IMAD.HI.U32 R7, R21, -0x7fe001, R26 ;  /* 0xff801fff15077827 */ /* 0x000fe200078e001a */
[----:B------:R-:W-:Y:S02]  /*576a0*/  ISETP.GT.AND P0, PT, R8, 0x7fe000, PT ;  /* 0x007fe0000800780c */ /* 0x000fe40003f04270 */
[----:B------:R-:W-:Y:S01]  /*576b0*/  @!P2 IADD3 R0, PT, PT, R0, 0x7fe001, RZ ;  /* 0x007fe0010000a810 */ /* 0x000fe20007ffe0ff */
[----:B------:R-:W-:Y:S01]  /*576c0*/  @!P3 VIADD R6, R6, 0x7fe001 ;  /* 0x007fe0010606b836 */ /* 0x000fe20000000000 */
[----:B------:R-:W-:Y:S01]  /*576d0*/  ISETP.GE.AND P2, PT, R4, RZ, PT ;  /* 0x000000ff0400720c */ /* 0x000fe20003f46270 */
[----:B-1----:R-:W-:Y:S01]  /*576e0*/  IMAD R24, R3, -0x7fe001, RZ ;  /* 0xff801fff03187824 */ /* 0x002fe200078e02ff */
[----:B------:R1:W-:Y:S05]  /*576f0*/  STL [R1+0x4cf4], R22 ;  /* 0x004cf41601007387 */ /* 0x0003ea0000100800 */
[----:B------:R-:W-:Y:S01]  /*57700*/  @!P4 VIADD R2, R2, 0x7fe001 ;  /* 0x007fe0010202c836 */ /* 0x000fe20000000000 */
[----:B-1----:R-:W-:Y:S01]  /*57710*/  IADD3 R22, PT, PT, R7, -R21, R24 ;  /* 0x8000001507167210 */ /* 0x002fe20007ffe018 */
[----:B0-----:R-:W-:-:S04]  /*57720*/  IMAD.WIDE R24, R6, UR5, RZ ;  /* 0x0000000506187c25 */ /* 0x001fc8000f8e02ff */
[C---:B------:R-:W-:Y:S01]  /*57730*/  IMAD.IADD R6, R9.reuse, 0x1, R58 ;  /* 0x0000000109067824 */ /* 0x040fe200078e023a */
[----:B------:R-:W-:Y:S01]  /*57740*/  IADD3 R9, PT, PT, R9, -R58, RZ ;  /* 0x8000003a09097210 */ /* 0x000fe20007ffe0ff */
[----:B------:R-:W-:Y:S02]  /*57750*/  IMAD R21, R24, 0x3802001, RZ ;  /* 0x0380200118157824 */ /* 0x000fe400078e02ff */
[----:B------:R-:W-:Y:S01]  /*57760*/  @P0 VIADD R8, R8, 0xff801fff ;  /* 0xff801fff08080836 */ /* 0x000fe20000000000 */
[----:B------:R-:W-:Y:S01]  /*57770*/  ISETP.GT.AND P1, PT, R6, 0x7fe000, PT ;  /* 0x007fe0000600780c */ /* 0x000fe20003f24270 */
[----:B------:R-:W-:Y:S01]  /*57780*/  STL [R1+0x4cb8], R40 ;  /* 0x004cb82801007387 */ /* 0x000fe20000100800 */
[----:B------:R-:W-:Y:S01]  /*57790*/  ISETP.GE.AND P3, PT, R9, RZ, PT ;  /* 0x000000ff0900720c */ /* 0x000fe20003f66270 */
[----:B------:R-:W-:Y:S01]  /*577a0*/  IMAD.WIDE R2, R2, UR5, RZ ;  /* 0x0000000502027c25 */ /* 0x000fe2000f8e02ff */
[----:B------:R-:W-:Y:S01]  /*577b0*/  SHF.R.S32.HI R7, RZ, 0x1f, R21 ;  /* 0x0000001fff077819 */ /* 0x000fe20000011415 */
[----:B------:R-:W-:Y:S02]  /*577c0*/  STL [R1+0x4cf8], R20 ;  /* 0x004cf81401007387 */ /* 0x000fe40000100800 */
[----:B------:R-:W-:Y:S01]  /*577d0*/  @!P2 VIADD R4, R4, 0x7fe001 ;  /* 0x007fe0010404a836 */ /* 0x000fe20000000000 */
[----:B------:R-:W-:Y:S01]  /*577e0*/  ISETP.GE.AND P2, PT, R8, RZ, PT ;  /* 0x000000ff0800720c */ /* 0x000fe20003f46270 */
[----:B------:R5:W-:Y:S01]  /*577f0*/  STL [R1+0x4cbc], R0 ;  /* 0x004cbc0001007387 */ /* 0x000be20000100800 */
[----:B------:R-:W-:-:S04]  /*57800*/  IMAD.HI.U32 R24, R21, -0x7fe001, R24 ;  /* 0xff801fff15187827 */ /* 0x000fc800078e0018 */
[----:B------:R-:W-:Y:S02]  /*57810*/  IMAD R7, R7, -0x7fe001, RZ ;  /* 0xff801fff07077824 */ /* 0x000fe400078e02ff */
[----:B------:R-:W-:Y:S02]  /*57820*/  IMAD R23, R2, 0x3802001, RZ ;  /* 0x0380200102177824 */ /* 0x000fe400078e02ff */
[C-C-:B-----5:R-:W-:Y:S02]  /*57830*/  IMAD.IADD R0, R5.reuse, 0x1, R46.reuse ;  /* 0x0000000105007824 */ /* 0x160fe400078e022e */
[----:B------:R-:W-:Y:S01]  /*57840*/  IMAD.IADD R5, R5, 0x1, -R46 ;  /* 0x0000000105057824 */ /* 0x000fe200078e0a2e */
[----:B------:R0:W-:Y:S01]  /*57850*/  STL [R1+0x4cfc], R22 ;  /* 0x004cfc1601007387 */ /* 0x0001e20000100800 */
[----:B------:R-:W-:Y:S01]  /*57860*/  IMAD.HI.U32 R20, R23, -0x7fe001, R2 ;  /* 0xff801fff17147827 */ /* 0x000fe200078e0002 */
[----:B------:R-:W-:Y:S02]  /*57870*/  SHF.R.S32.HI R2, RZ, 0x1f, R23 ;  /* 0x0000001fff027819 */ /* 0x000fe40000011417 */
[----:B------:R-:W-:-:S02]  /*57880*/  ISETP.GE.AND P4, PT, R5, RZ, PT ;  /* 0x000000ff0500720c */ /* 0x000fc40003f86270 */
[----:B------:R-:W-:Y:S02]  /*57890*/  ISETP.GT.AND P0, PT, R0, 0x7fe000, PT ;  /* 0x007fe0000000780c */ /* 0x000fe40003f04270 */
[----:B------:R-:W-:Y:S02]  /*578a0*/  @P1 IADD3 R6, PT, PT, R6, -0x7fe001, RZ ;  /* 0xff801fff06061810 */ /* 0x000fe40007ffe0ff */
[----:B0-----:R-:W-:Y:S01]  /*578b0*/  IADD3 R22, PT, PT, R24, -R21, R7 ;  /* 0x8000001518167210 */ /* 0x001fe20007ffe007 */
[----:B------:R-:W-:Y:S01]  /*578c0*/  IMAD.IADD R7, R10, 0x1, -R11 ;  /* 0x000000010a077824 */ /* 0x000fe200078e0a0b */
[----:B------:R-:W-:Y:S01]  /*578d0*/  @!P3 IADD3 R9, PT, PT, R9, 0x7fe001, RZ ;  /* 0x007fe0010909b810 */ /* 0x000fe20007ffe0ff */
[----:B------:R0:W-:Y:S01]  /*578e0*/  STL [R1+0x4d00], R4 ;  /* 0x004d000401007387 */ /* 0x0001e20000100800 */
[----:B------:R-:W-:Y:S01]  /*578f0*/  ISETP.GE.AND P1, PT, R6, RZ, PT ;  /* 0x000000ff0600720c */ /* 0x000fe20003f26270 */
[----:B------:R-:W-:Y:S01]  /*57900*/  @!P2 VIADD R8, R8, 0x7fe001 ;  /* 0x007fe0010808a836 */ /* 0x000fe20000000000 */
[----:B------:R-:W-:Y:S01]  /*57910*/  ISETP.GE.AND P2, PT, R7, RZ, PT ;  /* 0x000000ff0700720c */ /* 0x000fe20003f46270 */
[----:B------:R-:W-:Y:S01]  /*57920*/  @!P4 VIADD R5, R5, 0x7fe001 ;  /* 0x007fe0010505c836 */ /* 0x000fe20000000000 */
[----:B------:R-:W-:Y:S01]  /*57930*/  IADD3 R10, PT, PT, R10, R11, RZ ;  /* 0x0000000b0a0a7210 */ /* 0x000fe20007ffe0ff */
[----:B0-----:R-:W-:-:S02]  /*57940*/  IMAD R4, R2, -0x7fe001, RZ ;  /* 0xff801fff02047824 */ /* 0x001fc400078e02ff */
[----:B------:R-:W-:Y:S01]  /*57950*/  IMAD.WIDE R2, R9, UR5, RZ ;  /* 0x0000000509027c25 */ /* 0x000fe2000f8e02ff */
[----:B------:R-:W-:Y:S03]  /*57960*/  STL [R1+0x4d40], R22 ;  /* 0x004d401601007387 */ /* 0x000fe60000100800 */
[----:B------:R-:W-:Y:S01]  /*57970*/  IMAD R21, R2, 0x3802001, RZ ;  /* 0x0380200102157824 */ /* 0x000fe200078e02ff */
[----:B------:R0:W-:Y:S01]  /*57980*/  STL [R1+0x4d04], R8 ;  /* 0x004d040801007387 */ /* 0x0001e20000100800 */
[----:B------:R-:W-:Y:S01]  /*57990*/  @P0 VIADD R0, R0, 0xff801fff ;  /* 0xff801fff00000836 */ /* 0x000fe20000000000 */
[----:B------:R-:W-:Y:S01]  /*579a0*/  IADD3 R20, PT, PT, R20, -R23, R4 ;  /* 0x8000001714147210 */ /* 0x000fe20007ffe004 */
[----:B------:R-:W-:Y:S01]  /*579b0*/  IMAD.WIDE R4, R5, UR5, RZ ;  /* 0x0000000505047c25 */ /* 0x000fe2000f8e02ff */
[----:B------:R-:W-:Y:S02]  /*579c0*/  ISETP.GT.AND P0, PT, R10, 0x7fe000, PT ;  /* 0x007fe0000a00780c */ /* 0x000fe40003f04270 */
[----:B------:R-:W-:Y:S01]  /*579d0*/  SHF.R.S32.HI R9, RZ, 0x1f, R21 ;  /* 0x0000001fff097819 */ /* 0x000fe20000011415 */
[----:B0-----:R-:W-:Y:S01]  /*579e0*/  IMAD.HI.U32 R8, R21, -0x7fe001, R2 ;  /* 0xff801fff15087827 */ /* 0x001fe200078e0002 */
[----:B------:R-:W-:-:S03]  /*579f0*/  @!P1 IADD3 R6, PT, PT, R6, 0x7fe001, RZ ;  /* 0x007fe00106069810 */ /* 0x000fc60007ffe0ff */
[--C-:B------:R-:W-:Y:S02]  /*57a00*/  IMAD.IADD R2, R12, 0x1, -R43.reuse ;  /* 0x000000010c027824 */ /* 0x100fe400078e0a2b */
[----:B------:R-:W-:Y:S02]  /*57a10*/  IMAD R3, R4, 0x3802001, RZ ;  /* 0x0380200104037824 */ /* 0x000fe400078e02ff */
[----:B------:R-:W-:Y:S01]  /*57a20*/  @!P2 VIADD R7, R7, 0x7fe001 ;  /* 0x007fe0010707a836 */ /* 0x000fe20000000000 */
[----:B------:R-:W-:Y:S01]  /*57a30*/  ISETP.GE.AND P2, PT, R2, RZ, PT ;  /* 0x000000ff0200720c */ /* 0x000fe20003f46270 */
[----:B------:R0:W-:Y:S01]  /*57a40*/  STL [R1+0x4d44], R20 ;  /* 0x004d441401007387 */ /* 0x0001e20000100800 */
[----:B------:R-:W-:Y:S02]  /*57a50*/  IMAD R9, R9, -0x7fe001, RZ ;  /* 0xff801fff09097824 */ /* 0x000fe400078e02ff */
[----:B------:R-:W-:Y:S01]  /*57a60*/  IMAD.IADD R12, R12, 0x1, R43 ;  /* 0x000000010c0c7824 */ /* 0x000fe200078e022b */
[----:B------:R1:W-:Y:S01]  /*57a70*/  STL [R1+0x4d08], R6 ;  /* 0x004d080601007387 */ /* 0x0003e20000100800 */
[----:B------:R-:W-:Y:S01]  /*57a80*/  ISETP.GE.AND P1, PT, R0, RZ, PT ;  /* 0x000000ff0000720c */ /* 0x000fe20003f26270 */
[----:B------:R-:W-:-:S02]  /*57a90*/  @P0 VIADD R10, R10, 0xff801fff ;  /* 0xff801fff0a0a0836 */ /* 0x000fc40000000000 */
[----:B------:R-:W-:Y:S02]  /*57aa0*/  ISETP.GT.AND P0, PT, R12, 0x7fe000, PT ;  /* 0x007fe0000c00780c */ /* 0x000fe40003f04270 */
[----:B0-----:R-:W-:Y:S02]  /*57ab0*/  IADD3 R20, PT, PT, R8, -R21, R9 ;  /* 0x8000001508147210 */ /* 0x001fe40007ffe009 */
[----:B-1----:R-:W-:Y:S01]  /*57ac0*/  SHF.R.S32.HI R6, RZ, 0x1f, R3 ;  /* 0x0000001fff067819 */ /* 0x002fe20000011403 */
[----:B------:R-:W-:-:S04]  /*57ad0*/  IMAD.HI.U32 R8, R3, -0x7fe001, R4 ;  /* 0xff801fff03087827 */ /* 0x000fc800078e0004 */
[----:B------:R-:W-:-:S04]  /*57ae0*/  IMAD.WIDE R22, R7, UR5, RZ ;  /* 0x0000000507167c25 */ /* 0x000fc8000f8e02ff */
[----:B------:R-:W-:Y:S01]  /*57af0*/  IMAD R4, R6, -0x7fe001, RZ ;  /* 0xff801fff06047824 */ /* 0x000fe200078e02ff */
[----:B------:R-:W-:Y:S01]  /*57b00*/  @!P2 IADD3 R2, PT, PT, R2, 0x7fe001, RZ ;  /* 0x007fe0010202a810 */ /* 0x000fe20007ffe0ff */
[----:B------:R-:W-:Y:S01]  /*57b10*/  IMAD R6, R22, 0x3802001, RZ ;  /* 0x0380200116067824 */ /* 0x000fe200078e02ff */
[----:B------:R-:W-:Y:S02]  /*57b20*/  ISETP.GE.AND P2, PT, R10, RZ, PT ;  /* 0x000000ff0a00720c */ /* 0x000fe40003f46270 */
[----:B------:R-:W-:Y:S01]  /*57b30*/  IADD3 R8, PT, PT, R8, -R3, R4 ;  /* 0x8000000308087210 */ /* 0x000fe20007ffe004 */
[C-C-:B----4-:R-:W-:Y:S02]  /*57b40*/  IMAD.IADD R4, R13.reuse, 0x1, R60.reuse ;  /* 0x000000010d047824 */ /* 0x150fe400078e023c */
[----:B------:R-:W-:Y:S01]  /*57b50*/  IMAD.IADD R13, R13, 0x1, -R60 ;  /* 0x000000010d0d7824 */ /* 0x000fe200078e0a3c */
[----:B------:R-:W-:Y:S01]  /*57b60*/  @!P1 IADD3 R0, PT, PT, R0, 0x7fe001, RZ ;  /* 0x007fe00100009810 */ /* 0x000fe20007ffe0ff */
[----:B------:R-:W-:Y:S01]  /*57b70*/  IMAD.HI.U32 R5, R6, -0x7fe001, R22 ;  /* 0xff801fff06057827 */ /* 0x000fe200078e0016 */
[----:B------:R0:W-:Y:S03]  /*57b80*/  STL [R1+0x4d48], R20 ;  /* 0x004d481401007387 */ /* 0x0001e60000100800 */
[----:B------:R-:W-:Y:S01]  /*57b90*/  IMAD.WIDE R22, R2, UR5, RZ ;  /* 0x0000000502167c25 */ /* 0x000fe2000f8e02ff */
[----:B------:R-:W-:-:S02]  /*57ba0*/  SHF.R.S32.HI R3, RZ, 0x1f, R6 ;  /* 0x0000001fff037819 */ /* 0x000fc40000011406 */
[----:B------:R-:W-:Y:S02]  /*57bb0*/  ISETP.GE.AND P3, PT, R13, RZ, PT ;  /* 0x000000ff0d00720c */ /* 0x000fe40003f66270 */
[----:B------:R-:W-:Y:S01]  /*57bc0*/  @P0 IADD3 R12, PT, PT, R12, -0x7fe001, RZ ;  /* 0xff801fff0c0c0810 */ /* 0x000fe20007ffe0ff */
[----:B------:R1:W-:Y:S01]  /*57bd0*/  STL [R1+0x4d0c], R0 ;  /* 0x004d0c0001007387 */ /* 0x0003e20000100800 */
[----:B0-----:R-:W-:Y:S02]  /*57be0*/  IMAD R20, R22, 0x3802001, RZ ;  /* 0x0380200116147824 */ /* 0x001fe400078e02ff */
[----:B------:R-:W-:Y:S01]  /*57bf0*/  ISETP.GE.AND P0, PT, R12, RZ, PT ;  /* 0x000000ff0c00720c */ /* 0x000fe20003f06270 */
[----:B------:R-:W-:Y:S02]  /*57c00*/  IMAD R3, R3, -0x7fe001, RZ ;  /* 0xff801fff03037824 */ /* 0x000fe400078e02ff */
[----:B------:R-:W-:Y:S01]  /*57c10*/  SHF.R.S32.HI R2, RZ, 0x1f, R20 ;  /* 0x0000001fff027819 */ /* 0x000fe20000011414 */
[----:B-1----:R-:W-:-:S02]  /*57c20*/  IMAD.IADD R0, R14, 0x1, -R41 ;  /* 0x000000010e007824 */ /* 0x002fc400078e0a29 */
[----:B------:R-:W-:Y:S01]  /*57c30*/  @!P2 VIADD R10, R10, 0x7fe001 ;  /* 0x007fe0010a0aa836 */ /* 0x000fe20000000000 */
[----:B------:R-:W-:Y:S02]  /*57c40*/  IADD3 R6, PT, PT, R5, -R6, R3 ;  /* 0x8000000605067210 */ /* 0x000fe40007ffe003 */
[----:B------:R-:W-:Y:S01]  /*57c50*/  ISETP.GE.AND P2, PT, R0, RZ, PT ;  /* 0x000000ff0000720c */ /* 0x000fe20003f46270 */
[----:B------:R-:W-:Y:S01]  /*57c60*/  IMAD.HI.U32 R3, R20, -0x7fe001, R22 ;  /* 0xff801fff14037827 */ /* 0x000fe200078e0016 */
[----:B------:R-:W-:-:S03]  /*57c70*/  ISETP.GT.AND P1, PT, R4, 0x7fe000, PT ;  /* 0x007fe0000400780c */ /* 0x000fc60003f24270 */
[----:B------:R-:W-:Y:S02]  /*57c80*/  IMAD R2, R2, -0x7fe001, RZ ;  /* 0xff801fff02027824 */ /* 0x000fe400078e02ff */
[----:B------:R-:W-:Y:S02]  /*57c90*/  @!P3 VIADD R13, R13, 0x7fe001 ;  /* 0x007fe0010d0db836 */ /* 0x000fe40000000000 */
[----:B------:R-:W-:Y:S01]  /*57ca0*/  IMAD.IADD R14, R14, 0x1, R41 ;  /* 0x000000010e0e7824 */ /* 0x000fe200078e0229 */
[----:B------:R-:W-:Y:S01]  /*57cb0*/  IADD3 R5, PT, PT, R15, -R16, RZ ;  /* 0x800000100f057210 */ /* 0x000fe20007ffe0ff */
[----:B------:R-:W-:Y:S01]  /*57cc0*/  @!P0 VIADD R12, R12, 0x7fe001 ;  /* 0x007fe0010c0c8836 */ /* 0x000fe20000000000 */
[----:B------:R-:W-:Y:S01]  /*57cd0*/  IADD3 R20, PT, PT, R3, -R20, R2 ;  /* 0x8000001403147210 */ /* 0x000fe20007ffe002 */
[----:B------:R-:W-:Y:S01]  /*57ce0*/  IMAD.WIDE R2, R13, UR5, RZ ;  /* 0x000000050d027c25 */ /* 0x000fe2000f8e02ff */
[----:B------:R-:W-:Y:S02]  /*57cf0*/  ISETP.GT.AND P0, PT, R14, 0x7fe000, PT ;  /* 0x007fe0000e00780c */ /* 0x000fe40003f04270 */
[----:B------:R-:W-:Y:S01]  /*57d00*/  ISETP.GE.AND P3, PT, R5, RZ, PT ;  /* 0x000000ff0500720c */ /* 0x000fe20003f66270 */
[----:B------:R0:W-:Y:S01]  /*57d10*/  STL [R1+0x4d4c], R8 ;  /* 0x004d4c0801007387 */ /* 0x0001e20000100800 */
[----:B------:R-:W-:-:S02]  /*57d20*/  @!P2 VIADD R0, R0, 0x7fe001 ;  /* 0x007fe0010000a836 */ /* 0x000fc40000000000 */
[----:B------:R-:W-:Y:S01]  /*57d30*/  IMAD R11, R2, 0x3802001, RZ ;  /* 0x03802001020b7824 */ /* 0x000fe200078e02ff */
[----:B------:R-:W-:Y:S01]  /*57d40*/  STL [R1+0x4d10], R10 ;  /* 0x004d100a01007387 */ /* 0x000fe20000100800 */
[----:B------:R-:W-:-:S03]  /*57d50*/  @P1 IADD3 R4, PT, PT, R4, -0x7fe001, RZ ;  /* 0xff801fff04041810 */ /* 0x000fc60007ffe0ff */
[----:B------:R1:W-:Y:S01]  /*57d60*/  STL [R1+0x4d50], R6 ;  /* 0x004d500601007387 */ /* 0x0003e20000100800 */
[----:B0-----:R-:W-:Y:S01]  /*57d70*/  IADD3 R8, PT, PT, R64, -R47, RZ ;  /* 0x8000002f40087210 */ /* 0x001fe20007ffe0ff */
[----:B------:R-:W-:-:S03]  /*57d80*/  IMAD.IADD R16, R15, 0x1, R16 ;  /* 0x000000010f107824 */ /* 0x000fc600078e0210 */
[----:B------:R-:W-:Y:S01]  /*57d90*/  ISETP.GE.AND P4, PT, R8, RZ, PT ;  /* 0x000000ff0800720c */ /* 0x000fe20003f86270 */
[----:B-1----:R-:W-:Y:S01]  /*57da0*/  IMAD.WIDE R6, R0, UR5, RZ ;  /* 0x0000000500067c25 */ /* 0x002fe2000f8e02ff */
[----:B------:R-:W-:Y:S02]  /*57db0*/  SHF.R.S32.HI R0, RZ, 0x1f, R11 ;  /* 0x0000001fff007819 */ /* 0x000fe4000001140b */
[----:B------:R-:W-:Y:S01]  /*57dc0*/  ISETP.GE.AND P1, PT, R4, RZ, PT ;  /* 0x000000ff0400720c */ /* 0x000fe20003f26270 */
[----:B------:R-:W-:Y:S01]  /*57dd0*/  IMAD.HI.U32 R10, R11, -0x7fe001, R2 ;  /* 0xff801fff0b0a7827 */ /* 0x000fe200078e0002 */
[----:B------:R-:W-:-:S03]  /*57de0*/  @!P3 IADD3 R5, PT, PT, R5, 0x7fe001, RZ ;  /* 0x007fe0010505b810 */ /* 0x000fc60007ffe0ff */
[----:B------:R-:W-:Y:S02]  /*57df0*/  IMAD R3, R0, -0x7fe001, RZ ;  /* 0xff801fff00037824 */ /* 0x000fe400078e02ff */
[----:B------:R-:W-:Y:S01]  /*57e00*/  @P0 VIADD R14, R14, 0xff801fff ;  /* 0xff801fff0e0e0836 */ /* 0x000fe20000000000 */
[----:B------:R-:W-:Y:S01]  /*57e10*/  ISETP.GT.AND P0, PT, R16, 0x7fe000, PT ;  /* 0x007fe0001000780c */ /* 0x000fe20003f04270 */
[----:B------:R-:W-:Y:S01]  /*57e20*/  IMAD R9, R6, 0x3802001, RZ ;  /* 0x0380200106097824 */ /* 0x000fe200078e02ff */
[----:B------:R-:W-:Y:S01]  /*57e30*/  IADD3 R10, PT, PT, R10, -R11, R3 ;  /* 0x8000000b0a0a7210 */ /* 0x000fe20007ffe003 */
[----:B------:R-:W-:Y:S01]  /*57e40*/  IMAD.WIDE R2, R5, UR5, RZ ;  /* 0x0000000505027c25 */ /* 0x000fe2000f8e02ff */
[----:B------:R-:W-:Y:S02]  /*57e50*/  @!P4 IADD3 R8, PT, PT, R8, 0x7fe001, RZ ;  /* 0x007fe0010808c810 */ /* 0x000fe40007ffe0ff */
[----:B------:R-:W-:Y:S01]  /*57e60*/  SHF.R.S32.HI R0, RZ, 0x1f, R9 ;  /* 0x0000001fff007819 */ /* 0x000fe20000011409 */
[----:B------:R-:W-:Y:S01]  /*57e70*/  IMAD.HI.U32 R6, R9, -0x7fe001, R6 ;  /* 0xff801fff09067827 */ /* 0x000fe200078e0006 */
[----:B------:R-:W-:Y:S01]  /*57e80*/  STL [R1+0x4d14], R12 ;  /* 0x004d140c01007387 */ /* 0x000fe20000100800 */
[----:B------:R-:W-:-:S02]  /*57e90*/  ISETP.GE.AND P2, PT, R14, RZ, PT ;  /* 0x000000ff0e00720c */ /* 0x000fc40003f46270 */
[----:B------:R-:W-:Y:S01]  /*57ea0*/  IMAD R7, R2, 0x3802001, RZ ;  /* 0x0380200102077824 */ /* 0x000fe200078e02ff */
[----:B------:R0:W-:Y:S01]  /*57eb0*/  STL [R1+0x4d54], R20 ;  /* 0x004d541401007387 */ /* 0x0001e20000100800 */
[----:B------:R-:W-:Y:S02]  /*57ec0*/  IMAD R5, R0, -0x7fe001, RZ ;  /* 0xff801fff00057824 */ /* 0x000fe400078e02ff */
[----:B------:R-:W-:Y:S02]  /*57ed0*/  IMAD.IADD R0, R64, 0x1, R47 ;  /* 0x0000000140007824 */ /* 0x000fe400078e022f */
[----:B------:R-:W-:Y:S02]  /*57ee0*/  @!P1 VIADD R4, R4, 0x7fe001 ;  /* 0x007fe00104049836 */ /* 0x000fe40000000000 */
[----:B------:R-:W-:Y:S02]  /*57ef0*/  @P0 VIADD R16, R16, 0xff801fff ;  /* 0xff801fff10100836 */ /* 0x000fe40000000000 */
[----:B0-----:R-:W-:Y:S01]  /*57f00*/  IMAD.WIDE R20, R8, UR5, RZ ;  /* 0x0000000508147c25 */ /* 0x001fe2000f8e02ff */
[----:B------:R-:W-:-:S03]  /*57f10*/  ISETP.GT.AND P1, PT, R0, 0x7fe000, PT ;  /* 0x007fe0000000780c */ /* 0x000fc60003f24270 */
[----:B------:R-:W-:Y:S01]  /*57f20*/  IMAD.HI.U32 R8, R7, -0x7fe001, R2 ;  /* 0xff801fff07087827 */ /* 0x000fe200078e0002 */
[C---:B------:R-:W-:Y:S01]  /*57f30*/  IADD3 R2, PT, PT, R49.reuse, R48, RZ ;  /* 0x0000003031027210 */ /* 0x040fe20007ffe0ff */
[----:B------:R0:W-:Y:S01]  /*57f40*/  STL [R1+0x4d18], R4 ;  /* 0x004d180401007387 */ /* 0x0001e20000100800 */
[----:B------:R-:W-:Y:S01]  /*57f50*/  ISETP.GE.AND P6, PT, R16, RZ, PT ;  /* 0x000000ff1000720c */ /* 0x000fe20003fc6270 */
[----:B------:R-:W-:Y:S01]  /*57f60*/  IMAD.IADD R3, R49, 0x1, -R48 ;  /* 0x0000000131037824 */ /* 0x000fe200078e0a30 */
[----:B------:R-:W-:Y:S01]  /*57f70*/  ISETP.GT.AND P0, PT, R2, 0x7fe000, PT ;  /* 0x007fe0000200780c */ /* 0x000fe20003f04270 */
[----:B------:R3:W-:Y:S01]  /*57f80*/  STL [R1+0x4d58], R10 ;  /* 0x004d580a01007387 */ /* 0x0007e20000100800 */
[----:B------:R-:W-:Y:S01]  /*57f90*/  @!P2 VIADD R14, R14, 0x7fe001 ;  /* 0x007fe0010e0ea836 */ /* 0x000fe20000000000 */
[----:B0-----:R-:W-:Y:S02]  /*57fa0*/  IADD3 R4, PT, PT, R6, -R9, R5 ;  /* 0x8000000906047210 */ /* 0x001fe40007ffe005 */
[C---:B------:R-:W-:Y:S01]  /*57fb0*/  IADD3 R6, PT, PT, R17.reuse, R62, RZ ;  /* 0x0000003e11067210 */ /* 0x040fe20007ffe0ff */
[----:B------:R-:W-:Y:S01]  /*57fc0*/  IMAD.IADD R17, R17, 0x1, -R62 ;  /* 0x0000000111117824 */ /* 0x000fe200078e0a3e */
[----:B------:R-:W-:Y:S01]  /*57fd0*/  SHF.R.S32.HI R5, RZ, 0x1f, R7 ;  /* 0x0000001fff057819 */ /* 0x000fe20000011407 */
[C---:B---3--:R-:W-:Y:S01]  /*57fe0*/  IMAD.IADD R10, R18.reuse, 0x1, R19 ;  /* 0x00000001120a7824 */ /* 0x048fe200078e0213 */
[----:B------:R-:W-:Y:S01]  /*57ff0*/  IADD3 R18, PT, PT, R18, -R19, RZ ;  /* 0x8000001312127210 */ /* 0x000fe20007ffe0ff */
[----:B------:R-:W-:Y:S01]  /*58000*/  IMAD R12, R20, 0x3802001, RZ ;  /* 0x03802001140c7824 */ /* 0x000fe200078e02ff */
[----:B------:R-:W-:-:S02]  /*58010*/  ISETP.GE.AND P2, PT, R3, RZ, PT ;  /* 0x000000ff0300720c */ /* 0x000fc40003f46270 */
[----:B------:R-:W-:Y:S01]  /*58020*/  ISETP.GE.AND P4, PT, R17, RZ, PT ;  /* 0x000000ff1100720c */ /* 0x000fe20003f86270 */
[----:B------:R-:W-:Y:S01]  /*58030*/  STL [R1+0x4d1c], R14 ;  /* 0x004d1c0e01007387 */ /* 0x000fe20000100800 */
[----:B------:R-:W-:Y:S01]  /*58040*/  ISETP.GE.AND P5, PT, R18, RZ, PT ;  /* 0x000000ff1200720c */ /* 0x000fe20003fa6270 */
[----:B------:R-:W-:Y:S01]  /*58050*/  IMAD R5, R5, -0x7fe001, RZ ;  /* 0xff801fff05057824 */ /* 0x000fe200078e02ff */
[----:B------:R-:W-:Y:S01]  /*58060*/  ISETP.GT.AND P3, PT, R6, 0x7fe000, PT ;  /* 0x007fe0000600780c */ /* 0x000fe20003f64270 */
[----:B------:R0:W-:Y:S01]  /*58070*/  STL [R1+0x4d5c], R4 ;  /* 0x004d5c0401007387 */ /* 0x0001e20000100800 */
[----:B------:R-:W-:Y:S02]  /*58080*/  @P1 VIADD R0, R0, 0xff801fff ;  /* 0xff801fff00001836 */ /* 0x000fe40000000000 */
[----:B------:R-:W-:Y:S01]  /*58090*/  @!P6 VIADD R16, R16, 0x7fe001 ;  /* 0x007fe0011010e836 */ /* 0x000fe20000000000 */
[----:B------:R-:W-:Y:S01]  /*580a0*/  ISETP.GT.AND P6, PT, R10, 0x7fe000, PT ;  /* 0x007fe0000a00780c */ /* 0x000fe20003fc4270 */
[----:B------:R-:W-:Y:S01]  /*580b0*/  @P0 VIADD R2, R2, 0xff801fff ;  /* 0xff801fff02020836 */ /* 0x000fe20000000000 */
[----:B------:R-:W-:-:S02]  /*580c0*/  IADD3 R8, PT, PT, R8, -R7, R5 ;  /* 0x8000000708087210 */ /* 0x000fc40007ffe005 */
[----:B0-----:R-:W-:Y:S01]  /*580d0*/  SHF.R.S32.HI R4, RZ, 0x1f, R12 ;  /* 0x0000001fff047819 */ /* 0x001fe2000001140c */
[----:B------:R-:W-:Y:S01]  /*580e0*/  IMAD.HI.U32 R5, R12, -0x7fe001, R20 ;  /* 0xff801fff0c057827 */ /* 0x000fe200078e0014 */
[----:B------:R-:W-:Y:S02]  /*580f0*/  ISETP.GE.AND P1, PT, R0, RZ, PT ;  /* 0x000000ff0000720c */ /* 0x000fe40003f26270 */
[----:B------:R-:W-:Y:S01]  /*58100*/  ISETP.GE.AND P0, PT, R2, RZ, PT ;  /* 0x000000ff0200720c */ /* 0x000fe20003f06270 */
[----:B------:R-:W-:Y:S01]  /*58110*/  IMAD R4, R4, -0x7fe001, RZ ;  /* 0xff801fff04047824 */ /* 0x000fe200078e02ff */
[----:B------:R-:W-:Y:S01]  /*58120*/  @!P4 IADD3 R17, PT, PT, R17, 0x7fe001, RZ ;  /* 0x007fe0011111c810 */ /* 0x000fe20007ffe0ff */
[----:B------:R-:W-:Y:S01]  /*58130*/  @!P2 VIADD R3, R3, 0x7fe001 ;  /* 0x007fe0010303a836 */ /* 0x000fe20000000000 */
[----:B------:R-:W-:Y:S01]  /*58140*/  STL [R1+0x4d20], R16 ;  /* 0x004d201001007387 */ /* 0x000fe20000100800 */
[----:B------:R-:W-:Y:S01]  /*58150*/  @!P5 VIADD R18, R18, 0x7fe001 ;  /* 0x007fe0011212d836 */ /* 0x000fe20000000000 */
[----:B------:R-:W-:Y:S01]  /*58160*/  IADD3 R12, PT, PT, R5, -R12, R4 ;  /* 0x8000000c050c7210 */ /* 0x000fe20007ffe004 */
[----:B------:R-:W-:Y:S01]  /*58170*/  IMAD.WIDE R4, R3, UR5, RZ ;  /* 0x0000000503047c25 */ /* 0x000fe2000f8e02ff */
[----:B------:R0:W-:Y:S03]  /*58180*/  STL [R1+0x4d60], R8 ;  /* 0x004d600801007387 */ /* 0x0001e60000100800 */
[----:B------:R-:W-:-:S02]  /*58190*/  @P3 VIADD R6, R6, 0xff801fff ;  /* 0xff801fff06063836 */ /* 0x000fc40000000000 */
[----:B------:R-:W-:Y:S02]  /*581a0*/  @P6 VIADD R10, R10, 0xff801fff ;  /* 0xff801fff0a0a6836 */ /* 0x000fe40000000000 */
[----:B------:R-:W-:-:S04]  /*581b0*/  IMAD.WIDE R18, R18, UR5, RZ ;  /* 0x0000000512127c25 */ /* 0x000fc8000f8e02ff */
[----:B0-----:R-:W-:Y:S01]  /*581c0*/  IMAD.WIDE R8, R17, UR5, RZ ;  /* 0x0000000511087c25 */ /* 0x001fe2000f8e02ff */
[----:B------:R-:W-:-:S03]  /*581d0*/  @!P1 IADD3 R0, PT, PT, R0, 0x7fe001, RZ ;  /* 0x007fe00100009810 */ /* 0x000fc60007ffe0ff */
[----:B------:R-:W-:Y:S01]  /*581e0*/  IMAD R7, R4, 0x3802001, RZ ;  /* 0x0380200104077824 */ /* 0x000fe200078e02ff */
[----:B------:R-:W-:Y:S01]  /*581f0*/  ISETP.GE.AND P1, PT, R6, RZ, PT ;  /* 0x000000ff0600720c */ /* 0x000fe20003f26270 */
[----:B------:R-:W-:Y:S01]  /*58200*/  IMAD R13, R8, 0x3802001, RZ ;  /* 0x03802001080d7824 */ /* 0x000fe200078e02ff */
[----:B------:R-:W-:Y:S01]  /*58210*/  @!P0 IADD3 R2, PT, PT, R2, 0x7fe001, RZ ;  /* 0x007fe00102028810 */ /* 0x000fe20007ffe0ff */
[----:B------:R-:W-:Y:S01]  /*58220*/  IMAD R15, R18, 0x3802001, RZ ;  /* 0x03802001120f7824 */ /* 0x000fe200078e02ff */
[----:B------:R-:W-:Y:S02]  /*58230*/  ISETP.GE.AND P0, PT, R10, RZ, PT ;  /* 0x000000ff0a00720c */ /* 0x000fe40003f06270 */
[----:B------:R-:W-:Y:S01]  /*58240*/  SHF.R.S32.HI R11, RZ, 0x1f, R7 ;  /* 0x0000001fff0b7819 */ /* 0x000fe20000011407 */
        /* <DEDUP_REMOVED lines=13> */
[----:B------:R0:W-:Y:S01]  /*58320*/  STL [R1+0x4d28], R2 ;  /* 0x004d280201007387 */ /* 0x0001e20000100800 */
[----:B------:R-:W-:Y:S01]  /*58330*/  @!P0 VIADD R10, R10, 0x7fe001 ;  /* 0x007fe0010a0a8836 */ /* 0x000fe20000000000 */
[----:B------:R-:W-:Y:S02]  /*58340*/  IADD3 R0, PT, PT, R18, -R15, R5 ;  /* 0x8000000f12007210 */ /* 0x000fe40007ffe005 */
[----:B------:R-:W-:Y:S04]  /*58350*/  STL [R1+0x4d68], R12 ;  /* 0x004d680c01007387 */ /* 0x000fe80000100800 */
[----:B------:R-:W-:Y:S04]  /*58360*/  STL [R1+0x4d2c], R6 ;  /* 0x004d2c0601007387 */ /* 0x000fe80000100800 */
[----:B------:R-:W-:Y:S04]  /*58370*/  STL [R1+0x4d6c], R4 ;  /* 0x004d6c0401007387 */ /* 0x000fe80000100800 */
[----:B------:R-:W-:Y:S04]  /*58380*/  STL [R1+0x4d30], R10 ;  /* 0x004d300a01007387 */ /* 0x000fe80000100800 */
[----:B------:R1:W-:Y:S04]  /*58390*/  STL [R1+0x4d70], R0 ;  /* 0x004d700001007387 */ /* 0x0003e80000100800 */
[----:B0-----:R-:W2:Y:S04]  /*583a0*/  LDL R2, [R1+0x4d34] ;  /* 0x004d340001027983 */ /* 0x001ea80000100800 */
[----:B------:R-:W2:Y:S02]  /*583b0*/  LDL R3, [R1+0x4d74] ;  /* 0x004d740001037983 */ /* 0x000ea40000100800 */
[----:B--2---:R-:W-:-:S04]  /*583c0*/  IADD3 R8, PT, PT, R2, R3, RZ ;  /* 0x0000000302087210 */ /* 0x004fc80007ffe0ff */
[----:B------:R-:W-:-:S13]  /*583d0*/  ISETP.GT.AND P0, PT, R8, 0x7fe000, PT ;  /* 0x007fe0000800780c */ /* 0x000fda0003f04270 */
[----:B------:R-:W-:-:S05]  /*583e0*/  @P0 VIADD R8, R8, 0xff801fff ;  /* 0xff801fff08080836 */ /* 0x000fca0000000000 */
[----:B------:R-:W-:-:S13]  /*583f0*/  ISETP.GE.AND P0, PT, R8, RZ, PT ;  /* 0x000000ff0800720c */ /* 0x000fda0003f06270 */
[----:B------:R-:W-:-:S05]  /*58400*/  @!P0 VIADD R8, R8, 0x7fe001 ;  /* 0x007fe00108088836 */ /* 0x000fca0000000000 */
        /* <DEDUP_REMOVED lines=33> */
[----:B------:R-:W-:-:S03]  /*58620*/  IADD3 R6, PT, PT, R2, -R3, RZ ;  /* 0x8000000302067210 */ /* 0x000fc60007ffe0ff */
        /* <DEDUP_REMOVED lines=15> */
[----:B------:R-:W-:Y:S01]  /*58720*/  IADD3 R36, PT, PT, R36, -R17, R9 ;  /* 0x8000001124247210 */ /* 0x000fe20007ffe009 */
[C-C-:B--2---:R-:W-:Y:S02]  /*58730*/  IMAD.IADD R11, R7.reuse, 0x1, -R16.reuse ;  /* 0x00000001070b7824 */ /* 0x144fe400078e0a10 */
[----:B------:R-:W-:Y:S02]  /*58740*/  IMAD.IADD R16, R7, 0x1, R16 ;  /* 0x0000000107107824 */ /* 0x000fe400078e0210 */
[----:B------:R-:W2:Y:S01]  /*58750*/  LDL R7, [R1+0x4e40] ;  /* 0x004e400001077983 */ /* 0x000ea20000100800 */
[----:B---3--:R-:W-:-:S04]  /*58760*/  IADD3 R2, PT, PT, R0, -R19, RZ ;  /* 0x8000001300027210 */ /* 0x008fc80007ffe0ff */
[----:B------:R-:W-:Y:S02]  /*58770*/  ISETP.GE.AND P2, PT, R2, RZ, PT ;  /* 0x000000ff0200720c */ /* 0x000fe40003f46270 */
[----:B------:R-:W-:Y:S01]  /*58780*/  ISETP.GE.AND P0, PT, R11, RZ, PT ;  /* 0x000000ff0b00720c */ /* 0x000fe20003f06270 */
[----:B------:R-:W-:Y:S01]  /*58790*/  IMAD.IADD R0, R0, 0x1, R19 ;  /* 0x0000000100007824 */ /* 0x000fe200078e0213 */
[----:B------:R-:W-:Y:S01]  /*587a0*/  ISETP.GT.AND P1, PT, R16, 0x7fe000, PT ;  /* 0x007fe0001000780c */ /* 0x000fe20003f24270 */
[----:B----4-:R-:W-:-:S08]  /*587b0*/  IMAD.IADD R8, R4, 0x1, -R5 ;  /* 0x0000000104087824 */ /* 0x010fd000078e0a05 */
[----:B------:R-:W-:Y:S02]  /*587c0*/  @!P2 VIADD R2, R2, 0x7fe001 ;  /* 0x007fe0010202a836 */ /* 0x000fe40000000000 */
[----:B------:R-:W-:Y:S02]  /*587d0*/  @!P0 IADD3 R11, PT, PT, R11, 0x7fe001, RZ ;  /* 0x007fe0010b0b8810 */ /* 0x000fe40007ffe0ff */
[----:B------:R-:W-:Y:S01]  /*587e0*/  IMAD.WIDE R56, R2, UR5, RZ ;  /* 0x0000000502387c25 */ /* 0x000fe2000f8e02ff */
[----:B------:R-:W-:-:S03]  /*587f0*/  ISETP.GT.AND P0, PT, R0, 0x7fe000, PT ;  /* 0x007fe0000000780c */ /* 0x000fc60003f04270 */
[----:B------:R-:W-:Y:S02]  /*58800*/  IMAD R46, R56, 0x3802001, RZ ;  /* 0x03802001382e7824 */ /* 0x000fe400078e02ff */
[----:B------:R-:W-:Y:S01]  /*58810*/  IMAD.WIDE R18, R11, UR5, RZ ;  /* 0x000000050b127c25 */ /* 0x000fe2000f8e02ff */
[----:B------:R-:W-:Y:S01]  /*58820*/  ISETP.GE.AND P3, PT, R8, RZ, PT ;  /* 0x000000ff0800720c */ /* 0x000fe20003f66270 */
[----:B------:R-:W3:Y:S02]  /*58830*/  LDL R11, [R1+0x4e08] ;  /* 0x004e0800010b7983 */ /* 0x000ee40000100800 */
[----:B------:R-:W-:Y:S02]  /*58840*/  IMAD.HI.U32 R57, R46, -0x7fe001, R56 ;  /* 0xff801fff2e397827 */ /* 0x000fe400078e0038 */
[----:B------:R-:W3:Y:S02]  /*58850*/  LDL R56, [R1+0x4e48] ;  /* 0x004e480001387983 */ /* 0x000ee40000100800 */
[----:B------:R-:W-:Y:S01]  /*58860*/  IMAD R55, R18, 0x3802001, RZ ;  /* 0x0380200112377824 */ /* 0x000fe200078e02ff */
[----:B------:R-:W-:Y:S01]  /*58870*/  @P1 IADD3 R16, PT, PT, R16, -0x7fe001, RZ ;  /* 0xff801fff10101810 */ /* 0x000fe20007ffe0ff */
[----:B------:R-:W-:-:S03]  /*58880*/  @P0 VIADD R0, R0, 0xff801fff ;  /* 0xff801fff00000836 */ /* 0x000fc60000000000 */
[----:B------:R-:W-:Y:S02]  /*58890*/  SHF.R.S32.HI R2, RZ, 0x1f, R55 ;  /* 0x0000001fff027819 */ /* 0x000fe40000011437 */
[----:B------:R-:W-:Y:S01]  /*588a0*/  ISETP.GE.AND P2, PT, R16, RZ, PT ;  /* 0x000000ff1000720c */ /* 0x000fe20003f46270 */
[----:B------:R-:W-:Y:S01]  /*588b0*/  IMAD.HI.U32 R18, R55, -0x7fe001, R18 ;  /* 0xff801fff37127827 */ /* 0x000fe200078e0012 */
[----:B------:R-:W-:-:S03]  /*588c0*/  @!P3 IADD3 R8, PT, PT, R8, 0x7fe001, RZ ;  /* 0x007fe0010808b810 */ /* 0x000fc60007ffe0ff */
[----:B------:R-:W-:Y:S01]  /*588d0*/  IMAD R2, R2, -0x7fe001, RZ ;  /* 0xff801fff02027824 */ /* 0x000fe200078e02ff */
[----:B------:R-:W-:Y:S01]  /*588e0*/  ISETP.GE.AND P0, PT, R0, RZ, PT ;  /* 0x000000ff0000720c */ /* 0x000fe20003f06270 */
[----:B------:R-:W-:Y:S01]  /*588f0*/  IMAD.IADD R4, R4, 0x1, R5 ;  /* 0x0000000104047824 */ /* 0x000fe200078e0205 */
[----:B------:R-:W-:Y:S01]  /*58900*/  SHF.R.S32.HI R5, RZ, 0x1f, R46 ;  /* 0x0000001fff057819 */ /* 0x000fe2000001142e */
[----:B-1----:R-:W-:Y:S01]  /*58910*/  IMAD.WIDE R8, R8, UR4, RZ ;  /* 0x0000000408087c25 */ /* 0x002fe2000f8e02ff */
[----:B------:R-:W-:-:S03]  /*58920*/  IADD3 R18, PT, PT, R18, -R55, R2 ;  /* 0x8000003712127210 */ /* 0x000fc60007ffe002 */
[----:B-----5:R-:W-:Y:S01]  /*58930*/  IMAD.IADD R2, R10, 0x1, -R21 ;  /* 0x000000010a027824 */ /* 0x020fe200078e0a15 */
[----:B------:R-:W-:Y:S01]  /*58940*/  ISETP.GT.AND P1, PT, R4, 0x7fe000, PT ;  /* 0x007fe0000400780c */ /* 0x000fe20003f24270 */
[----:B------:R-:W-:Y:S02]  /*58950*/  IMAD R5, R5, -0x7fe001, RZ ;  /* 0xff801fff05057824 */ /* 0x000fe400078e02ff */
[----:B------:R-:W-:Y:S01]  /*58960*/  @!P2 VIADD R16, R16, 0x7fe001 ;  /* 0x007fe0011010a836 */ /* 0x000fe20000000000 */
[----:B------:R-:W-:Y:S01]  /*58970*/  ISETP.GE.AND P2, PT, R2, RZ, PT ;  /* 0x000000ff0200720c */ /* 0x000fe20003f46270 */
[----:B------:R-:W-:Y:S01]  /*58980*/  IMAD R17, R8, 0x3802001, RZ ;  /* 0x0380200108117824 */ /* 0x000fe200078e02ff */
[----:B------:R-:W-:Y:S02]  /*58990*/  IADD3 R46, PT, PT, R57, -R46, R5 ;  /* 0x8000002e392e7210 */ /* 0x000fe40007ffe005 */
[----:B------:R-:W-:Y:S01]  /*589a0*/  IADD3 R10, PT, PT, R10, R21, RZ ;  /* 0x000000150a0a7210 */ /* 0x000fe20007ffe0ff */
[----:B------:R-:W-:Y:S01]  /*589b0*/  @!P0 VIADD R0, R0, 0x7fe001 ;  /* 0x007fe00100008836 */ /* 0x000fe20000000000 */
[----:B------:R-:W-:Y:S01]  /*589c0*/  SHF.R.S32.HI R5, RZ, 0x1f, R17 ;  /* 0x0000001fff057819 */ /* 0x000fe20000011411 */
[----:B------:R0:W-:Y:S01]  /*589d0*/  STL [R1+0x4d74], R36 ;  /* 0x004d742401007387 */ /* 0x0001e20000100800 */
[----:B------:R-:W-:Y:S01]  /*589e0*/  ISETP.GT.AND P0, PT, R10, 0x7fe000, PT ;  /* 0x007fe0000a00780c */ /* 0x000fe20003f04270 */
[----:B------:R-:W-:-:S02]  /*589f0*/  IMAD.HI.U32 R8, R17, -0x7fe001, R8 ;  /* 0xff801fff11087827 */ /* 0x000fc400078e0008 */
[----:B------:R1:W-:Y:S02]  /*58a00*/  STL [R1+0x4d38], R16 ;  /* 0x004d381001007387 */ /* 0x0003e40000100800 */
[----:B------:R-:W-:Y:S02]  /*58a10*/  IMAD R5, R5, -0x7fe001, RZ ;  /* 0xff801fff05057824 */ /* 0x000fe400078e02ff */
[----:B------:R4:W-:Y:S01]  /*58a20*/  STL [R1+0x4d78], R18 ;  /* 0x004d781201007387 */ /* 0x0009e20000100800 */
[----:B------:R-:W-:-:S03]  /*58a30*/  @P1 VIADD R4, R4, 0xff801fff ;  /* 0xff801fff04041836 */ /* 0x000fc60000000000 */
[----:B------:R5:W-:Y:S01]  /*58a40*/  STL [R1+0x4d3c], R0 ;  /* 0x004d3c0001007387 */ /* 0x000be20000100800 */
[----:B------:R-:W-:-:S03]  /*58a50*/  @!P2 VIADD R2, R2, 0x7fe001 ;  /* 0x007fe0010202a836 */ /* 0x000fc60000000000 */
[----:B------:R-:W-:Y:S01]  /*58a60*/  STL [R1+0x4d7c], R46 ;  /* 0x004d7c2e01007387 */ /* 0x000fe20000100800 */
[----:B0-----:R-:W-:-:S03]  /*58a70*/  IADD3 R36, PT, PT, R8, -R17, R5 ;  /* 0x8000001108247210 */ /* 0x001fc60007ffe005 */
[----:B-1----:R-:W3:Y:S01]  /*58a80*/  LDL R16, [R1+0x4e0c] ;  /* 0x004e0c0001107983 */ /* 0x002ee20000100800 */
[----:B------:R-:W-:-:S03]  /*58a90*/  IADD3 R5, PT, PT, R12, -R23, RZ ;  /* 0x800000170c057210 */ /* 0x000fc60007ffe0ff */
[----:B------:R-:W3:Y:S01]  /*58aa0*/  LDL R55, [R1+0x4e4c] ;  /* 0x004e4c0001377983 */ /* 0x000ee20000100800 */
[----:B------:R-:W-:Y:S01]  /*58ab0*/  ISETP.GE.AND P1, PT, R4, RZ, PT ;  /* 0x000000ff0400720c */ /* 0x000fe20003f26270 */
[----:B------:R-:W-:Y:S02]  /*58ac0*/  IMAD.IADD R12, R12, 0x1, R23 ;  /* 0x000000010c0c7824 */ /* 0x000fe400078e0217 */
[----:B------:R-:W-:Y:S01]  /*58ad0*/  IMAD.WIDE R8, R2, UR4, RZ ;  /* 0x0000000402087c25 */ /* 0x000fe2000f8e02ff */
[----:B------:R-:W-:Y:S01]  /*58ae0*/  ISETP.GE.AND P3, PT, R5, RZ, PT ;  /* 0x000000ff0500720c */ /* 0x000fe20003f66270 */
[----:B------:R-:W3:Y:S01]  /*58af0*/  LDL R17, [R1+0x4e10] ;  /* 0x004e100001117983 */ /* 0x000ee20000100800 */
[----:B------:R-:W-:Y:S01]  /*58b00*/  @P0 IADD3 R10, PT, PT, R10, -0x7fe001, RZ ;  /* 0xff801fff0a0a0810 */ /* 0x000fe20007ffe0ff */
[----:B------:R-:W-:Y:S01]  /*58b10*/  IMAD R19, R8, 0x3802001, RZ ;  /* 0x0380200108137824 */ /* 0x000fe200078e02ff */
[----:B------:R-:W-:Y:S01]  /*58b20*/  ISETP.GT.AND P0, PT, R12, 0x7fe000, PT ;  /* 0x007fe0000c00780c */ /* 0x000fe20003f04270 */
[----:B----4-:R-:W4:Y:S01]  /*58b30*/  LDL R18, [R1+0x4e50] ;  /* 0x004e500001127983 */ /* 0x010f220000100800 */
[----:B------:R-:W-:-:S02]  /*58b40*/  ISETP.GE.AND P2, PT, R10, RZ, PT ;  /* 0x000000ff0a00720c */ /* 0x000fc40003f46270 */
[----:B------:R-:W-:Y:S01]  /*58b50*/  SHF.R.S32.HI R2, RZ, 0x1f, R19 ;  /* 0x0000001fff027819 */ /* 0x000fe20000011413 */
[C---:B-----5:R-:W-:Y:S01]  /*58b60*/  IMAD.IADD R0, R13.reuse, 0x1, R48 ;  /* 0x000000010d007824 */ /* 0x060fe200078e0230 */
[----:B------:R-:W-:Y:S01]  /*58b70*/  IADD3 R13, PT, PT, R13, -R48, RZ ;  /* 0x800000300d0d7210 */ /* 0x000fe20007ffe0ff */
[----:B------:R-:W-:Y:S02]  /*58b80*/  @!P1 VIADD R4, R4, 0x7fe001 ;  /* 0x007fe00104049836 */ /* 0x000fe40000000000 */
[----:B------:R-:W-:-:S04]  /*58b90*/  IMAD.HI.U32 R8, R19, -0x7fe001, R8 ;  /* 0xff801fff13087827 */ /* 0x000fc800078e0008 */
[----:B------:R-:W-:Y:S02]  /*58ba0*/  IMAD R2, R2, -0x7fe001, RZ ;  /* 0xff801fff02027824 */ /* 0x000fe400078e02ff */
[----:B------:R-:W-:Y:S01]  /*58bb0*/  @!P3 VIADD R5, R5, 0x7fe001 ;  /* 0x007fe0010505b836 */ /* 0x000fe20000000000 */
[----:B------:R-:W-:Y:S01]  /*58bc0*/  ISETP.GE.AND P3, PT, R13, RZ, PT ;  /* 0x000000ff0d00720c */ /* 0x000fe20003f66270 */
[----:B------:R0:W-:Y:S01]  /*58bd0*/  STL [R1+0x4d80], R4 ;  /* 0x004d800401007387 */ /* 0x0001e20000100800 */
[----:B------:R-:W-:Y:S01]  /*58be0*/  @P0 VIADD R12, R12, 0xff801fff ;  /* 0xff801fff0c0c0836 */ /* 0x000fe20000000000 */
[----:B------:R-:W-:Y:S02]  /*58bf0*/  ISETP.GT.AND P1, PT, R0, 0x7fe000, PT ;  /* 0x007fe0000000780c */ /* 0x000fe40003f24270 */
[----:B------:R1:W-:Y:S01]  /*58c00*/  STL [R1+0x4dc0], R36 ;  /* 0x004dc02401007387 */ /* 0x0003e20000100800 */
[----:B------:R-:W-:Y:S02]  /*58c10*/  @!P2 IADD3 R10, PT, PT, R10, 0x7fe001, RZ ;  /* 0x007fe0010a0aa810 */ /* 0x000fe40007ffe0ff */
[----:B------:R-:W-:Y:S01]  /*58c20*/  ISETP.GE.AND P2, PT, R12, RZ, PT ;  /* 0x000000ff0c00720c */ /* 0x000fe20003f46270 */
[----:B0-----:R-:W-:Y:S01]  /*58c30*/  IMAD.WIDE R4, R5, UR4, RZ ;  /* 0x0000000405047c25 */ /* 0x001fe2000f8e02ff */
[----:B-1----:R-:W-:-:S03]  /*58c40*/  IADD3 R36, PT, PT, R8, -R19, R2 ;  /* 0x8000001308247210 */ /* 0x002fc60007ffe002 */
[----:B------:R-:W-:Y:S02]  /*58c50*/  IMAD.IADD R2, R14, 0x1, R15 ;  /* 0x000000010e027824 */ /* 0x000fe400078e020f */
[----:B------:R-:W-:-:S03]  /*58c60*/  IMAD R21, R4, 0x3802001, RZ ;  /* 0x0380200104157824 */ /* 0x000fc600078e02ff */
[----:B------:R-:W-:Y:S02]  /*58c70*/  ISETP.GT.AND P0, PT, R2, 0x7fe000, PT ;  /* 0x007fe0000200780c */ /* 0x000fe40003f04270 */
[----:B------:R-:W-:Y:S02]  /*58c80*/  @!P3 IADD3 R13, PT, PT, R13, 0x7fe001, RZ ;  /* 0x007fe0010d0db810 */ /* 0x000fe40007ffe0ff */
[----:B------:R-:W-:Y:S01]  /*58c90*/  SHF.R.S32.HI R8, RZ, 0x1f, R21 ;  /* 0x0000001fff087819 */ /* 0x000fe20000011415 */
[----:B------:R-:W-:Y:S01]  /*58ca0*/  IMAD.HI.U32 R9, R21, -0x7fe001, R4 ;  /* 0xff801fff15097827 */ /* 0x000fe200078e0004 */
[----:B------:R-:W-:Y:S03]  /*58cb0*/  STL [R1+0x4d84], R10 ;  /* 0x004d840a01007387 */ /* 0x000fe60000100800 */
[----:B------:R-:W-:Y:S02]  /*58cc0*/  @P1 VIADD R0, R0, 0xff801fff ;  /* 0xff801fff00001836 */ /* 0x000fe40000000000 */
[----:B------:R-:W-:Y:S01]  /*58cd0*/  IMAD.WIDE R4, R13, UR4, RZ ;  /* 0x000000040d047c25 */ /* 0x000fe2000f8e02ff */
[----:B------:R0:W-:Y:S03]  /*58ce0*/  STL [R1+0x4dc4], R36 ;  /* 0x004dc42401007387 */ /* 0x0001e60000100800 */
[----:B------:R-:W-:Y:S01]  /*58cf0*/  @!P2 VIADD R12, R12, 0x7fe001 ;  /* 0x007fe0010c0ca836 */ /* 0x000fe20000000000 */
[----:B------:R-:W5:Y:S01]  /*58d00*/  LDL R19, [R1+0x4e14] ;  /* 0x004e140001137983 */ /* 0x000f620000100800 */
[----:B------:R-:W-:Y:S01]  /*58d10*/  IMAD R8, R8, -0x7fe001, RZ ;  /* 0xff801fff08087824 */ /* 0x000fe200078e02ff */
[----:B------:R-:W-:Y:S01]  /*58d20*/  ISETP.GE.AND P1, PT, R0, RZ, PT ;  /* 0x000000ff0000720c */ /* 0x000fe20003f26270 */
[----:B------:R-:W-:Y:S01]  /*58d30*/  IMAD R13, R4, 0x3802001, RZ ;  /* 0x03802001040d7824 */ /* 0x000fe200078e02ff */
[----:B------:R-:W5:Y:S01]  /*58d40*/  LDL R46, [R1+0x4e54] ;  /* 0x004e5400012e7983 */ /* 0x000f620000100800 */
[----:B------:R-:W-:Y:S01]  /*58d50*/  @P0 IADD3 R2, PT, PT, R2, -0x7fe001, RZ ;  /* 0xff801fff02020810 */ /* 0x000fe20007ffe0ff */
[----:B------:R-:W-:Y:S01]  /*58d60*/  IMAD.IADD R14, R14, 0x1, -R15 ;  /* 0x000000010e0e7824 */ /* 0x000fe200078e0a0f */
[----:B0-----:R-:W-:Y:S01]  /*58d70*/  IADD3 R36, PT, PT, R9, -R21, R8 ;  /* 0x8000001509247210 */ /* 0x001fe20007ffe008 */
[----:B------:R-:W-:Y:S01]  /*58d80*/  STL [R1+0x4d88], R12 ;  /* 0x004d880c01007387 */ /* 0x000fe20000100800 */
[----:B------:R-:W-:-:S03]  /*58d90*/  ISETP.GE.AND P0, PT, R2, RZ, PT ;  /* 0x000000ff0200720c */ /* 0x000fc60003f06270 */
[----:B------:R-:W5:Y:S01]  /*58da0*/  LDL R21, [R1+0x4e18] ;  /* 0x004e180001157983 */ /* 0x000f620000100800 */
[----:B------:R-:W-:-:S03]  /*58db0*/  SHF.R.S32.HI R8, RZ, 0x1f, R13 ;  /* 0x0000001fff087819 */ /* 0x000fc6000001140d */
[----:B------:R-:W5:Y:S01]  /*58dc0*/  LDL R48, [R1+0x4e58] ;  /* 0x004e580001307983 */ /* 0x000f620000100800 */
[----:B------:R-:W-:Y:S01]  /*58dd0*/  ISETP.GE.AND P2, PT, R14, RZ, PT ;  /* 0x000000ff0e00720c */ /* 0x000fe20003f46270 */
[----:B------:R-:W-:-:S04]  /*58de0*/  IMAD.HI.U32 R10, R13, -0x7fe001, R4 ;  /* 0xff801fff0d0a7827 */ /* 0x000fc800078e0004 */
[----:B------:R-:W-:Y:S02]  /*58df0*/  IMAD.IADD R4, R20, 0x1, -R27 ;  /* 0x0000000114047824 */ /* 0x000fe400078e0a1b */
[----:B------:R-:W-:Y:S01]  /*58e00*/  IMAD R8, R8, -0x7fe001, RZ ;  /* 0xff801fff08087824 */ /* 0x000fe200078e02ff */
[----:B------:R-:W-:Y:S01]  /*58e10*/  IADD3 R20, PT, PT, R20, R27, RZ ;  /* 0x0000001b14147210 */ /* 0x000fe20007ffe0ff */
[----:B------:R-:W-:Y:S01]  /*58e20*/  @!P1 VIADD R0, R0, 0x7fe001 ;  /* 0x007fe00100009836 */ /* 0x000fe20000000000 */
[----:B------:R-:W-:Y:S02]  /*58e30*/  ISETP.GE.AND P1, PT, R4, RZ, PT ;  /* 0x000000ff0400720c */ /* 0x000fe40003f26270 */
[----:B------:R-:W-:Y:S01]  /*58e40*/  IADD3 R10, PT, PT, R10, -R13, R8 ;  /* 0x8000000d0a0a7210 */ /* 0x000fe20007ffe008 */
[----:B------:R-:W-:Y:S02]  /*58e50*/  IMAD.IADD R8, R22, 0x1, -R39 ;  /* 0x0000000116087824 */ /* 0x000fe400078e0a27 */
[----:B------:R-:W-:Y:S01]  /*58e60*/  @!P0 VIADD R2, R2, 0x7fe001 ;  /* 0x007fe00102028836 */ /* 0x000fe20000000000 */
[----:B------:R-:W-:Y:S01]  /*58e70*/  ISETP.GT.AND P0, PT, R20, 0x7fe000, PT ;  /* 0x007fe0001400780c */ /* 0x000fe20003f04270 */
[----:B------:R-:W-:Y:S01]  /*58e80*/  STL [R1+0x4dc8], R36 ;  /* 0x004dc82401007387 */ /* 0x000fe20000100800 */
[----:B------:R-:W-:-:S02]  /*58e90*/  @!P2 IADD3 R14, PT, PT, R14, 0x7fe001, RZ ;  /* 0x007fe0010e0ea810 */ /* 0x000fc40007ffe0ff */
[----:B------:R-:W-:Y:S01]  /*58ea0*/  ISETP.GE.AND P2, PT, R8, RZ, PT ;  /* 0x000000ff0800720c */ /* 0x000fe20003f46270 */
[----:B------:R0:W-:Y:S04]  /*58eb0*/  STL [R1+0x4d8c], R0 ;  /* 0x004d8c0001007387 */ /* 0x0001e80000100800 */
[----:B------:R-:W-:Y:S01]  /*58ec0*/  STL [R1+0x4dcc], R10 ;  /* 0x004dcc0a01007387 */ /* 0x000fe20000100800 */
[----:B------:R-:W-:-:S03]  /*58ed0*/  IMAD.WIDE R14, R14, UR4, RZ ;  /* 0x000000040e0e7c25 */ /* 0x000fc6000f8e02ff */
[----:B------:R1:W-:Y:S01]  /*58ee0*/  STL [R1+0x4d90], R2 ;  /* 0x004d900201007387 */ /* 0x0003e20000100800 */
[----:B------:R-:W-:-:S03]  /*58ef0*/  @!P1 VIADD R4, R4, 0x7fe001 ;  /* 0x007fe00104049836 */ /* 0x000fc60000000000 */
[----:B------:R-:W5:Y:S04]  /*58f00*/  LDL R23, [R1+0x4e1c] ;  /* 0x004e1c0001177983 */ /* 0x000f680000100800 */
[----:B------:R-:W5:Y:S01]  /*58f10*/  LDL R58, [R1+0x4e5c] ;  /* 0x004e5c00013a7983 */ /* 0x000f620000100800 */
[----:B------:R-:W-:Y:S02]  /*58f20*/  IMAD R13, R14, 0x3802001, RZ ;  /* 0x038020010e0d7824 */ /* 0x000fe400078e02ff */
[----:B------:R-:W-:-:S04]  /*58f30*/  IMAD.WIDE R4, R4, UR4, RZ ;  /* 0x0000000404047c25 */ /* 0x000fc8000f8e02ff */
[----:B------:R-:W-:Y:S02]  /*58f40*/  @P0 VIADD R20, R20, 0xff801fff ;  /* 0xff801fff14140836 */ /* 0x000fe40000000000 */
[----:B------:R-:W-:Y:S02]  /*58f50*/  IMAD.IADD R22, R22, 0x1, R39 ;  /* 0x0000000116167824 */ /* 0x000fe400078e0227 */
[----:B------:R-:W-:Y:S01]  /*58f60*/  @!P2 VIADD R8, R8, 0x7fe001 ;  /* 0x007fe0010808a836 */ /* 0x000fe20000000000 */
[----:B0-----:R-:W-:Y:S01]  /*58f70*/  IADD3 R0, PT, PT, R24, R45, RZ ;  /* 0x0000002d18007210 */ /* 0x001fe20007ffe0ff */
[----:B------:R-:W-:Y:S01]  /*58f80*/  IMAD.HI.U32 R14, R13, -0x7fe001, R14 ;  /* 0xff801fff0d0e7827 */ /* 0x000fe200078e000e */
[----:B------:R-:W-:Y:S01]  /*58f90*/  ISETP.GE.AND P0, PT, R20, RZ, PT ;  /* 0x000000ff1400720c */ /* 0x000fe20003f06270 */
[----:B------:R-:W5:Y:S02]  /*58fa0*/  LDL R59, [R1+0x4e20] ;  /* 0x004e2000013b7983 */ /* 0x000f640000100800 */
[----:B------:R-:W-:Y:S01]  /*58fb0*/  IMAD R15, R4, 0x3802001, RZ ;  /* 0x03802001040f7824 */ /* 0x000fe200078e02ff */
[----:B------:R-:W-:Y:S01]  /*58fc0*/  SHF.R.S32.HI R9, RZ, 0x1f, R13 ;  /* 0x0000001fff097819 */ /* 0x000fe2000001140d */
[----:B------:R-:W-:Y:S01]  /*58fd0*/  IMAD.WIDE R60, R8, UR4, RZ ;  /* 0x00000004083c7c25 */ /* 0x000fe2000f8e02ff */
[----:B------:R-:W-:-:S02]  /*58fe0*/  ISETP.GT.AND P1, PT, R22, 0x7fe000, PT ;  /* 0x007fe0001600780c */ /* 0x000fc40003f24270 */
[----:B-1----:R-:W-:Y:S01]  /*58ff0*/  IADD3 R2, PT, PT, R24, -R45, RZ ;  /* 0x8000002d18027210 */ /* 0x002fe20007ffe0ff */
[----:B------:R-:W-:Y:S01]  /*59000*/  IMAD.HI.U32 R8, R15, -0x7fe001, R4 ;  /* 0xff801fff0f087827 */ /* 0x000fe200078e0004 */
[----:B------:R-:W-:Y:S01]  /*59010*/  ISETP.GT.AND P2, PT, R0, 0x7fe000, PT ;  /* 0x007fe0000000780c */ /* 0x000fe20003f44270 */
[----:B------:R-:W5:Y:S01]  /*59020*/  LDL R24, [R1+0x4e60] ;  /* 0x004e600001187983 */ /* 0x000f620000100800 */
[----:B------:R-:W-:Y:S01]  /*59030*/  SHF.R.S32.HI R5, RZ, 0x1f, R15 ;  /* 0x0000001fff057819 */ /* 0x000fe2000001140f */
[----:B------:R-:W-:Y:S01]  /*59040*/  IMAD R9, R9, -0x7fe001, RZ ;  /* 0xff801fff09097824 */ /* 0x000fe200078e02ff */
[----:B------:R-:W-:-:S03]  /*59050*/  ISETP.GE.AND P3, PT, R2, RZ, PT ;  /* 0x000000ff0200720c */ /* 0x000fc60003f66270 */
[----:B------:R-:W-:Y:S01]  /*59060*/  IMAD R12, R5, -0x7fe001, RZ ;  /* 0xff801fff050c7824 */ /* 0x000fe200078e02ff */
[----:B------:R-:W-:Y:S01]  /*59070*/  IADD3 R14, PT, PT, R14, -R13, R9 ;  /* 0x8000000d0e0e7210 */ /* 0x000fe20007ffe009 */
[----:B------:R-:W-:Y:S01]  /*59080*/  IMAD R9, R60, 0x3802001, RZ ;  /* 0x038020013c097824 */ /* 0x000fe200078e02ff */
[----:B------:R-:W-:Y:S01]  /*59090*/  @!P0 IADD3 R20, PT, PT, R20, 0x7fe001, RZ ;  /* 0x007fe00114148810 */ /* 0x000fe20007ffe0ff */
[----:B------:R-:W-:Y:S01]  /*590a0*/  @P1 VIADD R22, R22, 0xff801fff ;  /* 0xff801fff16161836 */ /* 0x000fe20000000000 */
[----:B------:R-:W-:Y:S01]  /*590b0*/  IADD3 R12, PT, PT, R8, -R15, R12 ;  /* 0x8000000f080c7210 */ /* 0x000fe20007ffe00c */
[----:B------:R-:W-:Y:S01]  /*590c0*/  IMAD.IADD R8, R25, 0x1, -R26 ;  /* 0x0000000119087824 */ /* 0x000fe200078e0a1a */
[----:B------:R0:W-:Y:S01]  /*590d0*/  STL [R1+0x4dd0], R14 ;  /* 0x004dd00e01007387 */ /* 0x0001e20000100800 */
[----:B------:R-:W-:Y:S02]  /*590e0*/  @P2 VIADD R0, R0, 0xff801fff ;  /* 0xff801fff00002836 */ /* 0x000fe40000000000 */
[----:B------:R-:W-:Y:S01]  /*590f0*/  IMAD.HI.U32 R10, R9, -0x7fe001, R60 ;  /* 0xff801fff090a7827 */ /* 0x000fe200078e003c */
[----:B------:R1:W-:Y:S01]  /*59100*/  STL [R1+0x4d94], R20 ;  /* 0x004d941401007387 */ /* 0x0003e20000100800 */
[----:B------:R-:W-:-:S02]  /*59110*/  ISETP.GE.AND P1, PT, R22, RZ, PT ;  /* 0x000000ff1600720c */ /* 0x000fc40003f26270 */
[----:B------:R-:W-:Y:S01]  /*59120*/  @!P3 VIADD R2, R2, 0x7fe001 ;  /* 0x007fe0010202b836 */ /* 0x000fe20000000000 */
[----:B------:R-:W5:Y:S01]  /*59130*/  LDL R27, [R1+0x4e24] ;  /* 0x004e2400011b7983 */ /* 0x000f620000100800 */
[----:B------:R-:W-:-:S03]  /*59140*/  ISETP.GE.AND P3, PT, R8, RZ, PT ;  /* 0x000000ff0800720c */ /* 0x000fc60003f66270 */
[----:B------:R-:W5:Y:S01]  /*59150*/  LDL R60, [R1+0x4e64] ;  /* 0x004e6400013c7983 */ /* 0x000f620000100800 */
[----:B------:R-:W-:Y:S02]  /*59160*/  SHF.R.S32.HI R4, RZ, 0x1f, R9 ;  /* 0x0000001fff047819 */ /* 0x000fe40000011409 */
[----:B------:R-:W-:Y:S02]  /*59170*/  ISETP.GE.AND P2, PT, R0, RZ, PT ;  /* 0x000000ff0000720c */ /* 0x000fe40003f46270 */
[----:B------:R-:W-:Y:S01]  /*59180*/  IADD3 R26, PT, PT, R25, R26, RZ ;  /* 0x0000001a191a7210 */ /* 0x000fe20007ffe0ff */
[----:B------:R-:W-:-:S03]  /*59190*/  IMAD R5, R4, -0x7fe001, RZ ;  /* 0xff801fff04057824 */ /* 0x000fc600078e02ff */
[----:B------:R-:W-:Y:S01]  /*591a0*/  ISETP.GT.AND P0, PT, R26, 0x7fe000, PT ;  /* 0x007fe0001a00780c */ /* 0x000fe20003f04270 */
[----:B------:R-:W-:Y:S01]  /*591b0*/  @!P1 VIADD R22, R22, 0x7fe001 ;  /* 0x007fe00116169836 */ /* 0x000fe20000000000 */
[----:B------:R-:W-:Y:S01]  /*591c0*/  IADD3 R10, PT, PT, R10, -R9, R5 ;  /* 0x800000090a0a7210 */ /* 0x000fe20007ffe005 */
[----:B------:R-:W-:Y:S01]  /*591d0*/  IMAD.WIDE R4, R2, UR4, RZ ;  /* 0x0000000402047c25 */ /* 0x000fe2000f8e02ff */
[----:B------:R-:W-:Y:S01]  /*591e0*/  @!P3 IADD3 R8, PT, PT, R8, 0x7fe001, RZ ;  /* 0x007fe0010808b810 */ /* 0x000fe20007ffe0ff */
[----:B------:R-:W-:Y:S02]  /*591f0*/  STL [R1+0x4dd4], R12 ;  /* 0x004dd40c01007387 */ /* 0x000fe40000100800 */
[----:B------:R-:W-:Y:S02]  /*59200*/  @!P2 VIADD R0, R0, 0x7fe001 ;  /* 0x007fe0010000a836 */ /* 0x000fe40000000000 */
[----:B------:R-:W-:Y:S01]  /*59210*/  IMAD R13, R4, 0x3802001, RZ ;  /* 0x03802001040d7824 */ /* 0x000fe200078e02ff */
[----:B------:R-:W-:Y:S01]  /*59220*/  STL [R1+0x4d98], R22 ;  /* 0x004d981601007387 */ /* 0x000fe20000100800 */
[----:B------:R-:W-:-:S03]  /*59230*/  IMAD.WIDE R8, R8, UR4, RZ ;  /* 0x0000000408087c25 */ /* 0x000fc6000f8e02ff */
[----:B------:R-:W-:Y:S01]  /*59240*/  STL [R1+0x4dd8], R10 ;  /* 0x004dd80a01007387 */ /* 0x000fe20000100800 */
[----:B------:R-:W-:Y:S02]  /*59250*/  @P0 VIADD R26, R26, 0xff801fff ;  /* 0xff801fff1a1a0836 */ /* 0x000fe40000000000 */
[----:B0-----:R-:W-:Y:S01]  /*59260*/  IMAD.HI.U32 R14, R13, -0x7fe001, R4 ;  /* 0xff801fff0d0e7827 */ /* 0x001fe200078e0004 */
[----:B------:R0:W-:Y:S01]  /*59270*/  STL [R1+0x4d9c], R0 ;  /* 0x004d9c0001007387 */ /* 0x0001e20000100800 */
[----:B------:R-:W-:Y:S02]  /*59280*/  SHF.R.S32.HI R4, RZ, 0x1f, R13 ;  /* 0x0000001fff047819 */ /* 0x000fe4000001140d */
[----:B------:R-:W-:Y:S01]  /*59290*/  IMAD R5, R8, 0x3802001, RZ ;  /* 0x0380200108057824 */ /* 0x000fe200078e02ff */
[----:B------:R-:W5:Y:S01]  /*592a0*/  LDL R36, [R1+0x4e28] ;  /* 0x004e280001247983 */ /* 0x000f620000100800 */
[----:B------:R-:W-:-:S03]  /*592b0*/  IMAD.IADD R2, R37, 0x1, R50 ;  /* 0x0000000125027824 */ /* 0x000fc600078e0232 */
[----:B------:R-:W5:Y:S01]  /*592c0*/  LDL R45, [R1+0x4e68] ;  /* 0x004e6800012d7983 */ /* 0x000f620000100800 */
[----:B------:R-:W-:Y:S01]  /*592d0*/  IADD3 R37, PT, PT, R37, -R50, RZ ;  /* 0x8000003225257210 */ /* 0x000fe20007ffe0ff */
[----:B-1----:R-:W-:Y:S01]  /*592e0*/  IMAD.HI.U32 R20, R5, -0x7fe001, R8 ;  /* 0xff801fff05147827 */ /* 0x002fe200078e0008 */
[----:B------:R-:W-:Y:S01]  /*592f0*/  ISETP.GE.AND P2, PT, R26, RZ, PT ;  /* 0x000000ff1a00720c */ /* 0x000fe20003f46270 */
[----:B------:R-:W5:Y:S01]  /*59300*/  LDL R66, [R1+0x4e2c] ;  /* 0x004e2c0001427983 */ /* 0x000f620000100800 */
[----:B------:R-:W-:Y:S01]  /*59310*/  ISETP.GE.AND P3, PT, R37, RZ, PT ;  /* 0x000000ff2500720c */ /* 0x000fe20003f66270 */
[--C-:B------:R-:W-:Y:S02]  /*59320*/  IMAD.IADD R8, R38, 0x1, -R47.reuse ;  /* 0x0000000126087824 */ /* 0x100fe400078e0a2f */
[----:B------:R-:W-:Y:S02]  /*59330*/  IMAD R4, R4, -0x7fe001, RZ ;  /* 0xff801fff04047824 */ /* 0x000fe400078e02ff */
[----:B0-----:R-:W-:Y:S01]  /*59340*/  IMAD.IADD R0, R38, 0x1, R47 ;  /* 0x0000000126007824 */ /* 0x001fe200078e022f */
[----:B------:R-:W-:Y:S01]  /*59350*/  ISETP.GT.AND P0, PT, R2, 0x7fe000, PT ;  /* 0x007fe0000200780c */ /* 0x000fe20003f04270 */
[----:B------:R-:W5:Y:S01]  /*59360*/  LDL R47, [R1+0x4e6c] ;  /* 0x004e6c00012f7983 */ /* 0x000f620000100800 */
[----:B------:R-:W-:-:S02]  /*59370*/  ISETP.GE.AND P4, PT, R8, RZ, PT ;  /* 0x000000ff0800720c */ /* 0x000fc40003f86270 */
[----:B------:R-:W-:Y:S02]  /*59380*/  IADD3 R10, PT, PT, R14, -R13, R4 ;  /* 0x8000000d0e0a7210 */ /* 0x000fe40007ffe004 */
[----:B------:R-:W-:Y:S02]  /*59390*/  SHF.R.S32.HI R4, RZ, 0x1f, R5 ;  /* 0x0000001fff047819 */ /* 0x000fe40000011405 */
[----:B------:R-:W-:Y:S02]  /*593a0*/  ISETP.GT.AND P1, PT, R0, 0x7fe000, PT ;  /* 0x007fe0000000780c */ /* 0x000fe40003f24270 */
[----:B------:R-:W-:Y:S01]  /*593b0*/  @!P2 IADD3 R26, PT, PT, R26, 0x7fe001, RZ ;  /* 0x007fe0011a1aa810 */ /* 0x000fe20007ffe0ff */
[----:B------:R-:W-:Y:S01]  /*593c0*/  IMAD R4, R4, -0x7fe001, RZ ;  /* 0xff801fff04047824 */ /* 0x000fe200078e02ff */
[----:B------:R0:W-:Y:S01]  /*593d0*/  STL [R1+0x4ddc], R10 ;  /* 0x004ddc0a01007387 */ /* 0x0001e20000100800 */
[----:B------:R-:W-:-:S03]  /*593e0*/  @!P3 VIADD R37, R37, 0x7fe001 ;  /* 0x007fe0012525b836 */ /* 0x000fc60000000000 */
[----:B------:R-:W-:Y:S01]  /*593f0*/  STL [R1+0x4da0], R26 ;  /* 0x004da01a01007387 */ /* 0x000fe20000100800 */
[----:B------:R-:W-:Y:S01]  /*59400*/  IADD3 R20, PT, PT, R20, -R5, R4 ;  /* 0x8000000514147210 */ /* 0x000fe20007ffe004 */
[----:B------:R-:W-:Y:S02]  /*59410*/  @P0 VIADD R2, R2, 0xff801fff ;  /* 0xff801fff02020836 */ /* 0x000fe40000000000 */
[----:B------:R-:W5:Y:S01]  /*59420*/  LDL R38, [R1+0x4e30] ;  /* 0x004e300001267983 */ /* 0x000f620000100800 */
[----:B------:R-:W-:-:S03]  /*59430*/  IMAD.WIDE R4, R37, UR4, RZ ;  /* 0x0000000425047c25 */ /* 0x000fc6000f8e02ff */
[----:B------:R-:W5:Y:S01]  /*59440*/  LDL R39, [R1+0x4e70] ;  /* 0x004e700001277983 */ /* 0x000f620000100800 */
[----:B------:R-:W-:Y:S01]  /*59450*/  @!P4 VIADD R8, R8, 0x7fe001 ;  /* 0x007fe0010808c836 */ /* 0x000fe20000000000 */
[----:B------:R-:W-:Y:S01]  /*59460*/  @P1 IADD3 R0, PT, PT, R0, -0x7fe001, RZ ;  /* 0xff801fff00001810 */ /* 0x000fe20007ffe0ff */
[----:B------:R-:W-:Y:S01]  /*59470*/  IMAD R13, R4, 0x3802001, RZ ;  /* 0x03802001040d7824 */ /* 0x000fe200078e02ff */
[----:B------:R-:W-:Y:S01]  /*59480*/  ISETP.GE.AND P0, PT, R2, RZ, PT ;  /* 0x000000ff0200720c */ /* 0x000fe20003f06270 */
[----:B------:R-:W-:Y:S01]  /*59490*/  IMAD.WIDE R8, R8, UR4, RZ ;  /* 0x0000000408087c25 */ /* 0x000fe2000f8e02ff */
[----:B------:R-:W-:Y:S02]  /*594a0*/  ISETP.GE.AND P1, PT, R0, RZ, PT ;  /* 0x000000ff0000720c */ /* 0x000fe40003f26270 */
[----:B0-----:R-:W-:Y:S01]  /*594b0*/  SHF.R.S32.HI R10, RZ, 0x1f, R13 ;  /* 0x0000001fff0a7819 */ /* 0x001fe2000001140d */
[----:B------:R-:W-:Y:S02]  /*594c0*/  IMAD.IADD R12, R40, 0x1, -R49 ;  /* 0x00000001280c7824 */ /* 0x000fe400078e0a31 */
[----:B------:R-:W-:-:S02]  /*594d0*/  IMAD R15, R8, 0x3802001, RZ ;  /* 0x03802001080f7824 */ /* 0x000fc400078e02ff */
[----:B------:R-:W-:Y:S01]  /*594e0*/  IMAD.HI.U32 R14, R13, -0x7fe001, R4 ;  /* 0xff801fff0d0e7827 */ /* 0x000fe200078e0004 */
[----:B------:R-:W-:Y:S02]  /*594f0*/  ISETP.GE.AND P2, PT, R12, RZ, PT ;  /* 0x000000ff0c00720c */ /* 0x000fe40003f46270 */
[----:B------:R-:W-:Y:S01]  /*59500*/  SHF.R.S32.HI R4, RZ, 0x1f, R15 ;  /* 0x0000001fff047819 */ /* 0x000fe2000001140f */
[----:B------:R-:W-:Y:S01]  /*59510*/  IMAD R5, R10, -0x7fe001, RZ ;  /* 0xff801fff0a057824 */ /* 0x000fe200078e02ff */
[----:B------:R-:W-:Y:S01]  /*59520*/  @!P0 IADD3 R2, PT, PT, R2, 0x7fe001, RZ ;  /* 0x007fe00102028810 */ /* 0x000fe20007ffe0ff */
[----:B------:R-:W-:-:S03]  /*59530*/  IMAD.HI.U32 R8, R15, -0x7fe001, R8 ;  /* 0xff801fff0f087827 */ /* 0x000fc600078e0008 */
[----:B------:R-:W-:Y:S01]  /*59540*/  IADD3 R14, PT, PT, R14, -R13, R5 ;  /* 0x8000000d0e0e7210 */ /* 0x000fe20007ffe005 */
[----:B------:R-:W-:Y:S02]  /*59550*/  IMAD R4, R4, -0x7fe001, RZ ;  /* 0xff801fff04047824 */ /* 0x000fe400078e02ff */
[----:B------:R-:W-:Y:S02]  /*59560*/  IMAD.IADD R10, R40, 0x1, R49 ;  /* 0x00000001280a7824 */ /* 0x000fe400078e0231 */
[----:B------:R-:W-:Y:S01]  /*59570*/  @!P1 VIADD R0, R0, 0x7fe001 ;  /* 0x007fe00100009836 */ /* 0x000fe20000000000 */
[----:B------:R-:W-:Y:S01]  /*59580*/  STL [R1+0x4de0], R20 ;  /* 0x004de01401007387 */ /* 0x000fe20000100800 */
[----:B------:R-:W-:Y:S02]  /*59590*/  IADD3 R5, PT, PT, R41, -R42, RZ ;  /* 0x8000002a29057210 */ /* 0x000fe40007ffe0ff */
[----:B------:R-:W-:Y:S01]  /*595a0*/  IADD3 R4, PT, PT, R8, -R15, R4 ;  /* 0x8000000f08047210 */ /* 0x000fe20007ffe004 */
[----:B------:R0:W-:Y:S01]  /*595b0*/  STL [R1+0x4da4], R2 ;  /* 0x004da40201007387 */ /* 0x0001e20000100800 */
[----:B------:R-:W-:Y:S01]  /*595c0*/  ISETP.GT.AND P0, PT, R10, 0x7fe000, PT ;  /* 0x007fe0000a00780c */ /* 0x000fe20003f04270 */
[----:B------:R-:W-:-:S02]  /*595d0*/  @!P2 VIADD R12, R12, 0x7fe001 ;  /* 0x007fe0010c0ca836 */ /* 0x000fc40000000000 */
[----:B------:R-:W-:Y:S01]  /*595e0*/  STL [R1+0x4de4], R14 ;  /* 0x004de40e01007387 */ /* 0x000fe20000100800 */
[----:B------:R-:W-:-:S03]  /*595f0*/  ISETP.GE.AND P2, PT, R5, RZ, PT ;  /* 0x000000ff0500720c */ /* 0x000fc60003f46270 */
[----:B------:R-:W-:Y:S01]  /*59600*/  STL [R1+0x4da8], R0 ;  /* 0x004da80001007387 */ /* 0x000fe20000100800 */
[----:B------:R-:W-:-:S03]  /*59610*/  IADD3 R42, PT, PT, R41, R42, RZ ;  /* 0x0000002a292a7210 */ /* 0x000fc60007ffe0ff */
[----:B------:R-:W5:Y:S04]  /*59620*/  LDL R40, [R1+0x4e34] ;  /* 0x004e340001287983 */ /* 0x000f680000100800 */
[----:B------:R-:W5:Y:S04]  /*59630*/  LDL R49, [R1+0x4e74] ;  /* 0x004e740001317983 */ /* 0x000f680000100800 */
[----:B------:R1:W-:Y:S04]  /*59640*/  STL [R1+0x4de8], R4 ;  /* 0x004de80401007387 */ /* 0x0003e80000100800 */
[----:B------:R-:W5:Y:S04]  /*59650*/  LDL R41, [R1+0x4e38] ;  /* 0x004e380001297983 */ /* 0x000f680000100800 */
[----:B------:R-:W5:Y:S01]  /*59660*/  LDL R50, [R1+0x4e78] ;  /* 0x004e780001327983 */ /* 0x000f620000100800 */
[----:B0-----:R-:W-:-:S02]  /*59670*/  IMAD.IADD R2, R43, 0x1, -R52 ;  /* 0x000000012b027824 */ /* 0x001fc400078e0a34 */
[----:B------:R-:W-:Y:S01]  /*59680*/  IMAD.WIDE R12, R12, UR4, RZ ;  /* 0x000000040c0c7c25 */ /* 0x000fe2000f8e02ff */
[----:B-1----:R-:W5:Y:S02]  /*59690*/  LDL R4, [R1+0x4e3c] ;  /* 0x004e3c0001047983 */ /* 0x002f640000100800 */
[----:B------:R-:W-:Y:S01]  /*596a0*/  ISETP.GE.AND P3, PT, R2, RZ, PT ;  /* 0x000000ff0200720c */ /* 0x000fe20003f66270 */
[----:B------:R-:W-:Y:S01]  /*596b0*/  @P0 VIADD R10, R10, 0xff801fff ;  /* 0xff801fff0a0a0836 */ /* 0x000fe20000000000 */
[----:B------:R-:W-:Y:S01]  /*596c0*/  ISETP.GT.AND P0, PT, R42, 0x7fe000, PT ;  /* 0x007fe0002a00780c */ /* 0x000fe20003f04270 */
[----:B------:R-:W-:Y:S01]  /*596d0*/  IMAD R15, R12, 0x3802001, RZ ;  /* 0x038020010c0f7824 */ /* 0x000fe200078e02ff */
[----:B------:R-:W5:Y:S01]  /*596e0*/  LDL R57, [R1+0x4e7c] ;  /* 0x004e7c0001397983 */ /* 0x000f620000100800 */
[----:B------:R-:W-:-:S04]  /*596f0*/  @!P2 VIADD R5, R5, 0x7fe001 ;  /* 0x007fe0010505a836 */ /* 0x000fc80000000000 */
[----:B------:R-:W-:Y:S01]  /*59700*/  IMAD.WIDE R8, R5, UR4, RZ ;  /* 0x0000000405087c25 */ /* 0x000fe2000f8e02ff */
[----:B------:R-:W-:-:S03]  /*59710*/  SHF.R.S32.HI R5, RZ, 0x1f, R15 ;  /* 0x0000001fff057819 */ /* 0x000fc6000001140f */
[----:B------:R-:W-:Y:S01]  /*59720*/  IMAD.HI.U32 R20, R15, -0x7fe001, R12 ;  /* 0xff801fff0f147827 */ /* 0x000fe200078e000c */
[----:B------:R-:W-:-:S03]  /*59730*/  @!P3 IADD3 R2, PT, PT, R2, 0x7fe001, RZ ;  /* 0x007fe0010202b810 */ /* 0x000fc60007ffe0ff */
[----:B------:R-:W-:Y:S02]  /*59740*/  IMAD R25, R8, 0x3802001, RZ ;  /* 0x0380200108197824 */ /* 0x000fe400078e02ff */
[----:B------:R-:W-:Y:S01]  /*59750*/  IMAD R12, R5, -0x7fe001, RZ ;  /* 0xff801fff050c7824 */ /* 0x000fe200078e02ff */
[----:B------:R-:W-:Y:S01]  /*59760*/  ISETP.GE.AND P1, PT, R10, RZ, PT ;  /* 0x000000ff0a00720c */ /* 0x000fe20003f26270 */
[----:B------:R-:W-:Y:S01]  /*59770*/  @P0 VIADD R42, R42, 0xff801fff ;  /* 0xff801fff2a2a0836 */ /* 0x000fe20000000000 */
[----:B------:R-:W-:Y:S02]  /*59780*/  SHF.R.S32.HI R5, RZ, 0x1f, R25 ;  /* 0x0000001fff057819 */ /* 0x000fe40000011419 */
[----:B------:R-:W-:Y:S01]  /*59790*/  IADD3 R20, PT, PT, R20, -R15, R12 ;  /* 0x8000000f14147210 */ /* 0x000fe20007ffe00c */
[----:B------:R-:W-:Y:S01]  /*597a0*/  IMAD.WIDE R12, R2, UR4, RZ ;  /* 0x00000004020c7c25 */ /* 0x000fe2000f8e02ff */
[----:B------:R-:W-:-:S03]  /*597b0*/  ISETP.GE.AND P2, PT, R42, RZ, PT ;  /* 0x000000ff2a00720c */ /* 0x000fc60003f46270 */
[----:B------:R-:W-:Y:S01]  /*597c0*/  IMAD.IADD R14, R43, 0x1, R52 ;  /* 0x000000012b0e7824 */ /* 0x000fe200078e0234 */
[----:B------:R-:W-:Y:S01]  /*597d0*/  IADD3 R0, PT, PT, R44, -R51, RZ ;  /* 0x800000332c007210 */ /* 0x000fe20007ffe0ff */
[----:B------:R-:W-:-:S04]  /*597e0*/  IMAD.HI.U32 R2, R25, -0x7fe001, R8 ;  /* 0xff801fff19027827 */ /* 0x000fc800078e0008 */
[----:B------:R-:W-:Y:S02]  /*597f0*/  IMAD R5, R5, -0x7fe001, RZ ;  /* 0xff801fff05057824 */ /* 0x000fe400078e02ff */
[----:B------:R-:W-:Y:S01]  /*59800*/  IMAD R9, R12, 0x3802001, RZ ;  /* 0x038020010c097824 */ /* 0x000fe200078e02ff */
[----:B------:R-:W-:Y:S01]  /*59810*/  ISETP.GT.AND P0, PT, R14, 0x7fe000, PT ;  /* 0x007fe0000e00780c */ /* 0x000fe20003f04270 */
[----:B------:R-:W-:Y:S01]  /*59820*/  IMAD.IADD R44, R44, 0x1, R51 ;  /* 0x000000012c2c7824 */ /* 0x000fe200078e0233 */
[----:B------:R-:W-:Y:S01]  /*59830*/  ISETP.GE.AND P4, PT, R0, RZ, PT ;  /* 0x000000ff0000720c */ /* 0x000fe20003f86270 */
[----:B------:R-:W-:Y:S01]  /*59840*/  @!P1 VIADD R10, R10, 0x7fe001 ;  /* 0x007fe0010a0a9836 */ /* 0x000fe20000000000 */
[----:B------:R-:W-:Y:S02]  /*59850*/  IADD3 R2, PT, PT, R2, -R25, R5 ;  /* 0x8000001902027210 */ /* 0x000fe40007ffe005 */
[----:B------:R-:W-:Y:S02]  /*59860*/  SHF.R.S32.HI R5, RZ, 0x1f, R9 ;  /* 0x0000001fff057819 */ /* 0x000fe40000011409 */
[----:B------:R-:W-:Y:S01]  /*59870*/  ISETP.GT.AND P1, PT, R44, 0x7fe000, PT ;  /* 0x007fe0002c00780c */ /* 0x000fe20003f24270 */
[----:B------:R-:W-:-:S02]  /*59880*/  @!P2 VIADD R42, R42, 0x7fe001 ;  /* 0x007fe0012a2aa836 */ /* 0x000fc40000000000 */
[----:B------:R-:W-:Y:S01]  /*59890*/  IMAD.HI.U32 R22, R9, -0x7fe001, R12 ;  /* 0xff801fff09167827 */ /* 0x000fe200078e000c */
[----:B------:R2:W-:Y:S03]  /*598a0*/  STL [R1+0x4dac], R10 ;  /* 0x004dac0a01007387 */ /* 0x0005e60000100800 */
[----:B------:R-:W-:Y:S01]  /*598b0*/  IMAD R5, R5, -0x7fe001, RZ ;  /* 0xff801fff05057824 */ /* 0x000fe200078e02ff */
[----:B------:R-:W-:Y:S01]  /*598c0*/  STL [R1+0x4dec], R20 ;  /* 0x004dec1401007387 */ /* 0x000fe20000100800 */
[----:B------:R-:W-:Y:S01]  /*598d0*/  @P0 VIADD R14, R14, 0xff801fff ;  /* 0xff801fff0e0e0836 */ /* 0x000fe20000000000 */
[----:B------:R-:W-:Y:S02]  /*598e0*/  @!P4 IADD3 R0, PT, PT, R0, 0x7fe001, RZ ;  /* 0x007fe0010000c810 */ /* 0x000fe40007ffe0ff */
[----:B------:R-:W-:Y:S01]  /*598f0*/  STL [R1+0x4db0], R42 ;  /* 0x004db02a01007387 */ /* 0x000fe20000100800 */
[----:B------:R-:W-:-:S03]  /*59900*/  IADD3 R22, PT, PT, R22, -R9, R5 ;  /* 0x8000000916167210 */ /* 0x000fc60007ffe005 */
[----:B------:R0:W-:Y:S01]  /*59910*/  STL [R1+0x4df0], R2 ;  /* 0x004df00201007387 */ /* 0x0001e20000100800 */
[----:B------:R-:W-:-:S03]  /*59920*/  @P1 VIADD R44, R44, 0xff801fff ;  /* 0xff801fff2c2c1836 */ /* 0x000fc60000000000 */
[----:B------:R-:W5:Y:S04]  /*59930*/  LDL R9, [R1+0x4e84] ;  /* 0x004e840001097983 */ /* 0x000f680000100800 */
[----:B------:R-:W5:Y:S01]  /*59940*/  LDL R52, [R1+0x4ec4] ;  /* 0x004ec40001347983 */ /* 0x000f620000100800 */
[----:B------:R-:W-:Y:S01]  /*59950*/  ISETP.GE.AND P1, PT, R14, RZ, PT ;  /* 0x000000ff0e00720c */ /* 0x000fe20003f26270 */
[----:B------:R-:W-:Y:S01]  /*59960*/  IMAD.WIDE R62, R0, UR4, RZ ;  /* 0x00000004003e7c25 */ /* 0x000fe2000f8e02ff */
[C---:B------:R-:W-:Y:S01]  /*59970*/  IADD3 R0, PT, PT, R3.reuse, R54, RZ ;  /* 0x0000003603007210 */ /* 0x040fe20007ffe0ff */
[----:B------:R-:W5:Y:S01]  /*59980*/  LDL R5, [R1+0x4e80] ;  /* 0x004e800001057983 */ /* 0x000f620000100800 */
[----:B--2---:R-:W-:Y:S01]  /*59990*/  IADD3 R10, PT, PT, R6, R7, RZ ;  /* 0x00000007060a7210 */ /* 0x004fe20007ffe0ff */
[----:B------:R-:W-:-:S02]  /*599a0*/  IMAD.IADD R3, R3, 0x1, -R54 ;  /* 0x0000000103037824 */ /* 0x000fc400078e0a36 */
[----:B------:R-:W2:Y:S01]  /*599b0*/  LDL R8, [R1+0x4ec0] ;  /* 0x004ec00001087983 */ /* 0x000ea20000100800 */
[----:B------:R-:W-:Y:S01]  /*599c0*/  IMAD.IADD R6, R6, 0x1, -R7 ;  /* 0x0000000106067824 */ /* 0x000fe200078e0a07 */
[----:B------:R-:W1:Y:S01]  /*599d0*/  LDCU UR5, c[0x3][UR6+-0xd8] ;  /* 0x00ffe500060577ac */ /* 0x000e620008000800 */
[----:B------:R-:W-:Y:S01]  /*599e0*/  ISETP.GE.AND P3, PT, R3, RZ, PT ;  /* 0x000000ff0300720c */ /* 0x000fe20003f66270 */
[----:B------:R-:W-:Y:S01]  /*599f0*/  IMAD R12, R62, 0x3802001, RZ ;  /* 0x038020013e0c7824 */ /* 0x000fe200078e02ff */
[----:B------:R-:W-:Y:S02]  /*59a00*/  ISETP.GE.AND P2, PT, R44, RZ, PT ;  /* 0x000000ff2c00720c */ /* 0x000fe40003f46270 */
[----:B------:R-:W-:Y:S01]  /*59a10*/  ISETP.GE.AND P4, PT, R6, RZ, PT ;  /* 0x000000ff0600720c */ /* 0x000fe20003f86270 */
[----:B------:R-:W-:Y:S01]  /*59a20*/  @!P1 VIADD R14, R14, 0x7fe001 ;  /* 0x007fe0010e0e9836 */ /* 0x000fe20000000000 */
[----:B------:R-:W-:Y:S02]  /*59a30*/  ISETP.GT.AND P0, PT, R0, 0x7fe000, PT ;  /* 0x007fe0000000780c */ /* 0x000fe40003f04270 */
[----:B0-----:R-:W-:-:S02]  /*59a40*/  SHF.R.S32.HI R2, RZ, 0x1f, R12 ;  /* 0x0000001fff027819 */ /* 0x001fc4000001140c */
[----:B------:R-:W-:Y:S01]  /*59a50*/  ISETP.GT.AND P1, PT, R10, 0x7fe000, PT ;  /* 0x007fe0000a00780c */ /* 0x000fe20003f24270 */
[----:B------:R-:W-:-:S04]  /*59a60*/  IMAD.HI.U32 R13, R12, -0x7fe001, R62 ;  /* 0xff801fff0c0d7827 */ /* 0x000fc800078e003e */
[----:B------:R-:W-:Y:S02]  /*59a70*/  IMAD R2, R2, -0x7fe001, RZ ;  /* 0xff801fff02027824 */ /* 0x000fe400078e02ff */
[----:B------:R-:W-:Y:S01]  /*59a80*/  @!P3 VIADD R3, R3, 0x7fe001 ;  /* 0x007fe0010303b836 */ /* 0x000fe20000000000 */
[----:B------:R-:W-:Y:S01]  /*59a90*/  @!P2 IADD3 R44, PT, PT, R44, 0x7fe001, RZ ;  /* 0x007fe0012c2ca810 */ /* 0x000fe20007ffe0ff */
[----:B------:R-:W-:Y:S01]  /*59aa0*/  @!P4 VIADD R6, R6, 0x7fe001 ;  /* 0x007fe0010606c836 */ /* 0x000fe20000000000 */
[----:B------:R-:W-:Y:S01]  /*59ab0*/  IADD3 R20, PT, PT, R13, -R12, R2 ;  /* 0x8000000c0d147210 */ /* 0x000fe20007ffe002 */
[----:B------:R-:W-:Y:S01]  /*59ac0*/  IMAD.WIDE R2, R3, UR4, RZ ;  /* 0x0000000403027c25 */ /* 0x000fe2000f8e02ff */
[----:B------:R-:W-:Y:S01]  /*59ad0*/  STL [R1+0x4db4], R14 ;  /* 0x004db40e01007387 */ /* 0x000fe20000100800 */
[----:B------:R-:W-:Y:S02]  /*59ae0*/  @P0 IADD3 R0, PT, PT, R0, -0x7fe001, RZ ;  /* 0xff801fff00000810 */ /* 0x000fe40007ffe0ff */
[----:B-1----:R-:W-:Y:S01]  /*59af0*/  IMAD.WIDE R6, R6, UR5, RZ ;  /* 0x0000000506067c25 */ /* 0x002fe2000f8e02ff */
[----:B------:R0:W-:Y:S03]  /*59b00*/  STL [R1+0x4df4], R22 ;  /* 0x004df41601007387 */ /* 0x0001e60000100800 */
[----:B------:R-:W-:Y:S01]  /*59b10*/  @P1 VIADD R10, R10, 0xff801fff ;  /* 0xff801fff0a0a1836 */ /* 0x000fe20000000000 */
[----:B------:R-:W-:Y:S01]  /*59b20*/  STL [R1+0x4db8], R44 ;  /* 0x004db82c01007387 */ /* 0x000fe20000100800 */
[----:B------:R-:W-:Y:S01]  /*59b30*/  IMAD R13, R2, 0x3802001, RZ ;  /* 0x03802001020d7824 */ /* 0x000fe200078e02ff */
[----:B------:R-:W-:-:S02]  /*59b40*/  ISETP.GE.AND P0, PT, R0, RZ, PT ;  /* 0x000000ff0000720c */ /* 0x000fc40003f06270 */
[----:B------:R-:W2:Y:S01]  /*59b50*/  LDL R12, [R1+0x4e88] ;  /* 0x004e8800010c7983 */ /* 0x000ea20000100800 */
[----:B------:R-:W-:-:S03]  /*59b60*/  IMAD R15, R6, 0x3802001, RZ ;  /* 0x03802001060f7824 */ /* 0x000fc600078e02ff */
[----:B------:R-:W2:Y:S01]  /*59b70*/  LDL R43, [R1+0x4ec8] ;  /* 0x004ec800012b7983 */ /* 0x000ea20000100800 */
[----:B------:R-:W-:Y:S01]  /*59b80*/  ISETP.GE.AND P1, PT, R10, RZ, PT ;  /* 0x000000ff0a00720c */ /* 0x000fe20003f26270 */
[----:B------:R-:W-:Y:S01]  /*59b90*/  IMAD.HI.U32 R26, R13, -0x7fe001, R2 ;  /* 0xff801fff0d1a7827 */ /* 0x000fe200078e0002 */
[----:B------:R-:W-:Y:S02]  /*59ba0*/  SHF.R.S32.HI R2, RZ, 0x1f, R13 ;  /* 0x0000001fff027819 */ /* 0x000fe4000001140d */
[----:B0-----:R-:W-:Y:S01]  /*59bb0*/  SHF.R.S32.HI R22, RZ, 0x1f, R15 ;  /* 0x0000001fff167819 */ /* 0x001fe2000001140f */
[----:B------:R-:W-:Y:S01]  /*59bc0*/  IMAD.HI.U32 R6, R15, -0x7fe001, R6 ;  /* 0xff801fff0f067827 */ /* 0x000fe200078e0006 */
[----:B---3--:R-:W-:-:S03]  /*59bd0*/  IADD3 R14, PT, PT, R11, -R56, RZ ;  /* 0x800000380b0e7210 */ /* 0x008fc60007ffe0ff */
[----:B------:R-:W-:Y:S02]  /*59be0*/  IMAD R2, R2, -0x7fe001, RZ ;  /* 0xff801fff02027824 */ /* 0x000fe400078e02ff */
[----:B------:R-:W-:Y:S02]  /*59bf0*/  IMAD R22, R22, -0x7fe001, RZ ;  /* 0xff801fff16167824 */ /* 0x000fe400078e02ff */
[----:B------:R-:W-:Y:S01]  /*59c00*/  @!P0 VIADD R0, R0, 0x7fe001 ;  /* 0x007fe00100008836 */ /* 0x000fe20000000000 */
[----:B------:R-:W-:Y:S01]  /*59c10*/  IADD3 R26, PT, PT, R26, -R13, R2 ;  /* 0x8000000d1a1a7210 */ /* 0x000fe20007ffe002 */
[----:B------:R-:W-:Y:S01]  /*59c20*/  @!P1 VIADD R10, R10, 0x7fe001 ;  /* 0x007fe0010a0a9836 */ /* 0x000fe20000000000 */
[----:B------:R-:W-:Y:S01]  /*59c30*/  ISETP.GE.AND P3, PT, R14, RZ, PT ;  /* 0x000000ff0e00720c */ /* 0x000fe20003f66270 */
[----:B------:R0:W-:Y:S01]  /*59c40*/  STL [R1+0x4df8], R20 ;  /* 0x004df81401007387 */ /* 0x0001e20000100800 */
[----:B------:R-:W-:-:S03]  /*59c50*/  IADD3 R22, PT, PT, R6, -R15, R22 ;  /* 0x8000000f06167210 */ /* 0x000fc60007ffe016 */
[----:B------:R-:W-:Y:S04]  /*59c60*/  STL [R1+0x4dbc], R0 ;  /* 0x004dbc0001007387 */ /* 0x000fe80000100800 */
[----:B------:R-:W-:Y:S01]  /*59c70*/  STL [R1+0x4dfc], R26 ;  /* 0x004dfc1a01007387 */ /* 0x000fe20000100800 */
[----:B------:R-:W-:-:S03]  /*59c80*/  IMAD.IADD R3, R64, 0x1, -R53 ;  /* 0x0000000140037824 */ /* 0x000fc600078e0a35 */
[----:B------:R-:W-:Y:S04]  /*59c90*/  STL [R1+0x4e00], R10 ;  /* 0x004e000a01007387 */ /* 0x000fe80000100800 */
[----:B------:R1:W-:Y:S04]  /*59ca0*/  STL [R1+0x4e40], R22 ;  /* 0x004e401601007387 */ /* 0x0003e80000100800 */
[----:B------:R-:W3:Y:S04]  /*59cb0*/  LDL R13, [R1+0x4e8c] ;  /* 0x004e8c00010d7983 */ /* 0x000ee80000100800 */
[----:B------:R-:W3:Y:S01]  /*59cc0*/  LDL R54, [R1+0x4ecc] ;  /* 0x004ecc0001367983 */ /* 0x000ee20000100800 */
[----:B------:R-:W-:Y:S01]  /*59cd0*/  ISETP.GE.AND P2, PT, R3, RZ, PT ;  /* 0x000000ff0300720c */ /* 0x000fe20003f46270 */
[----:B------:R-:W-:Y:S01]  /*59ce0*/  @!P3 VIADD R14, R14, 0x7fe001 ;  /* 0x007fe0010e0eb836 */ /* 0x000fe20000000000 */
[----:B------:R-:W-:Y:S01]  /*59cf0*/  IADD3 R2, PT, PT, R64, R53, RZ ;  /* 0x0000003540027210 */ /* 0x000fe20007ffe0ff */
[----:B------:R-:W3:Y:S02]  /*59d00*/  LDL R63, [R1+0x4e90] ;  /* 0x004e9000013f7983 */ /* 0x000ee40000100800 */
[----:B------:R-:W-:Y:S01]  /*59d10*/  IMAD.WIDE R14, R14, UR5, RZ ;  /* 0x000000050e0e7c25 */ /* 0x000fe2000f8e02ff */
[----:B0-----:R-:W-:Y:S01]  /*59d20*/  IADD3 R20, PT, PT, R11, R56, RZ ;  /* 0x000000380b147210 */ /* 0x001fe20007ffe0ff */
[----:B------:R-:W3:Y:S02]  /*59d30*/  LDL R51, [R1+0x4ed4] ;  /* 0x004ed40001337983 */ /* 0x000ee40000100800 */
[----:B------:R-:W-:Y:S01]  /*59d40*/  IMAD R37, R14, 0x3802001, RZ ;  /* 0x038020010e257824 */ /* 0x000fe200078e02ff */
[----:B------:R-:W-:-:S03]  /*59d50*/  ISETP.GT.AND P0, PT, R2, 0x7fe000, PT ;  /* 0x007fe0000200780c */ /* 0x000fc60003f04270 */
[----:B-1----:R-:W-:Y:S02]  /*59d60*/  IMAD.HI.U32 R22, R37, -0x7fe001, R14 ;  /* 0xff801fff25167827 */ /* 0x002fe400078e000e */
[----:B------:R-:W3:Y:S02]  /*59d70*/  LDL R14, [R1+0x4ed0] ;  /* 0x004ed000010e7983 */ /* 0x000ee40000100800 */
[----:B------:R-:W-:Y:S01]  /*59d80*/  @!P2 VIADD R3, R3, 0x7fe001 ;  /* 0x007fe0010303a836 */ /* 0x000fe20000000000 */
[----:B------:R-:W-:-:S03]  /*59d90*/  ISETP.GT.AND P1, PT, R20, 0x7fe000, PT ;  /* 0x007fe0001400780c */ /* 0x000fc60003f24270 */
[----:B------:R-:W-:Y:S01]  /*59da0*/  IMAD.WIDE R6, R3, UR5, RZ ;  /* 0x0000000503067c25 */ /* 0x000fe2000f8e02ff */
[----:B------:R-:W-:-:S03]  /*59db0*/  IADD3 R0, PT, PT, R16, R55, RZ ;  /* 0x0000003710007210 */ /* 0x000fc60007ffe0ff */
[----:B------:R-:W-:Y:S02]  /*59dc0*/  IMAD.IADD R3, R16, 0x1, -R55 ;  /* 0x0000000110037824 */ /* 0x000fe400078e0a37 */
[----:B------:R-:W3:Y:S03]  /*59dd0*/  LDL R16, [R1+0x4e94] ;  /* 0x004e940001107983 */ /* 0x000ee60000100800 */
[----:B------:R-:W-:Y:S01]  /*59de0*/  ISETP.GE.AND P4, PT, R3, RZ, PT ;  /* 0x000000ff0300720c */ /* 0x000fe20003f86270 */
[----:B------:R-:W-:Y:S02]  /*59df0*/  @P0 VIADD R2, R2, 0xff801fff ;  /* 0xff801fff02020836 */ /* 0x000fe40000000000 */
[----:B------:R-:W-:Y:S02]  /*59e00*/  @P1 VIADD R20, R20, 0xff801fff ;  /* 0xff801fff14141836 */ /* 0x000fe40000000000 */
[----:B------:R-:W-:Y:S01]  /*59e10*/  IMAD R25, R6, 0x3802001, RZ ;  /* 0x0380200106197824 */ /* 0x000fe200078e02ff */
[----:B------:R-:W-:Y:S01]  /*59e20*/  ISETP.GE.AND P3, PT, R2, RZ, PT ;  /* 0x000000ff0200720c */ /* 0x000fe20003f66270 */
[----:B----4-:R-:W-:Y:S01]  /*59e30*/  IMAD.IADD R10, R17, 0x1, R18 ;  /* 0x00000001110a7824 */ /* 0x010fe200078e0212 */
[----:B------:R-:W-:-:S02]  /*59e40*/  ISETP.GE.AND P1, PT, R20, RZ, PT ;  /* 0x000000ff1400720c */ /* 0x000fc40003f26270 */
[----:B------:R-:W-:Y:S02]  /*59e50*/  ISETP.GT.AND P0, PT, R0, 0x7fe000, PT ;  /* 0x007fe0000000780c */ /* 0x000fe40003f04270 */
[----:B------:R-:W-:Y:S02]  /*59e60*/  SHF.R.S32.HI R15, RZ, 0x1f, R25 ;  /* 0x0000001fff0f7819 */ /* 0x000fe40000011419 */
[----:B------:R-:W-:Y:S02]  /*59e70*/  @!P4 IADD3 R3, PT, PT, R3, 0x7fe001, RZ ;  /* 0x007fe0010303c810 */ /* 0x000fe40007ffe0ff */
[----:B------:R-:W-:Y:S02]  /*59e80*/  ISETP.GT.AND P2, PT, R10, 0x7fe000, PT ;  /* 0x007fe0000a00780c */ /* 0x000fe40003f44270 */
[----:B------:R-:W-:Y:S01]  /*59e90*/  SHF.R.S32.HI R11, RZ, 0x1f, R37 ;  /* 0x0000001fff0b7819 */ /* 0x000fe20000011425 */
[----:B------:R-:W-:-:S04]  /*59ea0*/  IMAD.HI.U32 R42, R25, -0x7fe001, R6 ;  /* 0xff801fff192a7827 */ /* 0x000fc800078e0006 */
[----:B------:R-:W-:Y:S02]  /*59eb0*/  IMAD R15, R15, -0x7fe001, RZ ;  /* 0xff801fff0f0f7824 */ /* 0x000fe400078e02ff */
[----:B------:R-:W-:-:S04]  /*59ec0*/  IMAD.WIDE R6, R3, UR5, RZ ;  /* 0x0000000503067c25 */ /* 0x000fc8000f8e02ff */
[----:B------:R-:W-:Y:S02]  /*59ed0*/  IMAD R3, R11, -0x7fe001, RZ ;  /* 0xff801fff0b037824 */ /* 0x000fe400078e02ff */
[----:B------:R-:W-:Y:S01]  /*59ee0*/  IMAD.IADD R17, R17, 0x1, -R18 ;  /* 0x0000000111117824 */ /* 0x000fe200078e0a12 */
[----:B------:R-:W-:Y:S01]  /*59ef0*/  IADD3 R42, PT, PT, R42, -R25, R15 ;  /* 0x800000192a2a7210 */ /* 0x000fe20007ffe00f */
[----:B------:R-:W-:Y:S01]  /*59f00*/  @!P3 VIADD R2, R2, 0x7fe001 ;  /* 0x007fe0010202b836 */ /* 0x000fe20000000000 */
[----:B------:R-:W-:Y:S01]  /*59f10*/  IADD3 R22, PT, PT, R22, -R37, R3 ;  /* 0x8000002516167210 */ /* 0x000fe20007ffe003 */
[----:B------:R-:W-:Y:S01]  /*59f20*/  @!P1 VIADD R20, R20, 0x7fe001 ;  /* 0x007fe00114149836 */ /* 0x000fe20000000000 */
[----:B------:R-:W-:Y:S01]  /*59f30*/  @P0 IADD3 R0, PT, PT, R0, -0x7fe001, RZ ;  /* 0xff801fff00000810 */ /* 0x000fe20007ffe0ff */
[----:B------:R-:W-:Y:S01]  /*59f40*/  IMAD R11, R6, 0x3802001, RZ ;  /* 0x03802001060b7824 */ /* 0x000fe200078e02ff */
[----:B------:R-:W-:Y:S01]  /*59f50*/  ISETP.GE.AND P3, PT, R17, RZ, PT ;  /* 0x000000ff1100720c */ /* 0x000fe20003f66270 */
[----:B------:R0:W-:Y:S01]  /*59f60*/  STL [R1+0x4e04], R2 ;  /* 0x004e040201007387 */ /* 0x0001e20000100800 */
[----:B------:R-:W-:Y:S01]  /*59f70*/  @P2 VIADD R10, R10, 0xff801fff ;  /* 0xff801fff0a0a2836 */ /* 0x000fe20000000000 */
[----:B------:R-:W-:-:S02]  /*59f80*/  ISETP.GE.AND P0, PT, R0, RZ, PT ;  /* 0x000000ff0000720c */ /* 0x000fc40003f06270 */
[----:B------:R-:W-:Y:S01]  /*59f90*/  STL [R1+0x4e44], R42 ;  /* 0x004e442a01007387 */ /* 0x000fe20000100800 */
[----:B------:R-:W-:-:S03]  /*59fa0*/  SHF.R.S32.HI R3, RZ, 0x1f, R11 ;  /* 0x0000001fff037819 */ /* 0x000fc6000001140b */
[----:B------:R-:W-:Y:S01]  /*59fb0*/  STL [R1+0x4e08], R20 ;  /* 0x004e081401007387 */ /* 0x000fe20000100800 */
[----:B------:R-:W-:-:S03]  /*59fc0*/  ISETP.GE.AND P1, PT, R10, RZ, PT ;  /* 0x000000ff0a00720c */ /* 0x000fc60003f26270 */
[----:B------:R1:W-:Y:S04]  /*59fd0*/  STL [R1+0x4e48], R22 ;  /* 0x004e481601007387 */ /* 0x0003e80000100800 */
[----:B------:R-:W4:Y:S04]  /*59fe0*/  LDL R18, [R1+0x4e98] ;  /* 0x004e980001127983 */ /* 0x000f280000100800 */
[----:B------:R-:W4:Y:S01]  /*59ff0*/  LDL R53, [R1+0x4ed8] ;  /* 0x004ed80001357983 */ /* 0x000f220000100800 */
[----:B------:R-:W-:Y:S01]  /*5a000*/  IMAD.HI.U32 R26, R11, -0x7fe001, R6 ;  /* 0xff801fff0b1a7827 */ /* 0x000fe200078e0006 */
[----:B-----5:R-:W-:-:S03]  /*5a010*/  IADD3 R7, PT, PT, R19, -R46, RZ ;  /* 0x8000002e13077210 */ /* 0x020fc60007ffe0ff */
[----:B------:R-:W-:Y:S02]  /*5a020*/  IMAD R3, R3, -0x7fe001, RZ ;  /* 0xff801fff03037824 */ /* 0x000fe400078e02ff */
[----:B------:R-:W-:Y:S02]  /*5a030*/  IMAD.IADD R6, R19, 0x1, R46 ;  /* 0x0000000113067824 */ /* 0x000fe400078e022e */
[----:B------:R-:W-:Y:S01]  /*5a040*/  @!P3 VIADD R17, R17, 0x7fe001 ;  /* 0x007fe0011111b836 */ /* 0x000fe20000000000 */
[----:B------:R-:W-:Y:S01]  /*5a050*/  IADD3 R26, PT, PT, R26, -R11, R3 ;  /* 0x8000000b1a1a7210 */ /* 0x000fe20007ffe003 */
[----:B------:R-:W-:Y:S01]  /*5a060*/  IMAD.IADD R11, R21, 0x1, -R48 ;  /* 0x00000001150b7824 */ /* 0x000fe200078e0a30 */
[----:B------:R-:W-:Y:S01]  /*5a070*/  ISETP.GE.AND P2, PT, R7, RZ, PT ;  /* 0x000000ff0700720c */ /* 0x000fe20003f46270 */
[----:B0-----:R-:W-:Y:S01]  /*5a080*/  IMAD.WIDE R2, R17, UR5, RZ ;  /* 0x0000000511027c25 */ /* 0x001fe2000f8e02ff */
[----:B------:R-:W-:Y:S02]  /*5a090*/  @!P0 IADD3 R0, PT, PT, R0, 0x7fe001, RZ ;  /* 0x007fe00100008810 */ /* 0x000fe40007ffe0ff */
[----:B------:R-:W-:Y:S01]  /*5a0a0*/  ISETP.GT.AND P0, PT, R6, 0x7fe000, PT ;  /* 0x007fe0000600780c */ /* 0x000fe20003f04270 */
[----:B------:R-:W-:Y:S01]  /*5a0b0*/  @!P1 VIADD R10, R10, 0x7fe001 ;  /* 0x007fe0010a0a9836 */ /* 0x000fe20000000000 */
[----:B------:R-:W-:Y:S01]  /*5a0c0*/  ISETP.GE.AND P3, PT, R11, RZ, PT ;  /* 0x000000ff0b00720c */ /* 0x000fe20003f66270 */
[----:B------:R-:W-:Y:S01]  /*5a0d0*/  IMAD R17, R2, 0x3802001, RZ ;  /* 0x0380200102117824 */ /* 0x000fe200078e02ff */
[----:B------:R-:W-:Y:S01]  /*5a0e0*/  STL [R1+0x4e0c], R0 ;  /* 0x004e0c0001007387 */ /* 0x000fe20000100800 */
[----:B-1----:R-:W-:-:S03]  /*5a0f0*/  IADD3 R22, PT, PT, R21, R48, RZ ;  /* 0x0000003015167210 */ /* 0x002fc60007ffe0ff */
[----:B------:R-:W-:Y:S01]  /*5a100*/  STL [R1+0x4e4c], R26 ;  /* 0x004e4c1a01007387 */ /* 0x000fe20000100800 */
[----:B------:R-:W-:-:S03]  /*5a110*/  SHF.R.S32.HI R15, RZ, 0x1f, R17 ;  /* 0x0000001fff0f7819 */ /* 0x000fc60000011411 */
[----:B------:R0:W-:Y:S01]  /*5a120*/  STL [R1+0x4e10], R10 ;  /* 0x004e100a01007387 */ /* 0x0001e20000100800 */
[----:B------:R-:W-:-:S03]  /*5a130*/  @!P2 VIADD R7, R7, 0x7fe001 ;  /* 0x007fe0010707a836 */ /* 0x000fc60000000000 */
[----:B------:R-:W5:Y:S04]  /*5a140*/  LDL R19, [R1+0x4e9c] ;  /* 0x004e9c0001137983 */ /* 0x000f680000100800 */
[----:B------:R-:W5:Y:S01]  /*5a150*/  LDL R48, [R1+0x4edc] ;  /* 0x004edc0001307983 */ /* 0x000f620000100800 */
[----:B------:R-:W-:Y:S01]  /*5a160*/  @P0 VIADD R6, R6, 0xff801fff ;  /* 0xff801fff06060836 */ /* 0x000fe20000000000 */
[----:B------:R-:W-:Y:S01]  /*5a170*/  ISETP.GT.AND P1, PT, R22, 0x7fe000, PT ;  /* 0x007fe0001600780c */ /* 0x000fe20003f24270 */
[----:B------:R-:W-:Y:S01]  /*5a180*/  IMAD.HI.U32 R42, R17, -0x7fe001, R2 ;  /* 0xff801fff112a7827 */ /* 0x000fe200078e0002 */
[----:B------:R-:W-:Y:S01]  /*5a190*/  @!P3 IADD3 R11, PT, PT, R11, 0x7fe001, RZ ;  /* 0x007fe0010b0bb810 */ /* 0x000fe20007ffe0ff */
[----:B------:R-:W5:Y:S02]  /*5a1a0*/  LDL R20, [R1+0x4ea0] ;  /* 0x004ea00001147983 */ /* 0x000f640000100800 */
[----:B------:R-:W-:-:S02]  /*5a1b0*/  IMAD R15, R15, -0x7fe001, RZ ;  /* 0xff801fff0f0f7824 */ /* 0x000fc400078e02ff */
[----:B------:R-:W-:Y:S01]  /*5a1c0*/  IMAD.WIDE R2, R7, UR5, RZ ;  /* 0x0000000507027c25 */ /* 0x000fe2000f8e02ff */
[----:B------:R-:W-:Y:S01]  /*5a1d0*/  ISETP.GE.AND P0, PT, R6, RZ, PT ;  /* 0x000000ff0600720c */ /* 0x000fe20003f06270 */
[----:B------:R-:W5:Y:S01]  /*5a1e0*/  LDL R21, [R1+0x4ee0] ;  /* 0x004ee00001157983 */ /* 0x000f620000100800 */
[----:B------:R-:W-:Y:S01]  /*5a1f0*/  IADD3 R42, PT, PT, R42, -R17, R15 ;  /* 0x800000112a2a7210 */ /* 0x000fe20007ffe00f */
[----:B------:R-:W-:Y:S02]  /*5a200*/  IMAD R15, R2, 0x3802001, RZ ;  /* 0x03802001020f7824 */ /* 0x000fe400078e02ff */
[----:B------:R-:W-:Y:S02]  /*5a210*/  IMAD.IADD R7, R23, 0x1, -R58 ;  /* 0x0000000117077824 */ /* 0x000fe400078e0a3a */
[----:B0-----:R-:W-:Y:S01]  /*5a220*/  IMAD.WIDE R10, R11, UR5, RZ ;  /* 0x000000050b0a7c25 */ /* 0x001fe2000f8e02ff */
[----:B------:R-:W-:Y:S02]  /*5a230*/  SHF.R.S32.HI R0, RZ, 0x1f, R15 ;  /* 0x0000001fff007819 */ /* 0x000fe4000001140f */
[----:B------:R-:W-:Y:S01]  /*5a240*/  ISETP.GE.AND P2, PT, R7, RZ, PT ;  /* 0x000000ff0700720c */ /* 0x000fe20003f46270 */
[----:B------:R-:W-:-:S04]  /*5a250*/  IMAD.HI.U32 R26, R15, -0x7fe001, R2 ;  /* 0xff801fff0f1a7827 */ /* 0x000fc800078e0002 */
[----:B------:R-:W-:Y:S02]  /*5a260*/  IMAD R3, R10, 0x3802001, RZ ;  /* 0x038020010a037824 */ /* 0x000fe400078e02ff */
[----:B------:R-:W-:Y:S01]  /*5a270*/  @P1 VIADD R22, R22, 0xff801fff ;  /* 0xff801fff16161836 */ /* 0x000fe20000000000 */
[----:B------:R-:W-:Y:S01]  /*5a280*/  @!P0 IADD3 R6, PT, PT, R6, 0x7fe001, RZ ;  /* 0x007fe00106068810 */ /* 0x000fe20007ffe0ff */
[----:B------:R-:W-:Y:S01]  /*5a290*/  IMAD R2, R0, -0x7fe001, RZ ;  /* 0xff801fff00027824 */ /* 0x000fe200078e02ff */
[----:B------:R-:W-:Y:S02]  /*5a2a0*/  SHF.R.S32.HI R0, RZ, 0x1f, R3 ;  /* 0x0000001fff007819 */ /* 0x000fe40000011403 */
[----:B------:R-:W-:Y:S02]  /*5a2b0*/  ISETP.GE.AND P0, PT, R22, RZ, PT ;  /* 0x000000ff1600720c */ /* 0x000fe40003f06270 */
[----:B------:R-:W-:Y:S01]  /*5a2c0*/  IADD3 R26, PT, PT, R26, -R15, R2 ;  /* 0x8000000f1a1a7210 */ /* 0x000fe20007ffe002 */
[----:B------:R-:W-:-:S04]  /*5a2d0*/  IMAD.HI.U32 R2, R3, -0x7fe001, R10 ;  /* 0xff801fff03027827 */ /* 0x000fc800078e000a */
[----:B------:R-:W-:Y:S02]  /*5a2e0*/  IMAD R0, R0, -0x7fe001, RZ ;  /* 0xff801fff00007824 */ /* 0x000fe400078e02ff */
[----:B------:R-:W-:Y:S01]  /*5a2f0*/  @!P2 VIADD R7, R7, 0x7fe001 ;  /* 0x007fe0010707a836 */ /* 0x000fe20000000000 */
[----:B------:R0:W-:Y:S01]  /*5a300*/  STL [R1+0x4e50], R42 ;  /* 0x004e502a01007387 */ /* 0x0001e20000100800 */
[----:B------:R-:W-:Y:S02]  /*5a310*/  IMAD.IADD R10, R59, 0x1, -R24 ;  /* 0x000000013b0a7824 */ /* 0x000fe400078e0a18 */
[----:B------:R-:W-:Y:S01]  /*5a320*/  @!P0 VIADD R22, R22, 0x7fe001 ;  /* 0x007fe00116168836 */ /* 0x000fe20000000000 */
[----:B0-----:R-:W-:Y:S01]  /*5a330*/  IADD3 R42, PT, PT, R2, -R3, R0 ;  /* 0x80000003022a7210 */ /* 0x001fe20007ffe000 */
[----:B------:R-:W-:Y:S01]  /*5a340*/  IMAD.WIDE R2, R7, UR5, RZ ;  /* 0x0000000507027c25 */ /* 0x000fe2000f8e02ff */
[----:B------:R-:W-:Y:S02]  /*5a350*/  IADD3 R0, PT, PT, R23, R58, RZ ;  /* 0x0000003a17007210 */ /* 0x000fe40007ffe0ff */
[----:B------:R-:W-:Y:S01]  /*5a360*/  ISETP.GE.AND P2, PT, R10, RZ, PT ;  /* 0x000000ff0a00720c */ /* 0x000fe20003f46270 */
[----:B------:R-:W-:Y:S01]  /*5a370*/  IMAD R7, R2, 0x3802001, RZ ;  /* 0x0380200102077824 */ /* 0x000fe200078e02ff */
[----:B------:R-:W-:Y:S01]  /*5a380*/  ISETP.GT.AND P0, PT, R0, 0x7fe000, PT ;  /* 0x007fe0000000780c */ /* 0x000fe20003f04270 */
        /* <DEDUP_REMOVED lines=9> */
[----:B------:R-:W-:Y:S02]  /*5a420*/  ISETP.GE.AND P4, PT, R3, RZ, PT ;  /* 0x000000ff0300720c */ /* 0x000fe40003f86270 */
[----:B------:R0:W-:Y:S01]  /*5a430*/  STL [R1+0x4e58], R42 ;  /* 0x004e582a01007387 */ /* 0x0001e20000100800 */
[----:B------:R-:W-:Y:S01]  /*5a440*/  @!P2 IADD3 R10, PT, PT, R10, 0x7fe001, RZ ;  /* 0x007fe0010a0aa810 */ /* 0x000fe20007ffe0ff */
[----:B------:R-:W-:-:S02]  /*5a450*/  @P0 VIADD R0, R0, 0xff801fff ;  /* 0xff801fff00000836 */ /* 0x000fc40000000000 */
[----:B-1----:R-:W5:Y:S01]  /*5a460*/  LDL R26, [R1+0x4ea8] ;  /* 0x004ea800011a7983 */ /* 0x002f620000100800 */
[----:B------:R-:W-:-:S03]  /*5a470*/  SHF.R.S32.HI R2, RZ, 0x1f, R7 ;  /* 0x0000001fff027819 */ /* 0x000fc60000011407 */
[----:B------:R-:W5:Y:S01]  /*5a480*/  LDL R55, [R1+0x4ee8] ;  /* 0x004ee80001377983 */ /* 0x000f620000100800 */
[----:B------:R-:W-:Y:S01]  /*5a490*/  IMAD.WIDE R10, R10, UR5, RZ ;  /* 0x000000050a0a7c25 */ /* 0x000fe2000f8e02ff */
[----:B------:R-:W-:Y:S02]  /*5a4a0*/  ISETP.GE.AND P2, PT, R0, RZ, PT ;  /* 0x000000ff0000720c */ /* 0x000fe40003f46270 */
[----:B------:R-:W-:Y:S01]  /*5a4b0*/  @P1 IADD3 R24, PT, PT, R24, -0x7fe001, RZ ;  /* 0xff801fff18181810 */ /* 0x000fe20007ffe0ff */
[----:B------:R-:W-:Y:S01]  /*5a4c0*/  IMAD R2, R2, -0x7fe001, RZ ;  /* 0xff801fff02027824 */ /* 0x000fe200078e02ff */
[----:B------:R-:W5:Y:S01]  /*5a4d0*/  LDL R65, [R1+0x4eac] ;  /* 0x004eac0001417983 */ /* 0x000f620000100800 */
[----:B------:R-:W-:Y:S02]  /*5a4e0*/  IMAD R15, R10, 0x3802001, RZ ;  /* 0x038020010a0f7824 */ /* 0x000fe400078e02ff */
[----:B------:R-:W-:Y:S01]  /*5a4f0*/  @!P4 VIADD R3, R3, 0x7fe001 ;  /* 0x007fe0010303c836 */ /* 0x000fe20000000000 */
[----:B0-----:R-:W-:Y:S01]  /*5a500*/  IADD3 R42, PT, PT, R6, -R7, R2 ;  /* 0x80000007062a7210 */ /* 0x001fe20007ffe002 */
[----:B------:R-:W-:Y:S01]  /*5a510*/  IMAD.HI.U32 R22, R15, -0x7fe001, R10 ;  /* 0xff801fff0f167827 */ /* 0x000fe200078e000a */
[----:B------:R-:W-:Y:S01]  /*5a520*/  ISETP.GE.AND P3, PT, R24, RZ, PT ;  /* 0x000000ff1800720c */ /* 0x000fe20003f66270 */
[----:B------:R-:W5:Y:S02]  /*5a530*/  LDL R58, [R1+0x4eec] ;  /* 0x004eec00013a7983 */ /* 0x000f640000100800 */
[C---:B------:R-:W-:Y:S01]  /*5a540*/  IMAD.IADD R10, R36.reuse, 0x1, R45 ;  /* 0x00000001240a7824 */ /* 0x040fe200078e022d */
[----:B------:R-:W-:Y:S01]  /*5a550*/  IADD3 R36, PT, PT, R36, -R45, RZ ;  /* 0x8000002d24247210 */ /* 0x000fe20007ffe0ff */
[----:B------:R-:W-:-:S04]  /*5a560*/  IMAD.WIDE R6, R3, UR5, RZ ;  /* 0x0000000503067c25 */ /* 0x000fc8000f8e02ff */
[----:B------:R-:W-:Y:S02]  /*5a570*/  IMAD.IADD R2, R27, 0x1, R60 ;  /* 0x000000011b027824 */ /* 0x000fe400078e023c */
[----:B------:R-:W-:Y:S01]  /*5a580*/  @!P2 VIADD R0, R0, 0x7fe001 ;  /* 0x007fe0010000a836 */ /* 0x000fe20000000000 */
[----:B------:R-:W-:Y:S01]  /*5a590*/  ISETP.GE.AND P2, PT, R36, RZ, PT ;  /* 0x000000ff2400720c */ /* 0x000fe20003f46270 */
[----:B------:R-:W-:Y:S01]  /*5a5a0*/  IMAD R17, R6, 0x3802001, RZ ;  /* 0x0380200106117824 */ /* 0x000fe200078e02ff */
[----:B------:R-:W-:Y:S02]  /*5a5b0*/  ISETP.GT.AND P0, PT, R2, 0x7fe000, PT ;  /* 0x007fe0000200780c */ /* 0x000fe40003f04270 */
[----:B------:R-:W-:Y:S02]  /*5a5c0*/  ISETP.GT.AND P1, PT, R10, 0x7fe000, PT ;  /* 0x007fe0000a00780c */ /* 0x000fe40003f24270 */
[----:B------:R-:W-:Y:S02]  /*5a5d0*/  SHF.R.S32.HI R3, RZ, 0x1f, R17 ;  /* 0x0000001fff037819 */ /* 0x000fe40000011411 */
[----:B------:R-:W-:Y:S01]  /*5a5e0*/  @!P3 IADD3 R24, PT, PT, R24, 0x7fe001, RZ ;  /* 0x007fe0011818b810 */ /* 0x000fe20007ffe0ff */
[----:B------:R-:W-:Y:S01]  /*5a5f0*/  IMAD.HI.U32 R6, R17, -0x7fe001, R6 ;  /* 0xff801fff11067827 */ /* 0x000fe200078e0006 */
[----:B------:R-:W-:Y:S01]  /*5a600*/  SHF.R.S32.HI R11, RZ, 0x1f, R15 ;  /* 0x0000001fff0b7819 */ /* 0x000fe2000001140f */
[----:B------:R0:W-:Y:S02]  /*5a610*/  STL [R1+0x4e1c], R0 ;  /* 0x004e1c0001007387 */ /* 0x0001e40000100800 */
[----:B------:R-:W-:-:S02]  /*5a620*/  IMAD R3, R3, -0x7fe001, RZ ;  /* 0xff801fff03037824 */ /* 0x000fc400078e02ff */
[----:B------:R1:W-:Y:S01]  /*5a630*/  STL [R1+0x4e5c], R42 ;  /* 0x004e5c2a01007387 */ /* 0x0003e20000100800 */
[----:B------:R-:W-:-:S03]  /*5a640*/  @!P2 VIADD R36, R36, 0x7fe001 ;  /* 0x007fe0012424a836 */ /* 0x000fc60000000000 */
[----:B------:R2:W-:Y:S01]  /*5a650*/  STL [R1+0x4e20], R24 ;  /* 0x004e201801007387 */ /* 0x0005e20000100800 */
[----:B0-----:R-:W-:-:S03]  /*5a660*/  IADD3 R0, PT, PT, R66, -R47, RZ ;  /* 0x8000002f42007210 */ /* 0x001fc60007ffe0ff */
[----:B------:R-:W5:Y:S01]  /*5a670*/  LDL R27, [R1+0x4eb0] ;  /* 0x004eb000011b7983 */ /* 0x000f620000100800 */
[----:B------:R-:W-:Y:S01]  /*5a680*/  IMAD R11, R11, -0x7fe001, RZ ;  /* 0xff801fff0b0b7824 */ /* 0x000fe200078e02ff */
[----:B-1----:R-:W-:Y:S02]  /*5a690*/  IADD3 R42, PT, PT, R6, -R17, R3 ;  /* 0x80000011062a7210 */ /* 0x002fe40007ffe003 */
[----:B------:R-:W5:Y:S01]  /*5a6a0*/  LDL R44, [R1+0x4ef0] ;  /* 0x004ef000012c7983 */ /* 0x000f620000100800 */
[----:B------:R-:W-:Y:S01]  /*5a6b0*/  @P0 VIADD R2, R2, 0xff801fff ;  /* 0xff801fff02020836 */ /* 0x000fe20000000000 */
[----:B------:R-:W-:Y:S01]  /*5a6c0*/  ISETP.GE.AND P3, PT, R0, RZ, PT ;  /* 0x000000ff0000720c */ /* 0x000fe20003f66270 */
[----:B------:R-:W-:Y:S01]  /*5a6d0*/  IMAD.IADD R6, R66, 0x1, R47 ;  /* 0x0000000142067824 */ /* 0x000fe200078e022f */
[----:B------:R-:W-:Y:S01]  /*5a6e0*/  IADD3 R3, PT, PT, R38, -R39, RZ ;  /* 0x8000002726037210 */ /* 0x000fe20007ffe0ff */
[----:B------:R-:W-:Y:S01]  /*5a6f0*/  IMAD.WIDE R36, R36, UR5, RZ ;  /* 0x0000000524247c25 */ /* 0x000fe2000f8e02ff */
[----:B------:R-:W-:-:S03]  /*5a700*/  IADD3 R22, PT, PT, R22, -R15, R11 ;  /* 0x8000000f16167210 */ /* 0x000fc60007ffe00b */
[----:B------:R-:W-:Y:S01]  /*5a710*/  @P1 VIADD R10, R10, 0xff801fff ;  /* 0xff801fff0a0a1836 */ /* 0x000fe20000000000 */
[----:B------:R-:W-:Y:S01]  /*5a720*/  ISETP.GE.AND P1, PT, R2, RZ, PT ;  /* 0x000000ff0200720c */ /* 0x000fe20003f26270 */
[----:B------:R-:W-:Y:S01]  /*5a730*/  IMAD R11, R36, 0x3802001, RZ ;  /* 0x03802001240b7824 */ /* 0x000fe200078e02ff */
[----:B------:R-:W-:Y:S02]  /*5a740*/  ISETP.GT.AND P0, PT, R6, 0x7fe000, PT ;  /* 0x007fe0000600780c */ /* 0x000fe40003f04270 */
[----:B------:R-:W-:Y:S02]  /*5a750*/  ISETP.GE.AND P4, PT, R3, RZ, PT ;  /* 0x000000ff0300720c */ /* 0x000fe40003f86270 */
[----:B------:R-:W-:Y:S01]  /*5a760*/  ISETP.GE.AND P2, PT, R10, RZ, PT ;  /* 0x000000ff0a00720c */ /* 0x000fe20003f46270 */
[----:B------:R0:W-:Y:S01]  /*5a770*/  STL [R1+0x4e60], R22 ;  /* 0x004e601601007387 */ /* 0x0001e20000100800 */
[----:B------:R-:W-:Y:S01]  /*5a780*/  SHF.R.S32.HI R7, RZ, 0x1f, R11 ;  /* 0x0000001fff077819 */ /* 0x000fe2000001140b */
[----:B------:R-:W-:-:S02]  /*5a790*/  @!P3 VIADD R0, R0, 0x7fe001 ;  /* 0x007fe0010000b836 */ /* 0x000fc40000000000 */
[----:B------:R-:W5:Y:S04]  /*5a7a0*/  LDL R45, [R1+0x4eb4] ;  /* 0x004eb400012d7983 */ /* 0x000f680000100800 */
[----:B------:R-:W5:Y:S01]  /*5a7b0*/  LDL R60, [R1+0x4ef4] ;  /* 0x004ef400013c7983 */ /* 0x000f620000100800 */
[----:B--2---:R-:W-:-:S04]  /*5a7c0*/  IMAD.HI.U32 R24, R11, -0x7fe001, R36 ;  /* 0xff801fff0b187827 */ /* 0x004fc800078e0024 */
[----:B------:R-:W-:Y:S02]  /*5a7d0*/  IMAD R7, R7, -0x7fe001, RZ ;  /* 0xff801fff07077824 */ /* 0x000fe400078e02ff */
[----:B------:R-:W-:Y:S02]  /*5a7e0*/  @!P1 VIADD R2, R2, 0x7fe001 ;  /* 0x007fe00102029836 */ /* 0x000fe40000000000 */
[----:B0-----:R-:W-:Y:S01]  /*5a7f0*/  IMAD.WIDE R22, R0, UR5, RZ ;  /* 0x0000000500167c25 */ /* 0x001fe2000f8e02ff */
[----:B------:R-:W-:-:S03]  /*5a800*/  IADD3 R38, PT, PT, R38, R39, RZ ;  /* 0x0000002726267210 */ /* 0x000fc60007ffe0ff */
[----:B------:R-:W-:Y:S01]  /*5a810*/  @P0 VIADD R6, R6, 0xff801fff ;  /* 0xff801fff06060836 */ /* 0x000fe20000000000 */
[----:B------:R-:W-:Y:S01]  /*5a820*/  @!P2 IADD3 R10, PT, PT, R10, 0x7fe001, RZ ;  /* 0x007fe0010a0aa810 */ /* 0x000fe20007ffe0ff */
[----:B------:R-:W-:Y:S01]  /*5a830*/  @!P4 VIADD R3, R3, 0x7fe001 ;  /* 0x007fe0010303c836 */ /* 0x000fe20000000000 */
[----:B------:R-:W-:Y:S01]  /*5a840*/  IADD3 R24, PT, PT, R24, -R11, R7 ;  /* 0x8000000b18187210 */ /* 0x000fe20007ffe007 */
[----:B------:R-:W-:Y:S01]  /*5a850*/  IMAD R7, R22, 0x3802001, RZ ;  /* 0x0380200116077824 */ /* 0x000fe200078e02ff */
[----:B------:R0:W-:Y:S01]  /*5a860*/  STL [R1+0x4e24], R2 ;  /* 0x004e240201007387 */ /* 0x0001e20000100800 */
[----:B------:R-:W-:Y:S02]  /*5a870*/  ISETP.GE.AND P2, PT, R6, RZ, PT ;  /* 0x000000ff0600720c */ /* 0x000fe40003f46270 */
[----:B------:R-:W-:Y:S01]  /*5a880*/  ISETP.GT.AND P0, PT, R38, 0x7fe000, PT ;  /* 0x007fe0002600780c */ /* 0x000fe20003f04270 */
[----:B------:R-:W-:Y:S01]  /*5a890*/  STL [R1+0x4e64], R42 ;  /* 0x004e642a01007387 */ /* 0x000fe20000100800 */
[----:B------:R-:W-:-:S03]  /*5a8a0*/  SHF.R.S32.HI R0, RZ, 0x1f, R7 ;  /* 0x0000001fff007819 */ /* 0x000fc60000011407 */
[----:B------:R1:W-:Y:S01]  /*5a8b0*/  STL [R1+0x4e28], R10 ;  /* 0x004e280a01007387 */ /* 0x0003e20000100800 */
[----:B0-----:R-:W-:-:S03]  /*5a8c0*/  IMAD.WIDE R2, R3, UR5, RZ ;  /* 0x0000000503027c25 */ /* 0x001fc6000f8e02ff */
[----:B------:R0:W-:Y:S01]  /*5a8d0*/  STL [R1+0x4e68], R24 ;  /* 0x004e681801007387 */ /* 0x0001e20000100800 */
[----:B------:R-:W-:-:S03]  /*5a8e0*/  IMAD R15, R2, 0x3802001, RZ ;  /* 0x03802001020f7824 */ /* 0x000fc600078e02ff */
[----:B------:R-:W2:Y:S01]  /*5a8f0*/  LDL R46, [R1+0x4eb8] ;  /* 0x004eb800012e7983 */ /* 0x000ea20000100800 */
[----:B-1----:R-:W-:-:S03]  /*5a900*/  IMAD.IADD R10, R40, 0x1, R49 ;  /* 0x00000001280a7824 */ /* 0x002fc600078e0231 */
[----:B------:R-:W2:Y:S01]  /*5a910*/  LDL R47, [R1+0x4ef8] ;  /* 0x004ef800012f7983 */ /* 0x000ea20000100800 */
[----:B------:R-:W-:-:S04]  /*5a920*/  IMAD.HI.U32 R36, R7, -0x7fe001, R22 ;  /* 0xff801fff07247827 */ /* 0x000fc800078e0016 */
[----:B------:R-:W-:Y:S02]  /*5a930*/  IMAD R11, R0, -0x7fe001, RZ ;  /* 0xff801fff000b7824 */ /* 0x000fe400078e02ff */
[----:B0-----:R-:W-:Y:S01]  /*5a940*/  IMAD.HI.U32 R24, R15, -0x7fe001, R2 ;  /* 0xff801fff0f187827 */ /* 0x001fe200078e0002 */
[----:B------:R-:W-:-:S03]  /*5a950*/  ISETP.GT.AND P1, PT, R10, 0x7fe000, PT ;  /* 0x007fe0000a00780c */ /* 0x000fc60003f24270 */
[----:B------:R-:W-:Y:S01]  /*5a960*/  IMAD.IADD R2, R41, 0x1, -R50 ;  /* 0x0000000129027824 */ /* 0x000fe200078e0a32 */
[----:B------:R-:W-:Y:S01]  /*5a970*/  SHF.R.S32.HI R0, RZ, 0x1f, R15 ;  /* 0x0000001fff007819 */ /* 0x000fe2000001140f */
[----:B------:R-:W-:Y:S01]  /*5a980*/  @!P2 VIADD R6, R6, 0x7fe001 ;  /* 0x007fe0010606a836 */ /* 0x000fe20000000000 */
[----:B------:R-:W-:Y:S01]  /*5a990*/  IADD3 R36, PT, PT, R36, -R7, R11 ;  /* 0x8000000724247210 */ /* 0x000fe20007ffe00b */
[----:B------:R-:W-:Y:S01]  /*5a9a0*/  @P0 VIADD R38, R38, 0xff801fff ;  /* 0xff801fff26260836 */ /* 0x000fe20000000000 */
[----:B------:R-:W-:Y:S02]  /*5a9b0*/  ISETP.GE.AND P0, PT, R2, RZ, PT ;  /* 0x000000ff0200720c */ /* 0x000fe40003f06270 */
[----:B------:R-:W-:Y:S01]  /*5a9c0*/  IADD3 R40, PT, PT, R40, -R49, RZ ;  /* 0x8000003128287210 */ /* 0x000fe20007ffe0ff */
[----:B------:R-:W-:Y:S01]  /*5a9d0*/  IMAD R0, R0, -0x7fe001, RZ ;  /* 0xff801fff00007824 */ /* 0x000fe200078e02ff */
[----:B------:R0:W-:Y:S02]  /*5a9e0*/  STL [R1+0x4e2c], R6 ;  /* 0x004e2c0601007387 */ /* 0x0001e40000100800 */
[----:B------:R-:W-:-:S02]  /*5a9f0*/  ISETP.GE.AND P4, PT, R40, RZ, PT ;  /* 0x000000ff2800720c */ /* 0x000fc40003f86270 */
[----:B------:R1:W-:Y:S01]  /*5aa00*/  STL [R1+0x4e6c], R36 ;  /* 0x004e6c2401007387 */ /* 0x0003e20000100800 */
[----:B------:R-:W-:-:S03]  /*5aa10*/  IADD3 R22, PT, PT, R41, R50, RZ ;  /* 0x0000003229167210 */ /* 0x000fc60007ffe0ff */
[----:B------:R-:W2:Y:S01]  /*5aa20*/  LDL R66, [R1+0x4ebc] ;  /* 0x004ebc0001427983 */ /* 0x000ea20000100800 */
[----:B------:R-:W-:-:S03]  /*5aa30*/  IADD3 R24, PT, PT, R24, -R15, R0 ;  /* 0x8000000f18187210 */ /* 0x000fc60007ffe000 */
[----:B------:R-:W2:Y:S01]  /*5aa40*/  LDL R49, [R1+0x4efc] ;  /* 0x004efc0001317983 */ /* 0x000ea20000100800 */
[----:B------:R-:W-:Y:S02]  /*5aa50*/  IMAD.IADD R0, R4, 0x1, R57 ;  /* 0x0000000104007824 */ /* 0x000fe400078e0239 */
[----:B------:R-:W-:Y:S01]  /*5aa60*/  @P1 VIADD R10, R10, 0xff801fff ;  /* 0xff801fff0a0a1836 */ /* 0x000fe20000000000 */
[----:B------:R-:W-:Y:S01]  /*5aa70*/  ISETP.GT.AND P1, PT, R22, 0x7fe000, PT ;  /* 0x007fe0001600780c */ /* 0x000fe20003f24270 */
[----:B------:R-:W-:Y:S01]  /*5aa80*/  @!P0 VIADD R2, R2, 0x7fe001 ;  /* 0x007fe00102028836 */ /* 0x000fe20000000000 */
[----:B------:R-:W-:Y:S02]  /*5aa90*/  ISETP.GT.AND P0, PT, R0, 0x7fe000, PT ;  /* 0x007fe0000000780c */ /* 0x000fe40003f04270 */
[----:B------:R-:W-:Y:S01]  /*5aaa0*/  ISETP.GE.AND P2, PT, R38, RZ, PT ;  /* 0x000000ff2600720c */ /* 0x000fe20003f46270 */
[----:B------:R-:W-:Y:S01]  /*5aab0*/  @!P4 VIADD R40, R40, 0x7fe001 ;  /* 0x007fe0012828c836 */ /* 0x000fe20000000000 */
[----:B------:R-:W-:Y:S01]  /*5aac0*/  ISETP.GE.AND P3, PT, R10, RZ, PT ;  /* 0x000000ff0a00720c */ /* 0x000fe20003f66270 */
[----:B0-----:R-:W2:Y:S02]  /*5aad0*/  LDL R6, [R1+0x4f00] ;  /* 0x004f000001067983 */ /* 0x001ea40000100800 */
[----:B------:R-:W-:-:S02]  /*5aae0*/  IMAD.WIDE R40, R40, UR5, RZ ;  /* 0x0000000528287c25 */ /* 0x000fc4000f8e02ff */
[----:B------:R-:W2:Y:S02]  /*5aaf0*/  LDL R7, [R1+0x4f40] ;  /* 0x004f400001077983 */ /* 0x000ea40000100800 */
[----:B------:R-:W-:-:S04]  /*5ab00*/  IMAD.WIDE R2, R2, UR5, RZ ;  /* 0x0000000502027c25 */ /* 0x000fc8000f8e02ff */
[----:B------:R-:W-:Y:S01]  /*5ab10*/  @P1 VIADD R22, R22, 0xff801fff ;  /* 0xff801fff16161836 */ /* 0x000fe20000000000 */
[----:B------:R-:W-:Y:S01]  /*5ab20*/  @P0 IADD3 R0, PT, PT, R0, -0x7fe001, RZ ;  /* 0xff801fff00000810 */ /* 0x000fe20007ffe0ff */
[----:B------:R-:W-:Y:S01]  /*5ab30*/  IMAD R15, R40, 0x3802001, RZ ;  /* 0x03802001280f7824 */ /* 0x000fe200078e02ff */
[----:B------:R-:W-:Y:S01]  /*5ab40*/  @!P2 IADD3 R38, PT, PT, R38, 0x7fe001, RZ ;  /* 0x007fe0012626a810 */ /* 0x000fe20007ffe0ff */
[----:B------:R-:W-:Y:S01]  /*5ab50*/  IMAD R17, R2, 0x3802001, RZ ;  /* 0x0380200102117824 */ /* 0x000fe200078e02ff */
[----:B------:R-:W-:Y:S01]  /*5ab60*/  IADD3 R4, PT, PT, R4, -R57, RZ ;  /* 0x8000003904047210 */ /* 0x000fe20007ffe0ff */
[----:B------:R-:W-:Y:S01]  /*5ab70*/  @!P3 VIADD R10, R10, 0x7fe001 ;  /* 0x007fe0010a0ab836 */ /* 0x000fe20000000000 */
[----:B------:R-:W-:Y:S01]  /*5ab80*/  ISETP.GE.AND P0, PT, R22, RZ, PT ;  /* 0x000000ff1600720c */ /* 0x000fe20003f06270 */
[----:B-1----:R-:W-:Y:S01]  /*5ab90*/  IMAD.HI.U32 R36, R15, -0x7fe001, R40 ;  /* 0xff801fff0f247827 */ /* 0x002fe200078e0028 */
[----:B------:R-:W-:Y:S02]  /*5aba0*/  SHF.R.S32.HI R11, RZ, 0x1f, R15 ;  /* 0x0000001fff0b7819 */ /* 0x000fe4000001140f */
[----:B------:R-:W-:Y:S01]  /*5abb0*/  ISETP.GE.AND P1, PT, R0, RZ, PT ;  /* 0x000000ff0000720c */ /* 0x000fe20003f26270 */
[----:B------:R-:W-:Y:S01]  /*5abc0*/  IMAD.HI.U32 R40, R17, -0x7fe001, R2 ;  /* 0xff801fff11287827 */ /* 0x000fe200078e0002 */
[----:B------:R-:W-:Y:S01]  /*5abd0*/  ISETP.GE.AND P2, PT, R4, RZ, PT ;  /* 0x000000ff0400720c */ /* 0x000fe20003f46270 */
[----:B------:R-:W-:Y:S01]  /*5abe0*/  STL [R1+0x4e30], R38 ;  /* 0x004e302601007387 */ /* 0x000fe20000100800 */
[----:B------:R-:W-:Y:S01]  /*5abf0*/  SHF.R.S32.HI R2, RZ, 0x1f, R17 ;  /* 0x0000001fff027819 */ /* 0x000fe20000011411 */
[----:B------:R-:W-:-:S02]  /*5ac00*/  IMAD R11, R11, -0x7fe001, RZ ;  /* 0xff801fff0b0b7824 */ /* 0x000fc400078e02ff */
[----:B------:R-:W-:Y:S04]  /*5ac10*/  STL [R1+0x4e70], R24 ;  /* 0x004e701801007387 */ /* 0x000fe80000100800 */
[----:B------:R0:W-:Y:S01]  /*5ac20*/  STL [R1+0x4e34], R10 ;  /* 0x004e340a01007387 */ /* 0x0001e20000100800 */
[----:B------:R-:W-:-:S03]  /*5ac30*/  IMAD R2, R2, -0x7fe001, RZ ;  /* 0xff801fff02027824 */ /* 0x000fc600078e02ff */
[----:B------:R-:W2:Y:S04]  /*5ac40*/  LDL R59, [R1+0x4f04] ;  /* 0x004f0400013b7983 */ /* 0x000ea80000100800 */
[----:B------:R-:W2:Y:S01]  /*5ac50*/  LDL R50, [R1+0x4f44] ;  /* 0x004f440001327983 */ /* 0x000ea20000100800 */
[----:B------:R-:W-:Y:S01]  /*5ac60*/  IADD3 R36, PT, PT, R36, -R15, R11 ;  /* 0x8000000f24247210 */ /* 0x000fe20007ffe00b */
[----:B------:R-:W-:Y:S01]  /*5ac70*/  @!P0 VIADD R22, R22, 0x7fe001 ;  /* 0x007fe00116168836 */ /* 0x000fe20000000000 */
[----:B0-----:R-:W-:Y:S01]  /*5ac80*/  IADD3 R10, PT, PT, R9, -R52, RZ ;  /* 0x80000034090a7210 */ /* 0x001fe20007ffe0ff */
[----:B------:R-:W-:Y:S01]  /*5ac90*/  @!P1 VIADD R0, R0, 0x7fe001 ;  /* 0x007fe00100009836 */ /* 0x000fe20000000000 */
[----:B------:R-:W-:Y:S01]  /*5aca0*/  IADD3 R24, PT, PT, R40, -R17, R2 ;  /* 0x8000001128187210 */ /* 0x000fe20007ffe002 */
[----:B------:R-:W-:Y:S01]  /*5acb0*/  @!P2 VIADD R4, R4, 0x7fe001 ;  /* 0x007fe0010404a836 */ /* 0x000fe20000000000 */
[----:B------:R-:W-:Y:S01]  /*5acc0*/  ISETP.GE.AND P0, PT, R10, RZ, PT ;  /* 0x000000ff0a00720c */ /* 0x000fe20003f06270 */
[----:B------:R-:W-:Y:S01]  /*5acd0*/  STL [R1+0x4e74], R36 ;  /* 0x004e742401007387 */ /* 0x000fe20000100800 */
[----:B------:R-:W-:-:S03]  /*5ace0*/  IMAD.IADD R2, R5, 0x1, -R8 ;  /* 0x0000000105027824 */ /* 0x000fc600078e0a08 */
[----:B------:R0:W-:Y:S01]  /*5acf0*/  STL [R1+0x4e38], R22 ;  /* 0x004e381601007387 */ /* 0x0001e20000100800 */
[----:B------:R-:W-:-:S03]  /*5ad00*/  IMAD.WIDE R38, R4, UR5, RZ ;  /* 0x0000000504267c25 */ /* 0x000fc6000f8e02ff */
[----:B------:R-:W-:Y:S04]  /*5ad10*/  STL [R1+0x4e78], R24 ;  /* 0x004e781801007387 */ /* 0x000fe80000100800 */
[----:B------:R1:W-:Y:S04]  /*5ad20*/  STL [R1+0x4e3c], R0 ;  /* 0x004e3c0001007387 */ /* 0x0003e80000100800 */
[----:B------:R-:W2:Y:S04]  /*5ad30*/  LDL R15, [R1+0x4f08] ;  /* 0x004f0800010f7983 */ /* 0x000ea80000100800 */
[----:B------:R-:W2:Y:S01]  /*5ad40*/  LDL R62, [R1+0x4f48] ;  /* 0x004f4800013e7983 */ /* 0x000ea20000100800 */
[----:B------:R-:W3:Y:S01]  /*5ad50*/  LDCU UR4, c[0x3][UR6+-0xdc] ;  /* 0x00ffe480060477ac */ /* 0x000ee20008000800 */
[----:B------:R-:W-:Y:S01]  /*5ad60*/  IMAD R11, R38, 0x3802001, RZ ;  /* 0x03802001260b7824 */ /* 0x000fe200078e02ff */
[----:B------:R-:W-:Y:S01]  /*5ad70*/  ISETP.GE.AND P2, PT, R2, RZ, PT ;  /* 0x000000ff0200720c */ /* 0x000fe20003f46270 */
[----:B------:R-:W-:Y:S01]  /*5ad80*/  IMAD.IADD R4, R9, 0x1, R52 ;  /* 0x0000000109047824 */ /* 0x000fe200078e0234 */
[----:B------:R-:W-:-:S02]  /*5ad90*/  IADD3 R8, PT, PT, R5, R8, RZ ;  /* 0x0000000805087210 */ /* 0x000fc40007ffe0ff */
[----:B------:R-:W-:Y:S02]  /*5ada0*/  SHF.R.S32.HI R3, RZ, 0x1f, R11 ;  /* 0x0000001fff037819 */ /* 0x000fe4000001140b */
[----:B------:R-:W-:Y:S02]  /*5adb0*/  @!P0 IADD3 R10, PT, PT, R10, 0x7fe001, RZ ;  /* 0x007fe0010a0a8810 */ /* 0x000fe40007ffe0ff */
[----:B------:R-:W-:Y:S02]  /*5adc0*/  ISETP.GT.AND P0, PT, R8, 0x7fe000, PT ;  /* 0x007fe0000800780c */ /* 0x000fe40003f04270 */
[----:B------:R-:W-:Y:S01]  /*5add0*/  ISETP.GT.AND P1, PT, R4, 0x7fe000, PT ;  /* 0x007fe0000400780c */ /* 0x000fe20003f24270 */
[----:B------:R-:W-:-:S04]  /*5ade0*/  IMAD.HI.U32 R38, R11, -0x7fe001, R38 ;  /* 0xff801fff0b267827 */ /* 0x000fc800078e0026 */
[----:B------:R-:W-:Y:S02]  /*5adf0*/  IMAD R3, R3, -0x7fe001, RZ ;  /* 0xff801fff03037824 */ /* 0x000fe400078e02ff */
[----:B------:R-:W-:-:S03]  /*5ae00*/  @!P2 VIADD R2, R2, 0x7fe001 ;  /* 0x007fe0010202a836 */ /* 0x000fc60000000000 */
[----:B------:R-:W-:Y:S01]  /*5ae10*/  IADD3 R38, PT, PT, R38, -R11, R3 ;  /* 0x8000000b26267210 */ /* 0x000fe20007ffe003 */
[----:B---3--:R-:W-:Y:S01]  /*5ae20*/  IMAD.WIDE R2, R2, UR4, RZ ;  /* 0x0000000402027c25 */ /* 0x008fe2000f8e02ff */
[----:B------:R-:W-:-:S03]  /*5ae30*/  @P0 IADD3 R8, PT, PT, R8, -0x7fe001, RZ ;  /* 0xff801fff08080810 */ /* 0x000fc60007ffe0ff */
[----:B------:R-:W-:Y:S01]  /*5ae40*/  IMAD.WIDE R10, R10, UR4, RZ ;  /* 0x000000040a0a7c25 */ /* 0x000fe2000f8e02ff */
[----:B------:R-:W-:Y:S03]  /*5ae50*/  STL [R1+0x4e7c], R38 ;  /* 0x004e7c2601007387 */ /* 0x000fe60000100800 */
[----:B------:R-:W-:Y:S01]  /*5ae60*/  @P1 VIADD R4, R4, 0xff801fff ;  /* 0xff801fff04041836 */ /* 0x000fe20000000000 */
[----:B------:R-:W3:Y:S01]  /*5ae70*/  LDL R17, [R1+0x4f0c] ;  /* 0x004f0c0001117983 */ /* 0x000ee20000100800 */
[----:B------:R-:W-:Y:S01]  /*5ae80*/  IMAD.IADD R5, R12, 0x1, -R43 ;  /* 0x000000010c057824 */ /* 0x000fe200078e0a2b */
[----:B------:R-:W-:Y:S01]  /*5ae90*/  ISETP.GE.AND P0, PT, R8, RZ, PT ;  /* 0x000000ff0800720c */ /* 0x000fe20003f06270 */
[----:B------:R-:W-:Y:S01]  /*5aea0*/  IMAD R23, R2, 0x3802001, RZ ;  /* 0x0380200102177824 */ /* 0x000fe200078e02ff */
[----:B------:R-:W3:Y:S01]  /*5aeb0*/  LDL R52, [R1+0x4f4c] ;  /* 0x004f4c0001347983 */ /* 0x000ee20000100800 */
[----:B------:R-:W-:Y:S01]  /*5aec0*/  IMAD R37, R10, 0x3802001, RZ ;  /* 0x038020010a257824 */ /* 0x000fe200078e02ff */
[----:B------:R-:W-:-:S02]  /*5aed0*/  ISETP.GE.AND P1, PT, R4, RZ, PT ;  /* 0x000000ff0400720c */ /* 0x000fc40003f26270 */
[----:B------:R-:W-:Y:S01]  /*5aee0*/  ISETP.GE.AND P3, PT, R5, RZ, PT ;  /* 0x000000ff0500720c */ /* 0x000fe20003f66270 */
[----:B0-----:R-:W3:Y:S01]  /*5aef0*/  LDL R22, [R1+0x4f10] ;  /* 0x004f100001167983 */ /* 0x001ee20000100800 */
[----:B------:R-:W-:-:S03]  /*5af00*/  SHF.R.S32.HI R9, RZ, 0x1f, R23 ;  /* 0x0000001fff097819 */ /* 0x000fc60000011417 */
[----:B------:R-:W3:Y:S01]  /*5af10*/  LDL R61, [R1+0x4f50] ;  /* 0x004f5000013d7983 */ /* 0x000ee20000100800 */
[----:B-1----:R-:W-:Y:S01]  /*5af20*/  SHF.R.S32.HI R0, RZ, 0x1f, R37 ;  /* 0x0000001fff007819 */ /* 0x002fe20000011425 */
[----:B------:R-:W-:-:S04]  /*5af30*/  IMAD.HI.U32 R24, R23, -0x7fe001, R2 ;  /* 0xff801fff17187827 */ /* 0x000fc800078e0002 */
[----:B------:R-:W-:Y:S02]  /*5af40*/  IMAD R9, R9, -0x7fe001, RZ ;  /* 0xff801fff09097824 */ /* 0x000fe400078e02ff */
[----:B------:R-:W-:Y:S01]  /*5af50*/  IMAD.HI.U32 R10, R37, -0x7fe001, R10 ;  /* 0xff801fff250a7827 */ /* 0x000fe200078e000a */
[----:B------:R-:W-:-:S03]  /*5af60*/  @!P0 IADD3 R8, PT, PT, R8, 0x7fe001, RZ ;  /* 0x007fe00108088810 */ /* 0x000fc60007ffe0ff */
[----:B------:R-:W-:Y:S01]  /*5af70*/  IMAD R0, R0, -0x7fe001, RZ ;  /* 0xff801fff00007824 */ /* 0x000fe200078e02ff */
[----:B------:R-:W-:Y:S01]  /*5af80*/  IADD3 R24, PT, PT, R24, -R23, R9 ;  /* 0x8000001718187210 */ /* 0x000fe20007ffe009 */
[----:B------:R-:W-:Y:S02]  /*5af90*/  IMAD.IADD R12, R12, 0x1, R43 ;  /* 0x000000010c0c7824 */ /* 0x000fe400078e022b */
[----:B------:R-:W-:Y:S01]  /*5afa0*/  @!P1 VIADD R4, R4, 0x7fe001 ;  /* 0x007fe00104049836 */ /* 0x000fe20000000000 */
[----:B------:R-:W-:Y:S01]  /*5afb0*/  IADD3 R10, PT, PT, R10, -R37, R0 ;  /* 0x800000250a0a7210 */ /* 0x000fe20007ffe000 */
[----:B------:R-:W-:Y:S01]  /*5afc0*/  @!P3 VIADD R5, R5, 0x7fe001 ;  /* 0x007fe0010505b836 */ /* 0x000fe20000000000 */
[----:B------:R-:W-:Y:S01]  /*5afd0*/  STL [R1+0x4e80], R8 ;  /* 0x004e800801007387 */ /* 0x000fe20000100800 */
[----:B------:R-:W-:Y:S01]  /*5afe0*/  ISETP.GT.AND P2, PT, R12, 0x7fe000, PT ;  /* 0x007fe0000c00780c */ /* 0x000fe20003f44270 */
[----:B------:R-:W-:Y:S02]  /*5aff0*/  IMAD.IADD R0, R13, 0x1, R54 ;  /* 0x000000010d007824 */ /* 0x000fe400078e0236 */
[----:B------:R-:W-:Y:S01]  /*5b000*/  STL [R1+0x4ec0], R24 ;  /* 0x004ec01801007387 */ /* 0x000fe20000100800 */
[----:B------:R-:W-:Y:S01]  /*5b010*/  IMAD.WIDE R2, R5, UR4, RZ ;  /* 0x0000000405027c25 */ /* 0x000fe2000f8e02ff */
[----:B------:R-:W-:-:S02]  /*5b020*/  IADD3 R5, PT, PT, R13, -R54, RZ ;  /* 0x800000360d057210 */ /* 0x000fc40007ffe0ff */
[----:B------:R0:W-:Y:S04]  /*5b030*/  STL [R1+0x4e84], R4 ;  /* 0x004e840401007387 */ /* 0x0001e80000100800 */
[----:B------:R1:W-:Y:S04]  /*5b040*/  STL [R1+0x4ec4], R10 ;  /* 0x004ec40a01007387 */ /* 0x0003e80000100800 */
[----:B------:R-:W3:Y:S04]  /*5b050*/  LDL R23, [R1+0x4f14] ;  /* 0x004f140001177983 */ /* 0x000ee80000100800 */
[----:B------:R-:W3:Y:S01]  /*5b060*/  LDL R54, [R1+0x4f54] ;  /* 0x004f540001367983 */ /* 0x000ee20000100800 */
[----:B------:R-:W-:Y:S01]  /*5b070*/  ISETP.GE.AND P3, PT, R5, RZ, PT ;  /* 0x000000ff0500720c */ /* 0x000fe20003f66270 */
[----:B------:R-:W-:Y:S01]  /*5b080*/  @P2 VIADD R12, R12, 0xff801fff ;  /* 0xff801fff0c0c2836 */ /* 0x000fe20000000000 */
[----:B------:R-:W-:Y:S01]  /*5b090*/  ISETP.GT.AND P0, PT, R0, 0x7fe000, PT ;  /* 0x007fe0000000780c */ /* 0x000fe20003f04270 */
[----:B------:R-:W-:Y:S01]  /*5b0a0*/  IMAD R11, R2, 0x3802001, RZ ;  /* 0x03802001020b7824 */ /* 0x000fe200078e02ff */
[----:B------:R-:W-:-:S02]  /*5b0b0*/  IADD3 R9, PT, PT, R63, -R14, RZ ;  /* 0x8000000e3f097210 */ /* 0x000fc40007ffe0ff */
[----:B------:R-:W-:Y:S01]  /*5b0c0*/  ISETP.GE.AND P1, PT, R12, RZ, PT ;  /* 0x000000ff0c00720c */ /* 0x000fe20003f26270 */
[----:B------:R-:W-:Y:S01]  /*5b0d0*/  IMAD.HI.U32 R36, R11, -0x7fe001, R2 ;  /* 0xff801fff0b247827 */ /* 0x000fe200078e0002 */
[----:B------:R-:W-:Y:S02]  /*5b0e0*/  SHF.R.S32.HI R2, RZ, 0x1f, R11 ;  /* 0x0000001fff027819 */ /* 0x000fe4000001140b */
[----:B------:R-:W-:-:S03]  /*5b0f0*/  IADD3 R14, PT, PT, R63, R14, RZ ;  /* 0x0000000e3f0e7210 */ /* 0x000fc60007ffe0ff */
[----:B------:R-:W-:Y:S01]  /*5b100*/  @!P3 VIADD R5, R5, 0x7fe001 ;  /* 0x007fe0010505b836 */ /* 0x000fe20000000000 */
[----:B------:R-:W-:Y:S01]  /*5b110*/  ISETP.GE.AND P3, PT, R9, RZ, PT ;  /* 0x000000ff0900720c */ /* 0x000fe20003f66270 */
[----:B------:R-:W-:Y:S02]  /*5b120*/  IMAD R2, R2, -0x7fe001, RZ ;  /* 0xff801fff02027824 */ /* 0x000fe400078e02ff */
[----:B0-----:R-:W-:Y:S02]  /*5b130*/  IMAD.IADD R4, R16, 0x1, R51 ;  /* 0x0000000110047824 */ /* 0x001fe400078e0233 */
[----:B------:R-:W-:Y:S01]  /*5b140*/  @P0 VIADD R0, R0, 0xff801fff ;  /* 0xff801fff00000836 */ /* 0x000fe20000000000 */
[----:B------:R-:W-:Y:S01]  /*5b150*/  ISETP.GT.AND P0, PT, R14, 0x7fe000, PT ;  /* 0x007fe0000e00780c */ /* 0x000fe20003f04270 */
[----:B------:R-:W-:Y:S01]  /*5b160*/  @!P1 VIADD R12, R12, 0x7fe001 ;  /* 0x007fe0010c0c9836 */ /* 0x000fe20000000000 */
[----:B------:R-:W-:Y:S01]  /*5b170*/  IADD3 R36, PT, PT, R36, -R11, R2 ;  /* 0x8000000b24247210 */ /* 0x000fe20007ffe002 */
[----:B------:R-:W-:Y:S01]  /*5b180*/  IMAD.WIDE R2, R5, UR4, RZ ;  /* 0x0000000405027c25 */ /* 0x000fe2000f8e02ff */
[----:B------:R-:W-:-:S02]  /*5b190*/  ISETP.GT.AND P1, PT, R4, 0x7fe000, PT ;  /* 0x007fe0000400780c */ /* 0x000fc40003f24270 */
[----:B------:R-:W-:Y:S01]  /*5b1a0*/  ISETP.GE.AND P2, PT, R0, RZ, PT ;  /* 0x000000ff0000720c */ /* 0x000fe20003f46270 */
[----:B------:R-:W-:Y:S01]  /*5b1b0*/  IMAD R11, R2, 0x3802001, RZ ;  /* 0x03802001020b7824 */ /* 0x000fe200078e02ff */
[----:B------:R-:W-:Y:S01]  /*5b1c0*/  @!P3 IADD3 R9, PT, PT, R9, 0x7fe001, RZ ;  /* 0x007fe0010909b810 */ /* 0x000fe20007ffe0ff */
[----:B------:R-:W-:Y:S02]  /*5b1d0*/  STL [R1+0x4e88], R12 ;  /* 0x004e880c01007387 */ /* 0x000fe40000100800 */
[----:B-1----:R-:W-:Y:S01]  /*5b1e0*/  IMAD.HI.U32 R10, R11, -0x7fe001, R2 ;  /* 0xff801fff0b0a7827 */ /* 0x002fe200078e0002 */
[----:B------:R-:W-:Y:S01]  /*5b1f0*/  SHF.R.S32.HI R5, RZ, 0x1f, R11 ;  /* 0x0000001fff057819 */ /* 0x000fe2000001140b */
[----:B------:R0:W-:Y:S02]  /*5b200*/  STL [R1+0x4ec8], R36 ;  /* 0x004ec82401007387 */ /* 0x0001e40000100800 */
[----:B------:R-:W-:Y:S02]  /*5b210*/  IMAD.WIDE R2, R9, UR4, RZ ;  /* 0x0000000409027c25 */ /* 0x000fe4000f8e02ff */
[----:B------:R-:W3:Y:S02]  /*5b220*/  LDL R24, [R1+0x4f18] ;  /* 0x004f180001187983 */ /* 0x000ee40000100800 */
[----:B------:R-:W-:-:S02]  /*5b230*/  @P0 VIADD R14, R14, 0xff801fff ;  /* 0xff801fff0e0e0836 */ /* 0x000fc40000000000 */
[----:B------:R-:W-:Y:S01]  /*5b240*/  IMAD.IADD R16, R16, 0x1, -R51 ;  /* 0x0000000110107824 */ /* 0x000fe200078e0a33 */
[----:B------:R-:W-:Y:S01]  /*5b250*/  @P1 IADD3 R4, PT, PT, R4, -0x7fe001, RZ ;  /* 0xff801fff04041810 */ /* 0x000fe20007ffe0ff */
[----:B------:R-:W3:Y:S01]  /*5b260*/  LDL R51, [R1+0x4f58] ;  /* 0x004f580001337983 */ /* 0x000ee20000100800 */
[----:B------:R-:W-:Y:S01]  /*5b270*/  IMAD R9, R2, 0x3802001, RZ ;  /* 0x0380200102097824 */ /* 0x000fe200078e02ff */
[----:B------:R-:W-:Y:S01]  /*5b280*/  ISETP.GE.AND P0, PT, R14, RZ, PT ;  /* 0x000000ff0e00720c */ /* 0x000fe20003f06270 */
        /* <DEDUP_REMOVED lines=9> */
[----:B----4-:R-:W-:Y:S02]  /*5b320*/  IMAD.IADD R5, R18, 0x1, -R53 ;  /* 0x0000000112057824 */ /* 0x010fe400078e0a35 */
[----:B------:R-:W-:Y:S01]  /*5b330*/  @!P0 VIADD R14, R14, 0x7fe001 ;  /* 0x007fe0010e0e8836 */ /* 0x000fe20000000000 */
[----:B0-----:R-:W4:Y:S01]  /*5b340*/  LDL R36, [R1+0x4f1c] ;  /* 0x004f1c0001247983 */ /* 0x001f220000100800 */
[----:B-1----:R-:W-:-:S03]  /*5b350*/  IMAD.HI.U32 R0, R9, -0x7fe001, R2 ;  /* 0xff801fff09007827 */ /* 0x002fc600078e0002 */
[----:B------:R-:W4:Y:S01]  /*5b360*/  LDL R57, [R1+0x4f5c] ;  /* 0x004f5c0001397983 */ /* 0x000f220000100800 */
[----:B------:R-:W-:Y:S01]  /*5b370*/  @!P1 VIADD R4, R4, 0x7fe001 ;  /* 0x007fe00104049836 */ /* 0x000fe20000000000 */
[----:B-----5:R-:W-:Y:S01]  /*5b380*/  IADD3 R10, PT, PT, R0, -R9, R8 ;  /* 0x80000009000a7210 */ /* 0x020fe20007ffe008 */
[----:B------:R-:W-:Y:S01]  /*5b390*/  @!P2 VIADD R16, R16, 0x7fe001 ;  /* 0x007fe0011010a836 */ /* 0x000fe20000000000 */
[----:B------:R-:W-:Y:S01]  /*5b3a0*/  ISETP.GE.AND P2, PT, R5, RZ, PT ;  /* 0x000000ff0500720c */ /* 0x000fe20003f46270 */
[----:B------:R-:W-:Y:S01]  /*5b3b0*/  STL [R1+0x4e90], R14 ;  /* 0x004e900e01007387 */ /* 0x000fe20000100800 */
[----:B------:R-:W-:-:S03]  /*5b3c0*/  IADD3 R18, PT, PT, R18, R53, RZ ;  /* 0x0000003512127210 */ /* 0x000fc60007ffe0ff */
[----:B------:R0:W-:Y:S04]  /*5b3d0*/  STL [R1+0x4ed0], R10 ;  /* 0x004ed00a01007387 */ /* 0x0001e80000100800 */
[----:B------:R1:W-:Y:S01]  /*5b3e0*/  STL [R1+0x4e94], R4 ;  /* 0x004e940401007387 */ /* 0x0003e20000100800 */
[----:B------:R-:W-:-:S03]  /*5b3f0*/  ISETP.GT.AND P0, PT, R18, 0x7fe000, PT ;  /* 0x007fe0001200780c */ /* 0x000fc60003f04270 */
[----:B------:R-:W5:Y:S04]  /*5b400*/  LDL R37, [R1+0x4f20] ;  /* 0x004f200001257983 */ /* 0x000f680000100800 */
[----:B------:R-:W5:Y:S01]  /*5b410*/  LDL R38, [R1+0x4f60] ;  /* 0x004f600001267983 */ /* 0x000f620000100800 */
[----:B------:R-:W-:Y:S01]  /*5b420*/  IMAD.WIDE R2, R16, UR4, RZ ;  /* 0x0000000410027c25 */ /* 0x000fe2000f8e02ff */
[----:B------:R-:W-:Y:S02]  /*5b430*/  @!P2 IADD3 R5, PT, PT, R5, 0x7fe001, RZ ;  /* 0x007fe0010505a810 */ /* 0x000fe40007ffe0ff */
[----:B------:R-:W5:Y:S01]  /*5b440*/  LDL R63, [R1+0x4f64] ;  /* 0x004f6400013f7983 */ /* 0x000f620000100800 */
[----:B------:R-:W-:Y:S02]  /*5b450*/  IMAD R13, R2, 0x3802001, RZ ;  /* 0x03802001020d7824 */ /* 0x000fe400078e02ff */
[----:B------:R-:W-:-:S02]  /*5b460*/  IMAD.IADD R0, R19, 0x1, R48 ;  /* 0x0000000113007824 */ /* 0x000fc400078e0230 */
[----:B------:R-:W-:Y:S01]  /*5b470*/  IMAD.IADD R19, R19, 0x1, -R48 ;  /* 0x0000000113137824 */ /* 0x000fe200078e0a30 */
[----:B------:R-:W-:Y:S01]  /*5b480*/  @P0 IADD3 R18, PT, PT, R18, -0x7fe001, RZ ;  /* 0xff801fff12120810 */ /* 0x000fe20007ffe0ff */
[----:B------:R-:W-:-:S04]  /*5b490*/  IMAD.WIDE R8, R5, UR4, RZ ;  /* 0x0000000405087c25 */ /* 0x000fc8000f8e02ff */
[----:B------:R-:W-:Y:S01]  /*5b4a0*/  IMAD.HI.U32 R11, R13, -0x7fe001, R2 ;  /* 0xff801fff0d0b7827 */ /* 0x000fe200078e0002 */
[----:B------:R-:W-:Y:S01]  /*5b4b0*/  SHF.R.S32.HI R3, RZ, 0x1f, R13 ;  /* 0x0000001fff037819 */ /* 0x000fe2000001140d */
[----:B------:R-:W5:Y:S01]  /*5b4c0*/  LDL R2, [R1+0x4f24] ;  /* 0x004f240001027983 */ /* 0x000f620000100800 */
[----:B------:R-:W-:Y:S01]  /*5b4d0*/  ISETP.GE.AND P3, PT, R19, RZ, PT ;  /* 0x000000ff1300720c */ /* 0x000fe20003f66270 */
[----:B------:R-:W-:Y:S01]  /*5b4e0*/  IMAD R5, R8, 0x3802001, RZ ;  /* 0x0380200108057824 */ /* 0x000fe200078e02ff */
[----:B------:R-:W-:Y:S01]  /*5b4f0*/  ISETP.GE.AND P2, PT, R18, RZ, PT ;  /* 0x000000ff1200720c */ /* 0x000fe20003f46270 */
[----:B0-----:R-:W-:Y:S01]  /*5b500*/  IMAD.IADD R10, R20, 0x1, R21 ;  /* 0x00000001140a7824 */ /* 0x001fe200078e0215 */
[----:B------:R-:W-:Y:S01]  /*5b510*/  ISETP.GT.AND P0, PT, R0, 0x7fe000, PT ;  /* 0x007fe0000000780c */ /* 0x000fe20003f04270 */
[----:B------:R-:W-:Y:S01]  /*5b520*/  IMAD R14, R3, -0x7fe001, RZ ;  /* 0xff801fff030e7824 */ /* 0x000fe200078e02ff */
[----:B------:R-:W-:Y:S02]  /*5b530*/  SHF.R.S32.HI R3, RZ, 0x1f, R5 ;  /* 0x0000001fff037819 */ /* 0x000fe40000011405 */
[----:B------:R-:W-:Y:S01]  /*5b540*/  ISETP.GT.AND P1, PT, R10, 0x7fe000, PT ;  /* 0x007fe0000a00780c */ /* 0x000fe20003f24270 */
[----:B------:R-:W-:Y:S01]  /*5b550*/  IMAD.HI.U32 R12, R5, -0x7fe001, R8 ;  /* 0xff801fff050c7827 */ /* 0x000fe200078e0008 */
[----:B------:R-:W-:-:S03]  /*5b560*/  IADD3 R14, PT, PT, R11, -R13, R14 ;  /* 0x8000000d0b0e7210 */ /* 0x000fc60007ffe00e */
[----:B------:R-:W-:Y:S01]  /*5b570*/  IMAD R3, R3, -0x7fe001, RZ ;  /* 0xff801fff03037824 */ /* 0x000fe200078e02ff */
[----:B------:R-:W-:Y:S01]  /*5b580*/  @!P3 IADD3 R19, PT, PT, R19, 0x7fe001, RZ ;  /* 0x007fe0011313b810 */ /* 0x000fe20007ffe0ff */
[----:B------:R-:W-:-:S03]  /*5b590*/  @!P2 VIADD R18, R18, 0x7fe001 ;  /* 0x007fe0011212a836 */ /* 0x000fc60000000000 */
[----:B------:R-:W-:Y:S01]  /*5b5a0*/  IADD3 R12, PT, PT, R12, -R5, R3 ;  /* 0x800000050c0c7210 */ /* 0x000fe20007ffe003 */
[----:B------:R0:W-:Y:S01]  /*5b5b0*/  STL [R1+0x4ed4], R14 ;  /* 0x004ed40e01007387 */ /* 0x0001e20000100800 */
[----:B-1----:R-:W-:Y:S01]  /*5b5c0*/  IMAD.WIDE R4, R19, UR4, RZ ;  /* 0x0000000413047c25 */ /* 0x002fe2000f8e02ff */
[----:B------:R-:W-:Y:S02]  /*5b5d0*/  @P1 IADD3 R10, PT, PT, R10, -0x7fe001, RZ ;  /* 0xff801fff0a0a1810 */ /* 0x000fe40007ffe0ff */
[----:B------:R-:W-:Y:S01]  /*5b5e0*/  STL [R1+0x4e98], R18 ;  /* 0x004e981201007387 */ /* 0x000fe20000100800 */
[----:B------:R-:W-:-:S03]  /*5b5f0*/  @P0 VIADD R0, R0, 0xff801fff ;  /* 0xff801fff00000836 */ /* 0x000fc60000000000 */
[----:B------:R1:W-:Y:S01]  /*5b600*/  STL [R1+0x4ed8], R12 ;  /* 0x004ed80c01007387 */ /* 0x0003e20000100800 */
[----:B------:R-:W-:Y:S01]  /*5b610*/  IMAD.IADD R20, R20, 0x1, -R21 ;  /* 0x0000000114147824 */ /* 0x000fe200078e0a15 */
[----:B------:R-:W-:Y:S01]  /*5b620*/  ISETP.GE.AND P0, PT, R0, RZ, PT ;  /* 0x000000ff0000720c */ /* 0x000fe20003f06270 */
[----:B------:R-:W-:Y:S01]  /*5b630*/  IMAD R9, R4, 0x3802001, RZ ;  /* 0x0380200104097824 */ /* 0x000fe200078e02ff */
[----:B------:R-:W5:Y:S04]  /*5b640*/  LDL R39, [R1+0x4f28] ;  /* 0x004f280001277983 */ /* 0x000f680000100800 */
[----:B------:R-:W5:Y:S01]  /*5b650*/  LDL R64, [R1+0x4f68] ;  /* 0x004f680001407983 */ /* 0x000f620000100800 */
[----:B------:R-:W-:Y:S02]  /*5b660*/  ISETP.GE.AND P1, PT, R10, RZ, PT ;  /* 0x000000ff0a00720c */ /* 0x000fe40003f26270 */
[----:B------:R-:W-:-:S02]  /*5b670*/  ISETP.GE.AND P2, PT, R20, RZ, PT ;  /* 0x000000ff1400720c */ /* 0x000fc40003f46270 */
[----:B------:R-:W-:Y:S01]  /*5b680*/  SHF.R.S32.HI R8, RZ, 0x1f, R9 ;  /* 0x0000001fff087819 */ /* 0x000fe20000011409 */
[----:B0-----:R-:W-:-:S04]  /*5b690*/  IMAD.HI.U32 R14, R9, -0x7fe001, R4 ;  /* 0xff801fff090e7827 */ /* 0x001fc800078e0004 */
[----:B------:R-:W-:Y:S02]  /*5b6a0*/  IMAD R8, R8, -0x7fe001, RZ ;  /* 0xff801fff08087824 */ /* 0x000fe400078e02ff */
[C---:B------:R-:W-:Y:S02]  /*5b6b0*/  IMAD.IADD R3, R25.reuse, 0x1, -R56 ;  /* 0x0000000119037824 */ /* 0x040fe400078e0a38 */
[----:B------:R-:W-:Y:S01]  /*5b6c0*/  @!P0 VIADD R0, R0, 0x7fe001 ;  /* 0x007fe00100008836 */ /* 0x000fe20000000000 */
[----:B-1----:R-:W-:Y:S01]  /*5b6d0*/  IADD3 R12, PT, PT, R14, -R9, R8 ;  /* 0x800000090e0c7210 */ /* 0x002fe20007ffe008 */
[----:B------:R-:W-:Y:S01]  /*5b6e0*/  @!P1 VIADD R10, R10, 0x7fe001 ;  /* 0x007fe0010a0a9836 */ /* 0x000fe20000000000 */
[----:B------:R-:W-:Y:S01]  /*5b6f0*/  IADD3 R4, PT, PT, R25, R56, RZ ;  /* 0x0000003819047210 */ /* 0x000fe20007ffe0ff */
[----:B------:R-:W-:Y:S01]  /*5b700*/  @!P2 VIADD R20, R20, 0x7fe001 ;  /* 0x007fe0011414a836 */ /* 0x000fe20000000000 */
[----:B------:R-:W-:Y:S01]  /*5b710*/  ISETP.GE.AND P2, PT, R3, RZ, PT ;  /* 0x000000ff0300720c */ /* 0x000fe20003f46270 */
[----:B------:R0:W-:Y:S01]  /*5b720*/  STL [R1+0x4e9c], R0 ;  /* 0x004e9c0001007387 */ /* 0x0001e20000100800 */
[----:B------:R-:W-:-:S03]  /*5b730*/  ISETP.GT.AND P0, PT, R4, 0x7fe000, PT ;  /* 0x007fe0000400780c */ /* 0x000fc60003f04270 */
[----:B------:R-:W-:Y:S01]  /*5b740*/  STL [R1+0x4edc], R12 ;  /* 0x004edc0c01007387 */ /* 0x000fe20000100800 */
[----:B------:R-:W-:-:S03]  /*5b750*/  IADD3 R5, PT, PT, R26, -R55, RZ ;  /* 0x800000371a057210 */ /* 0x000fc60007ffe0ff */
[----:B------:R1:W-:Y:S04]  /*5b760*/  STL [R1+0x4ea0], R10 ;  /* 0x004ea00a01007387 */ /* 0x0003e80000100800 */
[----:B------:R-:W5:Y:S04]  /*5b770*/  LDL R40, [R1+0x4f2c] ;  /* 0x004f2c0001287983 */ /* 0x000f680000100800 */
[----:B------:R-:W5:Y:S01]  /*5b780*/  LDL R53, [R1+0x4f6c] ;  /* 0x004f6c0001357983 */ /* 0x000f620000100800 */
[----:B------:R-:W-:Y:S01]  /*5b790*/  ISETP.GE.AND P1, PT, R5, RZ, PT ;  /* 0x000000ff0500720c */ /* 0x000fe20003f26270 */
[----:B------:R-:W-:Y:S01]  /*5b7a0*/  IMAD.WIDE R20, R20, UR4, RZ ;  /* 0x0000000414147c25 */ /* 0x000fe2000f8e02ff */
[----:B------:R-:W-:Y:S01]  /*5b7b0*/  @P0 IADD3 R4, PT, PT, R4, -0x7fe001, RZ ;  /* 0xff801fff04040810 */ /* 0x000fe20007ffe0ff */
[----:B------:R-:W5:Y:S02]  /*5b7c0*/  LDL R41, [R1+0x4f30] ;  /* 0x004f300001297983 */ /* 0x000f640000100800 */
[----:B------:R-:W-:-:S02]  /*5b7d0*/  IMAD.IADD R26, R26, 0x1, R55 ;  /* 0x000000011a1a7824 */ /* 0x000fc400078e0237 */
[----:B------:R-:W-:Y:S01]  /*5b7e0*/  @!P2 VIADD R3, R3, 0x7fe001 ;  /* 0x007fe0010303a836 */ /* 0x000fe20000000000 */
[----:B------:R-:W5:Y:S01]  /*5b7f0*/  LDL R42, [R1+0x4f70] ;  /* 0x004f7000012a7983 */ /* 0x000f620000100800 */
[----:B------:R-:W-:Y:S01]  /*5b800*/  IMAD R19, R20, 0x3802001, RZ ;  /* 0x0380200114137824 */ /* 0x000fe200078e02ff */
[----:B------:R-:W-:Y:S01]  /*5b810*/  ISETP.GT.AND P0, PT, R26, 0x7fe000, PT ;  /* 0x007fe0001a00780c */ /* 0x000fe20003f04270 */
[----:B------:R-:W-:Y:S01]  /*5b820*/  IMAD.WIDE R8, R3, UR4, RZ ;  /* 0x0000000403087c25 */ /* 0x000fe2000f8e02ff */
[----:B------:R-:W-:Y:S02]  /*5b830*/  ISETP.GE.AND P2, PT, R4, RZ, PT ;  /* 0x000000ff0400720c */ /* 0x000fe40003f46270 */
[----:B------:R-:W-:Y:S01]  /*5b840*/  SHF.R.S32.HI R11, RZ, 0x1f, R19 ;  /* 0x0000001fff0b7819 */ /* 0x000fe20000011413 */
[----:B------:R-:W-:Y:S01]  /*5b850*/  IMAD R13, R8, 0x3802001, RZ ;  /* 0x03802001080d7824 */ /* 0x000fe200078e02ff */
[----:B------:R-:W-:Y:S01]  /*5b860*/  @!P1 IADD3 R5, PT, PT, R5, 0x7fe001, RZ ;  /* 0x007fe00105059810 */ /* 0x000fe20007ffe0ff */
[----:B0-----:R-:W-:-:S02]  /*5b870*/  IMAD.IADD R0, R65, 0x1, -R58 ;  /* 0x0000000141007824 */ /* 0x001fc400078e0a3a */
[----:B-1----:R-:W-:Y:S02]  /*5b880*/  IMAD.IADD R10, R65, 0x1, R58 ;  /* 0x00000001410a7824 */ /* 0x002fe400078e023a */
[----:B------:R-:W-:Y:S01]  /*5b890*/  IMAD.HI.U32 R20, R19, -0x7fe001, R20 ;  /* 0xff801fff13147827 */ /* 0x000fe200078e0014 */
[----:B------:R-:W-:-:S03]  /*5b8a0*/  ISETP.GE.AND P3, PT, R0, RZ, PT ;  /* 0x000000ff0000720c */ /* 0x000fc60003f66270 */
[----:B------:R-:W-:Y:S02]  /*5b8b0*/  IMAD R11, R11, -0x7fe001, RZ ;  /* 0xff801fff0b0b7824 */ /* 0x000fe400078e02ff */
[----:B------:R-:W-:Y:S01]  /*5b8c0*/  IMAD.HI.U32 R14, R13, -0x7fe001, R8 ;  /* 0xff801fff0d0e7827 */ /* 0x000fe200078e0008 */
[----:B------:R-:W-:-:S03]  /*5b8d0*/  ISETP.GT.AND P1, PT, R10, 0x7fe000, PT ;  /* 0x007fe0000a00780c */ /* 0x000fc60003f24270 */
[----:B------:R-:W-:Y:S01]  /*5b8e0*/  IMAD.WIDE R8, R5, UR4, RZ ;  /* 0x0000000405087c25 */ /* 0x000fe2000f8e02ff */
[----:B------:R-:W-:-:S03]  /*5b8f0*/  IADD3 R12, PT, PT, R20, -R19, R11 ;  /* 0x80000013140c7210 */ /* 0x000fc60007ffe00b */
[----:B------:R-:W-:Y:S02]  /*5b900*/  @P0 VIADD R26, R26, 0xff801fff ;  /* 0xff801fff1a1a0836 */ /* 0x000fe40000000000 */
[----:B------:R-:W-:Y:S01]  /*5b910*/  IMAD R11, R8, 0x3802001, RZ ;  /* 0x03802001080b7824 */ /* 0x000fe200078e02ff */
[----:B------:R-:W-:Y:S01]  /*5b920*/  SHF.R.S32.HI R3, RZ, 0x1f, R13 ;  /* 0x0000001fff037819 */ /* 0x000fe2000001140d */
[----:B------:R-:W-:Y:S01]  /*5b930*/  @!P2 VIADD R4, R4, 0x7fe001 ;  /* 0x007fe0010404a836 */ /* 0x000fe20000000000 */
[----:B------:R-:W-:Y:S01]  /*5b940*/  ISETP.GE.AND P2, PT, R26, RZ, PT ;  /* 0x000000ff1a00720c */ /* 0x000fe20003f46270 */
[----:B------:R-:W-:Y:S01]  /*5b950*/  IMAD.HI.U32 R16, R11, -0x7fe001, R8 ;  /* 0xff801fff0b107827 */ /* 0x000fe200078e0008 */
[C---:B------:R-:W-:Y:S01]  /*5b960*/  IADD3 R8, PT, PT, R27.reuse, R44, RZ ;  /* 0x0000002c1b087210 */ /* 0x040fe20007ffe0ff */
[----:B------:R-:W-:Y:S02]  /*5b970*/  STL [R1+0x4ee0], R12 ;  /* 0x004ee00c01007387 */ /* 0x000fe40000100800 */
[----:B------:R-:W-:-:S02]  /*5b980*/  IMAD.IADD R27, R27, 0x1, -R44 ;  /* 0x000000011b1b7824 */ /* 0x000fc400078e0a2c */
[----:B------:R-:W-:Y:S01]  /*5b990*/  IMAD R3, R3, -0x7fe001, RZ ;  /* 0xff801fff03037824 */ /* 0x000fe200078e02ff */
[----:B------:R0:W-:Y:S01]  /*5b9a0*/  STL [R1+0x4ea4], R4 ;  /* 0x004ea40401007387 */ /* 0x0001e20000100800 */
[----:B------:R-:W-:-:S03]  /*5b9b0*/  @!P3 VIADD R0, R0, 0x7fe001 ;  /* 0x007fe0010000b836 */ /* 0x000fc60000000000 */
[----:B------:R-:W5:Y:S01]  /*5b9c0*/  LDL R43, [R1+0x4f34] ;  /* 0x004f3400012b7983 */ /* 0x000f620000100800 */
[----:B------:R-:W-:-:S03]  /*5b9d0*/  ISETP.GT.AND P0, PT, R8, 0x7fe000, PT ;  /* 0x007fe0000800780c */ /* 0x000fc60003f04270 */
[----:B------:R-:W5:Y:S01]  /*5b9e0*/  LDL R56, [R1+0x4f74] ;  /* 0x004f740001387983 */ /* 0x000f620000100800 */
[----:B------:R-:W-:Y:S02]  /*5b9f0*/  @P1 IADD3 R10, PT, PT, R10, -0x7fe001, RZ ;  /* 0xff801fff0a0a1810 */ /* 0x000fe40007ffe0ff */
[----:B------:R-:W-:Y:S02]  /*5ba00*/  ISETP.GE.AND P3, PT, R27, RZ, PT ;  /* 0x000000ff1b00720c */ /* 0x000fe40003f66270 */
[----:B------:R-:W-:Y:S02]  /*5ba10*/  IADD3 R14, PT, PT, R14, -R13, R3 ;  /* 0x8000000d0e0e7210 */ /* 0x000fe40007ffe003 */
[----:B------:R-:W-:Y:S01]  /*5ba20*/  SHF.R.S32.HI R3, RZ, 0x1f, R11 ;  /* 0x0000001fff037819 */ /* 0x000fe2000001140b */
[----:B0-----:R-:W-:Y:S01]  /*5ba30*/  IMAD.WIDE R4, R0, UR4, RZ ;  /* 0x0000000400047c25 */ /* 0x001fe2000f8e02ff */
[----:B------:R-:W-:-:S03]  /*5ba40*/  ISETP.GE.AND P1, PT, R10, RZ, PT ;  /* 0x000000ff0a00720c */ /* 0x000fc60003f26270 */
[----:B------:R-:W-:Y:S02]  /*5ba50*/  @!P2 VIADD R26, R26, 0x7fe001 ;  /* 0x007fe0011a1aa836 */ /* 0x000fe40000000000 */
[----:B------:R-:W-:Y:S02]  /*5ba60*/  IMAD R12, R3, -0x7fe001, RZ ;  /* 0xff801fff030c7824 */ /* 0x000fe400078e02ff */
[----:B------:R-:W-:Y:S02]  /*5ba70*/  IMAD R9, R4, 0x3802001, RZ ;  /* 0x0380200104097824 */ /* 0x000fe400078e02ff */
[----:B------:R-:W-:Y:S01]  /*5ba80*/  IMAD.IADD R3, R45, 0x1, -R60 ;  /* 0x000000012d037824 */ /* 0x000fe200078e0a3c */
[----:B------:R0:W-:Y:S01]  /*5ba90*/  STL [R1+0x4ee4], R14 ;  /* 0x004ee40e01007387 */ /* 0x0001e20000100800 */
[----:B------:R-:W-:Y:S01]  /*5baa0*/  @!P3 IADD3 R27, PT, PT, R27, 0x7fe001, RZ ;  /* 0x007fe0011b1bb810 */ /* 0x000fe20007ffe0ff */
[----:B------:R-:W-:Y:S01]  /*5bab0*/  @P0 VIADD R8, R8, 0xff801fff ;  /* 0xff801fff08080836 */ /* 0x000fe20000000000 */
[----:B------:R-:W-:Y:S01]  /*5bac0*/  SHF.R.S32.HI R0, RZ, 0x1f, R9 ;  /* 0x0000001fff007819 */ /* 0x000fe20000011409 */
[----:B------:R-:W-:Y:S01]  /*5bad0*/  STL [R1+0x4ea8], R26 ;  /* 0x004ea81a01007387 */ /* 0x000fe20000100800 */
[----:B------:R-:W-:-:S03]  /*5bae0*/  ISETP.GE.AND P2, PT, R3, RZ, PT ;  /* 0x000000ff0300720c */ /* 0x000fc60003f46270 */
[----:B------:R-:W5:Y:S01]  /*5baf0*/  LDL R44, [R1+0x4f38] ;  /* 0x004f3800012c7983 */ /* 0x000f620000100800 */
[----:B------:R-:W-:-:S03]  /*5bb00*/  IADD3 R12, PT, PT, R16, -R11, R12 ;  /* 0x8000000b100c7210 */ /* 0x000fc60007ffe00c */
[----:B------:R-:W5:Y:S01]  /*5bb10*/  LDL R55, [R1+0x4f78] ;  /* 0x004f780001377983 */ /* 0x000f620000100800 */
[----:B------:R-:W-:-:S04]  /*5bb20*/  IMAD.HI.U32 R16, R9, -0x7fe001, R4 ;  /* 0xff801fff09107827 */ /* 0x000fc800078e0004 */
[----:B------:R-:W-:Y:S01]  /*5bb30*/  @!P1 VIADD R10, R10, 0x7fe001 ;  /* 0x007fe0010a0a9836 */ /* 0x000fe20000000000 */
[----:B------:R-:W-:Y:S01]  /*5bb40*/  ISETP.GE.AND P1, PT, R8, RZ, PT ;  /* 0x000000ff0800720c */ /* 0x000fe20003f26270 */
[----:B------:R-:W-:-:S04]  /*5bb50*/  IMAD.WIDE R4, R27, UR4, RZ ;  /* 0x000000041b047c25 */ /* 0x000fc8000f8e02ff */
[----:B------:R-:W-:Y:S02]  /*5bb60*/  IMAD R0, R0, -0x7fe001, RZ ;  /* 0xff801fff00007824 */ /* 0x000fe400078e02ff */
[----:B------:R-:W-:Y:S02]  /*5bb70*/  IMAD R11, R4, 0x3802001, RZ ;  /* 0x03802001040b7824 */ /* 0x000fe400078e02ff */
[--C-:B--2---:R-:W-:Y:S01]  /*5bb80*/  IMAD.IADD R18, R46, 0x1, R47.reuse ;  /* 0x000000012e127824 */ /* 0x104fe200078e022f */
[----:B0-----:R-:W-:Y:S01]  /*5bb90*/  IADD3 R14, PT, PT, R16, -R9, R0 ;  /* 0x80000009100e7210 */ /* 0x001fe20007ffe000 */
[----:B------:R-:W-:Y:S01]  /*5bba0*/  IMAD.IADD R46, R46, 0x1, -R47 ;  /* 0x000000012e2e7824 */ /* 0x000fe200078e0a2f */
[----:B------:R-:W-:Y:S01]  /*5bbb0*/  IADD3 R16, PT, PT, R45, R60, RZ ;  /* 0x0000003c2d107210 */ /* 0x000fe20007ffe0ff */
[----:B------:R-:W-:Y:S01]  /*5bbc0*/  @!P2 VIADD R3, R3, 0x7fe001 ;  /* 0x007fe0010303a836 */ /* 0x000fe20000000000 */
[----:B------:R-:W-:Y:S01]  /*5bbd0*/  SHF.R.S32.HI R9, RZ, 0x1f, R11 ;  /* 0x0000001fff097819 */ /* 0x000fe2000001140b */
[----:B------:R-:W-:Y:S01]  /*5bbe0*/  IMAD.HI.U32 R20, R11, -0x7fe001, R4 ;  /* 0xff801fff0b147827 */ /* 0x000fe200078e0004 */
[----:B------:R-:W-:Y:S01]  /*5bbf0*/  ISETP.GT.AND P0, PT, R16, 0x7fe000, PT ;  /* 0x007fe0001000780c */ /* 0x000fe20003f04270 */
[----:B------:R0:W-:Y:S01]  /*5bc00*/  STL [R1+0x4ee8], R12 ;  /* 0x004ee80c01007387 */ /* 0x0001e20000100800 */
[----:B------:R-:W-:Y:S01]  /*5bc10*/  ISETP.GE.AND P3, PT, R46, RZ, PT ;  /* 0x000000ff2e00720c */ /* 0x000fe20003f66270 */
[----:B------:R-:W-:Y:S01]  /*5bc20*/  IMAD.WIDE R4, R3, UR4, RZ ;  /* 0x0000000403047c25 */ /* 0x000fe2000f8e02ff */
[----:B------:R-:W-:-:S02]  /*5bc30*/  @!P1 IADD3 R8, PT, PT, R8, 0x7fe001, RZ ;  /* 0x007fe00108089810 */ /* 0x000fc40007ffe0ff */
[----:B------:R-:W-:Y:S01]  /*5bc40*/  ISETP.GT.AND P1, PT, R18, 0x7fe000, PT ;  /* 0x007fe0001200780c */ /* 0x000fe20003f24270 */
[----:B------:R-:W-:Y:S01]  /*5bc50*/  IMAD R13, R4, 0x3802001, RZ ;  /* 0x03802001040d7824 */ /* 0x000fe200078e02ff */
[----:B------:R1:W-:Y:S01]  /*5bc60*/  STL [R1+0x4eac], R10 ;  /* 0x004eac0a01007387 */ /* 0x0003e20000100800 */
[----:B0-----:R-:W-:-:S03]  /*5bc70*/  IMAD R12, R9, -0x7fe001, RZ ;  /* 0xff801fff090c7824 */ /* 0x001fc600078e02ff */
[----:B------:R-:W2:Y:S04]  /*5bc80*/  LDL R0, [R1+0x4f3c] ;  /* 0x004f3c0001007983 */ /* 0x000ea80000100800 */
[----:B------:R-:W2:Y:S01]  /*5bc90*/  LDL R3, [R1+0x4f7c] ;  /* 0x004f7c0001037983 */ /* 0x000ea20000100800 */
[----:B------:R-:W-:Y:S01]  /*5bca0*/  IADD3 R12, PT, PT, R20, -R11, R12 ;  /* 0x8000000b140c7210 */ /* 0x000fe20007ffe00c */
[----:B------:R-:W-:Y:S01]  /*5bcb0*/  IMAD.HI.U32 R20, R13, -0x7fe001, R4 ;  /* 0xff801fff0d147827 */ /* 0x000fe200078e0004 */
[----:B------:R-:W-:-:S03]  /*5bcc0*/  SHF.R.S32.HI R9, RZ, 0x1f, R13 ;  /* 0x0000001fff097819 */ /* 0x000fc6000001140d */
[----:B------:R-:W-:Y:S02]  /*5bcd0*/  IMAD.IADD R5, R66, 0x1, -R49 ;  /* 0x0000000142057824 */ /* 0x000fe400078e0a31 */
[----:B------:R-:W-:Y:S01]  /*5bce0*/  @P0 VIADD R16, R16, 0xff801fff ;  /* 0xff801fff10100836 */ /* 0x000fe20000000000 */
[----:B------:R0:W-:Y:S01]  /*5bcf0*/  STL [R1+0x4eec], R14 ;  /* 0x004eec0e01007387 */ /* 0x0001e20000100800 */
[----:B------:R-:W-:Y:S01]  /*5bd00*/  @!P3 VIADD R46, R46, 0x7fe001 ;  /* 0x007fe0012e2eb836 */ /* 0x000fe20000000000 */
[----:B------:R-:W-:Y:S01]  /*5bd10*/  ISETP.GE.AND P3, PT, R5, RZ, PT ;  /* 0x000000ff0500720c */ /* 0x000fe20003f66270 */
[----:B------:R-:W-:Y:S01]  /*5bd20*/  IMAD R4, R9, -0x7fe001, RZ ;  /* 0xff801fff09047824 */ /* 0x000fe200078e02ff */
[----:B------:R0:W-:Y:S01]  /*5bd30*/  STL [R1+0x4eb0], R8 ;  /* 0x004eb00801007387 */ /* 0x0001e20000100800 */
[----:B------:R-:W-:Y:S02]  /*5bd40*/  @P1 IADD3 R18, PT, PT, R18, -0x7fe001, RZ ;  /* 0xff801fff12121810 */ /* 0x000fe40007ffe0ff */
[----:B------:R-:W-:Y:S01]  /*5bd50*/  ISETP.GE.AND P1, PT, R16, RZ, PT ;  /* 0x000000ff1000720c */ /* 0x000fe20003f26270 */
[----:B------:R-:W2:Y:S01]  /*5bd60*/  LDL R9, [R1+0x4f80] ;  /* 0x004f800001097983 */ /* 0x000ea20000100800 */
[----:B------:R-:W-:-:S03]  /*5bd70*/  IMAD.WIDE R46, R46, UR4, RZ ;  /* 0x000000042e2e7c25 */ /* 0x000fc6000f8e02ff */
[----:B-1----:R-:W2:Y:S01]  /*5bd80*/  LDL R10, [R1+0x4fc0] ;  /* 0x004fc000010a7983 */ /* 0x002ea20000100800 */
[----:B------:R-:W-:Y:S01]  /*5bd90*/  IADD3 R20, PT, PT, R20, -R13, R4 ;  /* 0x8000000d14147210 */ /* 0x000fe20007ffe004 */
[----:B------:R-:W-:Y:S02]  /*5bda0*/  IMAD.IADD R4, R66, 0x1, R49 ;  /* 0x0000000142047824 */ /* 0x000fe400078e0231 */
[----:B------:R-:W-:Y:S01]  /*5bdb0*/  IMAD R21, R46, 0x3802001, RZ ;  /* 0x038020012e157824 */ /* 0x000fe200078e02ff */
[----:B0-----:R-:W2:Y:S01]  /*5bdc0*/  LDL R14, [R1+0x4f84] ;  /* 0x004f8400010e7983 */ /* 0x001ea20000100800 */
[-C--:B------:R-:W-:Y:S01]  /*5bdd0*/  IADD3 R11, PT, PT, R6, -R7.reuse, RZ ;  /* 0x80000007060b7210 */ /* 0x080fe20007ffe0ff */
[----:B------:R-:W-:Y:S02]  /*5bde0*/  @!P3 VIADD R5, R5, 0x7fe001 ;  /* 0x007fe0010505b836 */ /* 0x000fe40000000000 */
[----:B------:R-:W2:Y:S01]  /*5bdf0*/  LDL R45, [R1+0x4fc4] ;  /* 0x004fc400012d7983 */ /* 0x000ea20000100800 */
[----:B------:R-:W-:Y:S01]  /*5be00*/  ISETP.GT.AND P0, PT, R4, 0x7fe000, PT ;  /* 0x007fe0000400780c */ /* 0x000fe20003f04270 */
[----:B------:R-:W-:Y:S01]  /*5be10*/  @!P1 VIADD R16, R16, 0x7fe001 ;  /* 0x007fe00110109836 */ /* 0x000fe20000000000 */
[----:B------:R-:W-:Y:S01]  /*5be20*/  SHF.R.S32.HI R19, RZ, 0x1f, R21 ;  /* 0x0000001fff137819 */ /* 0x000fe20000011415 */
[----:B------:R-:W0:Y:S01]  /*5be30*/  LDCU UR5, c[0x3][UR6+-0xe0] ;  /* 0x00ffe400060577ac */ /* 0x000e220008000800 */
[----:B------:R-:W-:Y:S01]  /*5be40*/  IADD3 R8, PT, PT, R6, R7, RZ ;  /* 0x0000000706087210 */ /* 0x000fe20007ffe0ff */
[----:B------:R-:W-:Y:S01]  /*5be50*/  IMAD.WIDE R6, R5, UR4, RZ ;  /* 0x0000000405067c25 */ /* 0x000fe2000f8e02ff */
[----:B------:R-:W-:-:S02]  /*5be60*/  ISETP.GE.AND P2, PT, R18, RZ, PT ;  /* 0x000000ff1200720c */ /* 0x000fc40003f46270 */
[----:B------:R-:W-:Y:S01]  /*5be70*/  ISETP.GE.AND P4, PT, R11, RZ, PT ;  /* 0x000000ff0b00720c */ /* 0x000fe20003f86270 */
[----:B------:R-:W-:Y:S01]  /*5be80*/  STL [R1+0x4ef0], R12 ;  /* 0x004ef00c01007387 */ /* 0x000fe20000100800 */
[----:B------:R-:W-:-:S03]  /*5be90*/  IMAD.HI.U32 R46, R21, -0x7fe001, R46 ;  /* 0xff801fff152e7827 */ /* 0x000fc600078e002e */
[----:B------:R1:W-:Y:S01]  /*5bea0*/  STL [R1+0x4eb4], R16 ;  /* 0x004eb41001007387 */ /* 0x0003e20000100800 */
[----:B------:R-:W-:-:S03]  /*5beb0*/  IMAD R19, R19, -0x7fe001, RZ ;  /* 0xff801fff13137824 */ /* 0x000fc600078e02ff */
[----:B------:R3:W-:Y:S01]  /*5bec0*/  STL [R1+0x4ef4], R20 ;  /* 0x004ef41401007387 */ /* 0x0007e20000100800 */
[----:B------:R-:W-:Y:S02]  /*5bed0*/  @P0 VIADD R4, R4, 0xff801fff ;  /* 0xff801fff04040836 */ /* 0x000fe40000000000 */
[----:B-1----:R-:W-:Y:S01]  /*5bee0*/  IMAD R16, R6, 0x3802001, RZ ;  /* 0x0380200106107824 */ /* 0x002fe200078e02ff */
[----:B------:R-:W-:Y:S02]  /*5bef0*/  ISETP.GT.AND P0, PT, R8, 0x7fe000, PT ;  /* 0x007fe0000800780c */ /* 0x000fe40003f04270 */
[----:B---3--:R-:W-:Y:S01]  /*5bf00*/  IADD3 R20, PT, PT, R46, -R21, R19 ;  /* 0x800000152e147210 */ /* 0x008fe20007ffe013 */
[----:B------:R-:W-:Y:S01]  /*5bf10*/  IMAD.HI.U32 R46, R16, -0x7fe001, R6 ;  /* 0xff801fff102e7827 */ /* 0x000fe200078e0006 */
[----:B------:R-:W-:Y:S02]  /*5bf20*/  IADD3 R6, PT, PT, R59, R50, RZ ;  /* 0x000000323b067210 */ /* 0x000fe40007ffe0ff */
[----:B------:R-:W-:Y:S01]  /*5bf30*/  @!P2 IADD3 R18, PT, PT, R18, 0x7fe001, RZ ;  /* 0x007fe0011212a810 */ /* 0x000fe20007ffe0ff */
[----:B------:R-:W-:Y:S01]  /*5bf40*/  @!P4 VIADD R11, R11, 0x7fe001 ;  /* 0x007fe0010b0bc836 */ /* 0x000fe20000000000 */
[----:B------:R-:W-:Y:S01]  /*5bf50*/  ISETP.GT.AND P1, PT, R6, 0x7fe000, PT ;  /* 0x007fe0000600780c */ /* 0x000fe20003f24270 */
[----:B------:R-:W-:Y:S01]  /*5bf60*/  IMAD.IADD R5, R59, 0x1, -R50 ;  /* 0x000000013b057824 */ /* 0x000fe200078e0a32 */
[----:B------:R-:W-:Y:S01]  /*5bf70*/  ISETP.GE.AND P2, PT, R4, RZ, PT ;  /* 0x000000ff0400720c */ /* 0x000fe20003f46270 */
[----:B0-----:R-:W-:Y:S01]  /*5bf80*/  IMAD.WIDE R12, R11, UR5, RZ ;  /* 0x000000050b0c7c25 */ /* 0x001fe2000f8e02ff */
[----:B------:R0:W-:Y:S02]  /*5bf90*/  STL [R1+0x4eb8], R18 ;  /* 0x004eb81201007387 */ /* 0x0001e40000100800 */
[----:B------:R-:W-:Y:S01]  /*5bfa0*/  ISETP.GE.AND P3, PT, R5, RZ, PT ;  /* 0x000000ff0500720c */ /* 0x000fe20003f66270 */
[----:B------:R-:W-:Y:S01]  /*5bfb0*/  IMAD R26, R12, 0x3802001, RZ ;  /* 0x038020010c1a7824 */ /* 0x000fe200078e02ff */
[----:B------:R-:W3:Y:S01]  /*5bfc0*/  LDL R58, [R1+0x4f88] ;  /* 0x004f8800013a7983 */ /* 0x000ee20000100800 */
[----:B------:R-:W-:Y:S01]  /*5bfd0*/  @P0 VIADD R8, R8, 0xff801fff ;  /* 0xff801fff08080836 */ /* 0x000fe20000000000 */
[----:B------:R-:W-:-:S02]  /*5bfe0*/  SHF.R.S32.HI R11, RZ, 0x1f, R16 ;  /* 0x0000001fff0b7819 */ /* 0x000fc40000011410 */
[----:B------:R-:W3:Y:S01]  /*5bff0*/  LDL R47, [R1+0x4fc8] ;  /* 0x004fc800012f7983 */ /* 0x000ee20000100800 */
[----:B0-----:R-:W-:Y:S02]  /*5c000*/  IADD3 R18, PT, PT, R15, R62, RZ ;  /* 0x0000003e0f127210 */ /* 0x001fe40007ffe0ff */
[----:B------:R-:W-:Y:S01]  /*5c010*/  @!P2 VIADD R4, R4, 0x7fe001 ;  /* 0x007fe0010404a836 */ /* 0x000fe20000000000 */
[----:B------:R-:W-:Y:S02]  /*5c020*/  SHF.R.S32.HI R7, RZ, 0x1f, R26 ;  /* 0x0000001fff077819 */ /* 0x000fe4000001141a */
[----:B------:R-:W-:Y:S02]  /*5c030*/  @P1 IADD3 R6, PT, PT, R6, -0x7fe001, RZ ;  /* 0xff801fff06061810 */ /* 0x000fe40007ffe0ff */
[----:B------:R-:W-:Y:S01]  /*5c040*/  ISETP.GT.AND P0, PT, R18, 0x7fe000, PT ;  /* 0x007fe0001200780c */ /* 0x000fe20003f04270 */
[----:B------:R-:W-:Y:S01]  /*5c050*/  IMAD R11, R11, -0x7fe001, RZ ;  /* 0xff801fff0b0b7824 */ /* 0x000fe200078e02ff */
[----:B------:R-:W-:Y:S01]  /*5c060*/  ISETP.GE.AND P2, PT, R8, RZ, PT ;  /* 0x000000ff0800720c */ /* 0x000fe20003f46270 */
[----:B------:R-:W-:Y:S01]  /*5c070*/  IMAD.IADD R15, R15, 0x1, -R62 ;  /* 0x000000010f0f7824 */ /* 0x000fe200078e0a3e */
[----:B------:R-:W-:Y:S01]  /*5c080*/  ISETP.GE.AND P1, PT, R6, RZ, PT ;  /* 0x000000ff0600720c */ /* 0x000fe20003f26270 */
[----:B------:R-:W-:Y:S01]  /*5c090*/  IMAD.HI.U32 R12, R26, -0x7fe001, R12 ;  /* 0xff801fff1a0c7827 */ /* 0x000fe200078e000c */
[----:B------:R-:W-:Y:S03]  /*5c0a0*/  STL [R1+0x4ef8], R20 ;  /* 0x004ef81401007387 */ /* 0x000fe60000100800 */
[----:B------:R-:W-:Y:S01]  /*5c0b0*/  IMAD R7, R7, -0x7fe001, RZ ;  /* 0xff801fff07077824 */ /* 0x000fe200078e02ff */
[----:B------:R-:W-:Y:S01]  /*5c0c0*/  STL [R1+0x4ebc], R4 ;  /* 0x004ebc0401007387 */ /* 0x000fe20000100800 */
[----:B------:R-:W-:Y:S01]  /*5c0d0*/  @!P3 VIADD R5, R5, 0x7fe001 ;  /* 0x007fe0010505b836 */ /* 0x000fe20000000000 */
[----:B------:R-:W-:-:S02]  /*5c0e0*/  IADD3 R46, PT, PT, R46, -R16, R11 ;  /* 0x800000102e2e7210 */ /* 0x000fc40007ffe00b */
[----:B------:R-:W3:Y:S01]  /*5c0f0*/  LDL R16, [R1+0x4f8c] ;  /* 0x004f8c0001107983 */ /* 0x000ee20000100800 */
[----:B------:R-:W-:Y:S02]  /*5c100*/  ISETP.GE.AND P3, PT, R15, RZ, PT ;  /* 0x000000ff0f00720c */ /* 0x000fe40003f66270 */
[----:B------:R-:W-:Y:S01]  /*5c110*/  IADD3 R26, PT, PT, R12, -R26, R7 ;  /* 0x8000001a0c1a7210 */ /* 0x000fe20007ffe007 */
[----:B------:R-:W3:Y:S01]  /*5c120*/  LDL R49, [R1+0x4fcc] ;  /* 0x004fcc0001317983 */ /* 0x000ee20000100800 */
[----:B------:R-:W-:Y:S01]  /*5c130*/  IMAD.WIDE R12, R5, UR5, RZ ;  /* 0x00000005050c7c25 */ /* 0x000fe2000f8e02ff */
[----:B------:R-:W-:-:S03]  /*5c140*/  @P0 IADD3 R18, PT, PT, R18, -0x7fe001, RZ ;  /* 0xff801fff12120810 */ /* 0x000fc60007ffe0ff */
[----:B------:R-:W-:Y:S02]  /*5c150*/  @!P2 VIADD R8, R8, 0x7fe001 ;  /* 0x007fe0010808a836 */ /* 0x000fe40000000000 */
[----:B------:R-:W-:Y:S02]  /*5c160*/  IMAD R21, R12, 0x3802001, RZ ;  /* 0x038020010c157824 */ /* 0x000fe400078e02ff */
[----:B------:R-:W-:Y:S01]  /*5c170*/  @!P1 VIADD R6, R6, 0x7fe001 ;  /* 0x007fe00106069836 */ /* 0x000fe20000000000 */
[----:B------:R-:W-:Y:S01]  /*5c180*/  ISETP.GE.AND P1, PT, R18, RZ, PT ;  /* 0x000000ff1200720c */ /* 0x000fe20003f26270 */
[----:B------:R0:W-:Y:S01]  /*5c190*/  STL [R1+0x4efc], R46 ;  /* 0x004efc2e01007387 */ /* 0x0001e20000100800 */
[----:B------:R-:W-:Y:S01]  /*5c1a0*/  SHF.R.S32.HI R11, RZ, 0x1f, R21 ;  /* 0x0000001fff0b7819 */ /* 0x000fe20000011415 */
[----:B------:R-:W-:Y:S02]  /*5c1b0*/  IMAD.IADD R7, R17, 0x1, -R52 ;  /* 0x0000000111077824 */ /* 0x000fe400078e0a34 */
[----:B------:R1:W-:Y:S01]  /*5c1c0*/  STL [R1+0x4f00], R8 ;  /* 0x004f000801007387 */ /* 0x0003e20000100800 */
[----:B------:R-:W-:-:S03]  /*5c1d0*/  @!P3 VIADD R15, R15, 0x7fe001 ;  /* 0x007fe0010f0fb836 */ /* 0x000fc60000000000 */
[----:B------:R4:W-:Y:S01]  /*5c1e0*/  STL [R1+0x4f40], R26 ;  /* 0x004f401a01007387 */ /* 0x0009e20000100800 */
[----:B------:R-:W-:-:S03]  /*5c1f0*/  IMAD.HI.U32 R12, R21, -0x7fe001, R12 ;  /* 0xff801fff150c7827 */ /* 0x000fc600078e000c */
[----:B------:R-:W3:Y:S01]  /*5c200*/  LDL R19, [R1+0x4f90] ;  /* 0x004f900001137983 */ /* 0x000ee20000100800 */
[----:B0-----:R-:W-:-:S03]  /*5c210*/  IMAD R46, R11, -0x7fe001, RZ ;  /* 0xff801fff0b2e7824 */ /* 0x001fc600078e02ff */
[----:B------:R-:W3:Y:S01]  /*5c220*/  LDL R20, [R1+0x4fd0] ;  /* 0x004fd00001147983 */ /* 0x000ee20000100800 */
[----:B------:R-:W-:Y:S01]  /*5c230*/  IMAD.WIDE R4, R15, UR5, RZ ;  /* 0x000000050f047c25 */ /* 0x000fe2000f8e02ff */
[----:B------:R-:W-:Y:S02]  /*5c240*/  ISETP.GE.AND P2, PT, R7, RZ, PT ;  /* 0x000000ff0700720c */ /* 0x000fe40003f46270 */
[----:B-1----:R-:W-:Y:S01]  /*5c250*/  IADD3 R8, PT, PT, R17, R52, RZ ;  /* 0x0000003411087210 */ /* 0x002fe20007ffe0ff */
[----:B------:R-:W-:Y:S01]  /*5c260*/  IMAD.IADD R11, R22, 0x1, -R61 ;  /* 0x00000001160b7824 */ /* 0x000fe200078e0a3d */
[----:B------:R-:W-:Y:S01]  /*5c270*/  IADD3 R46, PT, PT, R12, -R21, R46 ;  /* 0x800000150c2e7210 */ /* 0x000fe20007ffe02e */
[----:B------:R-:W-:Y:S01]  /*5c280*/  IMAD R13, R4, 0x3802001, RZ ;  /* 0x03802001040d7824 */ /* 0x000fe200078e02ff */
[----:B------:R-:W-:Y:S01]  /*5c290*/  @!P1 IADD3 R18, PT, PT, R18, 0x7fe001, RZ ;  /* 0x007fe00112129810 */ /* 0x000fe20007ffe0ff */
[----:B------:R0:W-:Y:S01]  /*5c2a0*/  STL [R1+0x4f04], R6 ;  /* 0x004f040601007387 */ /* 0x0001e20000100800 */
[----:B------:R-:W-:-:S02]  /*5c2b0*/  ISETP.GT.AND P0, PT, R8, 0x7fe000, PT ;  /* 0x007fe0000800780c */ /* 0x000fc40003f04270 */
[----:B------:R-:W-:Y:S01]  /*5c2c0*/  ISETP.GE.AND P3, PT, R11, RZ, PT ;  /* 0x000000ff0b00720c */ /* 0x000fe20003f66270 */
[----:B------:R-:W-:Y:S01]  /*5c2d0*/  STL [R1+0x4f44], R46 ;  /* 0x004f442e01007387 */ /* 0x000fe20000100800 */
[----:B------:R-:W-:-:S03]  /*5c2e0*/  SHF.R.S32.HI R12, RZ, 0x1f, R13 ;  /* 0x0000001fff0c7819 */ /* 0x000fc6000001140d */
[----:B------:R1:W-:Y:S01]  /*5c2f0*/  STL [R1+0x4f08], R18 ;  /* 0x004f081201007387 */ /* 0x0003e20000100800 */
[----:B------:R-:W-:-:S03]  /*5c300*/  @!P2 VIADD R7, R7, 0x7fe001 ;  /* 0x007fe0010707a836 */ /* 0x000fc60000000000 */
[----:B------:R-:W3:Y:S01]  /*5c310*/  LDL R21, [R1+0x4f94] ;  /* 0x004f940001157983 */ /* 0x000ee20000100800 */
[----:B----4-:R-:W-:-:S03]  /*5c320*/  IMAD.HI.U32 R26, R13, -0x7fe001, R4 ;  /* 0xff801fff0d1a7827 */ /* 0x010fc600078e0004 */
[----:B------:R-:W4:Y:S01]  /*5c330*/  LDL R50, [R1+0x4fd4] ;  /* 0x004fd40001327983 */ /* 0x000f220000100800 */
[----:B------:R-:W-:Y:S02]  /*5c340*/  IMAD R12, R12, -0x7fe001, RZ ;  /* 0xff801fff0c0c7824 */ /* 0x000fe400078e02ff */
[----:B------:R-:W-:Y:S01]  /*5c350*/  IMAD.WIDE R4, R7, UR5, RZ ;  /* 0x0000000507047c25 */ /* 0x000fe2000f8e02ff */
[----:B------:R-:W4:Y:S02]  /*5c360*/  LDL R59, [R1+0x4fd8] ;  /* 0x004fd800013b7983 */ /* 0x000f240000100800 */
[----:B------:R-:W-:Y:S01]  /*5c370*/  IADD3 R26, PT, PT, R26, -R13, R12 ;  /* 0x8000000d1a1a7210 */ /* 0x000fe20007ffe00c */
[----:B------:R-:W-:Y:S02]  /*5c380*/  @P0 VIADD R8, R8, 0xff801fff ;  /* 0xff801fff08080836 */ /* 0x000fe40000000000 */
[----:B------:R-:W-:Y:S02]  /*5c390*/  @!P3 VIADD R11, R11, 0x7fe001 ;  /* 0x007fe0010b0bb836 */ /* 0x000fe40000000000 */
[----:B------:R-:W-:-:S02]  /*5c3a0*/  IMAD.IADD R12, R23, 0x1, R54 ;  /* 0x00000001170c7824 */ /* 0x000fc400078e0236 */
[----:B------:R-:W-:Y:S02]  /*5c3b0*/  IMAD.IADD R23, R23, 0x1, -R54 ;  /* 0x0000000117177824 */ /* 0x000fe400078e0a36 */
[----:B------:R-:W-:Y:S01]  /*5c3c0*/  IMAD R15, R4, 0x3802001, RZ ;  /* 0x03802001040f7824 */ /* 0x000fe200078e02ff */
[----:B------:R-:W-:Y:S01]  /*5c3d0*/  ISETP.GE.AND P2, PT, R8, RZ, PT ;  /* 0x000000ff0800720c */ /* 0x000fe20003f46270 */
[----:B0-----:R-:W-:Y:S01]  /*5c3e0*/  IMAD.WIDE R6, R11, UR5, RZ ;  /* 0x000000050b067c25 */ /* 0x001fe2000f8e02ff */
[----:B------:R-:W-:-:S03]  /*5c3f0*/  ISETP.GE.AND P3, PT, R23, RZ, PT ;  /* 0x000000ff1700720c */ /* 0x000fc60003f66270 */
[----:B------:R-:W-:Y:S01]  /*5c400*/  IMAD.HI.U32 R48, R15, -0x7fe001, R4 ;  /* 0xff801fff0f307827 */ /* 0x000fe200078e0004 */
[----:B------:R-:W-:-:S03]  /*5c410*/  SHF.R.S32.HI R5, RZ, 0x1f, R15 ;  /* 0x0000001fff057819 */ /* 0x000fc6000001140f */
[----:B------:R-:W-:Y:S01]  /*5c420*/  IMAD R11, R6, 0x3802001, RZ ;  /* 0x03802001060b7824 */ /* 0x000fe200078e02ff */
[----:B------:R-:W-:Y:S01]  /*5c430*/  IADD3 R4, PT, PT, R22, R61, RZ ;  /* 0x0000003d16047210 */ /* 0x000fe20007ffe0ff */
[----:B-1----:R-:W-:Y:S01]  /*5c440*/  IMAD R18, R5, -0x7fe001, RZ ;  /* 0xff801fff05127824 */ /* 0x002fe200078e02ff */
[----:B------:R-:W4:Y:S02]  /*5c450*/  LDL R22, [R1+0x4f98] ;  /* 0x004f980001167983 */ /* 0x000f240000100800 */
[----:B------:R-:W-:Y:S01]  /*5c460*/  SHF.R.S32.HI R5, RZ, 0x1f, R11 ;  /* 0x0000001fff057819 */ /* 0x000fe2000001140b */
[----:B------:R-:W-:Y:S01]  /*5c470*/  IMAD.HI.U32 R46, R11, -0x7fe001, R6 ;  /* 0xff801fff0b2e7827 */ /* 0x000fe200078e0006 */
[----:B------:R-:W-:Y:S02]  /*5c480*/  @!P2 IADD3 R8, PT, PT, R8, 0x7fe001, RZ ;  /* 0x007fe0010808a810 */ /* 0x000fe40007ffe0ff */
[----:B------:R-:W-:Y:S01]  /*5c490*/  IADD3 R18, PT, PT, R48, -R15, R18 ;  /* 0x8000000f30127210 */ /* 0x000fe20007ffe012 */
[----:B------:R-:W-:-:S02]  /*5c4a0*/  IMAD R6, R5, -0x7fe001, RZ ;  /* 0xff801fff05067824 */ /* 0x000fc400078e02ff */
        /* <DEDUP_REMOVED lines=9> */
[----:B------:R-:W-:Y:S01]  /*5c540*/  ISETP.GT.AND P1, PT, R12, 0x7fe000, PT ;  /* 0x007fe0000c00780c */ /* 0x000fe20003f24270 */
[----:B------:R-:W-:Y:S01]  /*5c550*/  IMAD.IADD R5, R24, 0x1, -R51 ;  /* 0x0000000118057824 */ /* 0x000fe200078e0a33 */
[----:B------:R-:W4:Y:S01]  /*5c560*/  LDL R25, [R1+0x4fe0] ;  /* 0x004fe00001197983 */ /* 0x000f220000100800 */
[----:B------:R-:W-:-:S03]  /*5c570*/  IMAD R11, R6, 0x3802001, RZ ;  /* 0x03802001060b7824 */ /* 0x000fc600078e02ff */
[----:B------:R-:W-:-:S05]  /*5c580*/  ISETP.GE.AND P2, PT, R5, RZ, PT ;  /* 0x000000ff0500720c */ /* 0x000fca0003f46270 */
[----:B------:R-:W-:Y:S02]  /*5c590*/  @P0 IADD3 R4, PT, PT, R4, -0x7fe001, RZ ;  /* 0xff801fff04040810 */ /* 0x000fe40007ffe0ff */
[----:B------:R-:W-:Y:S02]  /*5c5a0*/  @P1 VIADD R12, R12, 0xff801fff ;  /* 0xff801fff0c0c1836 */ /* 0x000fe40000000000 */
[----:B------:R-:W-:-:S03]  /*5c5b0*/  ISETP.GE.AND P0, PT, R4, RZ, PT ;  /* 0x000000ff0400720c */ /* 0x000fc60003f06270 */
[----:B------:R-:W-:Y:S01]  /*5c5c0*/  ISETP.GE.AND P1, PT, R12, RZ, PT ;  /* 0x000000ff0c00720c */ /* 0x000fe20003f26270 */
[----:B0-----:R-:W-:Y:S01]  /*5c5d0*/  IMAD.HI.U32 R18, R11, -0x7fe001, R6 ;  /* 0xff801fff0b127827 */ /* 0x001fe200078e0006 */
[----:B------:R-:W-:-:S03]  /*5c5e0*/  SHF.R.S32.HI R8, RZ, 0x1f, R11 ;  /* 0x0000001fff087819 */ /* 0x000fc6000001140b */
[----:B------:R-:W-:Y:S01]  /*5c5f0*/  IMAD.IADD R6, R24, 0x1, R51 ;  /* 0x0000000118067824 */ /* 0x000fe200078e0233 */
[----:B------:R-:W-:Y:S01]  /*5c600*/  IADD3 R7, PT, PT, R36, -R57, RZ ;  /* 0x8000003924077210 */ /* 0x000fe20007ffe0ff */
[----:B------:R-:W4:Y:S01]  /*5c610*/  LDL R24, [R1+0x4fa0] ;  /* 0x004fa00001187983 */ /* 0x000f220000100800 */
[----:B------:R-:W-:Y:S02]  /*5c620*/  @!P2 VIADD R5, R5, 0x7fe001 ;  /* 0x007fe0010505a836 */ /* 0x000fe40000000000 */
[----:B------:R-:W-:Y:S01]  /*5c630*/  IMAD R8, R8, -0x7fe001, RZ ;  /* 0xff801fff08087824 */ /* 0x000fe200078e02ff */
[----:B------:R-:W-:Y:S01]  /*5c640*/  ISETP.GE.AND P2, PT, R7, RZ, PT ;  /* 0x000000ff0700720c */ /* 0x000fe20003f46270 */
[----:B------:R-:W-:Y:S01]  /*5c650*/  @!P0 VIADD R4, R4, 0x7fe001 ;  /* 0x007fe00104048836 */ /* 0x000fe20000000000 */
[----:B------:R-:W-:Y:S02]  /*5c660*/  @!P1 IADD3 R12, PT, PT, R12, 0x7fe001, RZ ;  /* 0x007fe0010c0c9810 */ /* 0x000fe40007ffe0ff */
[----:B------:R-:W-:Y:S01]  /*5c670*/  IADD3 R18, PT, PT, R18, -R11, R8 ;  /* 0x8000000b12127210 */ /* 0x000fe20007ffe008 */
[----:B-----5:R-:W-:Y:S01]  /*5c680*/  IMAD.IADD R11, R37, 0x1, -R38 ;  /* 0x00000001250b7824 */ /* 0x020fe200078e0a26 */
[----:B------:R0:W-:Y:S01]  /*5c690*/  STL [R1+0x4f10], R4 ;  /* 0x004f100401007387 */ /* 0x0001e20000100800 */
[----:B------:R-:W-:Y:S01]  /*5c6a0*/  IMAD.WIDE R26, R5, UR5, RZ ;  /* 0x00000005051a7c25 */ /* 0x000fe2000f8e02ff */
[----:B------:R-:W-:-:S02]  /*5c6b0*/  ISETP.GT.AND P0, PT, R6, 0x7fe000, PT ;  /* 0x007fe0000600780c */ /* 0x000fc40003f04270 */
[----:B------:R-:W-:Y:S01]  /*5c6c0*/  STL [R1+0x4f50], R46 ;  /* 0x004f502e01007387 */ /* 0x000fe20000100800 */
[----:B------:R-:W-:Y:S01]  /*5c6d0*/  IMAD.IADD R8, R36, 0x1, R57 ;  /* 0x0000000124087824 */ /* 0x000fe200078e0239 */
[----:B------:R-:W-:Y:S02]  /*5c6e0*/  ISETP.GE.AND P4, PT, R11, RZ, PT ;  /* 0x000000ff0b00720c */ /* 0x000fe40003f86270 */
[----:B------:R1:W-:Y:S01]  /*5c6f0*/  STL [R1+0x4f14], R12 ;  /* 0x004f140c01007387 */ /* 0x0003e20000100800 */
[----:B------:R-:W-:-:S03]  /*5c700*/  IMAD R15, R26, 0x3802001, RZ ;  /* 0x038020011a0f7824 */ /* 0x000fc600078e02ff */
[----:B------:R5:W-:Y:S01]  /*5c710*/  STL [R1+0x4f54], R18 ;  /* 0x004f541201007387 */ /* 0x000be20000100800 */
[----:B------:R-:W-:-:S03]  /*5c720*/  @!P2 IADD3 R7, PT, PT, R7, 0x7fe001, RZ ;  /* 0x007fe0010707a810 */ /* 0x000fc60007ffe0ff */
[----:B------:R-:W4:Y:S04]  /*5c730*/  LDL R36, [R1+0x4fa4] ;  /* 0x004fa40001247983 */ /* 0x000f280000100800 */
[----:B------:R-:W4:Y:S01]  /*5c740*/  LDL R51, [R1+0x4fe4] ;  /* 0x004fe40001337983 */ /* 0x000f220000100800 */
[----:B------:R-:W-:Y:S01]  /*5c750*/  SHF.R.S32.HI R13, RZ, 0x1f, R15 ;  /* 0x0000001fff0d7819 */ /* 0x000fe2000001140f */
[----:B0-----:R-:W-:Y:S02]  /*5c760*/  IMAD.WIDE R4, R7, UR5, RZ ;  /* 0x0000000507047c25 */ /* 0x001fe4000f8e02ff */
[----:B------:R-:W4:Y:S02]  /*5c770*/  LDL R52, [R1+0x4fe8] ;  /* 0x004fe80001347983 */ /* 0x000f240000100800 */
[----:B-1----:R-:W-:-:S02]  /*5c780*/  IMAD.IADD R12, R37, 0x1, R38 ;  /* 0x00000001250c7824 */ /* 0x002fc400078e0226 */
[----:B------:R-:W4:Y:S01]  /*5c790*/  LDL R37, [R1+0x4fa8] ;  /* 0x004fa80001257983 */ /* 0x000f220000100800 */
[----:B------:R-:W-:-:S04]  /*5c7a0*/  IMAD.HI.U32 R26, R15, -0x7fe001, R26 ;  /* 0xff801fff0f1a7827 */ /* 0x000fc800078e001a */
[----:B------:R-:W-:Y:S02]  /*5c7b0*/  IMAD R13, R13, -0x7fe001, RZ ;  /* 0xff801fff0d0d7824 */ /* 0x000fe400078e02ff */
[----:B------:R-:W-:Y:S02]  /*5c7c0*/  @P0 VIADD R6, R6, 0xff801fff ;  /* 0xff801fff06060836 */ /* 0x000fe40000000000 */
[----:B------:R-:W-:Y:S02]  /*5c7d0*/  IMAD R17, R4, 0x3802001, RZ ;  /* 0x0380200104117824 */ /* 0x000fe400078e02ff */
[----:B------:R-:W-:Y:S01]  /*5c7e0*/  @!P4 VIADD R11, R11, 0x7fe001 ;  /* 0x007fe0010b0bc836 */ /* 0x000fe20000000000 */
[----:B------:R-:W-:Y:S01]  /*5c7f0*/  IADD3 R46, PT, PT, R26, -R15, R13 ;  /* 0x8000000f1a2e7210 */ /* 0x000fe20007ffe00d */
[----:B------:R-:W-:Y:S01]  /*5c800*/  IMAD.HI.U32 R26, R17, -0x7fe001, R4 ;  /* 0xff801fff111a7827 */ /* 0x000fe200078e0004 */
[----:B------:R-:W-:-:S03]  /*5c810*/  ISETP.GE.AND P3, PT, R6, RZ, PT ;  /* 0x000000ff0600720c */ /* 0x000fc60003f66270 */
[----:B------:R-:W-:Y:S01]  /*5c820*/  IMAD.WIDE R4, R11, UR5, RZ ;  /* 0x000000050b047c25 */ /* 0x000fe2000f8e02ff */
[----:B------:R-:W-:Y:S02]  /*5c830*/  ISETP.GT.AND P0, PT, R8, 0x7fe000, PT ;  /* 0x007fe0000800780c */ /* 0x000fe40003f04270 */
[----:B-----5:R-:W-:Y:S01]  /*5c840*/  IADD3 R18, PT, PT, R2, R63, RZ ;  /* 0x0000003f02127210 */ /* 0x020fe20007ffe0ff */
[----:B------:R-:W-:Y:S01]  /*5c850*/  IMAD R11, R4, 0x3802001, RZ ;  /* 0x03802001040b7824 */ /* 0x000fe200078e02ff */
[----:B------:R-:W-:Y:S02]  /*5c860*/  ISETP.GT.AND P1, PT, R12, 0x7fe000, PT ;  /* 0x007fe0000c00780c */ /* 0x000fe40003f24270 */
[----:B------:R-:W-:Y:S01]  /*5c870*/  ISETP.GT.AND P2, PT, R18, 0x7fe000, PT ;  /* 0x007fe0001200780c */ /* 0x000fe20003f44270 */
[----:B------:R-:W-:Y:S01]  /*5c880*/  IMAD.HI.U32 R38, R11, -0x7fe001, R4 ;  /* 0xff801fff0b267827 */ /* 0x000fe200078e0004 */
[----:B------:R-:W-:-:S03]  /*5c890*/  SHF.R.S32.HI R7, RZ, 0x1f, R17 ;  /* 0x0000001fff077819 */ /* 0x000fc60000011411 */
[----:B------:R-:W-:Y:S02]  /*5c8a0*/  IMAD.IADD R4, R2, 0x1, -R63 ;  /* 0x0000000102047824 */ /* 0x000fe400078e0a3f */
[----:B------:R-:W-:Y:S02]  /*5c8b0*/  @!P3 VIADD R6, R6, 0x7fe001 ;  /* 0x007fe0010606b836 */ /* 0x000fe40000000000 */
[----:B------:R-:W-:Y:S01]  /*5c8c0*/  IMAD R7, R7, -0x7fe001, RZ ;  /* 0xff801fff07077824 */ /* 0x000fe200078e02ff */
[----:B------:R-:W-:Y:S01]  /*5c8d0*/  ISETP.GE.AND P3, PT, R4, RZ, PT ;  /* 0x000000ff0400720c */ /* 0x000fe20003f66270 */
[----:B------:R-:W-:Y:S01]  /*5c8e0*/  @P1 VIADD R12, R12, 0xff801fff ;  /* 0xff801fff0c0c1836 */ /* 0x000fe20000000000 */
[----:B------:R-:W-:Y:S01]  /*5c8f0*/  @P0 IADD3 R8, PT, PT, R8, -0x7fe001, RZ ;  /* 0xff801fff08080810 */ /* 0x000fe20007ffe0ff */
[----:B------:R-:W-:Y:S01]  /*5c900*/  STL [R1+0x4f18], R6 ;  /* 0x004f180601007387 */ /* 0x000fe20000100800 */
[----:B------:R-:W-:Y:S01]  /*5c910*/  IADD3 R26, PT, PT, R26, -R17, R7 ;  /* 0x800000111a1a7210 */ /* 0x000fe20007ffe007 */
[----:B------:R-:W-:Y:S01]  /*5c920*/  IMAD.IADD R7, R39, 0x1, -R64 ;  /* 0x0000000127077824 */ /* 0x000fe200078e0a40 */
[----:B------:R-:W-:Y:S01]  /*5c930*/  ISETP.GE.AND P0, PT, R8, RZ, PT ;  /* 0x000000ff0800720c */ /* 0x000fe20003f06270 */
[----:B------:R0:W-:Y:S01]  /*5c940*/  STL [R1+0x4f58], R46 ;  /* 0x004f582e01007387 */ /* 0x0001e20000100800 */
[----:B------:R-:W-:-:S03]  /*5c950*/  @P2 IADD3 R18, PT, PT, R18, -0x7fe001, RZ ;  /* 0xff801fff12122810 */ /* 0x000fc60007ffe0ff */
[----:B------:R-:W5:Y:S01]  /*5c960*/  LDL R61, [R1+0x4fac] ;  /* 0x004fac00013d7983 */ /* 0x000f620000100800 */
[----:B------:R-:W-:-:S03]  /*5c970*/  ISETP.GE.AND P1, PT, R12, RZ, PT ;  /* 0x000000ff0c00720c */ /* 0x000fc60003f26270 */
[----:B------:R-:W5:Y:S01]  /*5c980*/  LDL R2, [R1+0x4fec] ;  /* 0x004fec0001027983 */ /* 0x000f620000100800 */
[----:B------:R-:W-:Y:S02]  /*5c990*/  SHF.R.S32.HI R5, RZ, 0x1f, R11 ;  /* 0x0000001fff057819 */ /* 0x000fe4000001140b */
[----:B------:R-:W-:Y:S02]  /*5c9a0*/  ISETP.GE.AND P2, PT, R18, RZ, PT ;  /* 0x000000ff1200720c */ /* 0x000fe40003f46270 */
[----:B------:R-:W-:Y:S01]  /*5c9b0*/  ISETP.GE.AND P4, PT, R7, RZ, PT ;  /* 0x000000ff0700720c */ /* 0x000fe20003f86270 */
[----:B------:R-:W-:Y:S01]  /*5c9c0*/  IMAD R5, R5, -0x7fe001, RZ ;  /* 0xff801fff05057824 */ /* 0x000fe200078e02ff */
[----:B------:R-:W-:Y:S01]  /*5c9d0*/  @!P3 IADD3 R4, PT, PT, R4, 0x7fe001, RZ ;  /* 0x007fe0010404b810 */ /* 0x000fe20007ffe0ff */
[----:B------:R-:W-:-:S03]  /*5c9e0*/  @!P0 VIADD R8, R8, 0x7fe001 ;  /* 0x007fe00108088836 */ /* 0x000fc60000000000 */
[----:B0-----:R-:W-:Y:S01]  /*5c9f0*/  IADD3 R46, PT, PT, R38, -R11, R5 ;  /* 0x8000000b262e7210 */ /* 0x001fe20007ffe005 */
[----:B------:R-:W-:Y:S01]  /*5ca00*/  IMAD.WIDE R4, R4, UR5, RZ ;  /* 0x0000000504047c25 */ /* 0x000fe2000f8e02ff */
[----:B------:R-:W-:Y:S03]  /*5ca10*/  STL [R1+0x4f1c], R8 ;  /* 0x004f1c0801007387 */ /* 0x000fe60000100800 */
[----:B------:R-:W-:Y:S01]  /*5ca20*/  @!P1 VIADD R12, R12, 0x7fe001 ;  /* 0x007fe0010c0c9836 */ /* 0x000fe20000000000 */
[----:B------:R-:W-:Y:S01]  /*5ca30*/  IADD3 R6, PT, PT, R39, R64, RZ ;  /* 0x0000004027067210 */ /* 0x000fe20007ffe0ff */
[----:B------:R-:W-:Y:S02]  /*5ca40*/  @!P2 VIADD R18, R18, 0x7fe001 ;  /* 0x007fe0011212a836 */ /* 0x000fe40000000000 */
[----:B------:R-:W-:Y:S02]  /*5ca50*/  @!P4 VIADD R7, R7, 0x7fe001 ;  /* 0x007fe0010707c836 */ /* 0x000fe40000000000 */
[----:B------:R-:W-:Y:S01]  /*5ca60*/  IMAD R13, R4, 0x3802001, RZ ;  /* 0x03802001040d7824 */ /* 0x000fe200078e02ff */
[----:B------:R0:W-:Y:S01]  /*5ca70*/  STL [R1+0x4f5c], R26 ;  /* 0x004f5c1a01007387 */ /* 0x0001e20000100800 */
[----:B------:R-:W-:-:S03]  /*5ca80*/  ISETP.GT.AND P0, PT, R6, 0x7fe000, PT ;  /* 0x007fe0000600780c */ /* 0x000fc60003f04270 */
[----:B------:R1:W-:Y:S04]  /*5ca90*/  STL [R1+0x4f20], R12 ;  /* 0x004f200c01007387 */ /* 0x0003e80000100800 */
[----:B------:R-:W-:Y:S01]  /*5caa0*/  STL [R1+0x4f60], R46 ;  /* 0x004f602e01007387 */ /* 0x000fe20000100800 */
[----:B0-----:R-:W-:-:S03]  /*5cab0*/  IMAD.WIDE R26, R7, UR5, RZ ;  /* 0x00000005071a7c25 */ /* 0x001fc6000f8e02ff */
[----:B------:R0:W-:Y:S01]  /*5cac0*/  STL [R1+0x4f24], R18 ;  /* 0x004f241201007387 */ /* 0x0001e20000100800 */
[----:B-1----:R-:W-:-:S03]  /*5cad0*/  IMAD.HI.U32 R12, R13, -0x7fe001, R4 ;  /* 0xff801fff0d0c7827 */ /* 0x002fc600078e0004 */
[----:B------:R-:W5:Y:S01]  /*5cae0*/  LDL R60, [R1+0x4fb4] ;  /* 0x004fb400013c7983 */ /* 0x000f620000100800 */
[C-C-:B------:R-:W-:Y:S02]  /*5caf0*/  IMAD.IADD R7, R40.reuse, 0x1, -R53.reuse ;  /* 0x0000000128077824 */ /* 0x140fe400078e0a35 */
[----:B------:R-:W-:Y:S01]  /*5cb00*/  IMAD.IADD R4, R40, 0x1, R53 ;  /* 0x0000000128047824 */ /* 0x000fe200078e0235 */
[----:B------:R-:W5:Y:S04]  /*5cb10*/  LDL R38, [R1+0x4fb0] ;  /* 0x004fb00001267983 */ /* 0x000f680000100800 */
[----:B------:R-:W5:Y:S01]  /*5cb20*/  LDL R53, [R1+0x4ff4] ;  /* 0x004ff40001357983 */ /* 0x000f620000100800 */
[----:B------:R-:W-:Y:S02]  /*5cb30*/  @P0 IADD3 R6, PT, PT, R6, -0x7fe001, RZ ;  /* 0xff801fff06060810 */ /* 0x000fe40007ffe0ff */
[----:B------:R-:W-:Y:S01]  /*5cb40*/  ISETP.GE.AND P2, PT, R7, RZ, PT ;  /* 0x000000ff0700720c */ /* 0x000fe20003f46270 */
[----:B------:R-:W5:Y:S01]  /*5cb50*/  LDL R39, [R1+0x4ff0] ;  /* 0x004ff00001277983 */ /* 0x000f620000100800 */
[----:B------:R-:W-:Y:S01]  /*5cb60*/  ISETP.GE.AND P1, PT, R6, RZ, PT ;  /* 0x000000ff0600720c */ /* 0x000fe20003f26270 */
[----:B------:R-:W-:-:S02]  /*5cb70*/  IMAD.IADD R5, R41, 0x1, -R42 ;  /* 0x0000000129057824 */ /* 0x000fc400078e0a2a */
[----:B------:R-:W-:Y:S01]  /*5cb80*/  IMAD R15, R26, 0x3802001, RZ ;  /* 0x038020011a0f7824 */ /* 0x000fe200078e02ff */
[----:B------:R-:W-:Y:S02]  /*5cb90*/  SHF.R.S32.HI R11, RZ, 0x1f, R13 ;  /* 0x0000001fff0b7819 */ /* 0x000fe4000001140d */
[----:B------:R-:W-:Y:S02]  /*5cba0*/  ISETP.GE.AND P3, PT, R5, RZ, PT ;  /* 0x000000ff0500720c */ /* 0x000fe40003f66270 */
[----:B------:R-:W-:Y:S02]  /*5cbb0*/  ISETP.GT.AND P0, PT, R4, 0x7fe000, PT ;  /* 0x007fe0000400780c */ /* 0x000fe40003f04270 */
[----:B------:R-:W-:Y:S01]  /*5cbc0*/  SHF.R.S32.HI R8, RZ, 0x1f, R15 ;  /* 0x0000001fff087819 */ /* 0x000fe2000001140f */
[----:B------:R-:W-:Y:S01]  /*5cbd0*/  IMAD.IADD R42, R41, 0x1, R42 ;  /* 0x00000001292a7824 */ /* 0x000fe200078e022a */
[----:B------:R-:W-:Y:S01]  /*5cbe0*/  @!P2 IADD3 R7, PT, PT, R7, 0x7fe001, RZ ;  /* 0x007fe0010707a810 */ /* 0x000fe20007ffe0ff */
[----:B------:R-:W-:-:S02]  /*5cbf0*/  IMAD R11, R11, -0x7fe001, RZ ;  /* 0xff801fff0b0b7824 */ /* 0x000fc400078e02ff */
[----:B------:R-:W-:-:S04]  /*5cc00*/  IMAD.HI.U32 R26, R15, -0x7fe001, R26 ;  /* 0xff801fff0f1a7827 */ /* 0x000fc800078e001a */
[----:B------:R-:W-:Y:S02]  /*5cc10*/  IMAD R8, R8, -0x7fe001, RZ ;  /* 0xff801fff08087824 */ /* 0x000fe400078e02ff */
[----:B------:R-:W-:Y:S01]  /*5cc20*/  @!P1 VIADD R6, R6, 0x7fe001 ;  /* 0x007fe00106069836 */ /* 0x000fe20000000000 */
[----:B------:R-:W-:Y:S01]  /*5cc30*/  ISETP.GT.AND P1, PT, R42, 0x7fe000, PT ;  /* 0x007fe0002a00780c */ /* 0x000fe20003f24270 */
[----:B------:R-:W-:Y:S01]  /*5cc40*/  IMAD.WIDE R40, R7, UR5, RZ ;  /* 0x0000000507287c25 */ /* 0x000fe2000f8e02ff */
[----:B------:R-:W-:Y:S02]  /*5cc50*/  IADD3 R12, PT, PT, R12, -R13, R11 ;  /* 0x8000000d0c0c7210 */ /* 0x000fe40007ffe00b */
[----:B------:R-:W-:Y:S01]  /*5cc60*/  IADD3 R8, PT, PT, R26, -R15, R8 ;  /* 0x8000000f1a087210 */ /* 0x000fe20007ffe008 */
[----:B------:R-:W-:Y:S01]  /*5cc70*/  IMAD R26, R40, 0x3802001, RZ ;  /* 0x03802001281a7824 */ /* 0x000fe200078e02ff */
[----:B------:R-:W-:Y:S01]  /*5cc80*/  @P0 IADD3 R4, PT, PT, R4, -0x7fe001, RZ ;  /* 0xff801fff04040810 */ /* 0x000fe20007ffe0ff */
[----:B------:R-:W-:-:S02]  /*5cc90*/  @!P3 VIADD R5, R5, 0x7fe001 ;  /* 0x007fe0010505b836 */ /* 0x000fc40000000000 */
[C---:B0-----:R-:W-:Y:S01]  /*5cca0*/  IMAD.IADD R18, R43.reuse, 0x1, R56 ;  /* 0x000000012b127824 */ /* 0x041fe200078e0238 */
[----:B------:R-:W-:Y:S01]  /*5ccb0*/  IADD3 R43, PT, PT, R43, -R56, RZ ;  /* 0x800000382b2b7210 */ /* 0x000fe20007ffe0ff */
[----:B------:R0:W-:Y:S01]  /*5ccc0*/  STL [R1+0x4f64], R12 ;  /* 0x004f640c01007387 */ /* 0x0001e20000100800 */
[----:B------:R-:W-:Y:S02]  /*5ccd0*/  ISETP.GE.AND P2, PT, R4, RZ, PT ;  /* 0x000000ff0400720c */ /* 0x000fe40003f46270 */
[----:B------:R-:W-:Y:S01]  /*5cce0*/  ISETP.GE.AND P3, PT, R43, RZ, PT ;  /* 0x000000ff2b00720c */ /* 0x000fe20003f66270 */
[----:B------:R1:W-:Y:S01]  /*5ccf0*/  STL [R1+0x4f28], R6 ;  /* 0x004f280601007387 */ /* 0x0003e20000100800 */
[----:B------:R-:W-:Y:S02]  /*5cd00*/  @P1 VIADD R42, R42, 0xff801fff ;  /* 0xff801fff2a2a1836 */ /* 0x000fe40000000000 */
[----:B0-----:R-:W-:Y:S01]  /*5cd10*/  IMAD.WIDE R12, R5, UR5, RZ ;  /* 0x00000005050c7c25 */ /* 0x001fe2000f8e02ff */
[----:B------:R-:W-:Y:S01]  /*5cd20*/  SHF.R.S32.HI R5, RZ, 0x1f, R26 ;  /* 0x0000001fff057819 */ /* 0x000fe2000001141a */
[----:B------:R0:W-:Y:S01]  /*5cd30*/  STL [R1+0x4f68], R8 ;  /* 0x004f680801007387 */ /* 0x0001e20000100800 */
[----:B------:R-:W-:Y:S01]  /*5cd40*/  ISETP.GT.AND P0, PT, R18, 0x7fe000, PT ;  /* 0x007fe0001200780c */ /* 0x000fe20003f04270 */
[----:B------:R-:W-:-:S02]  /*5cd50*/  IMAD R11, R12, 0x3802001, RZ ;  /* 0x038020010c0b7824 */ /* 0x000fc400078e02ff */
[----:B------:R-:W-:Y:S01]  /*5cd60*/  IMAD.HI.U32 R7, R26, -0x7fe001, R40 ;  /* 0xff801fff1a077827 */ /* 0x000fe200078e0028 */
[----:B------:R-:W5:Y:S03]  /*5cd70*/  LDL R57, [R1+0x4ff8] ;  /* 0x004ff80001397983 */ /* 0x000f660000100800 */
[----:B------:R-:W-:Y:S01]  /*5cd80*/  IMAD R5, R5, -0x7fe001, RZ ;  /* 0xff801fff05057824 */ /* 0x000fe200078e02ff */
[----:B------:R-:W5:Y:S01]  /*5cd90*/  LDL R40, [R1+0x4fb8] ;  /* 0x004fb80001287983 */ /* 0x000f620000100800 */
[----:B------:R-:W-:Y:S02]  /*5cda0*/  ISETP.GE.AND P1, PT, R42, RZ, PT ;  /* 0x000000ff2a00720c */ /* 0x000fe40003f26270 */
[----:B-1----:R-:W-:Y:S02]  /*5cdb0*/  SHF.R.S32.HI R6, RZ, 0x1f, R11 ;  /* 0x0000001fff067819 */ /* 0x002fe4000001140b */
[----:B------:R-:W-:Y:S01]  /*5cdc0*/  IADD3 R26, PT, PT, R7, -R26, R5 ;  /* 0x8000001a071a7210 */ /* 0x000fe20007ffe005 */
[----:B------:R-:W-:Y:S01]  /*5cdd0*/  IMAD.IADD R5, R44, 0x1, -R55 ;  /* 0x000000012c057824 */ /* 0x000fe200078e0a37 */
[----:B------:R-:W-:Y:S01]  /*5cde0*/  @!P2 IADD3 R4, PT, PT, R4, 0x7fe001, RZ ;  /* 0x007fe0010404a810 */ /* 0x000fe20007ffe0ff */
[----:B------:R-:W-:-:S02]  /*5cdf0*/  @!P3 VIADD R43, R43, 0x7fe001 ;  /* 0x007fe0012b2bb836 */ /* 0x000fc40000000000 */
[----:B0-----:R-:W-:Y:S01]  /*5ce00*/  IMAD.HI.U32 R8, R11, -0x7fe001, R12 ;  /* 0xff801fff0b087827 */ /* 0x001fe200078e000c */
[----:B------:R-:W-:-:S03]  /*5ce10*/  ISETP.GE.AND P2, PT, R5, RZ, PT ;  /* 0x000000ff0500720c */ /* 0x000fc60003f46270 */
[----:B------:R-:W-:Y:S01]  /*5ce20*/  IMAD R6, R6, -0x7fe001, RZ ;  /* 0xff801fff06067824 */ /* 0x000fe200078e02ff */
[----:B------:R-:W-:Y:S01]  /*5ce30*/  STL [R1+0x4f2c], R4 ;  /* 0x004f2c0401007387 */ /* 0x000fe20000100800 */
[----:B------:R-:W-:-:S03]  /*5ce40*/  IMAD.WIDE R12, R43, UR5, RZ ;  /* 0x000000052b0c7c25 */ /* 0x000fc6000f8e02ff */
[----:B------:R0:W-:Y:S01]  /*5ce50*/  STL [R1+0x4f6c], R26 ;  /* 0x004f6c1a01007387 */ /* 0x0001e20000100800 */
[----:B------:R-:W-:Y:S01]  /*5ce60*/  @P0 VIADD R18, R18, 0xff801fff ;  /* 0xff801fff12120836 */ /* 0x000fe20000000000 */
[----:B------:R-:W-:Y:S01]  /*5ce70*/  IADD3 R8, PT, PT, R8, -R11, R6 ;  /* 0x8000000b08087210 */ /* 0x000fe20007ffe006 */
[----:B------:R-:W-:Y:S01]  /*5ce80*/  IMAD R11, R12, 0x3802001, RZ ;  /* 0x038020010c0b7824 */ /* 0x000fe200078e02ff */
[----:B------:R-:W5:Y:S01]  /*5ce90*/  LDL R6, [R1+0x4fbc] ;  /* 0x004fbc0001067983 */ /* 0x000f620000100800 */
[----:B------:R-:W-:-:S03]  /*5cea0*/  @!P1 IADD3 R42, PT, PT, R42, 0x7fe001, RZ ;  /* 0x007fe0012a2a9810 */ /* 0x000fc60007ffe0ff */
[----:B------:R-:W5:Y:S01]  /*5ceb0*/  LDL R43, [R1+0x4ffc] ;  /* 0x004ffc00012b7983 */ /* 0x000f620000100800 */
[----:B------:R-:W-:Y:S02]  /*5cec0*/  ISETP.GE.AND P1, PT, R18, RZ, PT ;  /* 0x000000ff1200720c */ /* 0x000fe40003f26270 */
[----:B------:R-:W-:Y:S01]  /*5ced0*/  SHF.R.S32.HI R7, RZ, 0x1f, R11 ;  /* 0x0000001fff077819 */ /* 0x000fe2000001140b */
[----:B------:R-:W-:Y:S02]  /*5cee0*/  @!P2 VIADD R5, R5, 0x7fe001 ;  /* 0x007fe0010505a836 */ /* 0x000fe40000000000 */
[----:B0-----:R-:W-:Y:S01]  /*5cef0*/  IMAD.HI.U32 R26, R11, -0x7fe001, R12 ;  /* 0xff801fff0b1a7827 */ /* 0x001fe200078e000c */
[----:B--2---:R-:W-:-:S03]  /*5cf00*/  IADD3 R4, PT, PT, R0, -R3, RZ ;  /* 0x8000000300047210 */ /* 0x004fc60007ffe0ff */
[----:B------:R-:W-:Y:S02]  /*5cf10*/  IMAD.IADD R44, R44, 0x1, R55 ;  /* 0x000000012c2c7824 */ /* 0x000fe400078e0237 */
[----:B------:R-:W-:Y:S02]  /*5cf20*/  IMAD R7, R7, -0x7fe001, RZ ;  /* 0xff801fff07077824 */ /* 0x000fe400078e02ff */
[----:B------:R-:W-:Y:S01]  /*5cf30*/  IMAD.WIDE R12, R5, UR5, RZ ;  /* 0x00000005050c7c25 */ /* 0x000fe2000f8e02ff */
[----:B------:R0:W-:Y:S01]  /*5cf40*/  STL [R1+0x4f30], R42 ;  /* 0x004f302a01007387 */ /* 0x0001e20000100800 */
[----:B------:R-:W-:Y:S02]  /*5cf50*/  ISETP.GT.AND P0, PT, R44, 0x7fe000, PT ;  /* 0x007fe0002c00780c */ /* 0x000fe40003f04270 */
[----:B------:R-:W-:Y:S01]  /*5cf60*/  @!P1 VIADD R18, R18, 0x7fe001 ;  /* 0x007fe00112129836 */ /* 0x000fe20000000000 */
[----:B------:R1:W-:Y:S01]  /*5cf70*/  STL [R1+0x4f70], R8 ;  /* 0x004f700801007387 */ /* 0x0003e20000100800 */
[----:B------:R-:W-:Y:S01]  /*5cf80*/  IMAD R15, R12, 0x3802001, RZ ;  /* 0x038020010c0f7824 */ /* 0x000fe200078e02ff */
[----:B------:R-:W-:-:S02]  /*5cf90*/  ISETP.GE.AND P2, PT, R4, RZ, PT ;  /* 0x000000ff0400720c */ /* 0x000fc40003f46270 */
[----:B------:R-:W2:Y:S01]  /*5cfa0*/  LDL R62, [R1+0x4c00] ;  /* 0x004c0000013e7983 */ /* 0x000ea20000100800 */
[----:B0-----:R-:W-:-:S03]  /*5cfb0*/  IADD3 R42, PT, PT, R26, -R11, R7 ;  /* 0x8000000b1a2a7210 */ /* 0x001fc60007ffe007 */
[----:B------:R-:W2:Y:S01]  /*5cfc0*/  LDL R7, [R1+0x4c80] ;  /* 0x004c800001077983 */ /* 0x000ea20000100800 */
[----:B------:R-:W-:-:S03]  /*5cfd0*/  SHF.R.S32.HI R5, RZ, 0x1f, R15 ;  /* 0x0000001fff057819 */ /* 0x000fc6000001140f */
[----:B------:R-:W-:Y:S01]  /*5cfe0*/  STL [R1+0x4f34], R18 ;  /* 0x004f341201007387 */ /* 0x000fe20000100800 */
[----:B------:R-:W-:-:S03]  /*5cff0*/  IMAD.IADD R11, R9, 0x1, -R10 ;  /* 0x00000001090b7824 */ /* 0x000fc600078e0a0a */
[----:B------:R-:W-:Y:S04]  /*5d000*/  STL [R1+0x4f74], R42 ;  /* 0x004f742a01007387 */ /* 0x000fe80000100800 */
[----:B-1----:R-:W2:Y:S04]  /*5d010*/  LDL R8, [R1+0x4c04] ;  /* 0x004c040001087983 */ /* 0x002ea80000100800 */
[----:B------:R-:W2:Y:S01]  /*5d020*/  LDL R55, [R1+0x4c84] ;  /* 0x004c840001377983 */ /* 0x000ea20000100800 */
[----:B------:R-:W-:Y:S01]  /*5d030*/  IMAD.HI.U32 R26, R15, -0x7fe001, R12 ;  /* 0xff801fff0f1a7827 */ /* 0x000fe200078e000c */
[----:B------:R-:W0:Y:S01]  /*5d040*/  LDCU UR4, c[0x3][UR6+-0xe4] ;  /* 0x00ffe380060477ac */ /* 0x000e220008000800 */
[----:B------:R-:W-:Y:S01]  /*5d050*/  ISETP.GE.AND P3, PT, R11, RZ, PT ;  /* 0x000000ff0b00720c */ /* 0x000fe20003f66270 */
[----:B------:R-:W2:Y:S01]  /*5d060*/  LDL R54, [R1+0x4c88] ;  /* 0x004c880001367983 */ /* 0x000ea20000100800 */
[----:B------:R-:W-:Y:S01]  /*5d070*/  IMAD R5, R5, -0x7fe001, RZ ;  /* 0xff801fff05057824 */ /* 0x000fe200078e02ff */
[----:B------:R-:W-:Y:S01]  /*5d080*/  @P0 IADD3 R44, PT, PT, R44, -0x7fe001, RZ ;  /* 0xff801fff2c2c0810 */ /* 0x000fe20007ffe0ff */
[----:B------:R-:W-:-:S03]  /*5d090*/  @!P2 VIADD R4, R4, 0x7fe001 ;  /* 0x007fe0010404a836 */ /* 0x000fc60000000000 */
[----:B------:R-:W-:Y:S02]  /*5d0a0*/  IADD3 R26, PT, PT, R26, -R15, R5 ;  /* 0x8000000f1a1a7210 */ /* 0x000fe40007ffe005 */
[----:B------:R-:W-:Y:S02]  /*5d0b0*/  ISETP.GE.AND P1, PT, R44, RZ, PT ;  /* 0x000000ff2c00720c */ /* 0x000fe40003f26270 */
[----:B------:R-:W-:Y:S01]  /*5d0c0*/  IADD3 R15, PT, PT, R14, -R45, RZ ;  /* 0x8000002d0e0f7210 */ /* 0x000fe20007ffe0ff */
[----:B------:R-:W-:-:S04]  /*5d0d0*/  IMAD.WIDE R4, R4, UR5, RZ ;  /* 0x0000000504047c25 */ /* 0x000fc8000f8e02ff */
[----:B------:R-:W-:Y:S01]  /*5d0e0*/  IMAD.IADD R0, R0, 0x1, R3 ;  /* 0x0000000100007824 */ /* 0x000fe200078e0203 */
[----:B------:R-:W-:Y:S01]  /*5d0f0*/  ISETP.GE.AND P2, PT, R15, RZ, PT ;  /* 0x000000ff0f00720c */ /* 0x000fe20003f46270 */
[----:B------:R-:W2:Y:S01]  /*5d100*/  LDL R3, [R1+0x4c08] ;  /* 0x004c080001037983 */ /* 0x000ea20000100800 */
[----:B------:R-:W-:Y:S02]  /*5d110*/  IMAD R17, R4, 0x3802001, RZ ;  /* 0x0380200104117824 */ /* 0x000fe400078e02ff */
[----:B------:R-:W-:Y:S01]  /*5d120*/  @!P3 VIADD R11, R11, 0x7fe001 ;  /* 0x007fe0010b0bb836 */ /* 0x000fe20000000000 */
[----:B------:R-:W-:Y:S01]  /*5d130*/  ISETP.GT.AND P0, PT, R0, 0x7fe000, PT ;  /* 0x007fe0000000780c */ /* 0x000fe20003f04270 */
[----:B------:R-:W-:Y:S01]  /*5d140*/  IMAD.IADD R10, R9, 0x1, R10 ;  /* 0x00000001090a7824 */ /* 0x000fe200078e020a */
[----:B------:R-:W-:Y:S01]  /*5d150*/  SHF.R.S32.HI R9, RZ, 0x1f, R17 ;  /* 0x0000001fff097819 */ /* 0x000fe20000011411 */
[----:B0-----:R-:W-:Y:S01]  /*5d160*/  IMAD.WIDE R12, R11, UR4, RZ ;  /* 0x000000040b0c7c25 */ /* 0x001fe2000f8e02ff */
[----:B------:R-:W-:-:S02]  /*5d170*/  @!P1 IADD3 R44, PT, PT, R44, 0x7fe001, RZ ;  /* 0x007fe0012c2c9810 */ /* 0x000fc40007ffe0ff */
[----:B------:R-:W-:Y:S01]  /*5d180*/  ISETP.GT.AND P1, PT, R10, 0x7fe000, PT ;  /* 0x007fe0000a00780c */ /* 0x000fe20003f24270 */
[----:B------:R-:W-:-:S04]  /*5d190*/  IMAD.HI.U32 R46, R17, -0x7fe001, R4 ;  /* 0xff801fff112e7827 */ /* 0x000fc800078e0004 */
[----:B------:R-:W-:Y:S02]  /*5d1a0*/  IMAD R9, R9, -0x7fe001, RZ ;  /* 0xff801fff09097824 */ /* 0x000fe400078e02ff */
[----:B------:R-:W-:Y:S02]  /*5d1b0*/  IMAD R11, R12, 0x3802001, RZ ;  /* 0x038020010c0b7824 */ /* 0x000fe400078e02ff */
[----:B------:R-:W-:Y:S01]  /*5d1c0*/  @!P2 VIADD R15, R15, 0x7fe001 ;  /* 0x007fe0010f0fa836 */ /* 0x000fe20000000000 */
[----:B------:R-:W-:Y:S01]  /*5d1d0*/  STL [R1+0x4f38], R44 ;  /* 0x004f382c01007387 */ /* 0x000fe20000100800 */
[----:B------:R-:W-:Y:S01]  /*5d1e0*/  IMAD.IADD R14, R14, 0x1, R45 ;  /* 0x000000010e0e7824 */ /* 0x000fe200078e022d */
[----:B------:R-:W-:Y:S01]  /*5d1f0*/  IADD3 R46, PT, PT, R46, -R17, R9 ;  /* 0x800000112e2e7210 */ /* 0x000fe20007ffe009 */
[----:B------:R-:W-:Y:S01]  /*5d200*/  IMAD.WIDE R4, R15, UR4, RZ ;  /* 0x000000040f047c25 */ /* 0x000fe2000f8e02ff */
[----:B------:R0:W-:Y:S01]  /*5d210*/  STL [R1+0x4f78], R26 ;  /* 0x004f781a01007387 */ /* 0x0001e20000100800 */
[----:B------:R-:W-:-:S03]  /*5d220*/  SHF.R.S32.HI R9, RZ, 0x1f, R11 ;  /* 0x0000001fff097819 */ /* 0x000fc6000001140b */
[----:B------:R-:W2:Y:S01]  /*5d230*/  LDL R64, [R1+0x4c0c] ;  /* 0x004c0c0001407983 */ /* 0x000ea20000100800 */
[----:B------:R-:W-:-:S03]  /*5d240*/  @P0 IADD3 R0, PT, PT, R0, -0x7fe001, RZ ;  /* 0xff801fff00000810 */ /* 0x000fc60007ffe0ff */
[----:B------:R-:W2:Y:S01]  /*5d250*/  LDL R45, [R1+0x4c8c] ;  /* 0x004c8c00012d7983 */ /* 0x000ea20000100800 */
[----:B------:R-:W-:Y:S01]  /*5d260*/  ISETP.GT.AND P0, PT, R14, 0x7fe000, PT ;  /* 0x007fe0000e00780c */ /* 0x000fe20003f04270 */
[----:B0-----:R-:W-:Y:S02]  /*5d270*/  IMAD R26, R4, 0x3802001, RZ ;  /* 0x03802001041a7824 */ /* 0x001fe400078e02ff */
[----:B------:R-:W-:Y:S02]  /*5d280*/  IMAD.HI.U32 R42, R11, -0x7fe001, R12 ;  /* 0xff801fff0b2a7827 */ /* 0x000fe400078e000c */
[----:B------:R-:W2:Y:S02]  /*5d290*/  LDL R12, [R1+0x4c90] ;  /* 0x004c9000010c7983 */ /* 0x000ea40000100800 */
[----:B------:R-:W-:Y:S02]  /*5d2a0*/  IMAD R9, R9, -0x7fe001, RZ ;  /* 0xff801fff09097824 */ /* 0x000fe400078e02ff */
[----:B------:R-:W-:Y:S01]  /*5d2b0*/  @P1 VIADD R10, R10, 0xff801fff ;  /* 0xff801fff0a0a1836 */ /* 0x000fe20000000000 */
[----:B------:R-:W-:Y:S01]  /*5d2c0*/  ISETP.GE.AND P1, PT, R0, RZ, PT ;  /* 0x000000ff0000720c */ /* 0x000fe20003f26270 */
[----:B------:R-:W-:Y:S01]  /*5d2d0*/  IMAD.HI.U32 R13, R26, -0x7fe001, R4 ;  /* 0xff801fff1a0d7827 */ /* 0x000fe200078e0004 */
[----:B------:R-:W-:-:S02]  /*5d2e0*/  IADD3 R42, PT, PT, R42, -R11, R9 ;  /* 0x8000000b2a2a7210 */ /* 0x000fc40007ffe009 */
[----:B------:R-:W-:Y:S01]  /*5d2f0*/  ISETP.GE.AND P2, PT, R10, RZ, PT ;  /* 0x000000ff0a00720c */ /* 0x000fe20003f46270 */
[C---:B---3--:R-:W-:Y:S01]  /*5d300*/  IMAD.IADD R5, R58.reuse, 0x1, -R47 ;  /* 0x000000013a057824 */ /* 0x048fe200078e0a2f */
[----:B------:R-:W3:Y:S01]  /*5d310*/  LDL R9, [R1+0x4c10] ;  /* 0x004c100001097983 */ /* 0x000ee20000100800 */
[----:B------:R-:W-:Y:S01]  /*5d320*/  IADD3 R4, PT, PT, R58, R47, RZ ;  /* 0x0000002f3a047210 */ /* 0x000fe20007ffe0ff */
[----:B------:R-:W-:Y:S02]  /*5d330*/  @P0 VIADD R14, R14, 0xff801fff ;  /* 0xff801fff0e0e0836 */ /* 0x000fe40000000000 */
[----:B------:R-:W-:Y:S02]  /*5d340*/  ISETP.GE.AND P3, PT, R5, RZ, PT ;  /* 0x000000ff0500720c */ /* 0x000fe40003f66270 */
[----:B------:R-:W-:Y:S01]  /*5d350*/  ISETP.GT.AND P0, PT, R4, 0x7fe000, PT ;  /* 0x007fe0000400780c */ /* 0x000fe20003f04270 */
[----:B------:R-:W-:Y:S01]  /*5d360*/  @!P1 VIADD R0, R0, 0x7fe001 ;  /* 0x007fe00100009836 */ /* 0x000fe20000000000 */
[----:B------:R-:W-:Y:S01]  /*5d370*/  ISETP.GE.AND P1, PT, R14, RZ, PT ;  /* 0x000000ff0e00720c */ /* 0x000fe20003f26270 */
[----:B------:R-:W-:Y:S01]  /*5d380*/  IMAD.IADD R15, R16, 0x1, -R49 ;  /* 0x00000001100f7824 */ /* 0x000fe200078e0a31 */
[----:B------:R-:W-:-:S02]  /*5d390*/  SHF.R.S32.HI R11, RZ, 0x1f, R26 ;  /* 0x0000001fff0b7819 */ /* 0x000fc4000001141a */
[----:B------:R-:W-:Y:S02]  /*5d3a0*/  @!P2 IADD3 R10, PT, PT, R10, 0x7fe001, RZ ;  /* 0x007fe0010a0aa810 */ /* 0x000fe40007ffe0ff */
[----:B------:R-:W-:Y:S02]  /*5d3b0*/  ISETP.GE.AND P2, PT, R15, RZ, PT ;  /* 0x000000ff0f00720c */ /* 0x000fe40003f46270 */
[----:B------:R-:W-:Y:S01]  /*5d3c0*/  IADD3 R18, PT, PT, R16, R49, RZ ;  /* 0x0000003110127210 */ /* 0x000fe20007ffe0ff */
[----:B------:R-:W-:Y:S02]  /*5d3d0*/  @!P3 VIADD R5, R5, 0x7fe001 ;  /* 0x007fe0010505b836 */ /* 0x000fe40000000000 */
[----:B------:R-:W-:Y:S01]  /*5d3e0*/  IMAD R11, R11, -0x7fe001, RZ ;  /* 0xff801fff0b0b7824 */ /* 0x000fe200078e02ff */
[----:B------:R0:W-:Y:S01]  /*5d3f0*/  STL [R1+0x4f3c], R0 ;  /* 0x004f3c0001007387 */ /* 0x0001e20000100800 */
[----:B------:R-:W-:Y:S01]  /*5d400*/  @P0 VIADD R4, R4, 0xff801fff ;  /* 0xff801fff04040836 */ /* 0x000fe20000000000 */
[----:B------:R-:W-:Y:S01]  /*5d410*/  ISETP.GT.AND P0, PT, R18, 0x7fe000, PT ;  /* 0x007fe0001200780c */ /* 0x000fe20003f04270 */
[----:B------:R-:W-:Y:S01]  /*5d420*/  IMAD.WIDE R16, R5, UR4, RZ ;  /* 0x0000000405107c25 */ /* 0x000fe2000f8e02ff */
[----:B------:R-:W-:Y:S01]  /*5d430*/  STL [R1+0x4f7c], R46 ;  /* 0x004f7c2e01007387 */ /* 0x000fe20000100800 */
[----:B------:R-:W-:-:S02]  /*5d440*/  IADD3 R26, PT, PT, R13, -R26, R11 ;  /* 0x8000001a0d1a7210 */ /* 0x000fc40007ffe00b */
[----:B------:R-:W-:Y:S01]  /*5d450*/  @!P1 VIADD R14, R14, 0x7fe001 ;  /* 0x007fe0010e0e9836 */ /* 0x000fe20000000000 */
[----:B------:R-:W-:Y:S01]  /*5d460*/  STL [R1+0x4f80], R10 ;  /* 0x004f800a01007387 */ /* 0x000fe20000100800 */
[C---:B0-----:R-:W-:Y:S01]  /*5d470*/  IADD3 R0, PT, PT, R19.reuse, R20, RZ ;  /* 0x0000001413007210 */ /* 0x041fe20007ffe0ff */
[----:B------:R-:W-:Y:S02]  /*5d480*/  IMAD.IADD R19, R19, 0x1, -R20 ;  /* 0x0000000113137824 */ /* 0x000fe400078e0a14 */
[----:B------:R-:W-:Y:S01]  /*5d490*/  STL [R1+0x4fc0], R42 ;  /* 0x004fc02a01007387 */ /* 0x000fe20000100800 */
[----:B------:R-:W-:Y:S01]  /*5d4a0*/  IMAD R27, R16, 0x3802001, RZ ;  /* 0x03802001101b7824 */ /* 0x000fe200078e02ff */
[----:B------:R-:W-:Y:S02]  /*5d4b0*/  ISETP.GE.AND P1, PT, R4, RZ, PT ;  /* 0x000000ff0400720c */ /* 0x000fe40003f26270 */
[----:B------:R-:W3:Y:S01]  /*5d4c0*/  LDL R11, [R1+0x4c14] ;  /* 0x004c1400010b7983 */ /* 0x000ee20000100800 */
[----:B------:R-:W-:-:S03]  /*5d4d0*/  @!P2 VIADD R15, R15, 0x7fe001 ;  /* 0x007fe0010f0fa836 */ /* 0x000fc60000000000 */
[----:B------:R-:W3:Y:S01]  /*5d4e0*/  LDL R56, [R1+0x4c94] ;  /* 0x004c940001387983 */ /* 0x000ee20000100800 */
[----:B------:R-:W-:Y:S02]  /*5d4f0*/  ISETP.GE.AND P2, PT, R19, RZ, PT ;  /* 0x000000ff1300720c */ /* 0x000fe40003f46270 */
[----:B------:R-:W-:Y:S01]  /*5d500*/  SHF.R.S32.HI R5, RZ, 0x1f, R27 ;  /* 0x0000001fff057819 */ /* 0x000fe2000001141b */
[----:B------:R0:W-:Y:S01]  /*5d510*/  STL [R1+0x4f84], R14 ;  /* 0x004f840e01007387 */ /* 0x0001e20000100800 */
[----:B------:R-:W-:-:S03]  /*5d520*/  @P0 IADD3 R18, PT, PT, R18, -0x7fe001, RZ ;  /* 0xff801fff12120810 */ /* 0x000fc60007ffe0ff */
[----:B------:R-:W-:Y:S01]  /*5d530*/  STL [R1+0x4fc4], R26 ;  /* 0x004fc41a01007387 */ /* 0x000fe20000100800 */
[----:B------:R-:W-:-:S03]  /*5d540*/  IMAD.HI.U32 R16, R27, -0x7fe001, R16 ;  /* 0xff801fff1b107827 */ /* 0x000fc600078e0010 */
[----:B------:R-:W3:Y:S01]  /*5d550*/  LDL R13, [R1+0x4c18] ;  /* 0x004c1800010d7983 */ /* 0x000ee20000100800 */
[----:B0-----:R-:W-:-:S03]  /*5d560*/  IMAD.WIDE R14, R15, UR4, RZ ;  /* 0x000000040f0e7c25 */ /* 0x001fc6000f8e02ff */
[----:B------:R-:W3:Y:S01]  /*5d570*/  LDL R58, [R1+0x4c98] ;  /* 0x004c9800013a7983 */ /* 0x000ee20000100800 */
[----:B------:R-:W-:Y:S01]  /*5d580*/  ISETP.GT.AND P0, PT, R0, 0x7fe000, PT ;  /* 0x007fe0000000780c */ /* 0x000fe20003f04270 */
[----:B------:R-:W-:Y:S02]  /*5d590*/  IMAD R5, R5, -0x7fe001, RZ ;  /* 0xff801fff05057824 */ /* 0x000fe400078e02ff */
[----:B------:R-:W-:Y:S02]  /*5d5a0*/  IMAD R17, R14, 0x3802001, RZ ;  /* 0x038020010e117824 */ /* 0x000fe400078e02ff */
[----:B------:R-:W-:Y:S01]  /*5d5b0*/  @!P1 VIADD R4, R4, 0x7fe001 ;  /* 0x007fe00104049836 */ /* 0x000fe20000000000 */
[----:B------:R-:W-:Y:S01]  /*5d5c0*/  ISETP.GE.AND P1, PT, R18, RZ, PT ;  /* 0x000000ff1200720c */ /* 0x000fe20003f26270 */
[----:B----4-:R-:W-:Y:S01]  /*5d5d0*/  IMAD.IADD R10, R21, 0x1, -R50 ;  /* 0x00000001150a7824 */ /* 0x010fe200078e0a32 */
[----:B------:R-:W-:Y:S02]  /*5d5e0*/  IADD3 R16, PT, PT, R16, -R27, R5 ;  /* 0x8000001b10107210 */ /* 0x000fe40007ffe005 */
[----:B------:R-:W-:-:S02]  /*5d5f0*/  SHF.R.S32.HI R5, RZ, 0x1f, R17 ;  /* 0x0000001fff057819 */ /* 0x000fc40000011411 */
[----:B------:R-:W-:Y:S02]  /*5d600*/  @!P2 IADD3 R19, PT, PT, R19, 0x7fe001, RZ ;  /* 0x007fe0011313a810 */ /* 0x000fe40007ffe0ff */
        /* <DEDUP_REMOVED lines=9> */
[----:B------:R-:W-:Y:S01]  /*5d6a0*/  @!P1 VIADD R18, R18, 0x7fe001 ;  /* 0x007fe00112129836 */ /* 0x000fe20000000000 */
[----:B------:R-:W-:Y:S01]  /*5d6b0*/  ISETP.GE.AND P1, PT, R0, RZ, PT ;  /* 0x000000ff0000720c */ /* 0x000fe20003f26270 */
[----:B------:R-:W-:Y:S01]  /*5d6c0*/  IMAD R17, R4, 0x3802001, RZ ;  /* 0x0380200104117824 */ /* 0x000fe200078e02ff */
[----:B------:R0:W-:Y:S01]  /*5d6d0*/  STL [R1+0x4fc8], R16 ;  /* 0x004fc81001007387 */ /* 0x0001e20000100800 */
[----:B------:R-:W-:Y:S02]  /*5d6e0*/  @!P2 IADD3 R10, PT, PT, R10, 0x7fe001, RZ ;  /* 0x007fe0010a0aa810 */ /* 0x000fe40007ffe0ff */
[----:B------:R-:W-:Y:S01]  /*5d6f0*/  IMAD.HI.U32 R26, R17, -0x7fe001, R4 ;  /* 0xff801fff111a7827 */ /* 0x000fe200078e0004 */
[----:B------:R1:W-:Y:S03]  /*5d700*/  STL [R1+0x4f8c], R18 ;  /* 0x004f8c1201007387 */ /* 0x0003e60000100800 */
[----:B------:R-:W-:Y:S01]  /*5d710*/  IMAD.IADD R4, R21, 0x1, R50 ;  /* 0x0000000115047824 */ /* 0x000fe200078e0232 */
[----:B0-----:R-:W-:-:S02]  /*5d720*/  SHF.R.S32.HI R16, RZ, 0x1f, R17 ;  /* 0x0000001fff107819 */ /* 0x001fc40000011411 */
[----:B------:R-:W-:Y:S01]  /*5d730*/  IADD3 R5, PT, PT, R22, -R59, RZ ;  /* 0x8000003b16057210 */ /* 0x000fe20007ffe0ff */
[----:B------:R0:W-:Y:S01]  /*5d740*/  STL [R1+0x4fcc], R20 ;  /* 0x004fcc1401007387 */ /* 0x0001e20000100800 */
[----:B-1----:R-:W-:Y:S01]  /*5d750*/  IMAD.WIDE R18, R10, UR4, RZ ;  /* 0x000000040a127c25 */ /* 0x002fe2000f8e02ff */
[----:B------:R-:W-:Y:S02]  /*5d760*/  ISETP.GT.AND P0, PT, R4, 0x7fe000, PT ;  /* 0x007fe0000400780c */ /* 0x000fe40003f04270 */
[----:B------:R-:W4:Y:S01]  /*5d770*/  LDL R15, [R1+0x4c20] ;  /* 0x004c2000010f7983 */ /* 0x000f220000100800 */
[----:B------:R-:W-:Y:S01]  /*5d780*/  IMAD R10, R16, -0x7fe001, RZ ;  /* 0xff801fff100a7824 */ /* 0x000fe200078e02ff */
[----:B------:R-:W-:Y:S01]  /*5d790*/  ISETP.GE.AND P2, PT, R5, RZ, PT ;  /* 0x000000ff0500720c */ /* 0x000fe20003f46270 */
[----:B------:R-:W-:Y:S01]  /*5d7a0*/  IMAD.IADD R22, R22, 0x1, R59 ;  /* 0x0000000116167824 */ /* 0x000fe200078e023b */
[----:B------:R-:W4:Y:S01]  /*5d7b0*/  LDL R16, [R1+0x4ca0] ;  /* 0x004ca00001107983 */ /* 0x000f220000100800 */
[----:B------:R-:W-:-:S02]  /*5d7c0*/  @!P1 VIADD R0, R0, 0x7fe001 ;  /* 0x007fe00100009836 */ /* 0x000fc40000000000 */
[----:B------:R-:W-:Y:S01]  /*5d7d0*/  IMAD R27, R18, 0x3802001, RZ ;  /* 0x03802001121b7824 */ /* 0x000fe200078e02ff */
[----:B------:R-:W-:Y:S02]  /*5d7e0*/  ISETP.GT.AND P1, PT, R22, 0x7fe000, PT ;  /* 0x007fe0001600780c */ /* 0x000fe40003f24270 */
[----:B------:R1:W-:Y:S01]  /*5d7f0*/  STL [R1+0x4f90], R0 ;  /* 0x004f900001007387 */ /* 0x0003e20000100800 */
[----:B------:R-:W-:Y:S01]  /*5d800*/  IADD3 R26, PT, PT, R26, -R17, R10 ;  /* 0x800000111a1a7210 */ /* 0x000fe20007ffe00a */
[----:B------:R-:W-:Y:S01]  /*5d810*/  IMAD.HI.U32 R44, R27, -0x7fe001, R18 ;  /* 0xff801fff1b2c7827 */ /* 0x000fe200078e0012 */
[----:B------:R-:W-:Y:S01]  /*5d820*/  IADD3 R10, PT, PT, R23, R48, RZ ;  /* 0x00000030170a7210 */ /* 0x000fe20007ffe0ff */
[----:B------:R-:W4:Y:S04]  /*5d830*/  LDL R18, [R1+0x4c24] ;  /* 0x004c240001127983 */ /* 0x000f280000100800 */
[----:B------:R-:W4:Y:S01]  /*5d840*/  LDL R49, [R1+0x4ca4] ;  /* 0x004ca40001317983 */ /* 0x000f220000100800 */
[----:B------:R-:W-:Y:S01]  /*5d850*/  @P0 VIADD R4, R4, 0xff801fff ;  /* 0xff801fff04040836 */ /* 0x000fe20000000000 */
[----:B------:R-:W-:Y:S01]  /*5d860*/  ISETP.GT.AND P0, PT, R10, 0x7fe000, PT ;  /* 0x007fe0000a00780c */ /* 0x000fe20003f04270 */
[----:B------:R-:W-:-:S02]  /*5d870*/  @!P2 VIADD R5, R5, 0x7fe001 ;  /* 0x007fe0010505a836 */ /* 0x000fc40000000000 */
[----:B------:R-:W-:Y:S01]  /*5d880*/  @P1 VIADD R22, R22, 0xff801fff ;  /* 0xff801fff16161836 */ /* 0x000fe20000000000 */
[----:B------:R-:W4:Y:S01]  /*5d890*/  LDL R59, [R1+0x4c28] ;  /* 0x004c2800013b7983 */ /* 0x000f220000100800 */
[----:B0-----:R-:W-:Y:S01]  /*5d8a0*/  IMAD.WIDE R20, R5, UR4, RZ ;  /* 0x0000000405147c25 */ /* 0x001fe2000f8e02ff */
[----:B------:R-:W-:Y:S02]  /*5d8b0*/  IADD3 R23, PT, PT, R23, -R48, RZ ;  /* 0x8000003017177210 */ /* 0x000fe40007ffe0ff */
[----:B------:R-:W-:Y:S01]  /*5d8c0*/  ISETP.GE.AND P1, PT, R4, RZ, PT ;  /* 0x000000ff0400720c */ /* 0x000fe20003f26270 */
[----:B------:R-:W-:Y:S01]  /*5d8d0*/  IMAD R5, R20, 0x3802001, RZ ;  /* 0x0380200114057824 */ /* 0x000fe200078e02ff */
[----:B------:R-:W4:Y:S01]  /*5d8e0*/  LDL R48, [R1+0x4ca8] ;  /* 0x004ca80001307983 */ /* 0x000f220000100800 */
[----:B------:R-:W-:Y:S02]  /*5d8f0*/  ISETP.GE.AND P2, PT, R22, RZ, PT ;  /* 0x000000ff1600720c */ /* 0x000fe40003f46270 */
[----:B------:R-:W-:Y:S01]  /*5d900*/  ISETP.GE.AND P3, PT, R23, RZ, PT ;  /* 0x000000ff1700720c */ /* 0x000fe20003f66270 */
[----:B------:R-:W-:Y:S01]  /*5d910*/  @P0 VIADD R10, R10, 0xff801fff ;  /* 0xff801fff0a0a0836 */ /* 0x000fe20000000000 */
[----:B------:R-:W-:-:S02]  /*5d920*/  SHF.R.S32.HI R17, RZ, 0x1f, R27 ;  /* 0x0000001fff117819 */ /* 0x000fc4000001141b */
[----:B------:R-:W-:Y:S01]  /*5d930*/  SHF.R.S32.HI R42, RZ, 0x1f, R5 ;  /* 0x0000001fff2a7819 */ /* 0x000fe20000011405 */
[----:B------:R-:W-:Y:S01]  /*5d940*/  IMAD.HI.U32 R20, R5, -0x7fe001, R20 ;  /* 0xff801fff05147827 */ /* 0x000fe200078e0014 */
[----:B------:R-:W-:-:S03]  /*5d950*/  ISETP.GE.AND P0, PT, R10, RZ, PT ;  /* 0x000000ff0a00720c */ /* 0x000fc60003f06270 */
[----:B------:R-:W-:Y:S02]  /*5d960*/  IMAD R17, R17, -0x7fe001, RZ ;  /* 0xff801fff11117824 */ /* 0x000fe400078e02ff */
[----:B------:R-:W-:Y:S01]  /*5d970*/  IMAD R42, R42, -0x7fe001, RZ ;  /* 0xff801fff2a2a7824 */ /* 0x000fe200078e02ff */
[----:B------:R-:W-:Y:S01]  /*5d980*/  @!P1 IADD3 R4, PT, PT, R4, 0x7fe001, RZ ;  /* 0x007fe00104049810 */ /* 0x000fe20007ffe0ff */
[----:B------:R-:W-:Y:S01]  /*5d990*/  @!P2 VIADD R22, R22, 0x7fe001 ;  /* 0x007fe0011616a836 */ /* 0x000fe20000000000 */
[----:B------:R-:W-:Y:S01]  /*5d9a0*/  IADD3 R44, PT, PT, R44, -R27, R17 ;  /* 0x8000001b2c2c7210 */ /* 0x000fe20007ffe011 */
[----:B------:R-:W-:Y:S01]  /*5d9b0*/  @!P3 VIADD R23, R23, 0x7fe001 ;  /* 0x007fe0011717b836 */ /* 0x000fe20000000000 */
[----:B------:R-:W-:Y:S01]  /*5d9c0*/  IADD3 R42, PT, PT, R20, -R5, R42 ;  /* 0x80000005142a7210 */ /* 0x000fe20007ffe02a */
[----:B------:R-:W-:Y:S01]  /*5d9d0*/  STL [R1+0x4fd0], R26 ;  /* 0x004fd01a01007387 */ /* 0x000fe20000100800 */
[----:B-1----:R-:W-:-:S03]  /*5d9e0*/  IMAD.IADD R0, R24, 0x1, -R25 ;  /* 0x0000000118007824 */ /* 0x002fc600078e0a19 */
[----:B------:R-:W-:Y:S01]  /*5d9f0*/  STL [R1+0x4f94], R4 ;  /* 0x004f940401007387 */ /* 0x000fe20000100800 */
[----:B------:R-:W-:-:S03]  /*5da00*/  IMAD.WIDE R20, R23, UR4, RZ ;  /* 0x0000000417147c25 */ /* 0x000fc6000f8e02ff */
[----:B------:R0:W-:Y:S01]  /*5da10*/  STL [R1+0x4fd4], R44 ;  /* 0x004fd42c01007387 */ /* 0x0001e20000100800 */
[----:B------:R-:W-:-:S03]  /*5da20*/  @!P0 IADD3 R10, PT, PT, R10, 0x7fe001, RZ ;  /* 0x007fe0010a0a8810 */ /* 0x000fc60007ffe0ff */
[----:B------:R1:W-:Y:S01]  /*5da30*/  STL [R1+0x4f98], R22 ;  /* 0x004f981601007387 */ /* 0x0003e20000100800 */
[----:B------:R-:W-:-:S03]  /*5da40*/  ISETP.GE.AND P4, PT, R0, RZ, PT ;  /* 0x000000ff0000720c */ /* 0x000fc60003f86270 */
[----:B------:R-:W-:Y:S01]  /*5da50*/  STL [R1+0x4fd8], R42 ;  /* 0x004fd82a01007387 */ /* 0x000fe20000100800 */
[----:B------:R-:W-:-:S03]  /*5da60*/  IMAD R23, R20, 0x3802001, RZ ;  /* 0x0380200114177824 */ /* 0x000fc600078e02ff */
[----:B------:R-:W4:Y:S04]  /*5da70*/  LDL R19, [R1+0x4c2c] ;  /* 0x004c2c0001137983 */ /* 0x000f280000100800 */
[----:B------:R-:W4:Y:S01]  /*5da80*/  LDL R50, [R1+0x4cac] ;  /* 0x004cac0001327983 */ /* 0x000f220000100800 */
[----:B0-----:R-:W-:-:S03]  /*5da90*/  IMAD.HI.U32 R44, R23, -0x7fe001, R20 ;  /* 0xff801fff172c7827 */ /* 0x001fc600078e0014 */
[----:B------:R0:W-:Y:S01]  /*5daa0*/  STL [R1+0x4f9c], R10 ;  /* 0x004f9c0a01007387 */ /* 0x0001e20000100800 */
[----:B------:R-:W-:-:S03]  /*5dab0*/  IMAD.IADD R24, R24, 0x1, R25 ;  /* 0x0000000118187824 */ /* 0x000fc600078e0219 */
[----:B------:R-:W4:Y:S04]  /*5dac0*/  LDL R20, [R1+0x4c30] ;  /* 0x004c300001147983 */ /* 0x000f280000100800 */
[----:B------:R-:W4:Y:S01]  /*5dad0*/  LDL R21, [R1+0x4cb0] ;  /* 0x004cb00001157983 */ /* 0x000f220000100800 */
[--C-:B------:R-:W-:Y:S01]  /*5dae0*/  IMAD.IADD R5, R36, 0x1, -R51.reuse ;  /* 0x0000000124057824 */ /* 0x100fe200078e0a33 */
[----:B------:R-:W-:Y:S02]  /*5daf0*/  ISETP.GT.AND P0, PT, R24, 0x7fe000, PT ;  /* 0x007fe0001800780c */ /* 0x000fe40003f04270 */
[----:B------:R-:W-:Y:S01]  /*5db00*/  @!P4 IADD3 R0, PT, PT, R0, 0x7fe001, RZ ;  /* 0x007fe0010000c810 */ /* 0x000fe20007ffe0ff */
[----:B-1----:R-:W4:Y:S01]  /*5db10*/  LDL R22, [R1+0x4c34] ;  /* 0x004c340001167983 */ /* 0x002f220000100800 */
[----:B------:R-:W-:Y:S01]  /*5db20*/  ISETP.GE.AND P3, PT, R5, RZ, PT ;  /* 0x000000ff0500720c */ /* 0x000fe20003f66270 */
[----:B------:R-:W-:Y:S01]  /*5db30*/  IMAD.IADD R36, R36, 0x1, R51 ;  /* 0x0000000124247824 */ /* 0x000fe200078e0233 */
[----:B------:R-:W-:Y:S01]  /*5db40*/  SHF.R.S32.HI R17, RZ, 0x1f, R23 ;  /* 0x0000001fff117819 */ /* 0x000fe20000011417 */
[----:B------:R-:W-:Y:S01]  /*5db50*/  IMAD.WIDE R26, R0, UR4, RZ ;  /* 0x00000004001a7c25 */ /* 0x000fe2000f8e02ff */
[----:B------:R-:W4:Y:S03]  /*5db60*/  LDL R63, [R1+0x4cb4] ;  /* 0x004cb400013f7983 */ /* 0x000f260000100800 */
[C---:B------:R-:W-:Y:S01]  /*5db70*/  IMAD.IADD R0, R37.reuse, 0x1, R52 ;  /* 0x0000000125007824 */ /* 0x040fe200078e0234 */
[----:B------:R-:W-:Y:S01]  /*5db80*/  ISETP.GT.AND P1, PT, R36, 0x7fe000, PT ;  /* 0x007fe0002400780c */ /* 0x000fe20003f24270 */
[----:B------:R-:W-:Y:S01]  /*5db90*/  @P0 VIADD R24, R24, 0xff801fff ;  /* 0xff801fff18180836 */ /* 0x000fe20000000000 */
[----:B------:R-:W-:Y:S01]  /*5dba0*/  IADD3 R37, PT, PT, R37, -R52, RZ ;  /* 0x8000003425257210 */ /* 0x000fe20007ffe0ff */
[----:B------:R-:W-:Y:S01]  /*5dbb0*/  IMAD R17, R17, -0x7fe001, RZ ;  /* 0xff801fff11117824 */ /* 0x000fe200078e02ff */
[----:B------:R-:W-:Y:S01]  /*5dbc0*/  ISETP.GT.AND P2, PT, R0, 0x7fe000, PT ;  /* 0x007fe0000000780c */ /* 0x000fe20003f44270 */
[----:B------:R-:W-:Y:S01]  /*5dbd0*/  @!P3 VIADD R5, R5, 0x7fe001 ;  /* 0x007fe0010505b836 */ /* 0x000fe20000000000 */
[----:B------:R-:W-:Y:S01]  /*5dbe0*/  ISETP.GE.AND P0, PT, R24, RZ, PT ;  /* 0x000000ff1800720c */ /* 0x000fe20003f06270 */
[----:B------:R-:W-:Y:S01]  /*5dbf0*/  IMAD R25, R26, 0x3802001, RZ ;  /* 0x038020011a197824 */ /* 0x000fe200078e02ff */
[----:B------:R-:W-:Y:S01]  /*5dc00*/  ISETP.GE.AND P3, PT, R37, RZ, PT ;  /* 0x000000ff2500720c */ /* 0x000fe20003f66270 */
[----:B------:R-:W4:Y:S01]  /*5dc10*/  LDL R52, [R1+0x4cb8] ;  /* 0x004cb80001347983 */ /* 0x000f220000100800 */
[----:B------:R-:W-:-:S03]  /*5dc20*/  IADD3 R44, PT, PT, R44, -R23, R17 ;  /* 0x800000172c2c7210 */ /* 0x000fc60007ffe011 */
[----:B------:R-:W4:Y:S01]  /*5dc30*/  LDL R23, [R1+0x4c38] ;  /* 0x004c380001177983 */ /* 0x000f220000100800 */
[----:B0-----:R-:W-:Y:S01]  /*5dc40*/  SHF.R.S32.HI R10, RZ, 0x1f, R25 ;  /* 0x0000001fff0a7819 */ /* 0x001fe20000011419 */
[----:B------:R-:W-:-:S04]  /*5dc50*/  IMAD.WIDE R4, R5, UR4, RZ ;  /* 0x0000000405047c25 */ /* 0x000fc8000f8e02ff */
[----:B------:R-:W-:Y:S02]  /*5dc60*/  @P1 VIADD R36, R36, 0xff801fff ;  /* 0xff801fff24241836 */ /* 0x000fe40000000000 */
[----:B------:R-:W-:Y:S02]  /*5dc70*/  @P2 VIADD R0, R0, 0xff801fff ;  /* 0xff801fff00002836 */ /* 0x000fe40000000000 */
[----:B------:R-:W-:Y:S01]  /*5dc80*/  IMAD.HI.U32 R42, R25, -0x7fe001, R26 ;  /* 0xff801fff192a7827 */ /* 0x000fe200078e001a */
[----:B------:R-:W-:-:S03]  /*5dc90*/  ISETP.GE.AND P1, PT, R36, RZ, PT ;  /* 0x000000ff2400720c */ /* 0x000fc60003f26270 */
[----:B------:R-:W-:Y:S02]  /*5dca0*/  IMAD R27, R4, 0x3802001, RZ ;  /* 0x03802001041b7824 */ /* 0x000fe400078e02ff */
[----:B------:R-:W-:Y:S01]  /*5dcb0*/  IMAD R10, R10, -0x7fe001, RZ ;  /* 0xff801fff0a0a7824 */ /* 0x000fe200078e02ff */
[----:B------:R-:W-:Y:S01]  /*5dcc0*/  @!P3 IADD3 R37, PT, PT, R37, 0x7fe001, RZ ;  /* 0x007fe0012525b810 */ /* 0x000fe20007ffe0ff */
[----:B------:R-:W-:Y:S01]  /*5dcd0*/  @!P0 VIADD R24, R24, 0x7fe001 ;  /* 0x007fe00118188836 */ /* 0x000fe20000000000 */
[----:B------:R-:W-:Y:S02]  /*5dce0*/  ISETP.GE.AND P0, PT, R0, RZ, PT ;  /* 0x000000ff0000720c */ /* 0x000fe40003f06270 */
[----:B------:R-:W-:Y:S01]  /*5dcf0*/  SHF.R.S32.HI R17, RZ, 0x1f, R27 ;  /* 0x0000001fff117819 */ /* 0x000fe2000001141b */
[----:B------:R-:W-:Y:S01]  /*5dd00*/  IMAD.HI.U32 R26, R27, -0x7fe001, R4 ;  /* 0xff801fff1b1a7827 */ /* 0x000fe200078e0004 */
[----:B------:R-:W-:Y:S02]  /*5dd10*/  IADD3 R42, PT, PT, R42, -R25, R10 ;  /* 0x800000192a2a7210 */ /* 0x000fe40007ffe00a */
[----:B-----5:R-:W-:Y:S01]  /*5dd20*/  IADD3 R10, PT, PT, R61, -R2, RZ ;  /* 0x800000023d0a7210 */ /* 0x020fe20007ffe0ff */
[----:B------:R-:W-:-:S03]  /*5dd30*/  IMAD.WIDE R4, R37, UR4, RZ ;  /* 0x0000000425047c25 */ /* 0x000fc6000f8e02ff */
[----:B------:R-:W-:Y:S01]  /*5dd40*/  ISETP.GE.AND P4, PT, R10, RZ, PT ;  /* 0x000000ff0a00720c */ /* 0x000fe20003f86270 */
[----:B------:R-:W-:Y:S02]  /*5dd50*/  IMAD R17, R17, -0x7fe001, RZ ;  /* 0xff801fff11117824 */ /* 0x000fe400078e02ff */
[----:B------:R-:W-:Y:S02]  /*5dd60*/  IMAD R37, R4, 0x3802001, RZ ;  /* 0x0380200104257824 */ /* 0x000fe400078e02ff */
[----:B------:R-:W-:Y:S01]  /*5dd70*/  @!P1 VIADD R36, R36, 0x7fe001 ;  /* 0x007fe00124249836 */ /* 0x000fe20000000000 */
[----:B------:R-:W-:Y:S01]  /*5dd80*/  IADD3 R26, PT, PT, R26, -R27, R17 ;  /* 0x8000001b1a1a7210 */ /* 0x000fe20007ffe011 */
[----:B------:R-:W-:Y:S01]  /*5dd90*/  STL [R1+0x4fdc], R44 ;  /* 0x004fdc2c01007387 */ /* 0x000fe20000100800 */
[----:B------:R-:W-:Y:S01]  /*5dda0*/  @!P0 VIADD R0, R0, 0x7fe001 ;  /* 0x007fe00100008836 */ /* 0x000fe20000000000 */
[----:B------:R-:W-:Y:S02]  /*5ddb0*/  SHF.R.S32.HI R25, RZ, 0x1f, R37 ;  /* 0x0000001fff197819 */ /* 0x000fe40000011425 */
[----:B------:R0:W-:Y:S04]  /*5ddc0*/  STL [R1+0x4fa0], R24 ;  /* 0x004fa01801007387 */ /* 0x0001e80000100800 */
[----:B------:R-:W-:Y:S01]  /*5ddd0*/  STL [R1+0x4fe0], R42 ;  /* 0x004fe02a01007387 */ /* 0x000fe20000100800 */
[----:B------:R-:W-:-:S03]  /*5dde0*/  IMAD.HI.U32 R46, R37, -0x7fe001, R4 ;  /* 0xff801fff252e7827 */ /* 0x000fc600078e0004 */
[----:B------:R-:W-:Y:S01]  /*5ddf0*/  STL [R1+0x4fa4], R36 ;  /* 0x004fa42401007387 */ /* 0x000fe20000100800 */
[----:B------:R-:W-:-:S03]  /*5de00*/  IMAD R25, R25, -0x7fe001, RZ ;  /* 0xff801fff19197824 */ /* 0x000fc600078e02ff */
[----:B------:R1:W-:Y:S01]  /*5de10*/  STL [R1+0x4fe4], R26 ;  /* 0x004fe41a01007387 */ /* 0x0003e20000100800 */
[----:B------:R-:W-:-:S03]  /*5de20*/  @!P4 IADD3 R10, PT, PT, R10, 0x7fe001, RZ ;  /* 0x007fe0010a0ac810 */ /* 0x000fc60007ffe0ff */
[----:B------:R5:W-:Y:S04]  /*5de30*/  STL [R1+0x4fa8], R0 ;  /* 0x004fa80001007387 */ /* 0x000be80000100800 */
[----:B0-----:R-:W4:Y:S04]  /*5de40*/  LDL R24, [R1+0x4c3c] ;  /* 0x004c3c0001187983 */ /* 0x001f280000100800 */
[----:B------:R-:W4:Y:S01]  /*5de50*/  LDL R51, [R1+0x4cbc] ;  /* 0x004cbc0001337983 */ /* 0x000f220000100800 */
[----:B------:R-:W-:Y:S01]  /*5de60*/  IADD3 R46, PT, PT, R46, -R37, R25 ;  /* 0x800000252e2e7210 */ /* 0x000fe20007ffe019 */
[----:B------:R-:W-:-:S02]  /*5de70*/  IMAD.WIDE R4, R10, UR4, RZ ;  /* 0x000000040a047c25 */ /* 0x000fc4000f8e02ff */
[----:B------:R-:W4:Y:S01]  /*5de80*/  LDL R25, [R1+0x4c40] ;  /* 0x004c400001197983 */ /* 0x000f220000100800 */
[C---:B------:R-:W-:Y:S01]  /*5de90*/  IADD3 R37, PT, PT, R60.reuse, -R53, RZ ;  /* 0x800000353c257210 */ /* 0x040fe20007ffe0ff */
[----:B------:R-:W-:Y:S02]  /*5dea0*/  IMAD.IADD R10, R60, 0x1, R53 ;  /* 0x000000013c0a7824 */ /* 0x000fe400078e0235 */
[----:B-1----:R-:W4:Y:S04]  /*5deb0*/  LDL R26, [R1+0x4cc0] ;  /* 0x004cc000011a7983 */ /* 0x002f280000100800 */
[----:B------:R-:W4:Y:S04]  /*5dec0*/  LDL R27, [R1+0x4c44] ;  /* 0x004c4400011b7983 */ /* 0x000f280000100800 */
[----:B------:R-:W4:Y:S01]  /*5ded0*/  LDL R60, [R1+0x4cc4] ;  /* 0x004cc400013c7983 */ /* 0x000f220000100800 */
[----:B------:R-:W-:-:S05]  /*5dee0*/  IMAD.IADD R17, R38, 0x1, -R39 ;  /* 0x0000000126117824 */ /* 0x000fca00078e0a27 */
[----:B------:R-:W-:Y:S01]  /*5def0*/  ISETP.GE.AND P2, PT, R17, RZ, PT ;  /* 0x000000ff1100720c */ /* 0x000fe20003f46270 */
[----:B------:R-:W-:Y:S01]  /*5df00*/  IMAD R41, R4, 0x3802001, RZ ;  /* 0x0380200104297824 */ /* 0x000fe200078e02ff */
[----:B------:R-:W-:-:S03]  /*5df10*/  IADD3 R2, PT, PT, R61, R2, RZ ;  /* 0x000000023d027210 */ /* 0x000fc60007ffe0ff */
[----:B------:R-:W-:Y:S01]  /*5df20*/  IMAD.HI.U32 R44, R41, -0x7fe001, R4 ;  /* 0xff801fff292c7827 */ /* 0x000fe200078e0004 */
[----:B------:R-:W-:-:S07]  /*5df30*/  ISETP.GT.AND P0, PT, R2, 0x7fe000, PT ;  /* 0x007fe0000200780c */ /* 0x000fce0003f04270 */
[----:B------:R-:W-:Y:S01]  /*5df40*/  @!P2 VIADD R17, R17, 0x7fe001 ;  /* 0x007fe0011111a836 */ /* 0x000fe20000000000 */
[----:B------:R-:W-:Y:S01]  /*5df50*/  ISETP.GE.AND P3, PT, R37, RZ, PT ;  /* 0x000000ff2500720c */ /* 0x000fe20003f66270 */
[----:B------:R-:W-:Y:S02]  /*5df60*/  IMAD.IADD R38, R38, 0x1, R39 ;  /* 0x0000000126267824 */ /* 0x000fe400078e0227 */
[----:B------:R-:W-:Y:S01]  /*5df70*/  IMAD.WIDE R4, R17, UR4, RZ ;  /* 0x0000000411047c25 */ /* 0x000fe2000f8e02ff */
[----:B------:R-:W-:Y:S02]  /*5df80*/  SHF.R.S32.HI R17, RZ, 0x1f, R41 ;  /* 0x0000001fff117819 */ /* 0x000fe40000011429 */
[----:B------:R-:W-:-:S03]  /*5df90*/  ISETP.GT.AND P1, PT, R38, 0x7fe000, PT ;  /* 0x007fe0002600780c */ /* 0x000fc60003f24270 */
[----:B------:R-:W-:Y:S02]  /*5dfa0*/  IMAD R17, R17, -0x7fe001, RZ ;  /* 0xff801fff11117824 */ /* 0x000fe400078e02ff */
[----:B------:R-:W-:Y:S02]  /*5dfb0*/  IMAD R39, R4, 0x3802001, RZ ;  /* 0x0380200104277824 */ /* 0x000fe400078e02ff */
[----:B------:R-:W-:Y:S01]  /*5dfc0*/  @P0 VIADD R2, R2, 0xff801fff ;  /* 0xff801fff02020836 */ /* 0x000fe20000000000 */
[----:B------:R-:W-:Y:S01]  /*5dfd0*/  IADD3 R44, PT, PT, R44, -R41, R17 ;  /* 0x800000292c2c7210 */ /* 0x000fe20007ffe011 */
[----:B------:R-:W-:Y:S01]  /*5dfe0*/  IMAD.IADD R17, R40, 0x1, -R57 ;  /* 0x0000000128117824 */ /* 0x000fe200078e0a39 */
[----:B------:R-:W-:Y:S01]  /*5dff0*/  ISETP.GT.AND P0, PT, R10, 0x7fe000, PT ;  /* 0x007fe0000a00780c */ /* 0x000fe20003f04270 */
[----:B------:R-:W-:Y:S01]  /*5e000*/  @!P3 VIADD R37, R37, 0x7fe001 ;  /* 0x007fe0012525b836 */ /* 0x000fe20000000000 */
[----:B-----5:R-:W-:Y:S02]  /*5e010*/  SHF.R.S32.HI R0, RZ, 0x1f, R39 ;  /* 0x0000001fff007819 */ /* 0x020fe40000011427 */
[----:B------:R-:W-:Y:S01]  /*5e020*/  ISETP.GE.AND P3, PT, R17, RZ, PT ;  /* 0x000000ff1100720c */ /* 0x000fe20003f66270 */
[----:B------:R-:W-:Y:S01]  /*5e030*/  IMAD.HI.U32 R42, R39, -0x7fe001, R4 ;  /* 0xff801fff272a7827 */ /* 0x000fe200078e0004 */
[----:B------:R-:W-:-:S02]  /*5e040*/  @P1 IADD3 R38, PT, PT, R38, -0x7fe001, RZ ;  /* 0xff801fff26261810 */ /* 0x000fc40007ffe0ff */
[----:B------:R-:W-:Y:S01]  /*5e050*/  ISETP.GE.AND P1, PT, R2, RZ, PT ;  /* 0x000000ff0200720c */ /* 0x000fe20003f26270 */
[----:B------:R-:W-:Y:S01]  /*5e060*/  IMAD R0, R0, -0x7fe001, RZ ;  /* 0xff801fff00007824 */ /* 0x000fe200078e02ff */
[----:B------:R-:W-:Y:S01]  /*5e070*/  IADD3 R40, PT, PT, R40, R57, RZ ;  /* 0x0000003928287210 */ /* 0x000fe20007ffe0ff */
[----:B------:R-:W-:-:S03]  /*5e080*/  IMAD.WIDE R4, R37, UR4, RZ ;  /* 0x0000000425047c25 */ /* 0x000fc6000f8e02ff */
[----:B------:R-:W-:Y:S01]  /*5e090*/  IADD3 R42, PT, PT, R42, -R39, R0 ;  /* 0x800000272a2a7210 */ /* 0x000fe20007ffe000 */
[----:B------:R-:W-:Y:S01]  /*5e0a0*/  @P0 VIADD R10, R10, 0xff801fff ;  /* 0xff801fff0a0a0836 */ /* 0x000fe20000000000 */
[----:B------:R-:W-:Y:S01]  /*5e0b0*/  ISETP.GT.AND P0, PT, R40, 0x7fe000, PT ;  /* 0x007fe0002800780c */ /* 0x000fe20003f04270 */
[--C-:B------:R-:W-:Y:S01]  /*5e0c0*/  IMAD.IADD R0, R6, 0x1, -R43.reuse ;  /* 0x0000000106007824 */ /* 0x100fe200078e0a2b */
[----:B------:R-:W-:Y:S01]  /*5e0d0*/  ISETP.GE.AND P2, PT, R38, RZ, PT ;  /* 0x000000ff2600720c */ /* 0x000fe20003f46270 */
[----:B------:R-:W-:Y:S02]  /*5e0e0*/  @!P3 VIADD R17, R17, 0x7fe001 ;  /* 0x007fe0011111b836 */ /* 0x000fe40000000000 */
[----:B------:R-:W-:Y:S01]  /*5e0f0*/  IMAD R39, R4, 0x3802001, RZ ;  /* 0x0380200104277824 */ /* 0x000fe200078e02ff */
[----:B------:R-:W-:Y:S01]  /*5e100*/  ISETP.GE.AND P3, PT, R0, RZ, PT ;  /* 0x000000ff0000720c */ /* 0x000fe20003f66270 */
[----:B------:R-:W-:Y:S01]  /*5e110*/  @!P1 VIADD R2, R2, 0x7fe001 ;  /* 0x007fe00102029836 */ /* 0x000fe20000000000 */
[----:B------:R-:W-:Y:S01]  /*5e120*/  ISETP.GE.AND P1, PT, R10, RZ, PT ;  /* 0x000000ff0a00720c */ /* 0x000fe20003f26270 */
[----:B------:R-:W-:Y:S01]  /*5e130*/  IMAD.IADD R6, R6, 0x1, R43 ;  /* 0x0000000106067824 */ /* 0x000fe200078e022b */
[----:B------:R-:W-:Y:S01]  /*5e140*/  SHF.R.S32.HI R36, RZ, 0x1f, R39 ;  /* 0x0000001fff247819 */ /* 0x000fe20000011427 */
[----:B------:R-:W-:Y:S01]  /*5e150*/  IMAD.HI.U32 R37, R39, -0x7fe001, R4 ;  /* 0xff801fff27257827 */ /* 0x000fe200078e0004 */
[----:B------:R-:W-:Y:S01]  /*5e160*/  STL [R1+0x4fe8], R46 ;  /* 0x004fe82e01007387 */ /* 0x000fe20000100800 */
[----:B------:R-:W-:-:S02]  /*5e170*/  @P0 IADD3 R40, PT, PT, R40, -0x7fe001, RZ ;  /* 0xff801fff28280810 */ /* 0x000fc40007ffe0ff */
[----:B------:R-:W-:Y:S01]  /*5e180*/  IMAD.WIDE R4, R17, UR4, RZ ;  /* 0x0000000411047c25 */ /* 0x000fe2000f8e02ff */
[----:B------:R-:W-:Y:S01]  /*5e190*/  ISETP.GT.AND P0, PT, R6, 0x7fe000, PT ;  /* 0x007fe0000600780c */ /* 0x000fe20003f04270 */
[----:B------:R2:W-:Y:S01]  /*5e1a0*/  STL [R1+0x4fac], R2 ;  /* 0x004fac0201007387 */ /* 0x0005e20000100800 */
[----:B------:R-:W-:Y:S01]  /*5e1b0*/  @!P2 IADD3 R38, PT, PT, R38, 0x7fe001, RZ ;  /* 0x007fe0012626a810 */ /* 0x000fe20007ffe0ff */
[----:B------:R-:W-:Y:S01]  /*5e1c0*/  IMAD R36, R36, -0x7fe001, RZ ;  /* 0xff801fff24247824 */ /* 0x000fe200078e02ff */
[----:B------:R-:W-:Y:S01]  /*5e1d0*/  ISETP.GE.AND P2, PT, R40, RZ, PT ;  /* 0x000000ff2800720c */ /* 0x000fe20003f46270 */
[----:B------:R-:W-:Y:S02]  /*5e1e0*/  IMAD R17, R4, 0x3802001, RZ ;  /* 0x0380200104117824 */ /* 0x000fe400078e02ff */
[----:B------:R-:W-:Y:S01]  /*5e1f0*/  @!P3 VIADD R0, R0, 0x7fe001 ;  /* 0x007fe0010000b836 */ /* 0x000fe20000000000 */
[----:B------:R-:W-:Y:S01]  /*5e200*/  STL [R1+0x4fec], R44 ;  /* 0x004fec2c01007387 */ /* 0x000fe20000100800 */
[C---:B--2---:R-:W-:Y:S01]  /*5e210*/  IADD3 R2, PT, PT, R62.reuse, R7, RZ ;  /* 0x000000073e027210 */ /* 0x044fe20007ffe0ff */
[----:B------:R-:W-:-:S02]  /*5e220*/  IMAD.IADD R7, R62, 0x1, -R7 ;  /* 0x000000013e077824 */ /* 0x000fc400078e0a07 */
[----:B------:R0:W-:Y:S01]  /*5e230*/  STL [R1+0x4fb0], R38 ;  /* 0x004fb02601007387 */ /* 0x0001e20000100800 */
[----:B------:R-:W-:Y:S01]  /*5e240*/  IADD3 R36, PT, PT, R37, -R39, R36 ;  /* 0x8000002725247210 */ /* 0x000fe20007ffe024 */
[----:B------:R-:W-:Y:S01]  /*5e250*/  @!P1 VIADD R10, R10, 0x7fe001 ;  /* 0x007fe0010a0a9836 */ /* 0x000fe20000000000 */
[----:B------:R-:W1:Y:S01]  /*5e260*/  LDCU UR5, c[0x3][UR6+-0xe8] ;  /* 0x00ffe300060577ac */ /* 0x000e620008000800 */
[----:B------:R-:W-:Y:S01]  /*5e270*/  IMAD.HI.U32 R5, R17, -0x7fe001, R4 ;  /* 0xff801fff11057827 */ /* 0x000fe200078e0004 */
[----:B------:R-:W-:Y:S02]  /*5e280*/  SHF.R.S32.HI R4, RZ, 0x1f, R17 ;  /* 0x0000001fff047819 */ /* 0x000fe40000011411 */
[----:B------:R-:W-:Y:S01]  /*5e290*/  ISETP.GE.AND P3, PT, R7, RZ, PT ;  /* 0x000000ff0700720c */ /* 0x000fe20003f66270 */
[----:B0-----:R-:W-:Y:S01]  /*5e2a0*/  IMAD.WIDE R38, R0, UR4, RZ ;  /* 0x0000000400267c25 */ /* 0x001fe2000f8e02ff */
[----:B------:R-:W-:Y:S03]  /*5e2b0*/  STL [R1+0x4ff0], R42 ;  /* 0x004ff02a01007387 */ /* 0x000fe60000100800 */
[----:B------:R-:W-:Y:S01]  /*5e2c0*/  IMAD.IADD R0, R8, 0x1, -R55 ;  /* 0x0000000108007824 */ /* 0x000fe200078e0a37 */
[----:B------:R-:W-:Y:S01]  /*5e2d0*/  ISETP.GT.AND P1, PT, R2, 0x7fe000, PT ;  /* 0x007fe0000200780c */ /* 0x000fe20003f24270 */
[----:B------:R-:W-:Y:S01]  /*5e2e0*/  STL [R1+0x4fb4], R10 ;  /* 0x004fb40a01007387 */ /* 0x000fe20000100800 */
[----:B------:R-:W-:-:S02]  /*5e2f0*/  IMAD R4, R4, -0x7fe001, RZ ;  /* 0xff801fff04047824 */ /* 0x000fc400078e02ff */
[----:B------:R-:W-:Y:S01]  /*5e300*/  @P0 VIADD R6, R6, 0xff801fff ;  /* 0xff801fff06060836 */ /* 0x000fe20000000000 */
[----:B------:R0:W-:Y:S01]  /*5e310*/  STL [R1+0x4ff4], R36 ;  /* 0x004ff42401007387 */ /* 0x0001e20000100800 */
[----:B------:R-:W-:Y:S02]  /*5e320*/  ISETP.GE.AND P4, PT, R0, RZ, PT ;  /* 0x000000ff0000720c */ /* 0x000fe40003f86270 */
[----:B------:R-:W-:Y:S02]  /*5e330*/  IADD3 R8, PT, PT, R8, R55, RZ ;  /* 0x0000003708087210 */ /* 0x000fe40007ffe0ff */
[----:B------:R-:W-:Y:S01]  /*5e340*/  @!P2 IADD3 R40, PT, PT, R40, 0x7fe001, RZ ;  /* 0x007fe0012828a810 */ /* 0x000fe20007ffe0ff */
[----:B0-----:R-:W-:Y:S01]  /*5e350*/  IMAD R36, R38, 0x3802001, RZ ;  /* 0x0380200126247824 */ /* 0x001fe200078e02ff */
[----:B------:R-:W-:Y:S02]  /*5e360*/  IADD3 R4, PT, PT, R5, -R17, R4 ;  /* 0x8000001105047210 */ /* 0x000fe40007ffe004 */
[----:B------:R-:W-:-:S02]  /*5e370*/  ISETP.GE.AND P2, PT, R6, RZ, PT ;  /* 0x000000ff0600720c */ /* 0x000fc40003f46270 */
[----:B------:R-:W-:Y:S02]  /*5e380*/  SHF.R.S32.HI R5, RZ, 0x1f, R36 ;  /* 0x0000001fff057819 */ /* 0x000fe40000011424 */
[----:B------:R-:W-:Y:S01]  /*5e390*/  ISETP.GT.AND P0, PT, R8, 0x7fe000, PT ;  /* 0x007fe0000800780c */ /* 0x000fe20003f04270 */
[----:B------:R-:W-:Y:S01]  /*5e3a0*/  @!P3 VIADD R7, R7, 0x7fe001 ;  /* 0x007fe0010707b836 */ /* 0x000fe20000000000 */
[----:B------:R-:W-:Y:S01]  /*5e3b0*/  IADD3 R10, PT, PT, R3, R54, RZ ;  /* 0x00000036030a7210 */ /* 0x000fe20007ffe0ff */
[----:B------:R-:W-:-:S04]  /*5e3c0*/  IMAD.HI.U32 R17, R36, -0x7fe001, R38 ;  /* 0xff801fff24117827 */ /* 0x000fc800078e0026 */
[----:B------:R-:W-:Y:S01]  /*5e3d0*/  @P1 VIADD R2, R2, 0xff801fff ;  /* 0xff801fff02021836 */ /* 0x000fe20000000000 */
[----:B------:R-:W-:Y:S01]  /*5e3e0*/  ISETP.GT.AND P1, PT, R10, 0x7fe000, PT ;  /* 0x007fe0000a00780c */ /* 0x000fe20003f24270 */
[----:B------:R-:W-:Y:S02]  /*5e3f0*/  IMAD R5, R5, -0x7fe001, RZ ;  /* 0xff801fff05057824 */ /* 0x000fe400078e02ff */
[----:B-1----:R-:W-:Y:S01]  /*5e400*/  IMAD.WIDE R38, R7, UR5, RZ ;  /* 0x0000000507267c25 */ /* 0x002fe2000f8e02ff */
[----:B------:R-:W-:Y:S03]  /*5e410*/  STL [R1+0x4fb8], R40 ;  /* 0x004fb82801007387 */ /* 0x000fe60000100800 */
[----:B------:R-:W-:Y:S01]  /*5e420*/  @!P4 VIADD R0, R0, 0x7fe001 ;  /* 0x007fe0010000c836 */ /* 0x000fe20000000000 */
[----:B------:R0:W-:Y:S01]  /*5e430*/  STL [R1+0x4ff8], R4 ;  /* 0x004ff80401007387 */ /* 0x0001e20000100800 */
[----:B------:R-:W-:Y:S01]  /*5e440*/  IADD3 R36, PT, PT, R17, -R36, R5 ;  /* 0x8000002411247210 */ /* 0x000fe20007ffe005 */
[----:B------:R-:W-:Y:S01]  /*5e450*/  IMAD R37, R38, 0x3802001, RZ ;  /* 0x0380200126257824 */ /* 0x000fe200078e02ff */
[----:B------:R-:W-:Y:S01]  /*5e460*/  ISETP.GE.AND P3, PT, R2, RZ, PT ;  /* 0x000000ff0200720c */ /* 0x000fe20003f66270 */
[----:B------:R-:W-:-:S02]  /*5e470*/  @!P2 VIADD R6, R6, 0x7fe001 ;  /* 0x007fe0010606a836 */ /* 0x000fc40000000000 */
[----:B------:R-:W-:Y:S02]  /*5e480*/  @P0 VIADD R8, R8, 0xff801fff ;  /* 0xff801fff08080836 */ /* 0x000fe40000000000 */
[----:B0-----:R-:W-:Y:S01]  /*5e490*/  IMAD.WIDE R4, R0, UR5, RZ ;  /* 0x0000000500047c25 */ /* 0x001fe2000f8e02ff */
[----:B------:R-:W-:Y:S02]  /*5e4a0*/  IADD3 R3, PT, PT, R3, -R54, RZ ;  /* 0x8000003603037210 */ /* 0x000fe40007ffe0ff */
[----:B------:R-:W-:Y:S01]  /*5e4b0*/  SHF.R.S32.HI R0, RZ, 0x1f, R37 ;  /* 0x0000001fff007819 */ /* 0x000fe20000011425 */
[----:B------:R-:W-:Y:S01]  /*5e4c0*/  IMAD R17, R4, 0x3802001, RZ ;  /* 0x0380200104117824 */ /* 0x000fe200078e02ff */
[----:B------:R-:W-:Y:S01]  /*5e4d0*/  STL [R1+0x4fbc], R6 ;  /* 0x004fbc0601007387 */ /* 0x000fe20000100800 */
[----:B------:R-:W-:Y:S02]  /*5e4e0*/  ISETP.GE.AND P0, PT, R8, RZ, PT ;  /* 0x000000ff0800720c */ /* 0x000fe40003f06270 */
[----:B------:R-:W-:Y:S01]  /*5e4f0*/  ISETP.GE.AND P2, PT, R3, RZ, PT ;  /* 0x000000ff0300720c */ /* 0x000fe20003f46270 */
[----:B------:R0:W-:Y:S01]  /*5e500*/  STL [R1+0x4ffc], R36 ;  /* 0x004ffc2401007387 */ /* 0x0001e20000100800 */
[----:B------:R-:W-:Y:S01]  /*5e510*/  @P1 IADD3 R10, PT, PT, R10, -0x7fe001, RZ ;  /* 0xff801fff0a0a1810 */ /* 0x000fe20007ffe0ff */
[----:B------:R-:W-:Y:S01]  /*5e520*/  IMAD R7, R0, -0x7fe001, RZ ;  /* 0xff801fff00077824 */ /* 0x000fe200078e02ff */
[----:B------:R-:W-:Y:S01]  /*5e530*/  SHF.R.S32.HI R0, RZ, 0x1f, R17 ;  /* 0x0000001fff007819 */ /* 0x000fe20000011411 */
[----:B------:R-:W-:Y:S01]  /*5e540*/  @!P3 VIADD R2, R2, 0x7fe001 ;  /* 0x007fe0010202b836 */ /* 0x000fe20000000000 */
[----:B------:R-:W-:Y:S01]  /*5e550*/  ISETP.GE.AND P1, PT, R10, RZ, PT ;  /* 0x000000ff0a00720c */ /* 0x000fe20003f26270 */
[----:B0-----:R-:W-:-:S04]  /*5e560*/  IMAD.HI.U32 R36, R17, -0x7fe001, R4 ;  /* 0xff801fff11247827 */ /* 0x001fc800078e0004 */
[----:B------:R-:W-:Y:S02]  /*5e570*/  IMAD.IADD R4, R64, 0x1, -R45 ;  /* 0x0000000140047824 */ /* 0x000fe400078e0a2d */
[----:B------:R-:W-:-:S03]  /*5e580*/  IMAD R5, R0, -0x7fe001, RZ ;  /* 0xff801fff00057824 */ /* 0x000fc600078e02ff */
[----:B------:R-:W-:Y:S01]  /*5e590*/  ISETP.GE.AND P3, PT, R4, RZ, PT ;  /* 0x000000ff0400720c */ /* 0x000fe20003f66270 */
[----:B------:R-:W-:Y:S01]  /*5e5a0*/  IMAD.IADD R0, R64, 0x1, R45 ;  /* 0x0000000140007824 */ /* 0x000fe200078e022d */
[----:B------:R-:W-:Y:S01]  /*5e5b0*/  @!P2 IADD3 R3, PT, PT, R3, 0x7fe001, RZ ;  /* 0x007fe0010303a810 */ /* 0x000fe20007ffe0ff */
[----:B------:R-:W-:Y:S02]  /*5e5c0*/  @!P0 VIADD R8, R8, 0x7fe001 ;  /* 0x007fe00108088836 */ /* 0x000fe40000000000 */
[----:B---3--:R-:W-:Y:S01]  /*5e5d0*/  IMAD.IADD R6, R9, 0x1, -R12 ;  /* 0x0000000109067824 */ /* 0x008fe200078e0a0c */
[----:B------:R-:W-:Y:S01]  /*5e5e0*/  ISETP.GT.AND P0, PT, R0, 0x7fe000, PT ;  /* 0x007fe0000000780c */ /* 0x000fe20003f04270 */
[----:B------:R-:W-:Y:S01]  /*5e5f0*/  IMAD.HI.U32 R38, R37, -0x7fe001, R38 ;  /* 0xff801fff25267827 */ /* 0x000fe200078e0026 */
[----:B------:R0:W-:Y:S01]  /*5e600*/  STL [R1+0x4c00], R2 ;  /* 0x004c000201007387 */ /* 0x0001e20000100800 */
[----:B------:R-:W-:Y:S02]  /*5e610*/  @!P1 IADD3 R10, PT, PT, R10, 0x7fe001, RZ ;  /* 0x007fe0010a0a9810 */ /* 0x000fe40007ffe0ff */
[----:B------:R-:W-:-:S02]  /*5e620*/  ISETP.GE.AND P1, PT, R6, RZ, PT ;  /* 0x000000ff0600720c */ /* 0x000fc40003f26270 */
[----:B------:R-:W-:Y:S01]  /*5e630*/  @!P3 VIADD R4, R4, 0x7fe001 ;  /* 0x007fe0010404b836 */ /* 0x000fe20000000000 */
[----:B------:R-:W-:Y:S01]  /*5e640*/  IADD3 R38, PT, PT, R38, -R37, R7 ;  /* 0x8000002526267210 */ /* 0x000fe20007ffe007 */
[----:B0-----:R-:W-:Y:S01]  /*5e650*/  IMAD.WIDE R2, R3, UR5, RZ ;  /* 0x0000000503027c25 */ /* 0x001fe2000f8e02ff */
[----:B------:R-:W-:-:S03]  /*5e660*/  IADD3 R36, PT, PT, R36, -R17, R5 ;  /* 0x8000001124247210 */ /* 0x000fc60007ffe005 */
[----:B------:R-:W-:Y:S02]  /*5e670*/  IMAD R17, R2, 0x3802001, RZ ;  /* 0x0380200102117824 */ /* 0x000fe400078e02ff */
[----:B------:R-:W-:Y:S02]  /*5e680*/  IMAD.IADD R12, R9, 0x1, R12 ;  /* 0x00000001090c7824 */ /* 0x000fe400078e020c */
[----:B------:R-:W-:Y:S01]  /*5e690*/  IMAD.WIDE R4, R4, UR5, RZ ;  /* 0x0000000504047c25 */ /* 0x000fe2000f8e02ff */
[----:B------:R0:W-:Y:S01]  /*5e6a0*/  STL [R1+0x4c80], R38 ;  /* 0x004c802601007387 */ /* 0x0001e20000100800 */
[----:B------:R-:W-:Y:S02]  /*5e6b0*/  @P0 IADD3 R0, PT, PT, R0, -0x7fe001, RZ ;  /* 0xff801fff00000810 */ /* 0x000fe40007ffe0ff */
[----:B------:R-:W-:Y:S01]  /*5e6c0*/  ISETP.GT.AND P0, PT, R12, 0x7fe000, PT ;  /* 0x007fe0000c00780c */ /* 0x000fe20003f04270 */
[----:B------:R-:W-:Y:S01]  /*5e6d0*/  STL [R1+0x4c04], R8 ;  /* 0x004c040801007387 */ /* 0x000fe20000100800 */
[----:B------:R-:W-:Y:S01]  /*5e6e0*/  SHF.R.S32.HI R7, RZ, 0x1f, R17 ;  /* 0x0000001fff077819 */ /* 0x000fe20000011411 */
[----:B0-----:R-:W-:-:S02]  /*5e6f0*/  IMAD.HI.U32 R38, R17, -0x7fe001, R2 ;  /* 0xff801fff11267827 */ /* 0x001fc400078e0002 */
[----:B------:R0:W-:Y:S02]  /*5e700*/  STL [R1+0x4c84], R36 ;  /* 0x004c842401007387 */ /* 0x0001e40000100800 */
[----:B------:R-:W-:Y:S02]  /*5e710*/  IMAD R3, R4, 0x3802001, RZ ;  /* 0x0380200104037824 */ /* 0x000fe400078e02ff */
[----:B------:R1:W-:Y:S01]  /*5e720*/  STL [R1+0x4c08], R10 ;  /* 0x004c080a01007387 */ /* 0x0003e20000100800 */
[----:B------:R-:W-:Y:S01]  /*5e730*/  ISETP.GE.AND P2, PT, R0, RZ, PT ;  /* 0x000000ff0000720c */ /* 0x000fe20003f46270 */
[----:B------:R-:W-:Y:S02]  /*5e740*/  @!P1 VIADD R6, R6, 0x7fe001 ;  /* 0x007fe00106069836 */ /* 0x000fe40000000000 */
[----:B------:R-:W-:Y:S02]  /*5e750*/  IMAD R7, R7, -0x7fe001, RZ ;  /* 0xff801fff07077824 */ /* 0x000fe400078e02ff */
[----:B0-----:R-:W-:-:S04]  /*5e760*/  IMAD.WIDE R36, R6, UR5, RZ ;  /* 0x0000000506247c25 */ /* 0x001fc8000f8e02ff */
[----:B-1----:R-:W-:Y:S01]  /*5e770*/  IMAD.HI.U32 R10, R3, -0x7fe001, R4 ;  /* 0xff801fff030a7827 */ /* 0x002fe200078e0004 */
[----:B------:R-:W-:-:S03]  /*5e780*/  SHF.R.S32.HI R4, RZ, 0x1f, R3 ;  /* 0x0000001fff047819 */ /* 0x000fc60000011403 */
[C---:B------:R-:W-:Y:S01]  /*5e790*/  IMAD.IADD R2, R11.reuse, 0x1, R56 ;  /* 0x000000010b027824 */ /* 0x040fe200078e0238 */
[----:B------:R-:W-:Y:S01]  /*5e7a0*/  IADD3 R8, PT, PT, R38, -R17, R7 ;  /* 0x8000001126087210 */ /* 0x000fe20007ffe007 */
[----:B------:R-:W-:Y:S02]  /*5e7b0*/  IMAD R6, R4, -0x7fe001, RZ ;  /* 0xff801fff04067824 */ /* 0x000fe400078e02ff */
[----:B------:R-:W-:Y:S01]  /*5e7c0*/  IMAD R7, R36, 0x3802001, RZ ;  /* 0x0380200124077824 */ /* 0x000fe200078e02ff */
[----:B------:R-:W-:Y:S01]  /*5e7d0*/  ISETP.GT.AND P1, PT, R2, 0x7fe000, PT ;  /* 0x007fe0000200780c */ /* 0x000fe20003f24270 */
[----:B------:R-:W-:Y:S01]  /*5e7e0*/  @P0 VIADD R12, R12, 0xff801fff ;  /* 0xff801fff0c0c0836 */ /* 0x000fe20000000000 */
[----:B------:R-:W-:Y:S01]  /*5e7f0*/  IADD3 R6, PT, PT, R10, -R3, R6 ;  /* 0x800000030a067210 */ /* 0x000fe20007ffe006 */
[----:B------:R-:W-:Y:S01]  /*5e800*/  @!P2 VIADD R0, R0, 0x7fe001 ;  /* 0x007fe0010000a836 */ /* 0x000fe20000000000 */
[----:B------:R-:W-:Y:S02]  /*5e810*/  IADD3 R11, PT, PT, R11, -R56, RZ ;  /* 0x800000380b0b7210 */ /* 0x000fe40007ffe0ff */
[----:B------:R-:W-:-:S02]  /*5e820*/  IADD3 R3, PT, PT, R13, -R58, RZ ;  /* 0x8000003a0d037210 */ /* 0x000fc40007ffe0ff */
[----:B------:R-:W-:Y:S02]  /*5e830*/  SHF.R.S32.HI R4, RZ, 0x1f, R7 ;  /* 0x0000001fff047819 */ /* 0x000fe40000011407 */
[----:B------:R-:W-:Y:S02]  /*5e840*/  ISETP.GE.AND P2, PT, R12, RZ, PT ;  /* 0x000000ff0c00720c */ /* 0x000fe40003f46270 */
[----:B------:R-:W-:Y:S02]  /*5e850*/  ISETP.GE.AND P3, PT, R11, RZ, PT ;  /* 0x000000ff0b00720c */ /* 0x000fe40003f66270 */
[----:B------:R-:W-:Y:S01]  /*5e860*/  ISETP.GE.AND P4, PT, R3, RZ, PT ;  /* 0x000000ff0300720c */ /* 0x000fe20003f86270 */
[----:B------:R-:W-:Y:S02]  /*5e870*/  IMAD R10, R4, -0x7fe001, RZ ;  /* 0xff801fff040a7824 */ /* 0x000fe400078e02ff */
[----:B------:R-:W-:Y:S02]  /*5e880*/  IMAD.IADD R4, R13, 0x1, R58 ;  /* 0x000000010d047824 */ /* 0x000fe400078e023a */
[----:B------:R-:W-:Y:S01]  /*5e890*/  @P1 VIADD R2, R2, 0xff801fff ;  /* 0xff801fff02021836 */ /* 0x000fe20000000000 */
[----:B------:R-:W-:Y:S02]  /*5e8a0*/  STL [R1+0x4c88], R8 ;  /* 0x004c880801007387 */ /* 0x000fe40000100800 */
[----:B------:R-:W-:Y:S01]  /*5e8b0*/  ISETP.GT.AND P0, PT, R4, 0x7fe000, PT ;  /* 0x007fe0000400780c */ /* 0x000fe20003f04270 */
[----:B------:R-:W-:Y:S01]  /*5e8c0*/  @!P2 VIADD R12, R12, 0x7fe001 ;  /* 0x007fe0010c0ca836 */ /* 0x000fe20000000000 */
[----:B------:R4:W-:Y:S01]  /*5e8d0*/  STL [R1+0x4c0c], R0 ;  /* 0x004c0c0001007387 */ /* 0x0009e20000100800 */
[----:B------:R-:W-:Y:S01]  /*5e8e0*/  IMAD.HI.U32 R5, R7, -0x7fe001, R36 ;  /* 0xff801fff07057827 */ /* 0x000fe200078e0024 */
[----:B------:R-:W-:-:S02]  /*5e8f0*/  ISETP.GE.AND P2, PT, R2, RZ, PT ;  /* 0x000000ff0200720c */ /* 0x000fc40003f46270 */
[----:B------:R-:W-:Y:S02]  /*5e900*/  @!P3 IADD3 R11, PT, PT, R11, 0x7fe001, RZ ;  /* 0x007fe0010b0bb810 */ /* 0x000fe40007ffe0ff */
[----:B------:R-:W-:Y:S01]  /*5e910*/  @!P4 IADD3 R3, PT, PT, R3, 0x7fe001, RZ ;  /* 0x007fe0010303c810 */ /* 0x000fe20007ffe0ff */
[C-C-:B----4-:R-:W-:Y:S02]  /*5e920*/  IMAD.IADD R0, R14.reuse, 0x1, R47.reuse ;  /* 0x000000010e007824 */ /* 0x150fe400078e022f */
[----:B------:R-:W-:Y:S01]  /*5e930*/  IMAD.IADD R14, R14, 0x1, -R47 ;  /* 0x000000010e0e7824 */ /* 0x000fe200078e0a2f */
[----:B------:R-:W-:Y:S01]  /*5e940*/  IADD3 R8, PT, PT, R5, -R7, R10 ;  /* 0x8000000705087210 */ /* 0x000fe20007ffe00a */
[----:B------:R0:W-:Y:S01]  /*5e950*/  STL [R1+0x4c8c], R6 ;  /* 0x004c8c0601007387 */ /* 0x0001e20000100800 */
[----:B------:R-:W-:Y:S02]  /*5e960*/  IMAD.WIDE R36, R11, UR5, RZ ;  /* 0x000000050b247c25 */ /* 0x000fe4000f8e02ff */
[----:B------:R-:W-:-:S02]  /*5e970*/  ISETP.GE.AND P3, PT, R14, RZ, PT ;  /* 0x000000ff0e00720c */ /* 0x000fc40003f66270 */
[----:B------:R-:W-:Y:S01]  /*5e980*/  @P0 VIADD R4, R4, 0xff801fff ;  /* 0xff801fff04040836 */ /* 0x000fe20000000000 */
[----:B------:R-:W-:Y:S01]  /*5e990*/  ISETP.GT.AND P1, PT, R0, 0x7fe000, PT ;  /* 0x007fe0000000780c */ /* 0x000fe20003f24270 */
[----:B0-----:R-:W-:Y:S01]  /*5e9a0*/  IMAD.WIDE R6, R3, UR5, RZ ;  /* 0x0000000503067c25 */ /* 0x001fe2000f8e02ff */
[----:B------:R-:W-:Y:S03]  /*5e9b0*/  STL [R1+0x4c10], R12 ;  /* 0x004c100c01007387 */ /* 0x000fe60000100800 */
[----:B------:R-:W-:Y:S02]  /*5e9c0*/  IMAD R10, R36, 0x3802001, RZ ;  /* 0x03802001240a7824 */ /* 0x000fe400078e02ff */
[----:B------:R-:W-:Y:S01]  /*5e9d0*/  IMAD R11, R6, 0x3802001, RZ ;  /* 0x03802001060b7824 */ /* 0x000fe200078e02ff */
[----:B------:R0:W-:Y:S01]  /*5e9e0*/  STL [R1+0x4c90], R8 ;  /* 0x004c900801007387 */ /* 0x0001e20000100800 */
[----:B------:R-:W-:-:S02]  /*5e9f0*/  @!P2 IADD3 R2, PT, PT, R2, 0x7fe001, RZ ;  /* 0x007fe0010202a810 */ /* 0x000fc40007ffe0ff */
[----:B------:R-:W-:Y:S02]  /*5ea00*/  ISETP.GE.AND P2, PT, R4, RZ, PT ;  /* 0x000000ff0400720c */ /* 0x000fe40003f46270 */
[----:B------:R-:W-:Y:S01]  /*5ea10*/  SHF.R.S32.HI R5, RZ, 0x1f, R10 ;  /* 0x0000001fff057819 */ /* 0x000fe2000001140a */
[----:B------:R-:W-:Y:S02]  /*5ea20*/  @!P3 VIADD R14, R14, 0x7fe001 ;  /* 0x007fe0010e0eb836 */ /* 0x000fe40000000000 */
[----:B0-----:R-:W-:-:S04]  /*5ea30*/  IMAD.HI.U32 R8, R11, -0x7fe001, R6 ;  /* 0xff801fff0b087827 */ /* 0x001fc800078e0006 */
[C---:B------:R-:W-:Y:S01]  /*5ea40*/  IMAD.IADD R6, R15.reuse, 0x1, R16 ;  /* 0x000000010f067824 */ /* 0x040fe200078e0210 */
[----:B------:R-:W-:Y:S01]  /*5ea50*/  IADD3 R16, PT, PT, R15, -R16, RZ ;  /* 0x800000100f107210 */ /* 0x000fe20007ffe0ff */
[----:B------:R-:W-:Y:S01]  /*5ea60*/  IMAD.HI.U32 R9, R10, -0x7fe001, R36 ;  /* 0xff801fff0a097827 */ /* 0x000fe200078e0024 */
[----:B------:R-:W-:Y:S02]  /*5ea70*/  SHF.R.S32.HI R3, RZ, 0x1f, R11 ;  /* 0x0000001fff037819 */ /* 0x000fe4000001140b */
[----:B------:R-:W-:Y:S01]  /*5ea80*/  ISETP.GE.AND P4, PT, R16, RZ, PT ;  /* 0x000000ff1000720c */ /* 0x000fe20003f86270 */
[----:B------:R-:W-:Y:S01]  /*5ea90*/  IMAD R5, R5, -0x7fe001, RZ ;  /* 0xff801fff05057824 */ /* 0x000fe200078e02ff */
[----:B------:R0:W-:Y:S01]  /*5eaa0*/  STL [R1+0x4c14], R2 ;  /* 0x004c140201007387 */ /* 0x0001e20000100800 */
[----:B------:R-:W-:Y:S01]  /*5eab0*/  IMAD.WIDE R14, R14, UR5, RZ ;  /* 0x000000050e0e7c25 */ /* 0x000fe2000f8e02ff */
[----:B------:R-:W-:-:S03]  /*5eac0*/  ISETP.GT.AND P0, PT, R6, 0x7fe000, PT ;  /* 0x007fe0000600780c */ /* 0x000fc60003f04270 */
[----:B------:R-:W-:Y:S01]  /*5ead0*/  @P1 VIADD R0, R0, 0xff801fff ;  /* 0xff801fff00001836 */ /* 0x000fe20000000000 */
[----:B------:R-:W-:Y:S01]  /*5eae0*/  IADD3 R10, PT, PT, R9, -R10, R5 ;  /* 0x8000000a090a7210 */ /* 0x000fe20007ffe005 */
[----:B------:R-:W-:Y:S01]  /*5eaf0*/  IMAD R3, R3, -0x7fe001, RZ ;  /* 0xff801fff03037824 */ /* 0x000fe200078e02ff */
[----:B0-----:R-:W-:Y:S01]  /*5eb00*/  IADD3 R2, PT, PT, R18, -R49, RZ ;  /* 0x8000003112027210 */ /* 0x001fe20007ffe0ff */
[----:B------:R-:W-:Y:S01]  /*5eb10*/  IMAD R5, R14, 0x3802001, RZ ;  /* 0x038020010e057824 */ /* 0x000fe200078e02ff */
[----:B------:R-:W-:Y:S01]  /*5eb20*/  ISETP.GE.AND P1, PT, R0, RZ, PT ;  /* 0x000000ff0000720c */ /* 0x000fe20003f26270 */
[----:B------:R-:W-:Y:S01]  /*5eb30*/  @!P2 VIADD R4, R4, 0x7fe001 ;  /* 0x007fe0010404a836 */ /* 0x000fe20000000000 */
[----:B------:R-:W-:Y:S02]  /*5eb40*/  ISETP.GE.AND P2, PT, R2, RZ, PT ;  /* 0x000000ff0200720c */ /* 0x000fe40003f46270 */
[----:B------:R-:W-:Y:S02]  /*5eb50*/  IADD3 R8, PT, PT, R8, -R11, R3 ;  /* 0x8000000b08087210 */ /* 0x000fe40007ffe003 */
[----:B------:R-:W-:Y:S01]  /*5eb60*/  SHF.R.S32.HI R3, RZ, 0x1f, R5 ;  /* 0x0000001fff037819 */ /* 0x000fe20000011405 */
[----:B------:R-:W-:Y:S01]  /*5eb70*/  STL [R1+0x4c94], R10 ;  /* 0x004c940a01007387 */ /* 0x000fe20000100800 */
[----:B------:R-:W-:Y:S01]  /*5eb80*/  @!P4 IADD3 R16, PT, PT, R16, 0x7fe001, RZ ;  /* 0x007fe0011010c810 */ /* 0x000fe20007ffe0ff */
[----:B------:R-:W-:-:S02]  /*5eb90*/  IMAD.IADD R18, R18, 0x1, R49 ;  /* 0x0000000112127824 */ /* 0x000fc400078e0231 */
[----:B------:R0:W-:Y:S01]  /*5eba0*/  STL [R1+0x4c18], R4 ;  /* 0x004c180401007387 */ /* 0x0001e20000100800 */
[----:B------:R-:W-:Y:S02]  /*5ebb0*/  @P0 VIADD R6, R6, 0xff801fff ;  /* 0xff801fff06060836 */ /* 0x000fe40000000000 */
[----:B------:R-:W-:Y:S01]  /*5ebc0*/  IMAD.WIDE R16, R16, UR5, RZ ;  /* 0x0000000510107c25 */ /* 0x000fe2000f8e02ff */
[----:B------:R-:W-:-:S03]  /*5ebd0*/  ISETP.GT.AND P0, PT, R18, 0x7fe000, PT ;  /* 0x007fe0001200780c */ /* 0x000fc60003f04270 */
[----:B0-----:R-:W-:Y:S02]  /*5ebe0*/  IMAD R4, R3, -0x7fe001, RZ ;  /* 0xff801fff03047824 */ /* 0x001fe400078e02ff */
[----:B------:R-:W-:Y:S01]  /*5ebf0*/  IMAD.IADD R3, R59, 0x1, -R48 ;  /* 0x000000013b037824 */ /* 0x000fe200078e0a30 */
[----:B------:R-:W-:Y:S01]  /*5ec00*/  @!P2 IADD3 R2, PT, PT, R2, 0x7fe001, RZ ;  /* 0x007fe0010202a810 */ /* 0x000fe20007ffe0ff */
[----:B------:R-:W-:Y:S02]  /*5ec10*/  @!P1 VIADD R0, R0, 0x7fe001 ;  /* 0x007fe00100009836 */ /* 0x000fe40000000000 */
[----:B------:R-:W-:Y:S01]  /*5ec20*/  IMAD R7, R16, 0x3802001, RZ ;  /* 0x0380200110077824 */ /* 0x000fe200078e02ff */
[----:B------:R-:W-:Y:S01]  /*5ec30*/  ISETP.GE.AND P2, PT, R3, RZ, PT ;  /* 0x000000ff0300720c */ /* 0x000fe20003f46270 */
[----:B------:R-:W-:Y:S01]  /*5ec40*/  STL [R1+0x4c98], R8 ;  /* 0x004c980801007387 */ /* 0x000fe20000100800 */
[----:B------:R-:W-:-:S03]  /*5ec50*/  IMAD.HI.U32 R10, R5, -0x7fe001, R14 ;  /* 0xff801fff050a7827 */ /* 0x000fc600078e000e */
[----:B------:R0:W-:Y:S01]  /*5ec60*/  STL [R1+0x4c1c], R0 ;  /* 0x004c1c0001007387 */ /* 0x0001e20000100800 */
[----:B------:R-:W-:Y:S01]  /*5ec70*/  ISETP.GE.AND P1, PT, R6, RZ, PT ;  /* 0x000000ff0600720c */ /* 0x000fe20003f26270 */
[----:B------:R-:W-:Y:S01]  /*5ec80*/  IMAD.WIDE R12, R2, UR5, RZ ;  /* 0x00000005020c7c25 */ /* 0x000fe2000f8e02ff */
[----:B------:R-:W-:Y:S02]  /*5ec90*/  IADD3 R10, PT, PT, R10, -R5, R4 ;  /* 0x800000050a0a7210 */ /* 0x000fe40007ffe004 */
[----:B------:R-:W-:Y:S02]  /*5eca0*/  @P0 IADD3 R18, PT, PT, R18, -0x7fe001, RZ ;  /* 0xff801fff12120810 */ /* 0x000fe40007ffe0ff */
[----:B0-----:R-:W-:Y:S01]  /*5ecb0*/  SHF.R.S32.HI R0, RZ, 0x1f, R7 ;  /* 0x0000001fff007819 */ /* 0x001fe20000011407 */
[----:B------:R-:W-:-:S04]  /*5ecc0*/  IMAD.HI.U32 R8, R7, -0x7fe001, R16 ;  /* 0xff801fff07087827 */ /* 0x000fc800078e0010 */
[----:B------:R-:W-:Y:S02]  /*5ecd0*/  IMAD R2, R0, -0x7fe001, RZ ;  /* 0xff801fff00027824 */ /* 0x000fe400078e02ff */
[----:B------:R-:W-:Y:S02]  /*5ece0*/  IMAD R5, R12, 0x3802001, RZ ;  /* 0x038020010c057824 */ /* 0x000fe400078e02ff */
[----:B------:R-:W-:Y:S01]  /*5ecf0*/  @!P2 VIADD R3, R3, 0x7fe001 ;  /* 0x007fe0010303a836 */ /* 0x000fe20000000000 */
[----:B------:R-:W-:Y:S01]  /*5ed00*/  ISETP.GE.AND P2, PT, R18, RZ, PT ;  /* 0x000000ff1200720c */ /* 0x000fe20003f46270 */
[----:B------:R-:W-:Y:S01]  /*5ed10*/  IMAD.IADD R0, R59, 0x1, R48 ;  /* 0x000000013b007824 */ /* 0x000fe200078e0230 */
[----:B------:R-:W-:Y:S01]  /*5ed20*/  IADD3 R8, PT, PT, R8, -R7, R2 ;  /* 0x8000000708087210 */ /* 0x000fe20007ffe002 */
[C---:B------:R-:W-:Y:S01]  /*5ed30*/  IMAD.IADD R2, R19.reuse, 0x1, R50 ;  /* 0x0000000113027824 */ /* 0x040fe200078e0232 */
[----:B------:R-:W-:Y:S01]  /*5ed40*/  SHF.R.S32.HI R4, RZ, 0x1f, R5 ;  /* 0x0000001fff047819 */ /* 0x000fe20000011405 */
[----:B------:R0:W-:Y:S01]  /*5ed50*/  STL [R1+0x4c9c], R10 ;  /* 0x004c9c0a01007387 */ /* 0x0001e20000100800 */
[----:B------:R-:W-:Y:S01]  /*5ed60*/  IADD3 R19, PT, PT, R19, -R50, RZ ;  /* 0x8000003213137210 */ /* 0x000fe20007ffe0ff */
[----:B------:R-:W-:Y:S01]  /*5ed70*/  @!P1 VIADD R6, R6, 0x7fe001 ;  /* 0x007fe00106069836 */ /* 0x000fe20000000000 */
[----:B------:R-:W-:Y:S01]  /*5ed80*/  ISETP.GT.AND P0, PT, R0, 0x7fe000, PT ;  /* 0x007fe0000000780c */ /* 0x000fe20003f04270 */
[----:B------:R-:W-:Y:S01]  /*5ed90*/  IMAD.HI.U32 R12, R5, -0x7fe001, R12 ;  /* 0xff801fff050c7827 */ /* 0x000fe200078e000c */
[----:B------:R-:W-:-:S03]  /*5eda0*/  ISETP.GE.AND P3, PT, R19, RZ, PT ;  /* 0x000000ff1300720c */ /* 0x000fc60003f66270 */
[----:B0-----:R-:W-:-:S04]  /*5edb0*/  IMAD.WIDE R10, R3, UR5, RZ ;  /* 0x00000005030a7c25 */ /* 0x001fc8000f8e02ff */
[----:B------:R-:W-:Y:S02]  /*5edc0*/  IMAD R4, R4, -0x7fe001, RZ ;  /* 0xff801fff04047824 */ /* 0x000fe400078e02ff */
[----:B------:R-:W-:Y:S02]  /*5edd0*/  IMAD R7, R10, 0x3802001, RZ ;  /* 0x038020010a077824 */ /* 0x000fe400078e02ff */
[----:B------:R-:W-:Y:S01]  /*5ede0*/  IMAD.IADD R3, R20, 0x1, -R21 ;  /* 0x0000000114037824 */ /* 0x000fe200078e0a15 */
[----:B------:R0:W-:Y:S01]  /*5edf0*/  STL [R1+0x4c20], R6 ;  /* 0x004c200601007387 */ /* 0x0001e20000100800 */
[----:B------:R-:W-:-:S03]  /*5ee00*/  @!P2 IADD3 R18, PT, PT, R18, 0x7fe001, RZ ;  /* 0x007fe0011212a810 */ /* 0x000fc60007ffe0ff */
[----:B------:R-:W-:Y:S02]  /*5ee10*/  ISETP.GE.AND P2, PT, R3, RZ, PT ;  /* 0x000000ff0300720c */ /* 0x000fe40003f46270 */
[----:B0-----:R-:W-:Y:S02]  /*5ee20*/  IADD3 R6, PT, PT, R12, -R5, R4 ;  /* 0x800000050c067210 */ /* 0x001fe40007ffe004 */
[----:B------:R-:W-:Y:S01]  /*5ee30*/  SHF.R.S32.HI R4, RZ, 0x1f, R7 ;  /* 0x0000001fff047819 */ /* 0x000fe20000011407 */
[----:B------:R-:W-:Y:S01]  /*5ee40*/  @P0 VIADD R0, R0, 0xff801fff ;  /* 0xff801fff00000836 */ /* 0x000fe20000000000 */
[----:B------:R-:W-:Y:S01]  /*5ee50*/  ISETP.GT.AND P1, PT, R2, 0x7fe000, PT ;  /* 0x007fe0000200780c */ /* 0x000fe20003f24270 */
[----:B------:R-:W-:Y:S01]  /*5ee60*/  IMAD.HI.U32 R12, R7, -0x7fe001, R10 ;  /* 0xff801fff070c7827 */ /* 0x000fe200078e000a */
[----:B------:R0:W-:Y:S03]  /*5ee70*/  STL [R1+0x4ca0], R8 ;  /* 0x004ca00801007387 */ /* 0x0001e60000100800 */
[----:B------:R-:W-:-:S02]  /*5ee80*/  IMAD R4, R4, -0x7fe001, RZ ;  /* 0xff801fff04047824 */ /* 0x000fc400078e02ff */
[----:B------:R-:W-:Y:S01]  /*5ee90*/  @!P3 VIADD R19, R19, 0x7fe001 ;  /* 0x007fe0011313b836 */ /* 0x000fe20000000000 */
[----:B------:R-:W-:Y:S02]  /*5eea0*/  ISETP.GE.AND P0, PT, R0, RZ, PT ;  /* 0x000000ff0000720c */ /* 0x000fe40003f06270 */
[----:B------:R-:W-:Y:S01]  /*5eeb0*/  IADD3 R12, PT, PT, R12, -R7, R4 ;  /* 0x800000070c0c7210 */ /* 0x000fe20007ffe004 */
[----:B0-----:R-:W-:Y:S02]  /*5eec0*/  IMAD.IADD R8, R22, 0x1, -R63 ;  /* 0x0000000116087824 */ /* 0x001fe400078e0a3f */
[----:B------:R-:W-:Y:S01]  /*5eed0*/  IMAD.WIDE R4, R19, UR5, RZ ;  /* 0x0000000513047c25 */ /* 0x000fe2000f8e02ff */
[----:B------:R-:W-:Y:S02]  /*5eee0*/  @!P2 IADD3 R3, PT, PT, R3, 0x7fe001, RZ ;  /* 0x007fe0010303a810 */ /* 0x000fe40007ffe0ff */
[----:B------:R-:W-:Y:S01]  /*5eef0*/  ISETP.GE.AND P3, PT, R8, RZ, PT ;  /* 0x000000ff0800720c */ /* 0x000fe20003f66270 */
[----:B------:R-:W-:Y:S01]  /*5ef00*/  IMAD R9, R4, 0x3802001, RZ ;  /* 0x0380200104097824 */ /* 0x000fe200078e02ff */
[----:B------:R-:W-:Y:S01]  /*5ef10*/  STL [R1+0x4c24], R18 ;  /* 0x004c241201007387 */ /* 0x000fe20000100800 */
[----:B------:R-:W-:-:S03]  /*5ef20*/  @P1 VIADD R2, R2, 0xff801fff ;  /* 0xff801fff02021836 */ /* 0x000fc60000000000 */
[----:B------:R0:W-:Y:S01]  /*5ef30*/  STL [R1+0x4ca4], R6 ;  /* 0x004ca40601007387 */ /* 0x0001e20000100800 */
[----:B------:R-:W-:Y:S01]  /*5ef40*/  IMAD.IADD R10, R23, 0x1, -R52 ;  /* 0x00000001170a7824 */ /* 0x000fe200078e0a34 */
[----:B------:R-:W-:Y:S01]  /*5ef50*/  IADD3 R20, PT, PT, R20, R21, RZ ;  /* 0x0000001514147210 */ /* 0x000fe20007ffe0ff */
[----:B------:R-:W-:Y:S01]  /*5ef60*/  @!P0 VIADD R0, R0, 0x7fe001 ;  /* 0x007fe00100008836 */ /* 0x000fe20000000000 */
[----:B------:R-:W-:Y:S01]  /*5ef70*/  ISETP.GE.AND P1, PT, R2, RZ, PT ;  /* 0x000000ff0200720c */ /* 0x000fe20003f26270 */
[----:B------:R-:W-:-:S04]  /*5ef80*/  IMAD.HI.U32 R4, R9, -0x7fe001, R4 ;  /* 0xff801fff09047827 */ /* 0x000fc800078e0004 */
[----:B0-----:R-:W-:Y:S01]  /*5ef90*/  IMAD.WIDE R6, R3, UR5, RZ ;  /* 0x0000000503067c25 */ /* 0x001fe2000f8e02ff */
[----:B------:R-:W-:-:S03]  /*5efa0*/  SHF.R.S32.HI R3, RZ, 0x1f, R9 ;  /* 0x0000001fff037819 */ /* 0x000fc60000011409 */
        /* <DEDUP_REMOVED lines=8> */
[----:B0-----:R-:W-:-:S03]  /*5f030*/  SHF.R.S32.HI R0, RZ, 0x1f, R5 ;  /* 0x0000001fff007819 */ /* 0x001fc60000011405 */
[----:B------:R-:W-:-:S04]  /*5f040*/  IMAD.HI.U32 R6, R5, -0x7fe001, R6 ;  /* 0xff801fff05067827 */ /* 0x000fc800078e0006 */
[----:B------:R-:W-:Y:S02]  /*5f050*/  IMAD R3, R0, -0x7fe001, RZ ;  /* 0xff801fff00037824 */ /* 0x000fe400078e02ff */
[----:B------:R-:W-:Y:S02]  /*5f060*/  IMAD.IADD R22, R22, 0x1, R63 ;  /* 0x0000000116167824 */ /* 0x000fe400078e023f */
[----:B------:R-:W-:Y:S02]  /*5f070*/  IMAD R7, R8, 0x3802001, RZ ;  /* 0x0380200108077824 */ /* 0x000fe400078e02ff */
[----:B------:R-:W-:Y:S01]  /*5f080*/  @!P1 VIADD R2, R2, 0x7fe001 ;  /* 0x007fe00102029836 */ /* 0x000fe20000000000 */
[----:B------:R-:W-:Y:S01]  /*5f090*/  @P0 IADD3 R20, PT, PT, R20, -0x7fe001, RZ ;  /* 0xff801fff14140810 */ /* 0x000fe20007ffe0ff */
[----:B------:R-:W-:Y:S01]  /*5f0a0*/  @!P4 VIADD R10, R10, 0x7fe001 ;  /* 0x007fe0010a0ac836 */ /* 0x000fe20000000000 */
[----:B------:R-:W-:Y:S01]  /*5f0b0*/  IADD3 R6, PT, PT, R6, -R5, R3 ;  /* 0x8000000506067210 */ /* 0x000fe20007ffe003 */
[----:B------:R-:W-:Y:S01]  /*5f0c0*/  STL [R1+0x4ca8], R12 ;  /* 0x004ca80c01007387 */ /* 0x000fe20000100800 */
[----:B------:R-:W-:-:S02]  /*5f0d0*/  ISETP.GT.AND P0, PT, R22, 0x7fe000, PT ;  /* 0x007fe0001600780c */ /* 0x000fc40003f04270 */
[----:B------:R-:W-:Y:S01]  /*5f0e0*/  SHF.R.S32.HI R5, RZ, 0x1f, R7 ;  /* 0x0000001fff057819 */ /* 0x000fe20000011407 */
[----:B------:R0:W-:Y:S01]  /*5f0f0*/  STL [R1+0x4c2c], R2 ;  /* 0x004c2c0201007387 */ /* 0x0001e20000100800 */
[----:B------:R-:W-:Y:S01]  /*5f100*/  IMAD.HI.U32 R8, R7, -0x7fe001, R8 ;  /* 0xff801fff07087827 */ /* 0x000fe200078e0008 */
[----:B------:R-:W-:-:S03]  /*5f110*/  ISETP.GE.AND P2, PT, R20, RZ, PT ;  /* 0x000000ff1400720c */ /* 0x000fc60003f46270 */
[----:B------:R-:W-:Y:S02]  /*5f120*/  IMAD R5, R5, -0x7fe001, RZ ;  /* 0xff801fff05057824 */ /* 0x000fe400078e02ff */
[----:B0-----:R-:W-:-:S03]  /*5f130*/  IMAD.WIDE R2, R10, UR5, RZ ;  /* 0x000000050a027c25 */ /* 0x001fc6000f8e02ff */
[----:B------:R-:W-:Y:S01]  /*5f140*/  IADD3 R8, PT, PT, R8, -R7, R5 ;  /* 0x8000000708087210 */ /* 0x000fe20007ffe005 */
[----:B------:R-:W-:Y:S01]  /*5f150*/  IMAD R10, R2, 0x3802001, RZ ;  /* 0x03802001020a7824 */ /* 0x000fe200078e02ff */
[----:B------:R-:W-:-:S03]  /*5f160*/  IADD3 R0, PT, PT, R23, R52, RZ ;  /* 0x0000003417007210 */ /* 0x000fc60007ffe0ff */
[----:B------:R-:W-:Y:S01]  /*5f170*/  IMAD.HI.U32 R5, R10, -0x7fe001, R2 ;  /* 0xff801fff0a057827 */ /* 0x000fe200078e0002 */
[----:B------:R-:W-:-:S03]  /*5f180*/  @P0 IADD3 R22, PT, PT, R22, -0x7fe001, RZ ;  /* 0xff801fff16160810 */ /* 0x000fc60007ffe0ff */
[--C-:B------:R-:W-:Y:S01]  /*5f190*/  IMAD.IADD R2, R24, 0x1, R51.reuse ;  /* 0x0000000118027824 */ /* 0x100fe200078e0233 */
[----:B------:R-:W-:Y:S01]  /*5f1a0*/  ISETP.GT.AND P1, PT, R0, 0x7fe000, PT ;  /* 0x007fe0000000780c */ /* 0x000fe20003f24270 */
[----:B------:R0:W-:Y:S01]  /*5f1b0*/  STL [R1+0x4cac], R4 ;  /* 0x004cac0401007387 */ /* 0x0001e20000100800 */
[----:B------:R-:W-:Y:S01]  /*5f1c0*/  IMAD.IADD R24, R24, 0x1, -R51 ;  /* 0x0000000118187824 */ /* 0x000fe200078e0a33 */
[----:B------:R-:W-:Y:S02]  /*5f1d0*/  ISETP.GE.AND P6, PT, R22, RZ, PT ;  /* 0x000000ff1600720c */ /* 0x000fe40003fc6270 */
[----:B------:R-:W-:Y:S01]  /*5f1e0*/  ISETP.GT.AND P0, PT, R2, 0x7fe000, PT ;  /* 0x007fe0000200780c */ /* 0x000fe20003f04270 */
[----:B------:R-:W-:Y:S01]  /*5f1f0*/  @!P2 VIADD R20, R20, 0x7fe001 ;  /* 0x007fe0011414a836 */ /* 0x000fe20000000000 */
[----:B------:R-:W-:Y:S01]  /*5f200*/  ISETP.GE.AND P2, PT, R24, RZ, PT ;  /* 0x000000ff1800720c */ /* 0x000fe20003f46270 */
[----:B------:R-:W-:Y:S02]  /*5f210*/  IMAD.IADD R3, R27, 0x1, -R60 ;  /* 0x000000011b037824 */ /* 0x000fe400078e0a3c */
[----:B0-----:R-:W-:-:S02]  /*5f220*/  IMAD.IADD R4, R25, 0x1, R26 ;  /* 0x0000000119047824 */ /* 0x001fc400078e021a */
[----:B------:R-:W-:Y:S01]  /*5f230*/  IMAD.IADD R26, R25, 0x1, -R26 ;  /* 0x00000001191a7824 */ /* 0x000fe200078e0a1a */
[----:B------:R-:W-:Y:S01]  /*5f240*/  STL [R1+0x4c30], R20 ;  /* 0x004c301401007387 */ /* 0x000fe20000100800 */
[----:B------:R-:W-:-:S03]  /*5f250*/  ISETP.GE.AND P5, PT, R3, RZ, PT ;  /* 0x000000ff0300720c */ /* 0x000fc60003fa6270 */
[----:B------:R-:W-:Y:S01]  /*5f260*/  ISETP.GE.AND P4, PT, R26, RZ, PT ;  /* 0x000000ff1a00720c */ /* 0x000fe20003f86270 */
[----:B------:R0:W-:Y:S01]  /*5f270*/  STL [R1+0x4cb0], R6 ;  /* 0x004cb00601007387 */ /* 0x0001e20000100800 */
[----:B------:R-:W-:Y:S01]  /*5f280*/  @P1 IADD3 R0, PT, PT, R0, -0x7fe001, RZ ;  /* 0xff801fff00001810 */ /* 0x000fe20007ffe0ff */
[----:B------:R-:W-:Y:S01]  /*5f290*/  @!P6 VIADD R22, R22, 0x7fe001 ;  /* 0x007fe0011616e836 */ /* 0x000fe20000000000 */
[----:B------:R-:W-:Y:S02]  /*5f2a0*/  ISETP.GT.AND P3, PT, R4, 0x7fe000, PT ;  /* 0x007fe0000400780c */ /* 0x000fe40003f64270 */
[----:B------:R-:W-:Y:S02]  /*5f2b0*/  @P0 IADD3 R2, PT, PT, R2, -0x7fe001, RZ ;  /* 0xff801fff02020810 */ /* 0x000fe40007ffe0ff */
[----:B0-----:R-:W-:Y:S02]  /*5f2c0*/  IADD3 R6, PT, PT, R27, R60, RZ ;  /* 0x0000003c1b067210 */ /* 0x001fe40007ffe0ff */
[----:B------:R-:W-:-:S02]  /*5f2d0*/  ISETP.GE.AND P1, PT, R0, RZ, PT ;  /* 0x000000ff0000720c */ /* 0x000fc40003f26270 */
[----:B------:R-:W-:Y:S02]  /*5f2e0*/  ISETP.GT.AND P6, PT, R6, 0x7fe000, PT ;  /* 0x007fe0000600780c */ /* 0x000fe40003fc4270 */
[----:B------:R-:W-:Y:S01]  /*5f2f0*/  SHF.R.S32.HI R7, RZ, 0x1f, R10 ;  /* 0x0000001fff077819 */ /* 0x000fe2000001140a */
[----:B------:R-:W-:Y:S01]  /*5f300*/  @!P2 VIADD R24, R24, 0x7fe001 ;  /* 0x007fe0011818a836 */ /* 0x000fe20000000000 */
[----:B------:R-:W-:Y:S01]  /*5f310*/  ISETP.GE.AND P0, PT, R2, RZ, PT ;  /* 0x000000ff0200720c */ /* 0x000fe20003f06270 */
[----:B------:R-:W-:Y:S02]  /*5f320*/  @!P4 VIADD R26, R26, 0x7fe001 ;  /* 0x007fe0011a1ac836 */ /* 0x000fe40000000000 */
[----:B------:R-:W-:Y:S02]  /*5f330*/  IMAD R7, R7, -0x7fe001, RZ ;  /* 0xff801fff07077824 */ /* 0x000fe400078e02ff */
[----:B------:R-:W-:Y:S02]  /*5f340*/  @!P5 VIADD R3, R3, 0x7fe001 ;  /* 0x007fe0010303d836 */ /* 0x000fe40000000000 */
[----:B------:R-:W-:Y:S01]  /*5f350*/  IMAD.WIDE R24, R24, UR5, RZ ;  /* 0x0000000518187c25 */ /* 0x000fe2000f8e02ff */
[----:B------:R-:W-:Y:S01]  /*5f360*/  STL [R1+0x4c34], R22 ;  /* 0x004c341601007387 */ /* 0x000fe20000100800 */
[----:B------:R-:W-:-:S02]  /*5f370*/  IADD3 R10, PT, PT, R5, -R10, R7 ;  /* 0x8000000a050a7210 */ /* 0x000fc40007ffe007 */
[----:B------:R-:W-:Y:S01]  /*5f380*/  IMAD.WIDE R26, R26, UR5, RZ ;  /* 0x000000051a1a7c25 */ /* 0x000fe2000f8e02ff */
[----:B------:R0:W-:Y:S01]  /*5f390*/  STL [R1+0x4cb4], R8 ;  /* 0x004cb40801007387 */ /* 0x0001e20000100800 */
[----:B------:R-:W-:Y:S02]  /*5f3a0*/  @P3 IADD3 R4, PT, PT, R4, -0x7fe001, RZ ;  /* 0xff801fff04043810 */ /* 0x000fe40007ffe0ff */
[----:B------:R-:W-:Y:S01]  /*5f3b0*/  IMAD R5, R24, 0x3802001, RZ ;  /* 0x0380200118057824 */ /* 0x000fe200078e02ff */
[----:B------:R-:W-:Y:S01]  /*5f3c0*/  @P6 IADD3 R6, PT, PT, R6, -0x7fe001, RZ ;  /* 0xff801fff06066810 */ /* 0x000fe20007ffe0ff */
[----:B------:R-:W-:Y:S01]  /*5f3d0*/  @!P1 VIADD R0, R0, 0x7fe001 ;  /* 0x007fe00100009836 */ /* 0x000fe20000000000 */
[----:B------:R-:W-:Y:S01]  /*5f3e0*/  ISETP.GE.AND P1, PT, R4, RZ, PT ;  /* 0x000000ff0400720c */ /* 0x000fe20003f26270 */
[----:B------:R-:W-:Y:S02]  /*5f3f0*/  IMAD R11, R26, 0x3802001, RZ ;  /* 0x038020011a0b7824 */ /* 0x000fe400078e02ff */
[----:B0-----:R-:W-:Y:S01]  /*5f400*/  IMAD.WIDE R8, R3, UR5, RZ ;  /* 0x0000000503087c25 */ /* 0x001fe2000f8e02ff */
[----:B------:R-:W-:-:S03]  /*5f410*/  SHF.R.S32.HI R7, RZ, 0x1f, R5 ;  /* 0x0000001fff077819 */ /* 0x000fc60000011405 */
        /* <DEDUP_REMOVED lines=10> */
[----:B-1----:R-:W-:-:S04]  /*5f4c0*/  IMAD.HI.U32 R10, R5, -0x7fe001, R24 ;  /* 0xff801fff050a7827 */ /* 0x002fc800078e0018 */
[----:B------:R-:W-:Y:S01]  /*5f4d0*/  IMAD.HI.U32 R9, R13, -0x7fe001, R8 ;  /* 0xff801fff0d097827 */ /* 0x000fe200078e0008 */
[----:B------:R-:W-:-:S03]  /*5f4e0*/  IADD3 R10, PT, PT, R10, -R5, R7 ;  /* 0x800000050a0a7210 */ /* 0x000fc60007ffe007 */
        /* <DEDUP_REMOVED lines=51> */
[----:B--2---:R-:W-:-:S02]  /*5f820*/  IMAD.IADD R4, R2, 0x1, R7 ;  /* 0x0000000102047824 */ /* 0x004fc400078e0207 */
[----:B------:R-:W-:-:S03]  /*5f830*/  IMAD.IADD R2, R2, 0x1, -R7 ;  /* 0x0000000102027824 */ /* 0x000fc600078e0a07 */
[----:B------:R-:W-:Y:S02]  /*5f840*/  ISETP.GT.AND P0, PT, R4, 0x7fe000, PT ;  /* 0x007fe0000400780c */ /* 0x000fe40003f04270 */
[----:B------:R-:W-:Y:S01]  /*5f850*/  ISETP.GE.AND P2, PT, R2, RZ, PT ;  /* 0x000000ff0200720c */ /* 0x000fe20003f46270 */
[----:B---3--:R-:W-:-:S05]  /*5f860*/  IMAD.IADD R7, R5, 0x1, -R12 ;  /* 0x0000000105077824 */ /* 0x008fca00078e0a0c */
[----:B------:R-:W-:-:S05]  /*5f870*/  ISETP.GE.AND P3, PT, R7, RZ, PT ;  /* 0x000000ff0700720c */ /* 0x000fca0003f66270 */
[----:B------:R-:W-:Y:S02]  /*5f880*/  @P0 IADD3 R4, PT, PT, R4, -0x7fe001, RZ ;  /* 0xff801fff04040810 */ /* 0x000fe40007ffe0ff */
[----:B------:R-:W-:Y:S02]  /*5f890*/  @!P2 IADD3 R2, PT, PT, R2, 0x7fe001, RZ ;  /* 0x007fe0010202a810 */ /* 0x000fe40007ffe0ff */
[----:B------:R-:W-:Y:S01]  /*5f8a0*/  ISETP.GE.AND P1, PT, R4, RZ, PT ;  /* 0x000000ff0400720c */ /* 0x000fe20003f26270 */
[----:B------:R-:W-:Y:S02]  /*5f8b0*/  IMAD.IADD R12, R5, 0x1, R12 ;  /* 0x00000001050c7824 */ /* 0x000fe400078e020c */
[----:B------:R-:W-:Y:S01]  /*5f8c0*/  IMAD.WIDE R8, R2, UR5, RZ ;  /* 0x0000000502087c25 */ /* 0x000fe2000f8e02ff */
[----:B------:R-:W-:Y:S02]  /*5f8d0*/  @!P3 IADD3 R7, PT, PT, R7, 0x7fe001, RZ ;  /* 0x007fe0010707b810 */ /* 0x000fe40007ffe0ff */
[----:B------:R-:W-:Y:S01]  /*5f8e0*/  ISETP.GT.AND P0, PT, R12, 0x7fe000, PT ;  /* 0x007fe0000c00780c */ /* 0x000fe20003f04270 */
[----:B----4-:R-:W-:-:S02]  /*5f8f0*/  IMAD.IADD R22, R16, 0x1, R19 ;  /* 0x0000000110167824 */ /* 0x010fc400078e0213 */
[----:B------:R-:W-:Y:S02]  /*5f900*/  IMAD R25, R8, 0x3802001, RZ ;  /* 0x0380200108197824 */ /* 0x000fe400078e02ff */
[----:B------:R-:W-:Y:S02]  /*5f910*/  IMAD.IADD R16, R16, 0x1, -R19 ;  /* 0x0000000110107824 */ /* 0x000fe400078e0a13 */
[----:B------:R-:W-:Y:S01]  /*5f920*/  @!P1 VIADD R4, R4, 0x7fe001 ;  /* 0x007fe00104049836 */ /* 0x000fe20000000000 */
[----:B------:R-:W-:Y:S01]  /*5f930*/  ISETP.GT.AND P1, PT, R22, 0x7fe000, PT ;  /* 0x007fe0001600780c */ /* 0x000fe20003f24270 */
[----:B------:R-:W-:Y:S01]  /*5f940*/  IMAD.HI.U32 R24, R25, -0x7fe001, R8 ;  /* 0xff801fff19187827 */ /* 0x000fe200078e0008 */
[----:B------:R-:W-:-:S03]  /*5f950*/  ISETP.GE.AND P3, PT, R16, RZ, PT ;  /* 0x000000ff1000720c */ /* 0x000fc60003f66270 */
[----:B------:R-:W-:Y:S01]  /*5f960*/  IMAD.WIDE R8, R7, UR5, RZ ;  /* 0x0000000507087c25 */ /* 0x000fe2000f8e02ff */
[----:B------:R0:W-:Y:S03]  /*5f970*/  STL [R1+0x4c48], R4 ;  /* 0x004c480401007387 */ /* 0x0001e60000100800 */
[----:B------:R-:W-:Y:S01]  /*5f980*/  IMAD R7, R8, 0x3802001, RZ ;  /* 0x0380200108077824 */ /* 0x000fe200078e02ff */
[----:B------:R-:W2:Y:S01]  /*5f990*/  LDL R18, [R1+0x4d1c] ;  /* 0x004d1c0001127983 */ /* 0x000ea20000100800 */
[----:B-----5:R-:W-:-:S03]  /*5f9a0*/  IMAD.IADD R2, R20, 0x1, R39 ;  /* 0x0000000114027824 */ /* 0x020fc600078e0227 */
[----:B------:R-:W2:Y:S01]  /*5f9b0*/  LDL R57, [R1+0x4d9c] ;  /* 0x004d9c0001397983 */ /* 0x000ea20000100800 */
[----:B------:R-:W-:Y:S01]  /*5f9c0*/  @P0 VIADD R12, R12, 0xff801fff ;  /* 0xff801fff0c0c0836 */ /* 0x000fe20000000000 */
[----:B0-----:R-:W-:Y:S02]  /*5f9d0*/  SHF.R.S32.HI R4, RZ, 0x1f, R7 ;  /* 0x0000001fff047819 */ /* 0x001fe40000011407 */
[----:B------:R-:W-:Y:S01]  /*5f9e0*/  ISETP.GT.AND P0, PT, R2, 0x7fe000, PT ;  /* 0x007fe0000200780c */ /* 0x000fe20003f04270 */
[----:B------:R-:W-:Y:S01]  /*5f9f0*/  IMAD.HI.U32 R8, R7, -0x7fe001, R8 ;  /* 0xff801fff07087827 */ /* 0x000fe200078e0008 */
[----:B------:R-:W-:Y:S02]  /*5fa00*/  @P1 IADD3 R22, PT, PT, R22, -0x7fe001, RZ ;  /* 0xff801fff16161810 */ /* 0x000fe40007ffe0ff */
[----:B------:R-:W-:Y:S01]  /*5fa10*/  ISETP.GE.AND P1, PT, R12, RZ, PT ;  /* 0x000000ff0c00720c */ /* 0x000fe20003f26270 */
[----:B------:R-:W-:Y:S01]  /*5fa20*/  IMAD R9, R4, -0x7fe001, RZ ;  /* 0xff801fff04097824 */ /* 0x000fe200078e02ff */
[----:B------:R-:W-:Y:S01]  /*5fa30*/  @!P3 IADD3 R16, PT, PT, R16, 0x7fe001, RZ ;  /* 0x007fe0011010b810 */ /* 0x000fe20007ffe0ff */
[----:B------:R-:W-:Y:S01]  /*5fa40*/  IMAD.IADD R4, R20, 0x1, -R39 ;  /* 0x0000000114047824 */ /* 0x000fe200078e0a27 */
[----:B------:R-:W-:-:S02]  /*5fa50*/  SHF.R.S32.HI R5, RZ, 0x1f, R25 ;  /* 0x0000001fff057819 */ /* 0x000fc40000011419 */
[----:B------:R-:W-:Y:S01]  /*5fa60*/  ISETP.GE.AND P2, PT, R22, RZ, PT ;  /* 0x000000ff1600720c */ /* 0x000fe20003f46270 */
[----:B------:R-:W-:Y:S01]  /*5fa70*/  IMAD.WIDE R58, R16, UR5, RZ ;  /* 0x00000005103a7c25 */ /* 0x000fe2000f8e02ff */
[----:B------:R-:W-:-:S03]  /*5fa80*/  ISETP.GE.AND P3, PT, R4, RZ, PT ;  /* 0x000000ff0400720c */ /* 0x000fc60003f66270 */
[----:B------:R-:W-:Y:S01]  /*5fa90*/  IMAD R5, R5, -0x7fe001, RZ ;  /* 0xff801fff05057824 */ /* 0x000fe200078e02ff */
[----:B------:R-:W-:Y:S01]  /*5faa0*/  @P0 IADD3 R2, PT, PT, R2, -0x7fe001, RZ ;  /* 0xff801fff02020810 */ /* 0x000fe20007ffe0ff */
[----:B------:R-:W-:Y:S02]  /*5fab0*/  IMAD R16, R58, 0x3802001, RZ ;  /* 0x038020013a107824 */ /* 0x000fe400078e02ff */
[----:B------:R-:W-:Y:S01]  /*5fac0*/  @!P1 VIADD R12, R12, 0x7fe001 ;  /* 0x007fe0010c0c9836 */ /* 0x000fe20000000000 */
[----:B------:R-:W-:Y:S02]  /*5fad0*/  IADD3 R24, PT, PT, R24, -R25, R5 ;  /* 0x8000001918187210 */ /* 0x000fe40007ffe005 */
[----:B------:R-:W-:Y:S01]  /*5fae0*/  ISETP.GE.AND P1, PT, R2, RZ, PT ;  /* 0x000000ff0200720c */ /* 0x000fe20003f26270 */
[----:B------:R-:W-:Y:S01]  /*5faf0*/  @!P2 VIADD R22, R22, 0x7fe001 ;  /* 0x007fe0011616a836 */ /* 0x000fe20000000000 */
[----:B------:R-:W-:Y:S02]  /*5fb00*/  IADD3 R20, PT, PT, R8, -R7, R9 ;  /* 0x8000000708147210 */ /* 0x000fe40007ffe009 */
[----:B------:R-:W-:Y:S01]  /*5fb10*/  SHF.R.S32.HI R5, RZ, 0x1f, R16 ;  /* 0x0000001fff057819 */ /* 0x000fe20000011410 */
[----:B------:R-:W-:Y:S01]  /*5fb20*/  STL [R1+0x4cc8], R24 ;  /* 0x004cc81801007387 */ /* 0x000fe20000100800 */
[----:B------:R-:W-:-:S03]  /*5fb30*/  @!P3 VIADD R4, R4, 0x7fe001 ;  /* 0x007fe0010404b836 */ /* 0x000fc60000000000 */
[----:B------:R-:W-:Y:S01]  /*5fb40*/  STL [R1+0x4c4c], R12 ;  /* 0x004c4c0c01007387 */ /* 0x000fe20000100800 */
[C---:B------:R-:W-:Y:S01]  /*5fb50*/  IMAD.IADD R8, R21.reuse, 0x1, R44 ;  /* 0x0000000115087824 */ /* 0x040fe200078e022c */
[----:B------:R-:W-:Y:S01]  /*5fb60*/  IADD3 R21, PT, PT, R21, -R44, RZ ;  /* 0x8000002c15157210 */ /* 0x000fe20007ffe0ff */
[----:B------:R-:W-:Y:S01]  /*5fb70*/  IMAD.HI.U32 R7, R16, -0x7fe001, R58 ;  /* 0xff801fff10077827 */ /* 0x000fe200078e003a */
[----:B------:R0:W-:Y:S03]  /*5fb80*/  STL [R1+0x4ccc], R20 ;  /* 0x004ccc1401007387 */ /* 0x0001e60000100800 */
[----:B------:R-:W-:Y:S01]  /*5fb90*/  IMAD R9, R5, -0x7fe001, RZ ;  /* 0xff801fff05097824 */ /* 0x000fe200078e02ff */
[----:B------:R1:W-:Y:S01]  /*5fba0*/  STL [R1+0x4c50], R22 ;  /* 0x004c501601007387 */ /* 0x0003e20000100800 */
[----:B------:R-:W-:-:S03]  /*5fbb0*/  IMAD.WIDE R4, R4, UR5, RZ ;  /* 0x0000000504047c25 */ /* 0x000fc6000f8e02ff */
[----:B------:R-:W3:Y:S04]  /*5fbc0*/  LDL R19, [R1+0x4d20] ;  /* 0x004d200001137983 */ /* 0x000ee80000100800 */
[----:B0-----:R-:W3:Y:S01]  /*5fbd0*/  LDL R20, [R1+0x4da0] ;  /* 0x004da00001147983 */ /* 0x001ee20000100800 */
[----:B------:R-:W-:Y:S01]  /*5fbe0*/  ISETP.GT.AND P0, PT, R8, 0x7fe000, PT ;  /* 0x007fe0000800780c */ /* 0x000fe20003f04270 */
[----:B------:R-:W-:Y:S01]  /*5fbf0*/  @!P1 VIADD R2, R2, 0x7fe001 ;  /* 0x007fe00102029836 */ /* 0x000fe20000000000 */
[----:B------:R-:W-:Y:S02]  /*5fc00*/  IADD3 R16, PT, PT, R7, -R16, R9 ;  /* 0x8000001007107210 */ /* 0x000fe40007ffe009 */
[----:B------:R-:W-:Y:S01]  /*5fc10*/  ISETP.GE.AND P2, PT, R21, RZ, PT ;  /* 0x000000ff1500720c */ /* 0x000fe20003f46270 */
[----:B------:R-:W-:-:S02]  /*5fc20*/  IMAD R25, R4, 0x3802001, RZ ;  /* 0x0380200104197824 */ /* 0x000fc400078e02ff */
[----:B------:R-:W-:Y:S01]  /*5fc30*/  IMAD.IADD R7, R23, 0x1, -R46 ;  /* 0x0000000117077824 */ /* 0x000fe200078e0a2e */
[----:B------:R0:W-:Y:S01]  /*5fc40*/  STL [R1+0x4cd0], R16 ;  /* 0x004cd01001007387 */ /* 0x0001e20000100800 */
[----:B-1----:R-:W-:Y:S01]  /*5fc50*/  IMAD.HI.U32 R22, R25, -0x7fe001, R4 ;  /* 0xff801fff19167827 */ /* 0x002fe200078e0004 */
[----:B------:R-:W-:Y:S02]  /*5fc60*/  SHF.R.S32.HI R9, RZ, 0x1f, R25 ;  /* 0x0000001fff097819 */ /* 0x000fe40000011419 */
[----:B------:R1:W-:Y:S01]  /*5fc70*/  STL [R1+0x4c54], R2 ;  /* 0x004c540201007387 */ /* 0x0003e20000100800 */
[----:B------:R-:W-:-:S03]  /*5fc80*/  ISETP.GE.AND P3, PT, R7, RZ, PT ;  /* 0x000000ff0700720c */ /* 0x000fc60003f66270 */
[----:B------:R-:W4:Y:S04]  /*5fc90*/  LDL R4, [R1+0x4c7c] ;  /* 0x004c7c0001047983 */ /* 0x000f280000100800 */
[----:B------:R-:W4:Y:S01]  /*5fca0*/  LDL R51, [R1+0x4cfc] ;  /* 0x004cfc0001337983 */ /* 0x000f220000100800 */
[----:B------:R-:W-:Y:S01]  /*5fcb0*/  IMAD R9, R9, -0x7fe001, RZ ;  /* 0xff801fff09097824 */ /* 0x000fe200078e02ff */
[----:B------:R-:W-:Y:S02]  /*5fcc0*/  @P0 IADD3 R8, PT, PT, R8, -0x7fe001, RZ ;  /* 0xff801fff08080810 */ /* 0x000fe40007ffe0ff */
[----:B------:R-:W-:Y:S01]  /*5fcd0*/  @!P2 IADD3 R21, PT, PT, R21, 0x7fe001, RZ ;  /* 0x007fe0011515a810 */ /* 0x000fe20007ffe0ff */
[----:B------:R-:W-:Y:S01]  /*5fce0*/  IMAD.IADD R5, R26, 0x1, -R27 ;  /* 0x000000011a057824 */ /* 0x000fe200078e0a1b */
[----:B------:R-:W-:Y:S01]  /*5fcf0*/  ISETP.GE.AND P1, PT, R8, RZ, PT ;  /* 0x000000ff0800720c */ /* 0x000fe20003f26270 */
[----:B------:R-:W-:Y:S01]  /*5fd00*/  IMAD.IADD R12, R23, 0x1, R46 ;  /* 0x00000001170c7824 */ /* 0x000fe200078e022e */
[----:B0-----:R-:W-:Y:S01]  /*5fd10*/  IADD3 R16, PT, PT, R22, -R25, R9 ;  /* 0x8000001916107210 */ /* 0x001fe20007ffe009 */
[----:B------:R-:W-:Y:S01]  /*5fd20*/  IMAD.WIDE R22, R21, UR5, RZ ;  /* 0x0000000515167c25 */ /* 0x000fe2000f8e02ff */
        /* <DEDUP_REMOVED lines=8> */
[----:B------:R-:W-:Y:S02]  /*5fdb0*/  @!P1 VIADD R8, R8, 0x7fe001 ;  /* 0x007fe00108089836 */ /* 0x000fe40000000000 */
[----:B------:R-:W-:Y:S01]  /*5fdc0*/  IMAD.HI.U32 R44, R9, -0x7fe001, R22 ;  /* 0xff801fff092c7827 */ /* 0x000fe200078e0016 */
[----:B------:R-:W-:Y:S03]  /*5fdd0*/  STL [R1+0x4cd4], R16 ;  /* 0x004cd41001007387 */ /* 0x000fe60000100800 */
[----:B------:R-:W-:Y:S02]  /*5fde0*/  IMAD R7, R7, -0x7fe001, RZ ;  /* 0xff801fff07077824 */ /* 0x000fe400078e02ff */
[----:B------:R-:W-:Y:S02]  /*5fdf0*/  IMAD R39, R24, 0x3802001, RZ ;  /* 0x0380200118277824 */ /* 0x000fe400078e02ff */
[----:B------:R-:W-:Y:S01]  /*5fe00*/  @!P2 VIADD R5, R5, 0x7fe001 ;  /* 0x007fe0010505a836 */ /* 0x000fe20000000000 */
[----:B------:R0:W-:Y:S01]  /*5fe10*/  STL [R1+0x4c58], R8 ;  /* 0x004c580801007387 */ /* 0x0001e20000100800 */
[----:B------:R-:W-:-:S02]  /*5fe20*/  @P0 IADD3 R12, PT, PT, R12, -0x7fe001, RZ ;  /* 0xff801fff0c0c0810 */ /* 0x000fc40007ffe0ff */
[----:B------:R-:W-:Y:S01]  /*5fe30*/  IMAD.WIDE R22, R5, UR5, RZ ;  /* 0x0000000505167c25 */ /* 0x000fe2000f8e02ff */
[----:B------:R-:W5:Y:S01]  /*5fe40*/  LDL R66, [R1+0x4d28] ;  /* 0x004d280001427983 */ /* 0x000f620000100800 */
[----:B-1----:R-:W-:-:S03]  /*5fe50*/  SHF.R.S32.HI R2, RZ, 0x1f, R39 ;  /* 0x0000001fff027819 */ /* 0x002fc60000011427 */
[----:B------:R-:W5:Y:S01]  /*5fe60*/  LDL R59, [R1+0x4da8] ;  /* 0x004da800013b7983 */ /* 0x000f620000100800 */
[----:B------:R-:W-:Y:S01]  /*5fe70*/  IMAD.IADD R5, R36, 0x1, -R45 ;  /* 0x0000000124057824 */ /* 0x000fe200078e0a2d */
[----:B0-----:R-:W-:Y:S02]  /*5fe80*/  IADD3 R8, PT, PT, R44, -R9, R7 ;  /* 0x800000092c087210 */ /* 0x001fe40007ffe007 */
[----:B------:R-:W-:Y:S02]  /*5fe90*/  IADD3 R7, PT, PT, R37, -R48, RZ ;  /* 0x8000003025077210 */ /* 0x000fe40007ffe0ff */
[----:B------:R-:W-:Y:S01]  /*5fea0*/  ISETP.GE.AND P0, PT, R12, RZ, PT ;  /* 0x000000ff0c00720c */ /* 0x000fe20003f06270 */
[----:B------:R-:W-:Y:S01]  /*5feb0*/  IMAD.HI.U32 R24, R39, -0x7fe001, R24 ;  /* 0xff801fff27187827 */ /* 0x000fe200078e0018 */
[----:B------:R-:W-:Y:S02]  /*5fec0*/  ISETP.GE.AND P2, PT, R7, RZ, PT ;  /* 0x000000ff0700720c */ /* 0x000fe40003f46270 */
[----:B------:R-:W-:Y:S01]  /*5fed0*/  ISETP.GE.AND P1, PT, R5, RZ, PT ;  /* 0x000000ff0500720c */ /* 0x000fe20003f26270 */
[----:B------:R-:W-:-:S02]  /*5fee0*/  IMAD R2, R2, -0x7fe001, RZ ;  /* 0xff801fff02027824 */ /* 0x000fc400078e02ff */
[----:B------:R-:W-:-:S03]  /*5fef0*/  IMAD R25, R22, 0x3802001, RZ ;  /* 0x0380200116197824 */ /* 0x000fc600078e02ff */
[----:B------:R-:W-:Y:S01]  /*5ff00*/  IADD3 R44, PT, PT, R24, -R39, R2 ;  /* 0x80000027182c7210 */ /* 0x000fe20007ffe002 */
[----:B------:R-:W-:Y:S01]  /*5ff10*/  IMAD.IADD R2, R26, 0x1, R27 ;  /* 0x000000011a027824 */ /* 0x000fe200078e021b */
[----:B------:R-:W-:Y:S01]  /*5ff20*/  SHF.R.S32.HI R9, RZ, 0x1f, R25 ;  /* 0x0000001fff097819 */ /* 0x000fe20000011419 */
[----:B------:R-:W-:Y:S01]  /*5ff30*/  @!P0 VIADD R12, R12, 0x7fe001 ;  /* 0x007fe0010c0c8836 */ /* 0x000fe20000000000 */
[----:B------:R-:W-:Y:S01]  /*5ff40*/  IADD3 R36, PT, PT, R36, R45, RZ ;  /* 0x0000002d24247210 */ /* 0x000fe20007ffe0ff */
[----:B------:R-:W-:Y:S01]  /*5ff50*/  IMAD.HI.U32 R46, R25, -0x7fe001, R22 ;  /* 0xff801fff192e7827 */ /* 0x000fe200078e0016 */
[----:B------:R-:W-:-:S03]  /*5ff60*/  ISETP.GT.AND P0, PT, R2, 0x7fe000, PT ;  /* 0x007fe0000200780c */ /* 0x000fc60003f04270 */
[----:B------:R-:W-:Y:S01]  /*5ff70*/  IMAD R9, R9, -0x7fe001, RZ ;  /* 0xff801fff09097824 */ /* 0x000fe200078e02ff */
[----:B------:R-:W-:Y:S01]  /*5ff80*/  IADD3 R16, PT, PT, R37, R48, RZ ;  /* 0x0000003025107210 */ /* 0x000fe20007ffe0ff */
[----:B------:R-:W-:Y:S02]  /*5ff90*/  @!P2 VIADD R7, R7, 0x7fe001 ;  /* 0x007fe0010707a836 */ /* 0x000fe40000000000 */
[----:B------:R-:W-:Y:S01]  /*5ffa0*/  @!P1 VIADD R5, R5, 0x7fe001 ;  /* 0x007fe00105059836 */ /* 0x000fe20000000000 */
[----:B------:R-:W-:Y:S01]  /*5ffb0*/  ISETP.GT.AND P1, PT, R36, 0x7fe000, PT ;  /* 0x007fe0002400780c */ /* 0x000fe20003f24270 */
[----:B------:R-:W-:Y:S01]  /*5ffc0*/  STL [R1+0x4cd8], R8 ;  /* 0x004cd80801007387 */ /* 0x000fe20000100800 */
[----:B------:R-:W-:Y:S01]  /*5ffd0*/  IADD3 R46, PT, PT, R46, -R25, R9 ;  /* 0x800000192e2e7210 */ /* 0x000fe20007ffe009 */
[----:B------:R-:W-:Y:S01]  /*5ffe0*/  IMAD.WIDE R24, R7, UR5, RZ ;  /* 0x0000000507187c25 */ /* 0x000fe2000f8e02ff */
[----:B------:R-:W-:Y:S01]  /*5fff0*/  ISETP.GT.AND P2, PT, R16, 0x7fe000, PT ;  /* 0x007fe0001000780c */ /* 0x000fe20003f44270 */
[----:B------:R0:W-:Y:S02]  /*60000*/  STL [R1+0x4c5c], R12 ;  /* 0x004c5c0c01007387 */ /* 0x0001e40000100800 */
[----:B------:R-:W-:-:S02]  /*60010*/  IMAD R37, R24, 0x3802001, RZ ;  /* 0x0380200118257824 */ /* 0x000fc400078e02ff */
[----:B------:R1:W-:Y:S04]  /*60020*/  STL [R1+0x4cdc], R44 ;  /* 0x004cdc2c01007387 */ /* 0x0003e80000100800 */
[----:B------:R-:W5:Y:S04]  /*60030*/  LDL R22, [R1+0x4d2c] ;  /* 0x004d2c0001167983 */ /* 0x000f680000100800 */
[----:B------:R-:W5:Y:S01]  /*60040*/  LDL R61, [R1+0x4dac] ;  /* 0x004dac00013d7983 */ /* 0x000f620000100800 */
[----:B------:R-:W-:Y:S02]  /*60050*/  @P0 VIADD R2, R2, 0xff801fff ;  /* 0xff801fff02020836 */ /* 0x000fe40000000000 */
[----:B0-----:R-:W-:Y:S01]  /*60060*/  IMAD.HI.U32 R12, R37, -0x7fe001, R24 ;  /* 0xff801fff250c7827 */ /* 0x001fe200078e0018 */
[----:B------:R-:W5:Y:S04]  /*60070*/  LDL R23, [R1+0x4d30] ;  /* 0x004d300001177983 */ /* 0x000f680000100800 */
[----:B------:R-:W5:Y:S01]  /*60080*/  LDL R24, [R1+0x4db0] ;  /* 0x004db00001187983 */ /* 0x000f620000100800 */
[----:B------:R-:W-:Y:S01]  /*60090*/  IMAD.WIDE R8, R5, UR5, RZ ;  /* 0x0000000505087c25 */ /* 0x000fe2000f8e02ff */
[----:B------:R-:W-:-:S03]  /*600a0*/  ISETP.GE.AND P3, PT, R2, RZ, PT ;  /* 0x000000ff0200720c */ /* 0x000fc60003f66270 */
[----:B------:R-:W-:Y:S02]  /*600b0*/  @P1 VIADD R36, R36, 0xff801fff ;  /* 0xff801fff24241836 */ /* 0x000fe40000000000 */
[----:B------:R-:W-:Y:S02]  /*600c0*/  @P2 VIADD R16, R16, 0xff801fff ;  /* 0xff801fff10102836 */ /* 0x000fe40000000000 */
[----:B------:R-:W-:Y:S01]  /*600d0*/  IMAD R27, R8, 0x3802001, RZ ;  /* 0x03802001081b7824 */ /* 0x000fe200078e02ff */
[----:B------:R-:W-:Y:S02]  /*600e0*/  ISETP.GE.AND P1, PT, R36, RZ, PT ;  /* 0x000000ff2400720c */ /* 0x000fe40003f26270 */
[----:B------:R-:W-:Y:S01]  /*600f0*/  ISETP.GE.AND P2, PT, R16, RZ, PT ;  /* 0x000000ff1000720c */ /* 0x000fe20003f46270 */
[----:B-1----:R-:W-:Y:S01]  /*60100*/  IMAD.HI.U32 R44, R27, -0x7fe001, R8 ;  /* 0xff801fff1b2c7827 */ /* 0x002fe200078e0008 */
[----:B------:R-:W-:Y:S02]  /*60110*/  SHF.R.S32.HI R7, RZ, 0x1f, R27 ;  /* 0x0000001fff077819 */ /* 0x000fe4000001141b */
[----:B------:R-:W-:Y:S01]  /*60120*/  SHF.R.S32.HI R5, RZ, 0x1f, R37 ;  /* 0x0000001fff057819 */ /* 0x000fe20000011425 */
[----:B------:R-:W-:Y:S01]  /*60130*/  IMAD.IADD R8, R38, 0x1, R47 ;  /* 0x0000000126087824 */ /* 0x000fe200078e022f */
[----:B------:R-:W-:Y:S01]  /*60140*/  @!P3 IADD3 R2, PT, PT, R2, 0x7fe001, RZ ;  /* 0x007fe0010202b810 */ /* 0x000fe20007ffe0ff */
[----:B------:R-:W-:-:S02]  /*60150*/  IMAD R7, R7, -0x7fe001, RZ ;  /* 0xff801fff07077824 */ /* 0x000fc400078e02ff */
[----:B------:R-:W-:Y:S01]  /*60160*/  IMAD R5, R5, -0x7fe001, RZ ;  /* 0xff801fff05057824 */ /* 0x000fe200078e02ff */
[----:B------:R-:W-:Y:S02]  /*60170*/  ISETP.GT.AND P0, PT, R8, 0x7fe000, PT ;  /* 0x007fe0000800780c */ /* 0x000fe40003f04270 */
[----:B------:R-:W-:Y:S01]  /*60180*/  @!P1 IADD3 R36, PT, PT, R36, 0x7fe001, RZ ;  /* 0x007fe00124249810 */ /* 0x000fe20007ffe0ff */
[----:B------:R0:W-:Y:S01]  /*60190*/  STL [R1+0x4c60], R2 ;  /* 0x004c600201007387 */ /* 0x0001e20000100800 */
[----:B------:R-:W-:Y:S01]  /*601a0*/  IADD3 R44, PT, PT, R44, -R27, R7 ;  /* 0x8000001b2c2c7210 */ /* 0x000fe20007ffe007 */
[----:B------:R-:W-:Y:S01]  /*601b0*/  @!P2 VIADD R16, R16, 0x7fe001 ;  /* 0x007fe0011010a836 */ /* 0x000fe20000000000 */
[----:B------:R-:W-:Y:S01]  /*601c0*/  IADD3 R38, PT, PT, R38, -R47, RZ ;  /* 0x8000002f26267210 */ /* 0x000fe20007ffe0ff */
[----:B------:R-:W-:Y:S01]  /*601d0*/  STL [R1+0x4ce0], R46 ;  /* 0x004ce02e01007387 */ /* 0x000fe20000100800 */
[----:B------:R-:W-:-:S03]  /*601e0*/  IADD3 R12, PT, PT, R12, -R37, R5 ;  /* 0x800000250c0c7210 */ /* 0x000fc60007ffe005 */
[----:B------:R-:W5:Y:S01]  /*601f0*/  LDL R26, [R1+0x4d34] ;  /* 0x004d3400011a7983 */ /* 0x000f620000100800 */
[----:B------:R-:W-:-:S03]  /*60200*/  ISETP.GE.AND P3, PT, R38, RZ, PT ;  /* 0x000000ff2600720c */ /* 0x000fc60003f66270 */
[----:B------:R-:W5:Y:S01]  /*60210*/  LDL R63, [R1+0x4db4] ;  /* 0x004db400013f7983 */ /* 0x000f620000100800 */
[----:B------:R-:W-:-:S03]  /*60220*/  IMAD.IADD R5, R40, 0x1, -R41 ;  /* 0x0000000128057824 */ /* 0x000fc600078e0a29 */
[----:B------:R1:W-:Y:S04]  /*60230*/  STL [R1+0x4c64], R36 ;  /* 0x004c642401007387 */ /* 0x0003e80000100800 */
[----:B------:R1:W-:Y:S01]  /*60240*/  STL [R1+0x4ce4], R44 ;  /* 0x004ce42c01007387 */ /* 0x0003e20000100800 */
[----:B------:R-:W-:-:S03]  /*60250*/  @P0 VIADD R8, R8, 0xff801fff ;  /* 0xff801fff08080836 */ /* 0x000fc60000000000 */
[----:B------:R-:W-:Y:S04]  /*60260*/  STL [R1+0x4c68], R16 ;  /* 0x004c681001007387 */ /* 0x000fe80000100800 */
[----:B------:R1:W-:Y:S01]  /*60270*/  STL [R1+0x4ce8], R12 ;  /* 0x004ce80c01007387 */ /* 0x0003e20000100800 */
[----:B------:R-:W-:-:S03]  /*60280*/  ISETP.GE.AND P1, PT, R5, RZ, PT ;  /* 0x000000ff0500720c */ /* 0x000fc60003f26270 */
[----:B------:R-:W5:Y:S04]  /*60290*/  LDL R27, [R1+0x4d38] ;  /* 0x004d3800011b7983 */ /* 0x000f680000100800 */
[----:B------:R-:W5:Y:S01]  /*602a0*/  LDL R60, [R1+0x4db8] ;  /* 0x004db800013c7983 */ /* 0x000f620000100800 */
[----:B------:R-:W-:Y:S01]  /*602b0*/  ISETP.GE.AND P0, PT, R8, RZ, PT ;  /* 0x000000ff0800720c */ /* 0x000fe20003f06270 */
[----:B------:R-:W-:Y:S01]  /*602c0*/  @!P3 VIADD R38, R38, 0x7fe001 ;  /* 0x007fe0012626b836 */ /* 0x000fe20000000000 */
[----:B------:R-:W-:-:S03]  /*602d0*/  IADD3 R40, PT, PT, R40, R41, RZ ;  /* 0x0000002928287210 */ /* 0x000fc60007ffe0ff */
[----:B------:R-:W-:Y:S01]  /*602e0*/  IMAD.WIDE R38, R38, UR5, RZ ;  /* 0x0000000526267c25 */ /* 0x000fe2000f8e02ff */
[----:B0-----:R-:W-:-:S03]  /*602f0*/  IADD3 R2, PT, PT, R42, -R49, RZ ;  /* 0x800000312a027210 */ /* 0x001fc60007ffe0ff */
[----:B------:R-:W-:Y:S02]  /*60300*/  @!P1 VIADD R5, R5, 0x7fe001 ;  /* 0x007fe00105059836 */ /* 0x000fe40000000000 */
[----:B------:R-:W-:Y:S02]  /*60310*/  IMAD R9, R38, 0x3802001, RZ ;  /* 0x0380200126097824 */ /* 0x000fe400078e02ff */
[----:B------:R-:W-:Y:S01]  /*60320*/  @!P0 VIADD R8, R8, 0x7fe001 ;  /* 0x007fe00108088836 */ /* 0x000fe20000000000 */
[----:B------:R-:W-:Y:S01]  /*60330*/  ISETP.GT.AND P0, PT, R40, 0x7fe000, PT ;  /* 0x007fe0002800780c */ /* 0x000fe20003f04270 */
[----:B-1----:R-:W-:Y:S01]  /*60340*/  IMAD.WIDE R36, R5, UR5, RZ ;  /* 0x0000000505247c25 */ /* 0x002fe2000f8e02ff */
[----:B------:R-:W-:Y:S02]  /*60350*/  ISETP.GE.AND P2, PT, R2, RZ, PT ;  /* 0x000000ff0200720c */ /* 0x000fe40003f46270 */
[----:B------:R-:W-:Y:S01]  /*60360*/  SHF.R.S32.HI R7, RZ, 0x1f, R9 ;  /* 0x0000001fff077819 */ /* 0x000fe20000011409 */
[----:B------:R-:W-:Y:S01]  /*60370*/  IMAD R25, R36, 0x3802001, RZ ;  /* 0x0380200124197824 */ /* 0x000fe200078e02ff */
[----:B------:R0:W-:Y:S01]  /*60380*/  STL [R1+0x4c6c], R8 ;  /* 0x004c6c0801007387 */ /* 0x0001e20000100800 */
[----:B------:R-:W-:-:S02]  /*60390*/  IMAD.IADD R42, R42, 0x1, R49 ;  /* 0x000000012a2a7824 */ /* 0x000fc400078e0231 */
[----:B------:R-:W-:Y:S01]  /*603a0*/  IMAD.HI.U32 R44, R9, -0x7fe001, R38 ;  /* 0xff801fff092c7827 */ /* 0x000fe200078e0026 */
[----:B------:R-:W5:Y:S01]  /*603b0*/  LDL R67, [R1+0x4d3c] ;  /* 0x004d3c0001437983 */ /* 0x000f620000100800 */
[----:B------:R-:W-:Y:S02]  /*603c0*/  SHF.R.S32.HI R5, RZ, 0x1f, R25 ;  /* 0x0000001fff057819 */ /* 0x000fe40000011419 */
[----:B------:R-:W-:Y:S01]  /*603d0*/  IMAD R7, R7, -0x7fe001, RZ ;  /* 0xff801fff07077824 */ /* 0x000fe200078e02ff */
[----:B------:R-:W5:Y:S01]  /*603e0*/  LDL R62, [R1+0x4dbc] ;  /* 0x004dbc00013e7983 */ /* 0x000f620000100800 */
[----:B------:R-:W-:Y:S01]  /*603f0*/  IADD3 R12, PT, PT, R43, R50, RZ ;  /* 0x000000322b0c7210 */ /* 0x000fe20007ffe0ff */
[----:B------:R-:W-:Y:S01]  /*60400*/  @P0 VIADD R40, R40, 0xff801fff ;  /* 0xff801fff28280836 */ /* 0x000fe20000000000 */
[----:B------:R-:W-:Y:S01]  /*60410*/  ISETP.GT.AND P1, PT, R42, 0x7fe000, PT ;  /* 0x007fe0002a00780c */ /* 0x000fe20003f24270 */
[----:B------:R-:W-:Y:S01]  /*60420*/  @!P2 VIADD R2, R2, 0x7fe001 ;  /* 0x007fe0010202a836 */ /* 0x000fe20000000000 */
[----:B------:R-:W-:Y:S01]  /*60430*/  IADD3 R44, PT, PT, R44, -R9, R7 ;  /* 0x800000092c2c7210 */ /* 0x000fe20007ffe007 */
[----:B------:R-:W-:Y:S01]  /*60440*/  IMAD.HI.U32 R36, R25, -0x7fe001, R36 ;  /* 0xff801fff19247827 */ /* 0x000fe200078e0024 */
[----:B------:R-:W-:-:S03]  /*60450*/  ISETP.GT.AND P2, PT, R12, 0x7fe000, PT ;  /* 0x007fe0000c00780c */ /* 0x000fc60003f44270 */
[----:B------:R-:W-:Y:S02]  /*60460*/  IMAD R38, R5, -0x7fe001, RZ ;  /* 0xff801fff05267824 */ /* 0x000fe400078e02ff */
[----:B------:R-:W-:Y:S01]  /*60470*/  IMAD.IADD R43, R43, 0x1, -R50 ;  /* 0x000000012b2b7824 */ /* 0x000fe200078e0a32 */
[----:B------:R-:W-:Y:S01]  /*60480*/  ISETP.GE.AND P0, PT, R40, RZ, PT ;  /* 0x000000ff2800720c */ /* 0x000fe20003f06270 */
[----:B------:R1:W-:Y:S01]  /*60490*/  STL [R1+0x4cec], R44 ;  /* 0x004cec2c01007387 */ /* 0x0003e20000100800 */
[----:B------:R-:W-:Y:S02]  /*604a0*/  IADD3 R38, PT, PT, R36, -R25, R38 ;  /* 0x8000001924267210 */ /* 0x000fe40007ffe026 */
[----:B------:R-:W-:Y:S01]  /*604b0*/  ISETP.GE.AND P3, PT, R43, RZ, PT ;  /* 0x000000ff2b00720c */ /* 0x000fe20003f66270 */
[----:B------:R-:W5:Y:S04]  /*604c0*/  LDL R36, [R1+0x4d40] ;  /* 0x004d400001247983 */ /* 0x000f680000100800 */
[----:B------:R-:W5:Y:S01]  /*604d0*/  LDL R37, [R1+0x4dc0] ;  /* 0x004dc00001257983 */ /* 0x000f620000100800 */
[----:B0-----:R-:W-:Y:S01]  /*604e0*/  IMAD.WIDE R8, R2, UR5, RZ ;  /* 0x0000000502087c25 */ /* 0x001fe2000f8e02ff */
[----:B------:R-:W-:-:S02]  /*604f0*/  @P1 IADD3 R42, PT, PT, R42, -0x7fe001, RZ ;  /* 0xff801fff2a2a1810 */ /* 0x000fc40007ffe0ff */
[----:B------:R-:W-:Y:S01]  /*60500*/  @P2 IADD3 R12, PT, PT, R12, -0x7fe001, RZ ;  /* 0xff801fff0c0c2810 */ /* 0x000fe20007ffe0ff */
[----:B------:R-:W-:Y:S01]  /*60510*/  IMAD R7, R8, 0x3802001, RZ ;  /* 0x0380200108077824 */ /* 0x000fe200078e02ff */
[----:B------:R-:W-:Y:S01]  /*60520*/  ISETP.GE.AND P1, PT, R42, RZ, PT ;  /* 0x000000ff2a00720c */ /* 0x000fe20003f26270 */
[----:B------:R-:W-:Y:S01]  /*60530*/  @!P0 VIADD R40, R40, 0x7fe001 ;  /* 0x007fe00128288836 */ /* 0x000fe20000000000 */
[----:B------:R-:W-:Y:S01]  /*60540*/  ISETP.GE.AND P0, PT, R12, RZ, PT ;  /* 0x000000ff0c00720c */ /* 0x000fe20003f06270 */
[----:B------:R-:W-:Y:S01]  /*60550*/  IMAD.IADD R5, R0, 0x1, -R3 ;  /* 0x0000000100057824 */ /* 0x000fe200078e0a03 */
[----:B------:R-:W-:Y:S01]  /*60560*/  SHF.R.S32.HI R2, RZ, 0x1f, R7 ;  /* 0x0000001fff027819 */ /* 0x000fe20000011407 */
[----:B------:R-:W-:Y:S01]  /*60570*/  @!P3 VIADD R43, R43, 0x7fe001 ;  /* 0x007fe0012b2bb836 */ /* 0x000fe20000000000 */
[----:B------:R-:W0:Y:S01]  /*60580*/  LDCU UR4, c[0x3][UR6+-0xec] ;  /* 0x00ffe280060477ac */ /* 0x000e220008000800 */
[----:B------:R-:W-:Y:S01]  /*60590*/  IMAD.HI.U32 R16, R7, -0x7fe001, R8 ;  /* 0xff801fff07107827 */ /* 0x000fe200078e0008 */
[----:B------:R-:W-:-:S03]  /*605a0*/  ISETP.GE.AND P2, PT, R5, RZ, PT ;  /* 0x000000ff0500720c */ /* 0x000fc60003f46270 */
[----:B------:R-:W-:Y:S02]  /*605b0*/  IMAD R2, R2, -0x7fe001, RZ ;  /* 0xff801fff02027824 */ /* 0x000fe400078e02ff */
[----:B------:R-:W-:-:S03]  /*605c0*/  IMAD.WIDE R8, R43, UR5, RZ ;  /* 0x000000052b087c25 */ /* 0x000fc6000f8e02ff */
[----:B------:R-:W-:Y:S01]  /*605d0*/  IADD3 R16, PT, PT, R16, -R7, R2 ;  /* 0x8000000710107210 */ /* 0x000fe20007ffe002 */
[----:B------:R-:W-:Y:S02]  /*605e0*/  IMAD R25, R8, 0x3802001, RZ ;  /* 0x0380200108197824 */ /* 0x000fe400078e02ff */
[----:B------:R-:W-:Y:S02]  /*605f0*/  @!P1 VIADD R42, R42, 0x7fe001 ;  /* 0x007fe0012a2a9836 */ /* 0x000fe40000000000 */
[----:B------:R-:W-:Y:S01]  /*60600*/  IMAD.IADD R2, R0, 0x1, R3 ;  /* 0x0000000100027824 */ /* 0x000fe200078e0203 */
[----:B------:R-:W-:Y:S01]  /*60610*/  STL [R1+0x4c70], R40 ;  /* 0x004c702801007387 */ /* 0x000fe20000100800 */
[----:B------:R-:W-:Y:S02]  /*60620*/  @!P0 VIADD R12, R12, 0x7fe001 ;  /* 0x007fe0010c0c8836 */ /* 0x000fe40000000000 */
[----:B-1----:R-:W-:Y:S01]  /*60630*/  IMAD.HI.U32 R44, R25, -0x7fe001, R8 ;  /* 0xff801fff192c7827 */ /* 0x002fe200078e0008 */
[----:B------:R1:W-:Y:S01]  /*60640*/  STL [R1+0x4cf0], R38 ;  /* 0x004cf02601007387 */ /* 0x0003e20000100800 */
[----:B------:R-:W-:-:S02]  /*60650*/  ISETP.GT.AND P0, PT, R2, 0x7fe000, PT ;  /* 0x007fe0000200780c */ /* 0x000fc40003f04270 */
[C---:B------:R-:W-:Y:S01]  /*60660*/  IMAD.IADD R8, R6.reuse, 0x1, R53 ;  /* 0x0000000106087824 */ /* 0x040fe200078e0235 */
[----:B------:R-:W-:Y:S01]  /*60670*/  STL [R1+0x4c74], R42 ;  /* 0x004c742a01007387 */ /* 0x000fe20000100800 */
[----:B------:R-:W-:Y:S02]  /*60680*/  IADD3 R9, PT, PT, R6, -R53, RZ ;  /* 0x8000003506097210 */ /* 0x000fe40007ffe0ff */
[----:B------:R-:W-:Y:S01]  /*60690*/  @!P2 IADD3 R5, PT, PT, R5, 0x7fe001, RZ ;  /* 0x007fe0010505a810 */ /* 0x000fe20007ffe0ff */
[----:B------:R-:W-:Y:S01]  /*606a0*/  STL [R1+0x4cf4], R16 ;  /* 0x004cf41001007387 */ /* 0x000fe20000100800 */
[----:B------:R-:W-:-:S03]  /*606b0*/  SHF.R.S32.HI R0, RZ, 0x1f, R25 ;  /* 0x0000001fff007819 */ /* 0x000fc60000011419 */
[----:B------:R2:W-:Y:S01]  /*606c0*/  STL [R1+0x4c78], R12 ;  /* 0x004c780c01007387 */ /* 0x0005e20000100800 */
[----:B------:R-:W-:-:S03]  /*606d0*/  ISETP.GT.AND P1, PT, R8, 0x7fe000, PT ;  /* 0x007fe0000800780c */ /* 0x000fc60003f24270 */
[----:B-1----:R-:W5:Y:S04]  /*606e0*/  LDL R38, [R1+0x4d44] ;  /* 0x004d440001267983 */ /* 0x002f680000100800 */
[----:B------:R-:W5:Y:S01]  /*606f0*/  LDL R53, [R1+0x4dc4] ;  /* 0x004dc40001357983 */ /* 0x000f620000100800 */
[----:B0-----:R-:W-:Y:S01]  /*60700*/  IMAD.WIDE R6, R5, UR4, RZ ;  /* 0x0000000405067c25 */ /* 0x001fe2000f8e02ff */
[----:B------:R-:W-:Y:S02]  /*60710*/  ISETP.GE.AND P2, PT, R9, RZ, PT ;  /* 0x000000ff0900720c */ /* 0x000fe40003f46270 */
[----:B------:R-:W5:Y:S01]  /*60720*/  LDL R39, [R1+0x4d48] ;  /* 0x004d480001277983 */ /* 0x000f620000100800 */
[----:B------:R-:W-:Y:S02]  /*60730*/  IMAD R0, R0, -0x7fe001, RZ ;  /* 0xff801fff00007824 */ /* 0x000fe400078e02ff */
[----:B------:R-:W-:Y:S01]  /*60740*/  IMAD R5, R6, 0x3802001, RZ ;  /* 0x0380200106057824 */ /* 0x000fe200078e02ff */
[----:B------:R-:W5:Y:S01]  /*60750*/  LDL R64, [R1+0x4dc8] ;  /* 0x004dc80001407983 */ /* 0x000f620000100800 */
[----:B------:R-:W-:-:S02]  /*60760*/  @P0 IADD3 R2, PT, PT, R2, -0x7fe001, RZ ;  /* 0xff801fff02020810 */ /* 0x000fc40007ffe0ff */
[----:B------:R-:W-:Y:S01]  /*60770*/  IADD3 R0, PT, PT, R44, -R25, R0 ;  /* 0x800000192c007210 */ /* 0x000fe20007ffe000 */
[----:B--2---:R-:W-:Y:S01]  /*60780*/  IMAD.IADD R12, R10, 0x1, R55 ;  /* 0x000000010a0c7824 */ /* 0x004fe200078e0237 */
[----:B------:R-:W-:Y:S01]  /*60790*/  SHF.R.S32.HI R3, RZ, 0x1f, R5 ;  /* 0x0000001fff037819 */ /* 0x000fe20000011405 */
[----:B------:R-:W-:Y:S01]  /*607a0*/  @P1 VIADD R8, R8, 0xff801fff ;  /* 0xff801fff08081836 */ /* 0x000fe20000000000 */
[----:B------:R-:W-:Y:S01]  /*607b0*/  ISETP.GE.AND P1, PT, R2, RZ, PT ;  /* 0x000000ff0200720c */ /* 0x000fe20003f26270 */
[----:B------:R0:W-:Y:S01]  /*607c0*/  STL [R1+0x4cf8], R0 ;  /* 0x004cf80001007387 */ /* 0x0001e20000100800 */
[----:B------:R-:W-:Y:S01]  /*607d0*/  IADD3 R10, PT, PT, R10, -R55, RZ ;  /* 0x800000370a0a7210 */ /* 0x000fe20007ffe0ff */
[----:B------:R-:W-:Y:S02]  /*607e0*/  IMAD.HI.U32 R42, R5, -0x7fe001, R6 ;  /* 0xff801fff052a7827 */ /* 0x000fe400078e0006 */
[----:B------:R-:W2:Y:S02]  /*607f0*/  LDL R40, [R1+0x4d4c] ;  /* 0x004d4c0001287983 */ /* 0x000ea40000100800 */
[----:B------:R-:W-:-:S02]  /*60800*/  IMAD R3, R3, -0x7fe001, RZ ;  /* 0xff801fff03037824 */ /* 0x000fc400078e02ff */
[----:B------:R-:W2:Y:S01]  /*60810*/  LDL R55, [R1+0x4dcc] ;  /* 0x004dcc0001377983 */ /* 0x000ea20000100800 */
[----:B------:R-:W-:Y:S01]  /*60820*/  @!P2 VIADD R9, R9, 0x7fe001 ;  /* 0x007fe0010909a836 */ /* 0x000fe20000000000 */
[----:B------:R-:W-:Y:S02]  /*60830*/  ISETP.GT.AND P0, PT, R12, 0x7fe000, PT ;  /* 0x007fe0000c00780c */ /* 0x000fe40003f04270 */
[----:B------:R-:W-:Y:S01]  /*60840*/  IADD3 R42, PT, PT, R42, -R5, R3 ;  /* 0x800000052a2a7210 */ /* 0x000fe20007ffe003 */
[----:B------:R-:W-:Y:S01]  /*60850*/  IMAD.IADD R3, R11, 0x1, -R52 ;  /* 0x000000010b037824 */ /* 0x000fe200078e0a34 */
[----:B------:R-:W-:Y:S01]  /*60860*/  ISETP.GE.AND P2, PT, R8, RZ, PT ;  /* 0x000000ff0800720c */ /* 0x000fe20003f46270 */
[----:B------:R-:W-:Y:S01]  /*60870*/  IMAD.WIDE R6, R9, UR4, RZ ;  /* 0x0000000409067c25 */ /* 0x000fe2000f8e02ff */
[----:B------:R-:W-:-:S03]  /*60880*/  ISETP.GE.AND P3, PT, R10, RZ, PT ;  /* 0x000000ff0a00720c */ /* 0x000fc60003f66270 */
[----:B------:R-:W-:Y:S01]  /*60890*/  @!P1 VIADD R2, R2, 0x7fe001 ;  /* 0x007fe00102029836 */ /* 0x000fe20000000000 */
[----:B------:R-:W-:Y:S01]  /*608a0*/  ISETP.GE.AND P1, PT, R3, RZ, PT ;  /* 0x000000ff0300720c */ /* 0x000fe20003f26270 */
[----:B------:R-:W-:Y:S02]  /*608b0*/  IMAD R9, R6, 0x3802001, RZ ;  /* 0x0380200106097824 */ /* 0x000fe400078e02ff */
[----:B------:R-:W-:-:S03]  /*608c0*/  @P0 VIADD R12, R12, 0xff801fff ;  /* 0xff801fff0c0c0836 */ /* 0x000fc60000000000 */
[----:B------:R-:W-:Y:S02]  /*608d0*/  SHF.R.S32.HI R5, RZ, 0x1f, R9 ;  /* 0x0000001fff057819 */ /* 0x000fe40000011409 */
[C---:B------:R-:W-:Y:S01]  /*608e0*/  IADD3 R16, PT, PT, R13.reuse, R14, RZ ;  /* 0x0000000e0d107210 */ /* 0x040fe20007ffe0ff */
[----:B------:R-:W-:Y:S01]  /*608f0*/  IMAD.IADD R13, R13, 0x1, -R14 ;  /* 0x000000010d0d7824 */ /* 0x000fe200078e0a0e */
[----:B------:R-:W-:Y:S01]  /*60900*/  @!P2 IADD3 R8, PT, PT, R8, 0x7fe001, RZ ;  /* 0x007fe0010808a810 */ /* 0x000fe20007ffe0ff */
[----:B------:R-:W-:Y:S01]  /*60910*/  IMAD.HI.U32 R44, R9, -0x7fe001, R6 ;  /* 0xff801fff092c7827 */ /* 0x000fe200078e0006 */
[----:B------:R-:W-:Y:S02]  /*60920*/  ISETP.GE.AND P2, PT, R12, RZ, PT ;  /* 0x000000ff0c00720c */ /* 0x000fe40003f46270 */
[----:B------:R-:W-:Y:S01]  /*60930*/  @!P1 IADD3 R3, PT, PT, R3, 0x7fe001, RZ ;  /* 0x007fe00103039810 */ /* 0x000fe20007ffe0ff */
[----:B------:R-:W-:Y:S02]  /*60940*/  IMAD R5, R5, -0x7fe001, RZ ;  /* 0xff801fff05057824 */ /* 0x000fe400078e02ff */
[----:B------:R-:W-:Y:S01]  /*60950*/  IMAD.IADD R6, R11, 0x1, R52 ;  /* 0x000000010b067824 */ /* 0x000fe200078e0234 */
[----:B------:R-:W-:Y:S01]  /*60960*/  STL [R1+0x4d00], R2 ;  /* 0x004d000201007387 */ /* 0x000fe20000100800 */
[----:B------:R-:W-:Y:S01]  /*60970*/  @!P3 VIADD R10, R10, 0x7fe001 ;  /* 0x007fe0010a0ab836 */ /* 0x000fe20000000000 */
[----:B------:R-:W-:-:S02]  /*60980*/  ISETP.GE.AND P3, PT, R13, RZ, PT ;  /* 0x000000ff0d00720c */ /* 0x000fc40003f66270 */
[----:B------:R-:W-:Y:S01]  /*60990*/  STL [R1+0x4d80], R42 ;  /* 0x004d802a01007387 */ /* 0x000fe20000100800 */
[----:B------:R-:W-:Y:S02]  /*609a0*/  IADD3 R44, PT, PT, R44, -R9, R5 ;  /* 0x800000092c2c7210 */ /* 0x000fe40007ffe005 */
[----:B------:R-:W-:Y:S01]  /*609b0*/  ISETP.GT.AND P0, PT, R6, 0x7fe000, PT ;  /* 0x007fe0000600780c */ /* 0x000fe20003f04270 */
[----:B------:R1:W-:Y:S01]  /*609c0*/  STL [R1+0x4d04], R8 ;  /* 0x004d040801007387 */ /* 0x0003e20000100800 */
[----:B------:R-:W-:-:S03]  /*609d0*/  ISETP.GT.AND P1, PT, R16, 0x7fe000, PT ;  /* 0x007fe0001000780c */ /* 0x000fc60003f24270 */
[----:B0-----:R-:W2:Y:S01]  /*609e0*/  LDL R0, [R1+0x4d50] ;  /* 0x004d500001007983 */ /* 0x001ea20000100800 */
[----:B------:R-:W-:-:S04]  /*609f0*/  IMAD.WIDE R10, R10, UR4, RZ ;  /* 0x000000040a0a7c25 */ /* 0x000fc8000f8e02ff */
[----:B-1----:R-:W-:Y:S02]  /*60a00*/  IMAD.WIDE R8, R3, UR4, RZ ;  /* 0x0000000403087c25 */ /* 0x002fe4000f8e02ff */
[----:B------:R-:W2:Y:S02]  /*60a10*/  LDL R3, [R1+0x4dd0] ;  /* 0x004dd00001037983 */ /* 0x000ea40000100800 */
[----:B------:R-:W-:Y:S02]  /*60a20*/  @!P2 VIADD R12, R12, 0x7fe001 ;  /* 0x007fe0010c0ca836 */ /* 0x000fe40000000000 */
[----:B------:R-:W-:Y:S02]  /*60a30*/  IMAD R25, R10, 0x3802001, RZ ;  /* 0x038020010a197824 */ /* 0x000fe400078e02ff */
[----:B------:R-:W-:Y:S01]  /*60a40*/  IMAD R41, R8, 0x3802001, RZ ;  /* 0x0380200108297824 */ /* 0x000fe200078e02ff */
[----:B------:R0:W-:Y:S01]  /*60a50*/  STL [R1+0x4d84], R44 ;  /* 0x004d842c01007387 */ /* 0x0001e20000100800 */
[----:B------:R-:W-:Y:S01]  /*60a60*/  @!P3 VIADD R13, R13, 0x7fe001 ;  /* 0x007fe0010d0db836 */ /* 0x000fe20000000000 */
[----:B------:R-:W-:Y:S01]  /*60a70*/  SHF.R.S32.HI R7, RZ, 0x1f, R25 ;  /* 0x0000001fff077819 */ /* 0x000fe20000011419 */
[----:B------:R-:W-:Y:S01]  /*60a80*/  @P0 VIADD R6, R6, 0xff801fff ;  /* 0xff801fff06060836 */ /* 0x000fe20000000000 */
[----:B------:R1:W-:Y:S01]  /*60a90*/  STL [R1+0x4d08], R12 ;  /* 0x004d080c01007387 */ /* 0x0003e20000100800 */
[----:B------:R-:W-:Y:S01]  /*60aa0*/  IMAD.HI.U32 R14, R41, -0x7fe001, R8 ;  /* 0xff801fff290e7827 */ /* 0x000fe200078e0008 */
[----:B------:R-:W-:-:S02]  /*60ab0*/  @P1 IADD3 R16, PT, PT, R16, -0x7fe001, RZ ;  /* 0xff801fff10101810 */ /* 0x000fc40007ffe0ff */
[----:B------:R-:W2:Y:S01]  /*60ac0*/  LDL R42, [R1+0x4d54] ;  /* 0x004d5400012a7983 */ /* 0x000ea20000100800 */
[----:B------:R-:W-:-:S03]  /*60ad0*/  IMAD.WIDE R8, R13, UR4, RZ ;  /* 0x000000040d087c25 */ /* 0x000fc6000f8e02ff */
[----:B------:R-:W2:Y:S01]  /*60ae0*/  LDL R65, [R1+0x4dd4] ;  /* 0x004dd40001417983 */ /* 0x000ea20000100800 */
[----:B------:R-:W-:Y:S01]  /*60af0*/  IMAD.HI.U32 R46, R25, -0x7fe001, R10 ;  /* 0xff801fff192e7827 */ /* 0x000fe200078e000a */
[----:B------:R-:W-:Y:S02]  /*60b00*/  ISETP.GE.AND P0, PT, R6, RZ, PT ;  /* 0x000000ff0600720c */ /* 0x000fe40003f06270 */
[----:B------:R-:W-:Y:S01]  /*60b10*/  SHF.R.S32.HI R10, RZ, 0x1f, R41 ;  /* 0x0000001fff0a7819 */ /* 0x000fe20000011429 */
[----:B------:R-:W-:Y:S01]  /*60b20*/  IMAD R11, R7, -0x7fe001, RZ ;  /* 0xff801fff070b7824 */ /* 0x000fe200078e02ff */
[----:B------:R-:W-:Y:S01]  /*60b30*/  ISETP.GE.AND P1, PT, R16, RZ, PT ;  /* 0x000000ff1000720c */ /* 0x000fe20003f26270 */
[----:B------:R-:W-:Y:S01]  /*60b40*/  IMAD R43, R8, 0x3802001, RZ ;  /* 0x03802001082b7824 */ /* 0x000fe200078e02ff */
[----:B------:R-:W2:Y:S01]  /*60b50*/  LDL R2, [R1+0x4d58] ;  /* 0x004d580001027983 */ /* 0x000ea20000100800 */
[----:B------:R-:W-:Y:S01]  /*60b60*/  IMAD R10, R10, -0x7fe001, RZ ;  /* 0xff801fff0a0a7824 */ /* 0x000fe200078e02ff */
[----:B------:R-:W-:-:S02]  /*60b70*/  IADD3 R46, PT, PT, R46, -R25, R11 ;  /* 0x800000192e2e7210 */ /* 0x000fc40007ffe00b */
[----:B------:R-:W2:Y:S01]  /*60b80*/  LDL R5, [R1+0x4dd8] ;  /* 0x004dd80001057983 */ /* 0x000ea20000100800 */
[----:B------:R-:W-:Y:S02]  /*60b90*/  SHF.R.S32.HI R11, RZ, 0x1f, R43 ;  /* 0x0000001fff0b7819 */ /* 0x000fe4000001142b */
[----:B0-----:R-:W-:Y:S01]  /*60ba0*/  IADD3 R44, PT, PT, R14, -R41, R10 ;  /* 0x800000290e2c7210 */ /* 0x001fe20007ffe00a */
[----:B------:R-:W-:-:S04]  /*60bb0*/  IMAD.HI.U32 R14, R43, -0x7fe001, R8 ;  /* 0xff801fff2b0e7827 */ /* 0x000fc800078e0008 */
[----:B------:R-:W-:Y:S02]  /*60bc0*/  IMAD R11, R11, -0x7fe001, RZ ;  /* 0xff801fff0b0b7824 */ /* 0x000fe400078e02ff */
[----:B------:R-:W-:Y:S02]  /*60bd0*/  @!P0 VIADD R6, R6, 0x7fe001 ;  /* 0x007fe00106068836 */ /* 0x000fe40000000000 */
[----:B------:R-:W-:Y:S01]  /*60be0*/  @!P1 VIADD R16, R16, 0x7fe001 ;  /* 0x007fe00110109836 */ /* 0x000fe20000000000 */
[----:B------:R-:W-:Y:S01]  /*60bf0*/  IADD3 R14, PT, PT, R14, -R43, R11 ;  /* 0x8000002b0e0e7210 */ /* 0x000fe20007ffe00b */
[----:B------:R-:W-:Y:S01]  /*60c00*/  STL [R1+0x4d88], R46 ;  /* 0x004d882e01007387 */ /* 0x000fe20000100800 */
[----:B------:R-:W-:-:S03]  /*60c10*/  IADD3 R13, PT, PT, R17, -R56, RZ ;  /* 0x80000038110d7210 */ /* 0x000fc60007ffe0ff */
[----:B------:R-:W-:Y:S01]  /*60c20*/  STL [R1+0x4d0c], R6 ;  /* 0x004d0c0601007387 */ /* 0x000fe20000100800 */
[----:B------:R-:W-:-:S03]  /*60c30*/  IMAD.IADD R7, R15, 0x1, -R54 ;  /* 0x000000010f077824 */ /* 0x000fc600078e0a36 */
[----:B------:R0:W-:Y:S01]  /*60c40*/  STL [R1+0x4d8c], R44 ;  /* 0x004d8c2c01007387 */ /* 0x0001e20000100800 */
[----:B------:R-:W-:-:S03]  /*60c50*/  ISETP.GE.AND P3, PT, R13, RZ, PT ;  /* 0x000000ff0d00720c */ /* 0x000fc60003f66270 */
[----:B------:R3:W-:Y:S04]  /*60c60*/  STL [R1+0x4d10], R16 ;  /* 0x004d101001007387 */ /* 0x0007e80000100800 */
[----:B------:R4:W-:Y:S04]  /*60c70*/  STL [R1+0x4d90], R14 ;  /* 0x004d900e01007387 */ /* 0x0009e80000100800 */
[----:B------:R-:W2:Y:S04]  /*60c80*/  LDL R43, [R1+0x4d5c] ;  /* 0x004d5c00012b7983 */ /* 0x000ea80000100800 */
[----:B------:R-:W2:Y:S01]  /*60c90*/  LDL R52, [R1+0x4ddc] ;  /* 0x004ddc0001347983 */ /* 0x000ea20000100800 */
[----:B------:R-:W-:Y:S01]  /*60ca0*/  ISETP.GE.AND P2, PT, R7, RZ, PT ;  /* 0x000000ff0700720c */ /* 0x000fe20003f46270 */
[----:B-1----:R-:W-:Y:S01]  /*60cb0*/  IMAD.IADD R12, R17, 0x1, R56 ;  /* 0x00000001110c7824 */ /* 0x002fe200078e0238 */
[----:B------:R-:W-:Y:S01]  /*60cc0*/  IADD3 R8, PT, PT, R15, R54, RZ ;  /* 0x000000360f087210 */ /* 0x000fe20007ffe0ff */
[----:B------:R-:W-:Y:S01]  /*60cd0*/  IMAD.IADD R9, R18, 0x1, -R57 ;  /* 0x0000000112097824 */ /* 0x000fe200078e0a39 */
[----:B------:R-:W2:Y:S02]  /*60ce0*/  LDL R69, [R1+0x4d60] ;  /* 0x004d600001457983 */ /* 0x000ea40000100800 */
[----:B------:R-:W-:-:S02]  /*60cf0*/  ISETP.GT.AND P0, PT, R8, 0x7fe000, PT ;  /* 0x007fe0000800780c */ /* 0x000fc40003f04270 */
[----:B------:R-:W-:Y:S01]  /*60d00*/  ISETP.GT.AND P1, PT, R12, 0x7fe000, PT ;  /* 0x007fe0000c00780c */ /* 0x000fe20003f24270 */
[----:B------:R-:W-:Y:S01]  /*60d10*/  @!P3 VIADD R13, R13, 0x7fe001 ;  /* 0x007fe0010d0db836 */ /* 0x000fe20000000000 */
[----:B------:R-:W-:Y:S01]  /*60d20*/  ISETP.GE.AND P3, PT, R9, RZ, PT ;  /* 0x000000ff0900720c */ /* 0x000fe20003f66270 */
[----:B0-----:R-:W2:Y:S02]  /*60d30*/  LDL R44, [R1+0x4de0] ;  /* 0x004de000012c7983 */ /* 0x001ea40000100800 */
[----:B------:R-:W-:Y:S01]  /*60d40*/  @!P2 IADD3 R7, PT, PT, R7, 0x7fe001, RZ ;  /* 0x007fe0010707a810 */ /* 0x000fe20007ffe0ff */
[----:B------:R-:W-:-:S04]  /*60d50*/  IMAD.IADD R18, R18, 0x1, R57 ;  /* 0x0000000112127824 */ /* 0x000fc800078e0239 */
[----:B------:R-:W-:Y:S01]  /*60d60*/  IMAD.WIDE R10, R7, UR4, RZ ;  /* 0x00000004070a7c25 */ /* 0x000fe2000f8e02ff */
[----:B------:R-:W-:-:S03]  /*60d70*/  ISETP.GT.AND P2, PT, R18, 0x7fe000, PT ;  /* 0x007fe0001200780c */ /* 0x000fc60003f44270 */
[----:B------:R-:W-:Y:S02]  /*60d80*/  @P0 VIADD R8, R8, 0xff801fff ;  /* 0xff801fff08080836 */ /* 0x000fe40000000000 */
[----:B------:R-:W-:Y:S01]  /*60d90*/  IMAD.WIDE R6, R13, UR4, RZ ;  /* 0x000000040d067c25 */ /* 0x000fe2000f8e02ff */
[----:B------:R-:W-:-:S03]  /*60da0*/  @!P3 IADD3 R9, PT, PT, R9, 0x7fe001, RZ ;  /* 0x007fe0010909b810 */ /* 0x000fc60007ffe0ff */
[----:B------:R-:W-:Y:S01]  /*60db0*/  @P1 VIADD R12, R12, 0xff801fff ;  /* 0xff801fff0c0c1836 */ /* 0x000fe20000000000 */
[----:B------:R-:W-:Y:S01]  /*60dc0*/  ISETP.GE.AND P0, PT, R8, RZ, PT ;  /* 0x000000ff0800720c */ /* 0x000fe20003f06270 */
[----:B------:R-:W-:Y:S02]  /*60dd0*/  IMAD R13, R10, 0x3802001, RZ ;  /* 0x038020010a0d7824 */ /* 0x000fe400078e02ff */
[----:B------:R-:W-:Y:S01]  /*60de0*/  IMAD R15, R6, 0x3802001, RZ ;  /* 0x03802001060f7824 */ /* 0x000fe200078e02ff */
[----:B------:R-:W-:Y:S01]  /*60df0*/  ISETP.GE.AND P1, PT, R12, RZ, PT ;  /* 0x000000ff0c00720c */ /* 0x000fe20003f26270 */
[----:B------:R-:W-:Y:S01]  /*60e00*/  IMAD.HI.U32 R46, R13, -0x7fe001, R10 ;  /* 0xff801fff0d2e7827 */ /* 0x000fe200078e000a */
[----:B------:R-:W-:-:S03]  /*60e10*/  SHF.R.S32.HI R11, RZ, 0x1f, R13 ;  /* 0x0000001fff0b7819 */ /* 0x000fc6000001140d */
[----:B---3--:R-:W-:Y:S01]  /*60e20*/  IMAD.HI.U32 R16, R15, -0x7fe001, R6 ;  /* 0xff801fff0f107827 */ /* 0x008fe200078e0006 */
[----:B------:R-:W-:-:S03]  /*60e30*/  SHF.R.S32.HI R10, RZ, 0x1f, R15 ;  /* 0x0000001fff0a7819 */ /* 0x000fc6000001140f */
[----:B------:R-:W-:-:S04]  /*60e40*/  IMAD.WIDE R6, R9, UR4, RZ ;  /* 0x0000000409067c25 */ /* 0x000fc8000f8e02ff */
[----:B------:R-:W-:Y:S02]  /*60e50*/  IMAD R11, R11, -0x7fe001, RZ ;  /* 0xff801fff0b0b7824 */ /* 0x000fe400078e02ff */
[----:B------:R-:W-:Y:S02]  /*60e60*/  IMAD R17, R6, 0x3802001, RZ ;  /* 0x0380200106117824 */ /* 0x000fe400078e02ff */
[----:B------:R-:W-:Y:S02]  /*60e70*/  IMAD R9, R10, -0x7fe001, RZ ;  /* 0xff801fff0a097824 */ /* 0x000fe400078e02ff */
[----:B------:R-:W-:Y:S01]  /*60e80*/  @P2 VIADD R18, R18, 0xff801fff ;  /* 0xff801fff12122836 */ /* 0x000fe20000000000 */
[----:B------:R-:W-:Y:S01]  /*60e90*/  @!P0 IADD3 R8, PT, PT, R8, 0x7fe001, RZ ;  /* 0x007fe00108088810 */ /* 0x000fe20007ffe0ff */
[----:B----4-:R-:W-:Y:S01]  /*60ea0*/  IMAD.HI.U32 R14, R17, -0x7fe001, R6 ;  /* 0xff801fff110e7827 */ /* 0x010fe200078e0006 */
[----:B------:R-:W-:Y:S02]  /*60eb0*/  IADD3 R46, PT, PT, R46, -R13, R11 ;  /* 0x8000000d2e2e7210 */ /* 0x000fe40007ffe00b */
[C---:B------:R-:W-:Y:S01]  /*60ec0*/  IADD3 R10, PT, PT, R19.reuse, R20, RZ ;  /* 0x00000014130a7210 */ /* 0x040fe20007ffe0ff */
[----:B------:R-:W-:Y:S01]  /*60ed0*/  IMAD.IADD R19, R19, 0x1, -R20 ;  /* 0x0000000113137824 */ /* 0x000fe200078e0a14 */
[----:B------:R-:W-:Y:S01]  /*60ee0*/  SHF.R.S32.HI R6, RZ, 0x1f, R17 ;  /* 0x0000001fff067819 */ /* 0x000fe20000011411 */
[----:B------:R-:W-:Y:S01]  /*60ef0*/  @!P1 VIADD R12, R12, 0x7fe001 ;  /* 0x007fe0010c0c9836 */ /* 0x000fe20000000000 */
[----:B------:R-:W-:-:S02]  /*60f00*/  IADD3 R16, PT, PT, R16, -R15, R9 ;  /* 0x8000000f10107210 */ /* 0x000fc40007ffe009 */
[----:B------:R-:W-:Y:S01]  /*60f10*/  ISETP.GE.AND P2, PT, R18, RZ, PT ;  /* 0x000000ff1200720c */ /* 0x000fe20003f46270 */
[----:B------:R-:W-:Y:S01]  /*60f20*/  STL [R1+0x4d14], R8 ;  /* 0x004d140801007387 */ /* 0x000fe20000100800 */
[----:B------:R-:W-:Y:S01]  /*60f30*/  IMAD R6, R6, -0x7fe001, RZ ;  /* 0xff801fff06067824 */ /* 0x000fe200078e02ff */
[----:B------:R-:W-:Y:S02]  /*60f40*/  ISETP.GE.AND P1, PT, R19, RZ, PT ;  /* 0x000000ff1300720c */ /* 0x000fe40003f26270 */
[----:B------:R-:W-:Y:S04]  /*60f50*/  STL [R1+0x4d94], R46 ;  /* 0x004d942e01007387 */ /* 0x000fe80000100800 */
[----:B------:R5:W-:Y:S01]  /*60f60*/  STL [R1+0x4d18], R12 ;  /* 0x004d180c01007387 */ /* 0x000be20000100800 */
[----:B------:R-:W-:-:S03]  /*60f70*/  IADD3 R14, PT, PT, R14, -R17, R6 ;  /* 0x800000110e0e7210 */ /* 0x000fc60007ffe006 */
[----:B------:R-:W-:Y:S01]  /*60f80*/  STL [R1+0x4d98], R16 ;  /* 0x004d981001007387 */ /* 0x000fe20000100800 */
[----:B------:R-:W-:-:S03]  /*60f90*/  IMAD.IADD R6, R4, 0x1, -R51 ;  /* 0x0000000104067824 */ /* 0x000fc600078e0a33 */
[----:B------:R-:W3:Y:S04]  /*60fa0*/  LDL R45, [R1+0x4d64] ;  /* 0x004d6400012d7983 */ /* 0x000ee80000100800 */
[----:B------:R-:W3:Y:S01]  /*60fb0*/  LDL R54, [R1+0x4de4] ;  /* 0x004de40001367983 */ /* 0x000ee20000100800 */
[----:B------:R-:W-:Y:S02]  /*60fc0*/  ISETP.GT.AND P0, PT, R10, 0x7fe000, PT ;  /* 0x007fe0000a00780c */ /* 0x000fe40003f04270 */
[----:B------:R-:W-:Y:S02]  /*60fd0*/  @!P2 IADD3 R18, PT, PT, R18, 0x7fe001, RZ ;  /* 0x007fe0011212a810 */ /* 0x000fe40007ffe0ff */
[----:B------:R-:W-:Y:S01]  /*60fe0*/  ISETP.GE.AND P2, PT, R6, RZ, PT ;  /* 0x000000ff0600720c */ /* 0x000fe20003f46270 */
[----:B------:R-:W-:Y:S01]  /*60ff0*/  @!P1 VIADD R19, R19, 0x7fe001 ;  /* 0x007fe00113139836 */ /* 0x000fe20000000000 */
[----:B------:R-:W-:Y:S01]  /*61000*/  IADD3 R4, PT, PT, R4, R51, RZ ;  /* 0x0000003304047210 */ /* 0x000fe20007ffe0ff */
[----:B-----5:R-:W-:-:S02]  /*61010*/  IMAD.IADD R12, R21, 0x1, R58 ;  /* 0x00000001150c7824 */ /* 0x020fc400078e023a */
[----:B------:R-:W-:-:S04]  /*61020*/  IMAD.WIDE R8, R19, UR4, RZ ;  /* 0x0000000413087c25 */ /* 0x000fc8000f8e02ff */
[----:B------:R-:W-:Y:S02]  /*61030*/  IMAD.IADD R21, R21, 0x1, -R58 ;  /* 0x0000000115157824 */ /* 0x000fe400078e0a3a */
[----:B------:R-:W-:Y:S02]  /*61040*/  IMAD R13, R8, 0x3802001, RZ ;  /* 0x03802001080d7824 */ /* 0x000fe400078e02ff */
[----:B------:R-:W-:Y:S01]  /*61050*/  @P0 VIADD R10, R10, 0xff801fff ;  /* 0xff801fff0a0a0836 */ /* 0x000fe20000000000 */
[----:B------:R-:W-:Y:S02]  /*61060*/  ISETP.GT.AND P0, PT, R4, 0x7fe000, PT ;  /* 0x007fe0000400780c */ /* 0x000fe40003f04270 */
[----:B------:R-:W-:Y:S02]  /*61070*/  @!P2 IADD3 R6, PT, PT, R6, 0x7fe001, RZ ;  /* 0x007fe0010606a810 */ /* 0x000fe40007ffe0ff */
[----:B------:R-:W-:Y:S02]  /*61080*/  ISETP.GE.AND P2, PT, R21, RZ, PT ;  /* 0x000000ff1500720c */ /* 0x000fe40003f46270 */
[----:B------:R-:W-:Y:S01]  /*61090*/  SHF.R.S32.HI R11, RZ, 0x1f, R13 ;  /* 0x0000001fff0b7819 */ /* 0x000fe2000001140d */
[----:B------:R-:W-:Y:S01]  /*610a0*/  STL [R1+0x4d1c], R18 ;  /* 0x004d1c1201007387 */ /* 0x000fe20000100800 */
[----:B------:R-:W-:Y:S01]  /*610b0*/  ISETP.GT.AND P1, PT, R12, 0x7fe000, PT ;  /* 0x007fe0000c00780c */ /* 0x000fe20003f24270 */
[----:B------:R-:W-:Y:S01]  /*610c0*/  IMAD.WIDE R6, R6, UR5, RZ ;  /* 0x0000000506067c25 */ /* 0x000fe2000f8e02ff */
[----:B------:R-:W-:Y:S01]  /*610d0*/  ISETP.GE.AND P3, PT, R10, RZ, PT ;  /* 0x000000ff0a00720c */ /* 0x000fe20003f66270 */
[----:B------:R0:W-:Y:S02]  /*610e0*/  STL [R1+0x4d9c], R14 ;  /* 0x004d9c0e01007387 */ /* 0x0001e40000100800 */
[----:B------:R-:W-:-:S02]  /*610f0*/  @P0 VIADD R4, R4, 0xff801fff ;  /* 0xff801fff04040836 */ /* 0x000fc40000000000 */
[----:B------:R-:W4:Y:S04]  /*61100*/  LDL R46, [R1+0x4d68] ;  /* 0x004d6800012e7983 */ /* 0x000f280000100800 */
[----:B------:R-:W4:Y:S01]  /*61110*/  LDL R51, [R1+0x4de8] ;  /* 0x004de80001337983 */ /* 0x000f220000100800 */
[----:B0-----:R-:W-:-:S04]  /*61120*/  IMAD.HI.U32 R14, R13, -0x7fe001, R8 ;  /* 0xff801fff0d0e7827 */ /* 0x001fc800078e0008 */
[----:B------:R-:W-:Y:S02]  /*61130*/  IMAD R8, R11, -0x7fe001, RZ ;  /* 0xff801fff0b087824 */ /* 0x000fe400078e02ff */
[----:B------:R-:W-:Y:S02]  /*61140*/  IMAD R11, R6, 0x3802001, RZ ;  /* 0x03802001060b7824 */ /* 0x000fe400078e02ff */
[----:B------:R-:W-:Y:S01]  /*61150*/  IMAD.IADD R9, R66, 0x1, -R59 ;  /* 0x0000000142097824 */ /* 0x000fe200078e0a3b */
[----:B------:R-:W-:Y:S01]  /*61160*/  IADD3 R14, PT, PT, R14, -R13, R8 ;  /* 0x8000000d0e0e7210 */ /* 0x000fe20007ffe008 */
[----:B------:R-:W-:Y:S01]  /*61170*/  @!P2 VIADD R21, R21, 0x7fe001 ;  /* 0x007fe0011515a836 */ /* 0x000fe20000000000 */
[----:B------:R-:W-:Y:S02]  /*61180*/  SHF.R.S32.HI R8, RZ, 0x1f, R11 ;  /* 0x0000001fff087819 */ /* 0x000fe4000001140b */
[----:B------:R-:W-:Y:S01]  /*61190*/  ISETP.GE.AND P2, PT, R9, RZ, PT ;  /* 0x000000ff0900720c */ /* 0x000fe20003f46270 */
[----:B------:R-:W-:Y:S01]  /*611a0*/  IMAD.HI.U32 R16, R11, -0x7fe001, R6 ;  /* 0xff801fff0b107827 */ /* 0x000fe200078e0006 */
[----:B------:R-:W-:-:S02]  /*611b0*/  @P1 IADD3 R12, PT, PT, R12, -0x7fe001, RZ ;  /* 0xff801fff0c0c1810 */ /* 0x000fc40007ffe0ff */
[----:B------:R-:W-:Y:S01]  /*611c0*/  ISETP.GE.AND P0, PT, R4, RZ, PT ;  /* 0x000000ff0400720c */ /* 0x000fe20003f06270 */
[----:B------:R-:W-:Y:S02]  /*611d0*/  IMAD R6, R8, -0x7fe001, RZ ;  /* 0xff801fff08067824 */ /* 0x000fe400078e02ff */
[----:B------:R-:W-:Y:S01]  /*611e0*/  @!P3 VIADD R10, R10, 0x7fe001 ;  /* 0x007fe0010a0ab836 */ /* 0x000fe20000000000 */
[----:B------:R-:W-:Y:S02]  /*611f0*/  ISETP.GE.AND P1, PT, R12, RZ, PT ;  /* 0x000000ff0c00720c */ /* 0x000fe40003f26270 */
[----:B------:R-:W-:Y:S01]  /*61200*/  IADD3 R16, PT, PT, R16, -R11, R6 ;  /* 0x8000000b10107210 */ /* 0x000fe20007ffe006 */
[----:B------:R-:W-:Y:S01]  /*61210*/  IMAD.WIDE R6, R21, UR4, RZ ;  /* 0x0000000415067c25 */ /* 0x000fe2000f8e02ff */
[----:B------:R0:W-:Y:S01]  /*61220*/  STL [R1+0x4d20], R10 ;  /* 0x004d200a01007387 */ /* 0x0001e20000100800 */
[----:B------:R-:W-:-:S03]  /*61230*/  IADD3 R8, PT, PT, R66, R59, RZ ;  /* 0x0000003b42087210 */ /* 0x000fc60007ffe0ff */
[----:B------:R-:W5:Y:S01]  /*61240*/  LDL R47, [R1+0x4d6c] ;  /* 0x004d6c00012f7983 */ /* 0x000f620000100800 */
[----:B------:R-:W-:-:S03]  /*61250*/  IMAD R13, R6, 0x3802001, RZ ;  /* 0x03802001060d7824 */ /* 0x000fc600078e02ff */
[----:B------:R-:W5:Y:S01]  /*61260*/  LDL R56, [R1+0x4dec] ;  /* 0x004dec0001387983 */ /* 0x000f620000100800 */
[----:B------:R-:W-:Y:S01]  /*61270*/  @!P2 IADD3 R9, PT, PT, R9, 0x7fe001, RZ ;  /* 0x007fe0010909a810 */ /* 0x000fe20007ffe0ff */
[----:B------:R-:W-:Y:S01]  /*61280*/  @!P0 VIADD R4, R4, 0x7fe001 ;  /* 0x007fe00104048836 */ /* 0x000fe20000000000 */
[----:B------:R-:W-:Y:S01]  /*61290*/  ISETP.GT.AND P0, PT, R8, 0x7fe000, PT ;  /* 0x007fe0000800780c */ /* 0x000fe20003f04270 */
[----:B------:R-:W-:Y:S01]  /*612a0*/  IMAD.HI.U32 R18, R13, -0x7fe001, R6 ;  /* 0xff801fff0d127827 */ /* 0x000fe200078e0006 */
[----:B------:R1:W-:Y:S03]  /*612b0*/  STL [R1+0x4da0], R14 ;  /* 0x004da00e01007387 */ /* 0x0003e60000100800 */
[----:B------:R-:W-:Y:S01]  /*612c0*/  IMAD.WIDE R6, R9, UR4, RZ ;  /* 0x0000000409067c25 */ /* 0x000fe2000f8e02ff */
[----:B------:R1:W-:Y:S03]  /*612d0*/  STL [R1+0x4c7c], R4 ;  /* 0x004c7c0401007387 */ /* 0x0003e60000100800 */
[----:B------:R-:W-:-:S02]  /*612e0*/  @!P1 VIADD R12, R12, 0x7fe001 ;  /* 0x007fe0010c0c9836 */ /* 0x000fc40000000000 */
[C---:B0-----:R-:W-:Y:S01]  /*612f0*/  IMAD.IADD R10, R22.reuse, 0x1, R61 ;  /* 0x00000001160a7824 */ /* 0x041fe200078e023d */
[----:B------:R-:W-:Y:S01]  /*61300*/  IADD3 R22, PT, PT, R22, -R61, RZ ;  /* 0x8000003d16167210 */ /* 0x000fe20007ffe0ff */
[----:B------:R-:W-:Y:S01]  /*61310*/  IMAD R9, R6, 0x3802001, RZ ;  /* 0x0380200106097824 */ /* 0x000fe200078e02ff */
[----:B------:R-:W-:Y:S02]  /*61320*/  STL [R1+0x4cfc], R16 ;  /* 0x004cfc1001007387 */ /* 0x000fe40000100800 */
[----:B------:R-:W-:Y:S02]  /*61330*/  ISETP.GE.AND P3, PT, R22, RZ, PT ;  /* 0x000000ff1600720c */ /* 0x000fe40003f66270 */
[----:B------:R0:W-:Y:S01]  /*61340*/  STL [R1+0x4d24], R12 ;  /* 0x004d240c01007387 */ /* 0x0001e20000100800 */
[----:B------:R-:W-:-:S03]  /*61350*/  IMAD.HI.U32 R7, R9, -0x7fe001, R6 ;  /* 0xff801fff09077827 */ /* 0x000fc600078e0006 */
[----:B------:R-:W5:Y:S01]  /*61360*/  LDL R48, [R1+0x4d70] ;  /* 0x004d700001307983 */ /* 0x000f620000100800 */
[----:B------:R-:W-:-:S03]  /*61370*/  IMAD.IADD R6, R23, 0x1, R24 ;  /* 0x0000000117067824 */ /* 0x000fc600078e0218 */
[----:B------:R-:W5:Y:S01]  /*61380*/  LDL R49, [R1+0x4df0] ;  /* 0x004df00001317983 */ /* 0x000f620000100800 */
[----:B------:R-:W-:Y:S01]  /*61390*/  @P0 VIADD R8, R8, 0xff801fff ;  /* 0xff801fff08080836 */ /* 0x000fe20000000000 */
[----:B------:R-:W-:Y:S01]  /*613a0*/  ISETP.GT.AND P0, PT, R10, 0x7fe000, PT ;  /* 0x007fe0000a00780c */ /* 0x000fe20003f04270 */
[----:B------:R-:W-:Y:S01]  /*613b0*/  IMAD.IADD R24, R23, 0x1, -R24 ;  /* 0x0000000117187824 */ /* 0x000fe200078e0a18 */
[----:B------:R-:W5:Y:S01]  /*613c0*/  LDL R70, [R1+0x4d74] ;  /* 0x004d740001467983 */ /* 0x000f620000100800 */
[----:B------:R-:W-:-:S03]  /*613d0*/  ISETP.GT.AND P1, PT, R6, 0x7fe000, PT ;  /* 0x007fe0000600780c */ /* 0x000fc60003f24270 */
[----:B------:R-:W5:Y:S01]  /*613e0*/  LDL R57, [R1+0x4df4] ;  /* 0x004df40001397983 */ /* 0x000f620000100800 */
[----:B------:R-:W-:Y:S02]  /*613f0*/  ISETP.GE.AND P2, PT, R8, RZ, PT ;  /* 0x000000ff0800720c */ /* 0x000fe40003f46270 */
[----:B------:R-:W-:Y:S02]  /*61400*/  SHF.R.S32.HI R11, RZ, 0x1f, R13 ;  /* 0x0000001fff0b7819 */ /* 0x000fe4000001140d */
[----:B-1----:R-:W-:Y:S02]  /*61410*/  SHF.R.S32.HI R14, RZ, 0x1f, R9 ;  /* 0x0000001fff0e7819 */ /* 0x002fe40000011409 */
[----:B------:R-:W-:Y:S01]  /*61420*/  ISETP.GE.AND P4, PT, R24, RZ, PT ;  /* 0x000000ff1800720c */ /* 0x000fe20003f86270 */
[----:B------:R-:W-:Y:S02]  /*61430*/  @!P3 VIADD R22, R22, 0x7fe001 ;  /* 0x007fe0011616b836 */ /* 0x000fe40000000000 */
[----:B------:R-:W-:-:S02]  /*61440*/  IMAD R4, R11, -0x7fe001, RZ ;  /* 0xff801fff0b047824 */ /* 0x000fc400078e02ff */
[----:B------:R-:W-:Y:S02]  /*61450*/  IMAD R14, R14, -0x7fe001, RZ ;  /* 0xff801fff0e0e7824 */ /* 0x000fe400078e02ff */
[----:B------:R-:W-:Y:S02]  /*61460*/  @P0 VIADD R10, R10, 0xff801fff ;  /* 0xff801fff0a0a0836 */ /* 0x000fe40000000000 */
[----:B------:R-:W-:Y:S01]  /*61470*/  IMAD.WIDE R22, R22, UR4, RZ ;  /* 0x0000000416167c25 */ /* 0x000fe2000f8e02ff */
[----:B------:R-:W-:Y:S02]  /*61480*/  IADD3 R4, PT, PT, R18, -R13, R4 ;  /* 0x8000000d12047210 */ /* 0x000fe40007ffe004 */
[----:B------:R-:W-:Y:S01]  /*61490*/  IADD3 R14, PT, PT, R7, -R9, R14 ;  /* 0x80000009070e7210 */ /* 0x000fe20007ffe00e */
[----:B------:R-:W-:Y:S01]  /*614a0*/  @P1 VIADD R6, R6, 0xff801fff ;  /* 0xff801fff06061836 */ /* 0x000fe20000000000 */
[----:B------:R-:W-:Y:S01]  /*614b0*/  @!P2 IADD3 R8, PT, PT, R8, 0x7fe001, RZ ;  /* 0x007fe0010808a810 */ /* 0x000fe20007ffe0ff */
[----:B------:R-:W-:Y:S01]  /*614c0*/  IMAD R9, R22, 0x3802001, RZ ;  /* 0x0380200116097824 */ /* 0x000fe200078e02ff */
[----:B------:R-:W-:Y:S01]  /*614d0*/  ISETP.GE.AND P2, PT, R10, RZ, PT ;  /* 0x000000ff0a00720c */ /* 0x000fe20003f46270 */
[----:B------:R-:W-:Y:S01]  /*614e0*/  @!P4 VIADD R24, R24, 0x7fe001 ;  /* 0x007fe0011818c836 */ /* 0x000fe20000000000 */
[----:B------:R-:W-:Y:S01]  /*614f0*/  ISETP.GE.AND P1, PT, R6, RZ, PT ;  /* 0x000000ff0600720c */ /* 0x000fe20003f26270 */
[----:B------:R1:W-:Y:S02]  /*61500*/  STL [R1+0x4da4], R4 ;  /* 0x004da40401007387 */ /* 0x0003e40000100800 */
[----:B------:R-:W-:-:S02]  /*61510*/  IMAD.WIDE R24, R24, UR4, RZ ;  /* 0x0000000418187c25 */ /* 0x000fc4000f8e02ff */
[----:B------:R-:W-:Y:S01]  /*61520*/  STL [R1+0x4d28], R8 ;  /* 0x004d280801007387 */ /* 0x000fe20000100800 */
[----:B0-----:R-:W-:Y:S01]  /*61530*/  IADD3 R12, PT, PT, R26, R63, RZ ;  /* 0x0000003f1a0c7210 */ /* 0x001fe20007ffe0ff */
[----:B------:R-:W-:Y:S02]  /*61540*/  IMAD.IADD R7, R27, 0x1, -R60 ;  /* 0x000000011b077824 */ /* 0x000fe400078e0a3c */
[----:B------:R0:W-:Y:S01]  /*61550*/  STL [R1+0x4da8], R14 ;  /* 0x004da80e01007387 */ /* 0x0001e20000100800 */
[----:B-1----:R-:W-:-:S03]  /*61560*/  SHF.R.S32.HI R4, RZ, 0x1f, R9 ;  /* 0x0000001fff047819 */ /* 0x002fc60000011409 */
[----:B------:R-:W5:Y:S01]  /*61570*/  LDL R50, [R1+0x4d78] ;  /* 0x004d780001327983 */ /* 0x000f620000100800 */
[----:B------:R-:W-:-:S03]  /*61580*/  IMAD.HI.U32 R16, R9, -0x7fe001, R22 ;  /* 0xff801fff09107827 */ /* 0x000fc600078e0016 */
[----:B------:R-:W5:Y:S01]  /*61590*/  LDL R59, [R1+0x4df8] ;  /* 0x004df800013b7983 */ /* 0x000f620000100800 */
[----:B------:R-:W-:Y:S02]  /*615a0*/  IMAD R4, R4, -0x7fe001, RZ ;  /* 0xff801fff04047824 */ /* 0x000fe400078e02ff */
[----:B------:R-:W-:Y:S01]  /*615b0*/  IMAD R11, R24, 0x3802001, RZ ;  /* 0x03802001180b7824 */ /* 0x000fe200078e02ff */
[----:B------:R-:W-:Y:S02]  /*615c0*/  ISETP.GT.AND P0, PT, R12, 0x7fe000, PT ;  /* 0x007fe0000c00780c */ /* 0x000fe40003f04270 */
[----:B------:R-:W-:Y:S02]  /*615d0*/  @!P2 IADD3 R10, PT, PT, R10, 0x7fe001, RZ ;  /* 0x007fe0010a0aa810 */ /* 0x000fe40007ffe0ff */
[----:B------:R-:W-:Y:S02]  /*615e0*/  ISETP.GE.AND P3, PT, R7, RZ, PT ;  /* 0x000000ff0700720c */ /* 0x000fe40003f66270 */
[----:B------:R-:W-:-:S02]  /*615f0*/  IADD3 R16, PT, PT, R16, -R9, R4 ;  /* 0x8000000910107210 */ /* 0x000fc40007ffe004 */
[----:B------:R-:W-:Y:S02]  /*61600*/  SHF.R.S32.HI R4, RZ, 0x1f, R11 ;  /* 0x0000001fff047819 */ /* 0x000fe4000001140b */
[----:B------:R-:W-:Y:S01]  /*61610*/  @!P1 IADD3 R6, PT, PT, R6, 0x7fe001, RZ ;  /* 0x007fe00106069810 */ /* 0x000fe20007ffe0ff */
[----:B------:R1:W-:Y:S01]  /*61620*/  STL [R1+0x4d2c], R10 ;  /* 0x004d2c0a01007387 */ /* 0x0003e20000100800 */
[----:B------:R-:W-:Y:S02]  /*61630*/  IMAD.IADD R26, R26, 0x1, -R63 ;  /* 0x000000011a1a7824 */ /* 0x000fe400078e0a3f */
[----:B------:R-:W-:Y:S01]  /*61640*/  IMAD R9, R4, -0x7fe001, RZ ;  /* 0xff801fff04097824 */ /* 0x000fe200078e02ff */
[----:B------:R-:W-:Y:S01]  /*61650*/  STL [R1+0x4dac], R16 ;  /* 0x004dac1001007387 */ /* 0x000fe20000100800 */
[----:B0-----:R-:W-:-:S03]  /*61660*/  IMAD.HI.U32 R14, R11, -0x7fe001, R24 ;  /* 0xff801fff0b0e7827 */ /* 0x001fc600078e0018 */
[----:B------:R0:W-:Y:S04]  /*61670*/  STL [R1+0x4d30], R6 ;  /* 0x004d300601007387 */ /* 0x0001e80000100800 */
[----:B------:R-:W5:Y:S04]  /*61680*/  LDL R4, [R1+0x4d7c] ;  /* 0x004d7c0001047983 */ /* 0x000f680000100800 */
[----:B------:R-:W5:Y:S01]  /*61690*/  LDL R61, [R1+0x4dfc] ;  /* 0x004dfc00013d7983 */ /* 0x000f620000100800 */
[----:B------:R-:W-:Y:S01]  /*616a0*/  ISETP.GE.AND P2, PT, R26, RZ, PT ;  /* 0x000000ff1a00720c */ /* 0x000fe20003f46270 */
[----:B------:R-:W-:Y:S01]  /*616b0*/  @P0 VIADD R12, R12, 0xff801fff ;  /* 0xff801fff0c0c0836 */ /* 0x000fe20000000000 */
[----:B------:R-:W-:Y:S01]  /*616c0*/  IADD3 R14, PT, PT, R14, -R11, R9 ;  /* 0x8000000b0e0e7210 */ /* 0x000fe20007ffe009 */
[----:B------:R-:W-:-:S03]  /*616d0*/  @!P3 VIADD R7, R7, 0x7fe001 ;  /* 0x007fe0010707b836 */ /* 0x000fc60000000000 */
[----:B------:R-:W-:Y:S01]  /*616e0*/  ISETP.GE.AND P1, PT, R12, RZ, PT ;  /* 0x000000ff0c00720c */ /* 0x000fe20003f26270 */
[----:B------:R0:W-:Y:S01]  /*616f0*/  STL [R1+0x4db0], R14 ;  /* 0x004db00e01007387 */ /* 0x0001e20000100800 */
[----:B-1----:R-:W-:-:S03]  /*61700*/  IMAD.WIDE R10, R7, UR4, RZ ;  /* 0x00000004070a7c25 */ /* 0x002fc6000f8e02ff */
[----:B0-----:R-:W5:Y:S01]  /*61710*/  LDL R6, [R1+0x4e00] ;  /* 0x004e000001067983 */ /* 0x001f620000100800 */
[----:B------:R-:W-:-:S03]  /*61720*/  IMAD.IADD R8, R27, 0x1, R60 ;  /* 0x000000011b087824 */ /* 0x000fc600078e023c */
[----:B------:R-:W5:Y:S01]  /*61730*/  LDL R7, [R1+0x4e80] ;  /* 0x004e800001077983 */ /* 0x000f620000100800 */
[----:B------:R-:W-:Y:S01]  /*61740*/  IADD3 R9, PT, PT, R67, -R62, RZ ;  /* 0x8000003e43097210 */ /* 0x000fe20007ffe0ff */
[----:B------:R-:W-:Y:S01]  /*61750*/  @!P2 VIADD R26, R26, 0x7fe001 ;  /* 0x007fe0011a1aa836 */ /* 0x000fe20000000000 */
[----:B------:R-:W-:Y:S02]  /*61760*/  ISETP.GT.AND P0, PT, R8, 0x7fe000, PT ;  /* 0x007fe0000800780c */ /* 0x000fe40003f04270 */
[----:B------:R-:W-:Y:S02]  /*61770*/  ISETP.GE.AND P2, PT, R9, RZ, PT ;  /* 0x000000ff0900720c */ /* 0x000fe40003f46270 */
[----:B------:R-:W-:Y:S01]  /*61780*/  @!P1 IADD3 R12, PT, PT, R12, 0x7fe001, RZ ;  /* 0x007fe0010c0c9810 */ /* 0x000fe20007ffe0ff */
[----:B------:R-:W-:Y:S02]  /*61790*/  IMAD.IADD R14, R67, 0x1, R62 ;  /* 0x00000001430e7824 */ /* 0x000fe400078e023e */
[----:B------:R-:W-:-:S02]  /*617a0*/  IMAD.IADD R16, R36, 0x1, R37 ;  /* 0x0000000124107824 */ /* 0x000fc400078e0225 */
[----:B------:R0:W-:Y:S01]  /*617b0*/  STL [R1+0x4d34], R12 ;  /* 0x004d340c01007387 */ /* 0x0001e20000100800 */
[----:B------:R-:W-:-:S03]  /*617c0*/  IMAD.WIDE R26, R26, UR4, RZ ;  /* 0x000000041a1a7c25 */ /* 0x000fc6000f8e02ff */
[----:B------:R-:W5:Y:S01]  /*617d0*/  LDL R63, [R1+0x4e04] ;  /* 0x004e0400013f7983 */ /* 0x000f620000100800 */
[----:B------:R-:W-:-:S03]  /*617e0*/  @P0 VIADD R8, R8, 0xff801fff ;  /* 0xff801fff08080836 */ /* 0x000fc60000000000 */
[----:B------:R-:W5:Y:S01]  /*617f0*/  LDL R58, [R1+0x4e84] ;  /* 0x004e8400013a7983 */ /* 0x000f620000100800 */
[----:B------:R-:W-:Y:S01]  /*61800*/  ISETP.GT.AND P1, PT, R14, 0x7fe000, PT ;  /* 0x007fe0000e00780c */ /* 0x000fe20003f24270 */
[----:B------:R-:W-:Y:S01]  /*61810*/  @!P2 VIADD R9, R9, 0x7fe001 ;  /* 0x007fe0010909a836 */ /* 0x000fe20000000000 */
[----:B------:R-:W-:Y:S01]  /*61820*/  ISETP.GT.AND P0, PT, R16, 0x7fe000, PT ;  /* 0x007fe0001000780c */ /* 0x000fe20003f04270 */
[----:B------:R-:W-:Y:S02]  /*61830*/  IMAD R13, R26, 0x3802001, RZ ;  /* 0x038020011a0d7824 */ /* 0x000fe400078e02ff */
[----:B------:R-:W-:Y:S01]  /*61840*/  IMAD R15, R10, 0x3802001, RZ ;  /* 0x038020010a0f7824 */ /* 0x000fe200078e02ff */
[----:B------:R-:W-:Y:S01]  /*61850*/  IADD3 R36, PT, PT, R36, -R37, RZ ;  /* 0x8000002524247210 */ /* 0x000fe20007ffe0ff */
[----:B------:R-:W-:Y:S01]  /*61860*/  IMAD.WIDE R22, R9, UR4, RZ ;  /* 0x0000000409167c25 */ /* 0x000fe2000f8e02ff */
[----:B------:R-:W-:-:S03]  /*61870*/  ISETP.GE.AND P2, PT, R8, RZ, PT ;  /* 0x000000ff0800720c */ /* 0x000fc60003f46270 */
[----:B------:R-:W-:Y:S01]  /*61880*/  IMAD.HI.U32 R18, R15, -0x7fe001, R10 ;  /* 0xff801fff0f127827 */ /* 0x000fe200078e000a */
[----:B------:R-:W-:Y:S02]  /*61890*/  SHF.R.S32.HI R11, RZ, 0x1f, R13 ;  /* 0x0000001fff0b7819 */ /* 0x000fe4000001140d */
[----:B------:R-:W-:Y:S01]  /*618a0*/  ISETP.GE.AND P3, PT, R36, RZ, PT ;  /* 0x000000ff2400720c */ /* 0x000fe20003f66270 */
[----:B------:R-:W-:Y:S01]  /*618b0*/  IMAD R20, R22, 0x3802001, RZ ;  /* 0x0380200116147824 */ /* 0x000fe200078e02ff */
[----:B------:R-:W-:Y:S01]  /*618c0*/  SHF.R.S32.HI R10, RZ, 0x1f, R15 ;  /* 0x0000001fff0a7819 */ /* 0x000fe2000001140f */
[----:B------:R-:W-:Y:S01]  /*618d0*/  IMAD.HI.U32 R26, R13, -0x7fe001, R26 ;  /* 0xff801fff0d1a7827 */ /* 0x000fe200078e001a */
[----:B------:R-:W-:-:S03]  /*618e0*/  @P1 IADD3 R14, PT, PT, R14, -0x7fe001, RZ ;  /* 0xff801fff0e0e1810 */ /* 0x000fc60007ffe0ff */
[----:B------:R-:W-:Y:S01]  /*618f0*/  IMAD R11, R11, -0x7fe001, RZ ;  /* 0xff801fff0b0b7824 */ /* 0x000fe200078e02ff */
[----:B------:R-:W-:Y:S01]  /*61900*/  SHF.R.S32.HI R9, RZ, 0x1f, R20 ;  /* 0x0000001fff097819 */ /* 0x000fe20000011414 */
[----:B------:R-:W-:Y:S02]  /*61910*/  IMAD R10, R10, -0x7fe001, RZ ;  /* 0xff801fff0a0a7824 */ /* 0x000fe400078e02ff */
[----:B------:R-:W-:Y:S01]  /*61920*/  @P0 VIADD R16, R16, 0xff801fff ;  /* 0xff801fff10100836 */ /* 0x000fe20000000000 */
[----:B0-----:R-:W-:Y:S01]  /*61930*/  IADD3 R12, PT, PT, R26, -R13, R11 ;  /* 0x8000000d1a0c7210 */ /* 0x001fe20007ffe00b */
[----:B------:R-:W-:Y:S01]  /*61940*/  @!P2 VIADD R8, R8, 0x7fe001 ;  /* 0x007fe0010808a836 */ /* 0x000fe20000000000 */
[----:B------:R-:W-:Y:S01]  /*61950*/  ISETP.GE.AND P0, PT, R14, RZ, PT ;  /* 0x000000ff0e00720c */ /* 0x000fe20003f06270 */
[----:B------:R-:W-:Y:S01]  /*61960*/  IMAD.HI.U32 R11, R20, -0x7fe001, R22 ;  /* 0xff801fff140b7827 */ /* 0x000fe200078e0016 */
[----:B------:R-:W-:Y:S02]  /*61970*/  IADD3 R10, PT, PT, R18, -R15, R10 ;  /* 0x8000000f120a7210 */ /* 0x000fe40007ffe00a */
[----:B------:R-:W-:Y:S01]  /*61980*/  ISETP.GE.AND P1, PT, R16, RZ, PT ;  /* 0x000000ff1000720c */ /* 0x000fe20003f26270 */
[----:B------:R-:W-:Y:S01]  /*61990*/  IMAD R9, R9, -0x7fe001, RZ ;  /* 0xff801fff09097824 */ /* 0x000fe200078e02ff */
[----:B------:R-:W-:Y:S01]  /*619a0*/  @!P3 IADD3 R36, PT, PT, R36, 0x7fe001, RZ ;  /* 0x007fe0012424b810 */ /* 0x000fe20007ffe0ff */
[----:B------:R0:W-:Y:S03]  /*619b0*/  STL [R1+0x4db4], R12 ;  /* 0x004db40c01007387 */ /* 0x0001e60000100800 */
[----:B------:R-:W-:Y:S01]  /*619c0*/  IADD3 R20, PT, PT, R11, -R20, R9 ;  /* 0x800000140b147210 */ /* 0x000fe20007ffe009 */
[----:B------:R-:W-:Y:S01]  /*619d0*/  STL [R1+0x4d38], R8 ;  /* 0x004d380801007387 */ /* 0x000fe20000100800 */
[----:B------:R-:W-:-:S03]  /*619e0*/  IMAD.WIDE R36, R36, UR4, RZ ;  /* 0x0000000424247c25 */ /* 0x000fc6000f8e02ff */
[----:B------:R1:W-:Y:S01]  /*619f0*/  STL [R1+0x4db8], R10 ;  /* 0x004db80a01007387 */ /* 0x0003e20000100800 */
[----:B------:R-:W-:-:S03]  /*61a00*/  IMAD.IADD R18, R38, 0x1, R53 ;  /* 0x0000000126127824 */ /* 0x000fc600078e0235 */
[----:B------:R-:W5:Y:S01]  /*61a10*/  LDL R9, [R1+0x4e08] ;  /* 0x004e080001097983 */ /* 0x000f620000100800 */
[----:B------:R-:W-:-:S03]  /*61a20*/  IMAD.IADD R38, R38, 0x1, -R53 ;  /* 0x0000000126267824 */ /* 0x000fc600078e0a35 */
[----:B------:R-:W5:Y:S01]  /*61a30*/  LDL R60, [R1+0x4e88] ;  /* 0x004e8800013c7983 */ /* 0x000f620000100800 */
[----:B------:R-:W-:Y:S01]  /*61a40*/  IMAD R13, R36, 0x3802001, RZ ;  /* 0x03802001240d7824 */ /* 0x000fe200078e02ff */
[----:B------:R-:W-:Y:S01]  /*61a50*/  @!P0 IADD3 R14, PT, PT, R14, 0x7fe001, RZ ;  /* 0x007fe0010e0e8810 */ /* 0x000fe20007ffe0ff */
[----:B------:R-:W-:Y:S01]  /*61a60*/  @!P1 VIADD R16, R16, 0x7fe001 ;  /* 0x007fe00110109836 */ /* 0x000fe20000000000 */
[----:B------:R-:W-:Y:S02]  /*61a70*/  ISETP.GT.AND P0, PT, R18, 0x7fe000, PT ;  /* 0x007fe0001200780c */ /* 0x000fe40003f04270 */
[----:B------:R-:W-:Y:S01]  /*61a80*/  ISETP.GE.AND P1, PT, R38, RZ, PT ;  /* 0x000000ff2600720c */ /* 0x000fe20003f26270 */
[----:B------:R2:W-:Y:S01]  /*61a90*/  STL [R1+0x4d3c], R14 ;  /* 0x004d3c0e01007387 */ /* 0x0005e20000100800 */
[----:B------:R-:W-:Y:S01]  /*61aa0*/  SHF.R.S32.HI R11, RZ, 0x1f, R13 ;  /* 0x0000001fff0b7819 */ /* 0x000fe2000001140d */
[----:B0-----:R-:W-:Y:S02]  /*61ab0*/  IMAD.IADD R12, R39, 0x1, -R64 ;  /* 0x00000001270c7824 */ /* 0x001fe400078e0a40 */
[----:B------:R-:W-:Y:S01]  /*61ac0*/  STL [R1+0x4dbc], R20 ;  /* 0x004dbc1401007387 */ /* 0x000fe20000100800 */
[----:B------:R-:W-:-:S03]  /*61ad0*/  IMAD.HI.U32 R36, R13, -0x7fe001, R36 ;  /* 0xff801fff0d247827 */ /* 0x000fc600078e0024 */
[----:B------:R0:W-:Y:S01]  /*61ae0*/  STL [R1+0x4d40], R16 ;  /* 0x004d401001007387 */ /* 0x0001e20000100800 */
[----:B------:R-:W-:Y:S01]  /*61af0*/  IMAD R11, R11, -0x7fe001, RZ ;  /* 0xff801fff0b0b7824 */ /* 0x000fe200078e02ff */
[----:B------:R-:W-:Y:S02]  /*61b00*/  ISETP.GE.AND P3, PT, R12, RZ, PT ;  /* 0x000000ff0c00720c */ /* 0x000fe40003f66270 */
[----:B-1----:R-:W5:Y:S01]  /*61b10*/  LDL R10, [R1+0x4e0c] ;  /* 0x004e0c00010a7983 */ /* 0x002f620000100800 */
[----:B------:R-:W-:-:S03]  /*61b20*/  IADD3 R8, PT, PT, R39, R64, RZ ;  /* 0x0000004027087210 */ /* 0x000fc60007ffe0ff */
[----:B------:R-:W5:Y:S01]  /*61b30*/  LDL R53, [R1+0x4e8c] ;  /* 0x004e8c0001357983 */ /* 0x000f620000100800 */
[----:B--2---:R-:W-:Y:S01]  /*61b40*/  IADD3 R14, PT, PT, R40, R55, RZ ;  /* 0x00000037280e7210 */ /* 0x004fe20007ffe0ff */
[----:B------:R-:W-:Y:S01]  /*61b50*/  @P0 VIADD R18, R18, 0xff801fff ;  /* 0xff801fff12120836 */ /* 0x000fe20000000000 */
[----:B0-----:R-:W-:Y:S01]  /*61b60*/  IADD3 R16, PT, PT, R36, -R13, R11 ;  /* 0x8000000d24107210 */ /* 0x001fe20007ffe00b */
[----:B------:R-:W-:Y:S01]  /*61b70*/  @!P1 VIADD R38, R38, 0x7fe001 ;  /* 0x007fe00126269836 */ /* 0x000fe20000000000 */
[----:B------:R-:W-:Y:S01]  /*61b80*/  ISETP.GT.AND P0, PT, R8, 0x7fe000, PT ;  /* 0x007fe0000800780c */ /* 0x000fe20003f04270 */
[----:B------:R-:W2:Y:S01]  /*61b90*/  LDL R66, [R1+0x4e10] ;  /* 0x004e100001427983 */ /* 0x000ea20000100800 */
[----:B------:R-:W-:-:S03]  /*61ba0*/  ISETP.GT.AND P1, PT, R14, 0x7fe000, PT ;  /* 0x007fe0000e00780c */ /* 0x000fc60003f24270 */
[----:B------:R-:W2:Y:S01]  /*61bb0*/  LDL R11, [R1+0x4e90] ;  /* 0x004e9000010b7983 */ /* 0x000ea20000100800 */
[----:B------:R-:W-:Y:S01]  /*61bc0*/  ISETP.GE.AND P2, PT, R18, RZ, PT ;  /* 0x000000ff1200720c */ /* 0x000fe20003f46270 */
[----:B------:R-:W-:Y:S02]  /*61bd0*/  @!P3 VIADD R12, R12, 0x7fe001 ;  /* 0x007fe0010c0cb836 */ /* 0x000fe40000000000 */
[----:B------:R-:W-:-:S04]  /*61be0*/  IMAD.WIDE R38, R38, UR4, RZ ;  /* 0x0000000426267c25 */ /* 0x000fc8000f8e02ff */
[----:B------:R-:W-:Y:S01]  /*61bf0*/  IMAD.WIDE R12, R12, UR4, RZ ;  /* 0x000000040c0c7c25 */ /* 0x000fe2000f8e02ff */
[----:B------:R-:W-:-:S03]  /*61c00*/  @P0 IADD3 R8, PT, PT, R8, -0x7fe001, RZ ;  /* 0xff801fff08080810 */ /* 0x000fc60007ffe0ff */
[----:B------:R-:W-:Y:S02]  /*61c10*/  IMAD R17, R38, 0x3802001, RZ ;  /* 0x0380200126117824 */ /* 0x000fe400078e02ff */
[----:B------:R-:W-:Y:S01]  /*61c20*/  @P1 VIADD R14, R14, 0xff801fff ;  /* 0xff801fff0e0e1836 */ /* 0x000fe20000000000 */
[----:B------:R-:W-:Y:S01]  /*61c30*/  ISETP.GE.AND P0, PT, R8, RZ, PT ;  /* 0x000000ff0800720c */ /* 0x000fe20003f06270 */
[----:B------:R-:W-:Y:S01]  /*61c40*/  IMAD R21, R12, 0x3802001, RZ ;  /* 0x038020010c157824 */ /* 0x000fe200078e02ff */
[----:B------:R-:W-:Y:S01]  /*61c50*/  SHF.R.S32.HI R15, RZ, 0x1f, R17 ;  /* 0x0000001fff0f7819 */ /* 0x000fe20000011411 */
[----:B------:R0:W-:Y:S01]  /*61c60*/  STL [R1+0x4dc0], R16 ;  /* 0x004dc01001007387 */ /* 0x0001e20000100800 */
[----:B------:R-:W-:Y:S01]  /*61c70*/  ISETP.GE.AND P1, PT, R14, RZ, PT ;  /* 0x000000ff0e00720c */ /* 0x000fe20003f26270 */
[----:B------:R-:W-:Y:S02]  /*61c80*/  IMAD.IADD R40, R40, 0x1, -R55 ;  /* 0x0000000128287824 */ /* 0x000fe400078e0a37 */
[----:B------:R-:W-:-:S02]  /*61c90*/  @!P2 VIADD R18, R18, 0x7fe001 ;  /* 0x007fe0011212a836 */ /* 0x000fc40000000000 */
[----:B------:R-:W-:Y:S01]  /*61ca0*/  IMAD.HI.U32 R24, R17, -0x7fe001, R38 ;  /* 0xff801fff11187827 */ /* 0x000fe200078e0026 */
[----:B0-----:R-:W-:-:S03]  /*61cb0*/  SHF.R.S32.HI R16, RZ, 0x1f, R21 ;  /* 0x0000001fff107819 */ /* 0x001fc60000011415 */
[----:B------:R-:W-:Y:S01]  /*61cc0*/  IMAD R19, R15, -0x7fe001, RZ ;  /* 0xff801fff0f137824 */ /* 0x000fe200078e02ff */
[----:B------:R-:W-:Y:S01]  /*61cd0*/  ISETP.GE.AND P3, PT, R40, RZ, PT ;  /* 0x000000ff2800720c */ /* 0x000fe20003f66270 */
[----:B------:R0:W-:Y:S01]  /*61ce0*/  STL [R1+0x4d44], R18 ;  /* 0x004d441201007387 */ /* 0x0001e20000100800 */
[----:B------:R-:W-:Y:S01]  /*61cf0*/  IMAD.HI.U32 R22, R21, -0x7fe001, R12 ;  /* 0xff801fff15167827 */ /* 0x000fe200078e000c */
[----:B------:R-:W-:Y:S02]  /*61d00*/  IADD3 R15, PT, PT, R0, -R3, RZ ;  /* 0x80000003000f7210 */ /* 0x000fe40007ffe0ff */
[----:B------:R-:W2:Y:S01]  /*61d10*/  LDL R12, [R1+0x4e14] ;  /* 0x004e1400010c7983 */ /* 0x000ea20000100800 */
[----:B------:R-:W-:Y:S01]  /*61d20*/  IMAD R16, R16, -0x7fe001, RZ ;  /* 0xff801fff10107824 */ /* 0x000fe200078e02ff */
[----:B------:R-:W-:Y:S02]  /*61d30*/  IADD3 R24, PT, PT, R24, -R17, R19 ;  /* 0x8000001118187210 */ /* 0x000fe40007ffe013 */
[----:B------:R-:W2:Y:S01]  /*61d40*/  LDL R39, [R1+0x4e94] ;  /* 0x004e940001277983 */ /* 0x000ea20000100800 */
[----:B------:R-:W-:Y:S01]  /*61d50*/  @!P0 VIADD R8, R8, 0x7fe001 ;  /* 0x007fe00108088836 */ /* 0x000fe20000000000 */
[----:B------:R-:W-:-:S02]  /*61d60*/  IADD3 R22, PT, PT, R22, -R21, R16 ;  /* 0x8000001516167210 */ /* 0x000fc40007ffe010 */
[----:B------:R-:W-:Y:S01]  /*61d70*/  @!P1 IADD3 R14, PT, PT, R14, 0x7fe001, RZ ;  /* 0x007fe0010e0e9810 */ /* 0x000fe20007ffe0ff */
[----:B------:R-:W-:Y:S01]  /*61d80*/  STL [R1+0x4dc4], R24 ;  /* 0x004dc41801007387 */ /* 0x000fe20000100800 */
[----:B------:R-:W-:-:S03]  /*61d90*/  ISETP.GE.AND P2, PT, R15, RZ, PT ;  /* 0x000000ff0f00720c */ /* 0x000fc60003f46270 */
[----:B------:R1:W-:Y:S01]  /*61da0*/  STL [R1+0x4d48], R8 ;  /* 0x004d480801007387 */ /* 0x0003e20000100800 */
[----:B------:R-:W-:-:S03]  /*61db0*/  @!P3 VIADD R40, R40, 0x7fe001 ;  /* 0x007fe0012828b836 */ /* 0x000fc60000000000 */
[----:B------:R3:W-:Y:S04]  /*61dc0*/  STL [R1+0x4dc8], R22 ;  /* 0x004dc81601007387 */ /* 0x0007e80000100800 */
[----:B------:R-:W-:Y:S04]  /*61dd0*/  STL [R1+0x4d4c], R14 ;  /* 0x004d4c0e01007387 */ /* 0x000fe80000100800 */
[----:B------:R-:W2:Y:S04]  /*61de0*/  LDL R13, [R1+0x4e18] ;  /* 0x004e1800010d7983 */ /* 0x000ea80000100800 */
[----:B------:R-:W2:Y:S01]  /*61df0*/  LDL R62, [R1+0x4e98] ;  /* 0x004e9800013e7983 */ /* 0x000ea20000100800 */
[----:B0-----:R-:W-:-:S02]  /*61e00*/  IMAD.IADD R18, R42, 0x1, -R65 ;  /* 0x000000012a127824 */ /* 0x001fc400078e0a41 */
[----:B------:R-:W-:Y:S01]  /*61e10*/  IMAD.WIDE R40, R40, UR4, RZ ;  /* 0x0000000428287c25 */ /* 0x000fe2000f8e02ff */
[----:B------:R-:W-:Y:S01]  /*61e20*/  IADD3 R20, PT, PT, R2, -R5, RZ ;  /* 0x8000000502147210 */ /* 0x000fe20007ffe0ff */
[----:B------:R-:W2:Y:S02]  /*61e30*/  LDL R68, [R1+0x4e1c] ;  /* 0x004e1c0001447983 */ /* 0x000ea40000100800 */
[----:B------:R-:W-:Y:S02]  /*61e40*/  IMAD.IADD R0, R0, 0x1, R3 ;  /* 0x0000000100007824 */ /* 0x000fe400078e0203 */
[----:B------:R-:W-:Y:S01]  /*61e50*/  @!P2 VIADD R15, R15, 0x7fe001 ;  /* 0x007fe0010f0fa836 */ /* 0x000fe20000000000 */
[----:B------:R-:W-:Y:S01]  /*61e60*/  ISETP.GE.AND P2, PT, R18, RZ, PT ;  /* 0x000000ff1200720c */ /* 0x000fe20003f46270 */
[----:B------:R-:W-:Y:S01]  /*61e70*/  IMAD.IADD R42, R42, 0x1, R65 ;  /* 0x000000012a2a7824 */ /* 0x000fe200078e0241 */
[----:B------:R-:W-:Y:S01]  /*61e80*/  ISETP.GT.AND P0, PT, R0, 0x7fe000, PT ;  /* 0x007fe0000000780c */ /* 0x000fe20003f04270 */
[----:B------:R-:W-:Y:S01]  /*61e90*/  IMAD R21, R40, 0x3802001, RZ ;  /* 0x0380200128157824 */ /* 0x000fe200078e02ff */
[----:B------:R-:W-:-:S02]  /*61ea0*/  ISETP.GE.AND P3, PT, R20, RZ, PT ;  /* 0x000000ff1400720c */ /* 0x000fc40003f66270 */
[----:B------:R-:W-:Y:S01]  /*61eb0*/  ISETP.GT.AND P1, PT, R42, 0x7fe000, PT ;  /* 0x007fe0002a00780c */ /* 0x000fe20003f24270 */
[----:B------:R-:W-:Y:S01]  /*61ec0*/  IMAD.HI.U32 R40, R21, -0x7fe001, R40 ;  /* 0xff801fff15287827 */ /* 0x000fe200078e0028 */
[----:B------:R-:W-:Y:S01]  /*61ed0*/  SHF.R.S32.HI R19, RZ, 0x1f, R21 ;  /* 0x0000001fff137819 */ /* 0x000fe20000011415 */
[----:B------:R-:W2:Y:S02]  /*61ee0*/  LDL R41, [R1+0x4e9c] ;  /* 0x004e9c0001297983 */ /* 0x000ea40000100800 */
[----:B------:R-:W-:Y:S01]  /*61ef0*/  IMAD.WIDE R16, R15, UR4, RZ ;  /* 0x000000040f107c25 */ /* 0x000fe2000f8e02ff */
[----:B------:R-:W-:-:S03]  /*61f00*/  IADD3 R2, PT, PT, R2, R5, RZ ;  /* 0x0000000502027210 */ /* 0x000fc60007ffe0ff */
[----:B------:R-:W-:Y:S02]  /*61f10*/  IMAD R19, R19, -0x7fe001, RZ ;  /* 0xff801fff13137824 */ /* 0x000fe400078e02ff */
[----:B------:R-:W-:Y:S01]  /*61f20*/  IMAD R15, R16, 0x3802001, RZ ;  /* 0x03802001100f7824 */ /* 0x000fe200078e02ff */
[----:B------:R-:W-:Y:S01]  /*61f30*/  @P0 IADD3 R0, PT, PT, R0, -0x7fe001, RZ ;  /* 0xff801fff00000810 */ /* 0x000fe20007ffe0ff */
[----:B------:R-:W-:Y:S01]  /*61f40*/  @!P2 VIADD R18, R18, 0x7fe001 ;  /* 0x007fe0011212a836 */ /* 0x000fe20000000000 */
[----:B------:R-:W-:Y:S02]  /*61f50*/  ISETP.GT.AND P2, PT, R2, 0x7fe000, PT ;  /* 0x007fe0000200780c */ /* 0x000fe40003f44270 */
[----:B-1----:R-:W-:Y:S02]  /*61f60*/  IADD3 R8, PT, PT, R40, -R21, R19 ;  /* 0x8000001528087210 */ /* 0x002fe40007ffe013 */
[----:B------:R-:W-:Y:S01]  /*61f70*/  SHF.R.S32.HI R3, RZ, 0x1f, R15 ;  /* 0x0000001fff037819 */ /* 0x000fe2000001140f */
[----:B------:R-:W-:Y:S01]  /*61f80*/  @P1 VIADD R42, R42, 0xff801fff ;  /* 0xff801fff2a2a1836 */ /* 0x000fe20000000000 */
[----:B------:R-:W-:Y:S01]  /*61f90*/  ISETP.GE.AND P1, PT, R0, RZ, PT ;  /* 0x000000ff0000720c */ /* 0x000fe20003f26270 */
[----:B------:R-:W-:Y:S01]  /*61fa0*/  @!P3 VIADD R20, R20, 0x7fe001 ;  /* 0x007fe0011414b836 */ /* 0x000fe20000000000 */
[----:B------:R0:W-:Y:S01]  /*61fb0*/  STL [R1+0x4dcc], R8 ;  /* 0x004dcc0801007387 */ /* 0x0001e20000100800 */
[----:B---3--:R-:W-:-:S04]  /*61fc0*/  IMAD.HI.U32 R22, R15, -0x7fe001, R16 ;  /* 0xff801fff0f167827 */ /* 0x008fc800078e0010 */
[----:B------:R-:W-:Y:S02]  /*61fd0*/  IMAD R3, R3, -0x7fe001, RZ ;  /* 0xff801fff03037824 */ /* 0x000fe400078e02ff */
[----:B------:R-:W-:Y:S01]  /*61fe0*/  IMAD.WIDE R18, R18, UR4, RZ ;  /* 0x0000000412127c25 */ /* 0x000fe2000f8e02ff */
[----:B------:R-:W-:Y:S01]  /*61ff0*/  ISETP.GE.AND P3, PT, R42, RZ, PT ;  /* 0x000000ff2a00720c */ /* 0x000fe20003f66270 */
[----:B------:R-:W3:Y:S02]  /*62000*/  LDL R65, [R1+0x4e20] ;  /* 0x004e200001417983 */ /* 0x000ee40000100800 */
[C---:B0-----:R-:W-:Y:S01]  /*62010*/  IMAD.IADD R8, R43.reuse, 0x1, R52 ;  /* 0x000000012b087824 */ /* 0x041fe200078e0234 */
[----:B------:R-:W-:Y:S01]  /*62020*/  IADD3 R43, PT, PT, R43, -R52, RZ ;  /* 0x800000342b2b7210 */ /* 0x000fe20007ffe0ff */
[----:B------:R-:W-:Y:S01]  /*62030*/  IMAD.WIDE R20, R20, UR4, RZ ;  /* 0x0000000414147c25 */ /* 0x000fe2000f8e02ff */
[----:B------:R-:W-:Y:S01]  /*62040*/  IADD3 R22, PT, PT, R22, -R15, R3 ;  /* 0x8000000f16167210 */ /* 0x000fe20007ffe003 */
[----:B------:R-:W3:Y:S01]  /*62050*/  LDL R14, [R1+0x4ea0] ;  /* 0x004ea000010e7983 */ /* 0x000ee20000100800 */
[----:B------:R-:W-:Y:S01]  /*62060*/  ISETP.GE.AND P4, PT, R43, RZ, PT ;  /* 0x000000ff2b00720c */ /* 0x000fe20003f86270 */
[----:B------:R-:W-:-:S02]  /*62070*/  IMAD R15, R18, 0x3802001, RZ ;  /* 0x03802001120f7824 */ /* 0x000fc400078e02ff */
[----:B------:R-:W-:Y:S02]  /*62080*/  IMAD R17, R20, 0x3802001, RZ ;  /* 0x0380200114117824 */ /* 0x000fe400078e02ff */
[----:B------:R-:W-:Y:S01]  /*62090*/  @P2 VIADD R2, R2, 0xff801fff ;  /* 0xff801fff02022836 */ /* 0x000fe20000000000 */
[----:B------:R-:W-:Y:S01]  /*620a0*/  SHF.R.S32.HI R5, RZ, 0x1f, R15 ;  /* 0x0000001fff057819 */ /* 0x000fe2000001140f */
[----:B------:R-:W-:Y:S01]  /*620b0*/  @!P1 VIADD R0, R0, 0x7fe001 ;  /* 0x007fe00100009836 */ /* 0x000fe20000000000 */
[----:B------:R-:W-:Y:S02]  /*620c0*/  SHF.R.S32.HI R3, RZ, 0x1f, R17 ;  /* 0x0000001fff037819 */ /* 0x000fe40000011411 */
[----:B------:R-:W-:Y:S01]  /*620d0*/  ISETP.GE.AND P1, PT, R2, RZ, PT ;  /* 0x000000ff0200720c */ /* 0x000fe20003f26270 */
[----:B------:R-:W-:Y:S01]  /*620e0*/  IMAD.HI.U32 R18, R15, -0x7fe001, R18 ;  /* 0xff801fff0f127827 */ /* 0x000fe200078e0012 */
[----:B------:R-:W-:-:S03]  /*620f0*/  ISETP.GT.AND P0, PT, R8, 0x7fe000, PT ;  /* 0x007fe0000800780c */ /* 0x000fc60003f04270 */
[----:B------:R-:W-:Y:S02]  /*62100*/  IMAD R5, R5, -0x7fe001, RZ ;  /* 0xff801fff05057824 */ /* 0x000fe400078e02ff */
[----:B------:R-:W-:-:S04]  /*62110*/  IMAD.HI.U32 R21, R17, -0x7fe001, R20 ;  /* 0xff801fff11157827 */ /* 0x000fc800078e0014 */
[----:B------:R-:W-:Y:S02]  /*62120*/  IMAD R16, R3, -0x7fe001, RZ ;  /* 0xff801fff03107824 */ /* 0x000fe400078e02ff */
[----:B------:R-:W-:Y:S01]  /*62130*/  @!P4 VIADD R43, R43, 0x7fe001 ;  /* 0x007fe0012b2bc836 */ /* 0x000fe20000000000 */
[----:B------:R-:W-:Y:S02]  /*62140*/  IADD3 R20, PT, PT, R18, -R15, R5 ;  /* 0x8000000f12147210 */ /* 0x000fe40007ffe005 */
[----:B------:R-:W-:Y:S02]  /*62150*/  @!P3 IADD3 R42, PT, PT, R42, 0x7fe001, RZ ;  /* 0x007fe0012a2ab810 */ /* 0x000fe40007ffe0ff */
[----:B------:R-:W-:Y:S01]  /*62160*/  IADD3 R18, PT, PT, R21, -R17, R16 ;  /* 0x8000001115127210 */ /* 0x000fe20007ffe010 */
[----:B------:R-:W-:Y:S01]  /*62170*/  IMAD.WIDE R16, R43, UR4, RZ ;  /* 0x000000042b107c25 */ /* 0x000fe2000f8e02ff */
[----:B------:R-:W-:Y:S03]  /*62180*/  STL [R1+0x4d50], R0 ;  /* 0x004d500001007387 */ /* 0x000fe60000100800 */
[----:B------:R-:W-:Y:S01]  /*62190*/  @!P1 VIADD R2, R2, 0x7fe001 ;  /* 0x007fe00102029836 */ /* 0x000fe20000000000 */
[----:B------:R0:W-:Y:S01]  /*621a0*/  STL [R1+0x4dd0], R22 ;  /* 0x004dd01601007387 */ /* 0x0001e20000100800 */
[----:B------:R-:W-:Y:S01]  /*621b0*/  IMAD R19, R16, 0x3802001, RZ ;  /* 0x0380200110137824 */ /* 0x000fe200078e02ff */
[----:B------:R-:W-:-:S02]  /*621c0*/  @P0 IADD3 R8, PT, PT, R8, -0x7fe001, RZ ;  /* 0xff801fff08080810 */ /* 0x000fc40007ffe0ff */
[----:B------:R-:W-:Y:S04]  /*621d0*/  STL [R1+0x4d54], R42 ;  /* 0x004d542a01007387 */ /* 0x000fe80000100800 */
[----:B------:R-:W3:Y:S04]  /*621e0*/  LDL R15, [R1+0x4e24] ;  /* 0x004e2400010f7983 */ /* 0x000ee80000100800 */
[----:B------:R-:W3:Y:S01]  /*621f0*/  LDL R52, [R1+0x4ea4] ;  /* 0x004ea40001347983 */ /* 0x000ee20000100800 */
[----:B0-----:R-:W-:-:S03]  /*62200*/  IMAD.HI.U32 R22, R19, -0x7fe001, R16 ;  /* 0xff801fff13167827 */ /* 0x001fc600078e0010 */
[----:B------:R-:W-:Y:S01]  /*62210*/  STL [R1+0x4dd4], R20 ;  /* 0x004dd41401007387 */ /* 0x000fe20000100800 */
[----:B------:R-:W-:-:S03]  /*62220*/  ISETP.GE.AND P1, PT, R8, RZ, PT ;  /* 0x000000ff0800720c */ /* 0x000fc60003f26270 */
[----:B------:R-:W-:Y:S04]  /*62230*/  STL [R1+0x4d58], R2 ;  /* 0x004d580201007387 */ /* 0x000fe80000100800 */
[----:B------:R0:W-:Y:S04]  /*62240*/  STL [R1+0x4dd8], R18 ;  /* 0x004dd81201007387 */ /* 0x0001e80000100800 */
[----:B------:R-:W3:Y:S04]  /*62250*/  LDL R16, [R1+0x4e28] ;  /* 0x004e280001107983 */ /* 0x000ee80000100800 */
[----:B------:R-:W3:Y:S01]  /*62260*/  LDL R55, [R1+0x4ea8] ;  /* 0x004ea80001377983 */ /* 0x000ee20000100800 */
[----:B------:R-:W-:Y:S01]  /*62270*/  SHF.R.S32.HI R17, RZ, 0x1f, R19 ;  /* 0x0000001fff117819 */ /* 0x000fe20000011413 */
[----:B------:R-:W-:-:S02]  /*62280*/  @!P1 VIADD R8, R8, 0x7fe001 ;  /* 0x007fe00108089836 */ /* 0x000fc40000000000 */
[--C-:B------:R-:W-:Y:S02]  /*62290*/  IMAD.IADD R3, R69, 0x1, -R44.reuse ;  /* 0x0000000145037824 */ /* 0x100fe400078e0a2c */
[----:B------:R-:W-:Y:S02]  /*622a0*/  IMAD R17, R17, -0x7fe001, RZ ;  /* 0xff801fff11117824 */ /* 0x000fe400078e02ff */
[----:B------:R-:W-:Y:S01]  /*622b0*/  IMAD.IADD R44, R69, 0x1, R44 ;  /* 0x00000001452c7824 */ /* 0x000fe200078e022c */
[CC--:B------:R-:W-:Y:S01]  /*622c0*/  IADD3 R5, PT, PT, R45.reuse, -R54.reuse, RZ ;  /* 0x800000362d057210 */ /* 0x0c0fe20007ffe0ff */
[----:B------:R1:W-:Y:S01]  /*622d0*/  STL [R1+0x4d5c], R8 ;  /* 0x004d5c0801007387 */ /* 0x0003e20000100800 */
[----:B------:R-:W-:Y:S02]  /*622e0*/  IADD3 R0, PT, PT, R45, R54, RZ ;  /* 0x000000362d007210 */ /* 0x000fe40007ffe0ff */
[----:B0-----:R-:W-:Y:S01]  /*622f0*/  IADD3 R18, PT, PT, R22, -R19, R17 ;  /* 0x8000001316127210 */ /* 0x001fe20007ffe011 */
[----:B------:R-:W3:Y:S01]  /*62300*/  LDL R54, [R1+0x4eac] ;  /* 0x004eac0001367983 */ /* 0x000ee20000100800 */
[----:B------:R-:W-:-:S02]  /*62310*/  ISETP.GE.AND P2, PT, R3, RZ, PT ;  /* 0x000000ff0300720c */ /* 0x000fc40003f46270 */
[----:B------:R-:W-:Y:S01]  /*62320*/  ISETP.GT.AND P0, PT, R44, 0x7fe000, PT ;  /* 0x007fe0002c00780c */ /* 0x000fe20003f04270 */
[----:B------:R-:W3:Y:S01]  /*62330*/  LDL R17, [R1+0x4e2c] ;  /* 0x004e2c0001117983 */ /* 0x000ee20000100800 */
[----:B------:R-:W-:-:S09]  /*62340*/  ISETP.GE.AND P1, PT, R5, RZ, PT ;  /* 0x000000ff0500720c */ /* 0x000fd20003f26270 */
[----:B------:R-:W-:Y:S02]  /*62350*/  @!P2 VIADD R3, R3, 0x7fe001 ;  /* 0x007fe0010303a836 */ /* 0x000fe40000000000 */
[----:B------:R-:W-:Y:S01]  /*62360*/  @P0 VIADD R44, R44, 0xff801fff ;  /* 0xff801fff2c2c0836 */ /* 0x000fe20000000000 */
[----:B------:R-:W-:Y:S01]  /*62370*/  ISETP.GT.AND P0, PT, R0, 0x7fe000, PT ;  /* 0x007fe0000000780c */ /* 0x000fe20003f04270 */
[----:B------:R-:W-:-:S03]  /*62380*/  IMAD.WIDE R2, R3, UR4, RZ ;  /* 0x0000000403027c25 */ /* 0x000fc6000f8e02ff */
[----:B------:R-:W-:Y:S01]  /*62390*/  ISETP.GE.AND P2, PT, R44, RZ, PT ;  /* 0x000000ff2c00720c */ /* 0x000fe20003f46270 */
[----:B------:R-:W-:-:S04]  /*623a0*/  IMAD R21, R2, 0x3802001, RZ ;  /* 0x0380200102157824 */ /* 0x000fc800078e02ff */
[----:B------:R-:W-:Y:S01]  /*623b0*/  IMAD.HI.U32 R20, R21, -0x7fe001, R2 ;  /* 0xff801fff15147827 */ /* 0x000fe200078e0002 */
[----:B------:R-:W-:-:S03]  /*623c0*/  SHF.R.S32.HI R2, RZ, 0x1f, R21 ;  /* 0x0000001fff027819 */ /* 0x000fc60000011415 */
[----:B------:R-:W-:Y:S02]  /*623d0*/  @!P1 VIADD R5, R5, 0x7fe001 ;  /* 0x007fe00105059836 */ /* 0x000fe40000000000 */
[----:B------:R-:W-:Y:S02]  /*623e0*/  @P0 VIADD R0, R0, 0xff801fff ;  /* 0xff801fff00000836 */ /* 0x000fe40000000000 */
[----:B-1----:R-:W-:Y:S01]  /*623f0*/  IMAD R8, R2, -0x7fe001, RZ ;  /* 0xff801fff02087824 */ /* 0x002fe200078e02ff */
[----:B------:R-:W-:Y:S01]  /*62400*/  @!P2 IADD3 R44, PT, PT, R44, 0x7fe001, RZ ;  /* 0x007fe0012c2ca810 */ /* 0x000fe20007ffe0ff */
[----:B----4-:R-:W-:Y:S01]  /*62410*/  IMAD.IADD R22, R46, 0x1, R51 ;  /* 0x000000012e167824 */ /* 0x010fe200078e0233 */
[----:B------:R-:W-:Y:S01]  /*62420*/  ISETP.GE.AND P2, PT, R0, RZ, PT ;  /* 0x000000ff0000720c */ /* 0x000fe20003f46270 */
[----:B------:R-:W-:-:S03]  /*62430*/  IMAD.WIDE R2, R5, UR4, RZ ;  /* 0x0000000405027c25 */ /* 0x000fc6000f8e02ff */
[----:B------:R-:W-:Y:S01]  /*62440*/  ISETP.GT.AND P1, PT, R22, 0x7fe000, PT ;  /* 0x007fe0001600780c */ /* 0x000fe20003f24270 */
[----:B------:R-:W-:Y:S01]  /*62450*/  IMAD R19, R2, 0x3802001, RZ ;  /* 0x0380200102137824 */ /* 0x000fe200078e02ff */
[----:B------:R-:W-:-:S04]  /*62460*/  IADD3 R46, PT, PT, R46, -R51, RZ ;  /* 0x800000332e2e7210 */ /* 0x000fc80007ffe0ff */
[----:B------:R-:W-:Y:S01]  /*62470*/  SHF.R.S32.HI R5, RZ, 0x1f, R19 ;  /* 0x0000001fff057819 */ /* 0x000fe20000011413 */
[----:B------:R-:W-:Y:S01]  /*62480*/  IMAD.HI.U32 R26, R19, -0x7fe001, R2 ;  /* 0xff801fff131a7827 */ /* 0x000fe200078e0002 */
[----:B------:R-:W-:Y:S02]  /*62490*/  IADD3 R8, PT, PT, R20, -R21, R8 ;  /* 0x8000001514087210 */ /* 0x000fe40007ffe008 */
[----:B------:R-:W-:Y:S01]  /*624a0*/  ISETP.GE.AND P3, PT, R46, RZ, PT ;  /* 0x000000ff2e00720c */ /* 0x000fe20003f66270 */
[----:B-----5:R-:W-:Y:S02]  /*624b0*/  IMAD.IADD R2, R47, 0x1, R56 ;  /* 0x000000012f027824 */ /* 0x020fe400078e0238 */
[----:B------:R-:W-:Y:S02]  /*624c0*/  @!P2 VIADD R0, R0, 0x7fe001 ;  /* 0x007fe0010000a836 */ /* 0x000fe40000000000 */
[----:B------:R-:W-:Y:S01]  /*624d0*/  IMAD R5, R5, -0x7fe001, RZ ;  /* 0xff801fff05057824 */ /* 0x000fe200078e02ff */
[----:B------:R0:W-:Y:S01]  /*624e0*/  STL [R1+0x4ddc], R18 ;  /* 0x004ddc1201007387 */ /* 0x0001e20000100800 */
[----:B------:R-:W-:Y:S01]  /*624f0*/  IADD3 R3, PT, PT, R47, -R56, RZ ;  /* 0x800000382f037210 */ /* 0x000fe20007ffe0ff */
[----:B------:R-:W-:-:S02]  /*62500*/  @P1 VIADD R22, R22, 0xff801fff ;  /* 0xff801fff16161836 */ /* 0x000fc40000000000 */
[----:B------:R-:W-:Y:S01]  /*62510*/  STL [R1+0x4d60], R44 ;  /* 0x004d602c01007387 */ /* 0x000fe20000100800 */
[----:B------:R-:W-:Y:S02]  /*62520*/  ISETP.GT.AND P0, PT, R2, 0x7fe000, PT ;  /* 0x007fe0000200780c */ /* 0x000fe40003f04270 */
[----:B------:R-:W-:Y:S01]  /*62530*/  IADD3 R26, PT, PT, R26, -R19, R5 ;  /* 0x800000131a1a7210 */ /* 0x000fe20007ffe005 */
[----:B------:R-:W-:Y:S01]  /*62540*/  STL [R1+0x4de0], R8 ;  /* 0x004de00801007387 */ /* 0x000fe20000100800 */
[----:B------:R-:W-:-:S03]  /*62550*/  ISETP.GE.AND P2, PT, R3, RZ, PT ;  /* 0x000000ff0300720c */ /* 0x000fc60003f46270 */
[----:B------:R1:W-:Y:S01]  /*62560*/  STL [R1+0x4d64], R0 ;  /* 0x004d640001007387 */ /* 0x0003e20000100800 */
[----:B------:R-:W-:-:S03]  /*62570*/  ISETP.GE.AND P1, PT, R22, RZ, PT ;  /* 0x000000ff1600720c */ /* 0x000fc60003f26270 */
[----:B0-----:R-:W4:Y:S04]  /*62580*/  LDL R18, [R1+0x4e30] ;  /* 0x004e300001127983 */ /* 0x001f280000100800 */
[----:B------:R-:W4:Y:S01]  /*62590*/  LDL R19, [R1+0x4eb0] ;  /* 0x004eb00001137983 */ /* 0x000f220000100800 */
[----:B------:R-:W-:-:S03]  /*625a0*/  @!P3 VIADD R46, R46, 0x7fe001 ;  /* 0x007fe0012e2eb836 */ /* 0x000fc60000000000 */
[----:B------:R-:W5:Y:S01]  /*625b0*/  LDL R20, [R1+0x4e34] ;  /* 0x004e340001147983 */ /* 0x000f620000100800 */
[----:B------:R-:W-:-:S03]  /*625c0*/  IADD3 R5, PT, PT, R48, -R49, RZ ;  /* 0x8000003130057210 */ /* 0x000fc60007ffe0ff */
[----:B------:R-:W5:Y:S01]  /*625d0*/  LDL R45, [R1+0x4eb4] ;  /* 0x004eb400012d7983 */ /* 0x000f620000100800 */
[----:B------:R-:W-:Y:S01]  /*625e0*/  IMAD.WIDE R46, R46, UR4, RZ ;  /* 0x000000042e2e7c25 */ /* 0x000fe2000f8e02ff */
[----:B------:R-:W-:Y:S02]  /*625f0*/  ISETP.GE.AND P3, PT, R5, RZ, PT ;  /* 0x000000ff0500720c */ /* 0x000fe40003f66270 */
[----:B------:R-:W-:Y:S01]  /*62600*/  @!P2 IADD3 R3, PT, PT, R3, 0x7fe001, RZ ;  /* 0x007fe0010303a810 */ /* 0x000fe20007ffe0ff */
[----:B------:R-:W-:Y:S02]  /*62610*/  @P0 VIADD R2, R2, 0xff801fff ;  /* 0xff801fff02020836 */ /* 0x000fe40000000000 */
[----:B------:R-:W-:Y:S02]  /*62620*/  IMAD R23, R46, 0x3802001, RZ ;  /* 0x038020012e177824 */ /* 0x000fe400078e02ff */
[----:B-1----:R-:W-:Y:S02]  /*62630*/  IMAD.IADD R0, R70, 0x1, -R57 ;  /* 0x0000000146007824 */ /* 0x002fe400078e0a39 */
[----:B------:R-:W-:Y:S01]  /*62640*/  @!P1 VIADD R22, R22, 0x7fe001 ;  /* 0x007fe00116169836 */ /* 0x000fe20000000000 */
[----:B------:R-:W-:Y:S01]  /*62650*/  ISETP.GE.AND P1, PT, R2, RZ, PT ;  /* 0x000000ff0200720c */ /* 0x000fe20003f26270 */
[----:B------:R-:W-:Y:S01]  /*62660*/  IMAD.WIDE R24, R3, UR4, RZ ;  /* 0x0000000403187c25 */ /* 0x000fe2000f8e02ff */
[----:B------:R-:W-:-:S02]  /*62670*/  SHF.R.S32.HI R8, RZ, 0x1f, R23 ;  /* 0x0000001fff087819 */ /* 0x000fc40000011417 */
[----:B------:R-:W-:Y:S01]  /*62680*/  ISETP.GE.AND P2, PT, R0, RZ, PT ;  /* 0x000000ff0000720c */ /* 0x000fe20003f46270 */
[----:B------:R-:W-:Y:S02]  /*62690*/  IMAD.IADD R48, R48, 0x1, R49 ;  /* 0x0000000130307824 */ /* 0x000fe400078e0231 */
[----:B------:R-:W-:Y:S01]  /*626a0*/  IMAD R27, R24, 0x3802001, RZ ;  /* 0x03802001181b7824 */ /* 0x000fe200078e02ff */
[----:B------:R0:W-:Y:S01]  /*626b0*/  STL [R1+0x4de4], R26 ;  /* 0x004de41a01007387 */ /* 0x0001e20000100800 */
[----:B------:R-:W-:Y:S01]  /*626c0*/  IMAD.HI.U32 R46, R23, -0x7fe001, R46 ;  /* 0xff801fff172e7827 */ /* 0x000fe200078e002e */
[----:B------:R-:W-:Y:S02]  /*626d0*/  ISETP.GT.AND P0, PT, R48, 0x7fe000, PT ;  /* 0x007fe0003000780c */ /* 0x000fe40003f04270 */
[----:B------:R-:W-:Y:S01]  /*626e0*/  @!P3 IADD3 R5, PT, PT, R5, 0x7fe001, RZ ;  /* 0x007fe0010505b810 */ /* 0x000fe20007ffe0ff */
[----:B------:R-:W-:Y:S01]  /*626f0*/  IMAD R21, R8, -0x7fe001, RZ ;  /* 0xff801fff08157824 */ /* 0x000fe200078e02ff */
[----:B------:R-:W-:Y:S01]  /*62700*/  SHF.R.S32.HI R3, RZ, 0x1f, R27 ;  /* 0x0000001fff037819 */ /* 0x000fe2000001141b */
[----:B0-----:R-:W-:Y:S01]  /*62710*/  IMAD.IADD R26, R70, 0x1, R57 ;  /* 0x00000001461a7824 */ /* 0x001fe200078e0239 */
[----:B------:R0:W-:Y:S02]  /*62720*/  STL [R1+0x4d68], R22 ;  /* 0x004d681601007387 */ /* 0x0001e40000100800 */
[----:B------:R-:W-:Y:S01]  /*62730*/  IADD3 R8, PT, PT, R46, -R23, R21 ;  /* 0x800000172e087210 */ /* 0x000fe20007ffe015 */
[----:B------:R-:W-:Y:S01]  /*62740*/  @!P1 VIADD R2, R2, 0x7fe001 ;  /* 0x007fe00102029836 */ /* 0x000fe20000000000 */
[----:B------:R-:W5:Y:S01]  /*62750*/  LDL R21, [R1+0x4e38] ;  /* 0x004e380001157983 */ /* 0x000f620000100800 */
[----:B------:R-:W-:Y:S01]  /*62760*/  ISETP.GT.AND P1, PT, R26, 0x7fe000, PT ;  /* 0x007fe0001a00780c */ /* 0x000fe20003f24270 */
[----:B------:R-:W-:-:S02]  /*62770*/  IMAD.HI.U32 R38, R27, -0x7fe001, R24 ;  /* 0xff801fff1b267827 */ /* 0x000fc400078e0018 */
[----:B------:R-:W5:Y:S02]  /*62780*/  LDL R56, [R1+0x4eb8] ;  /* 0x004eb80001387983 */ /* 0x000f640000100800 */
[----:B0-----:R-:W-:Y:S01]  /*62790*/  IMAD.WIDE R22, R5, UR4, RZ ;  /* 0x0000000405167c25 */ /* 0x001fe2000f8e02ff */
[----:B------:R-:W-:-:S03]  /*627a0*/  @!P2 IADD3 R0, PT, PT, R0, 0x7fe001, RZ ;  /* 0x007fe0010000a810 */ /* 0x000fc60007ffe0ff */
[----:B------:R-:W-:Y:S01]  /*627b0*/  IMAD R3, R3, -0x7fe001, RZ ;  /* 0xff801fff03037824 */ /* 0x000fe200078e02ff */
[----:B------:R-:W-:Y:S01]  /*627c0*/  STL [R1+0x4de8], R8 ;  /* 0x004de80801007387 */ /* 0x000fe20000100800 */
[----:B------:R-:W-:Y:S01]  /*627d0*/  IMAD R25, R22, 0x3802001, RZ ;  /* 0x0380200116197824 */ /* 0x000fe200078e02ff */
[----:B------:R-:W-:Y:S01]  /*627e0*/  IADD3 R36, PT, PT, R50, R59, RZ ;  /* 0x0000003b32247210 */ /* 0x000fe20007ffe0ff */
[----:B------:R-:W-:Y:S01]  /*627f0*/  @P0 VIADD R48, R48, 0xff801fff ;  /* 0xff801fff30300836 */ /* 0x000fe20000000000 */
[----:B------:R0:W-:Y:S01]  /*62800*/  STL [R1+0x4d6c], R2 ;  /* 0x004d6c0201007387 */ /* 0x0001e20000100800 */
[----:B------:R-:W-:Y:S01]  /*62810*/  IADD3 R38, PT, PT, R38, -R27, R3 ;  /* 0x8000001b26267210 */ /* 0x000fe20007ffe003 */
[----:B------:R-:W-:Y:S01]  /*62820*/  IMAD.IADD R50, R50, 0x1, -R59 ;  /* 0x0000000132327824 */ /* 0x000fe200078e0a3b */
[----:B------:R-:W-:Y:S01]  /*62830*/  SHF.R.S32.HI R5, RZ, 0x1f, R25 ;  /* 0x0000001fff057819 */ /* 0x000fe20000011419 */
[----:B------:R-:W-:Y:S01]  /*62840*/  IMAD.HI.U32 R24, R25, -0x7fe001, R22 ;  /* 0xff801fff19187827 */ /* 0x000fe200078e0016 */
[----:B------:R-:W-:Y:S01]  /*62850*/  ISETP.GE.AND P2, PT, R48, RZ, PT ;  /* 0x000000ff3000720c */ /* 0x000fe20003f46270 */
[----:B------:R-:W5:Y:S02]  /*62860*/  LDL R22, [R1+0x4e3c] ;  /* 0x004e3c0001167983 */ /* 0x000f640000100800 */
[----:B0-----:R-:W-:-:S02]  /*62870*/  IMAD.WIDE R2, R0, UR4, RZ ;  /* 0x0000000400027c25 */ /* 0x001fc4000f8e02ff */
[----:B------:R-:W5:Y:S02]  /*62880*/  LDL R49, [R1+0x4ebc] ;  /* 0x004ebc0001317983 */ /* 0x000f640000100800 */
[----:B------:R-:W-:Y:S01]  /*62890*/  IMAD R27, R2, 0x3802001, RZ ;  /* 0x03802001021b7824 */ /* 0x000fe200078e02ff */
[----:B------:R-:W-:Y:S01]  /*628a0*/  ISETP.GE.AND P3, PT, R50, RZ, PT ;  /* 0x000000ff3200720c */ /* 0x000fe20003f66270 */
[----:B------:R-:W-:Y:S01]  /*628b0*/  @P1 VIADD R26, R26, 0xff801fff ;  /* 0xff801fff1a1a1836 */ /* 0x000fe20000000000 */
[----:B------:R-:W-:Y:S01]  /*628c0*/  ISETP.GT.AND P0, PT, R36, 0x7fe000, PT ;  /* 0x007fe0002400780c */ /* 0x000fe20003f04270 */
[----:B------:R-:W-:Y:S01]  /*628d0*/  IMAD R5, R5, -0x7fe001, RZ ;  /* 0xff801fff05057824 */ /* 0x000fe200078e02ff */
[----:B------:R-:W-:Y:S01]  /*628e0*/  SHF.R.S32.HI R0, RZ, 0x1f, R27 ;  /* 0x0000001fff007819 */ /* 0x000fe2000001141b */
[----:B------:R0:W-:Y:S01]  /*628f0*/  STL [R1+0x4dec], R38 ;  /* 0x004dec2601007387 */ /* 0x0001e20000100800 */
[----:B------:R-:W-:Y:S01]  /*62900*/  ISETP.GE.AND P1, PT, R26, RZ, PT ;  /* 0x000000ff1a00720c */ /* 0x000fe20003f26270 */
[----:B------:R-:W-:Y:S01]  /*62910*/  IMAD.HI.U32 R2, R27, -0x7fe001, R2 ;  /* 0xff801fff1b027827 */ /* 0x000fe200078e0002 */
[----:B------:R-:W-:Y:S01]  /*62920*/  IADD3 R8, PT, PT, R24, -R25, R5 ;  /* 0x8000001918087210 */ /* 0x000fe20007ffe005 */
[----:B------:R-:W5:Y:S02]  /*62930*/  LDL R23, [R1+0x4e40] ;  /* 0x004e400001177983 */ /* 0x000f640000100800 */
[----:B------:R-:W-:-:S02]  /*62940*/  IMAD R3, R0, -0x7fe001, RZ ;  /* 0xff801fff00037824 */ /* 0x000fc400078e02ff */
[----:B------:R-:W5:Y:S01]  /*62950*/  LDL R24, [R1+0x4ec0] ;  /* 0x004ec00001187983 */ /* 0x000f620000100800 */
[C---:B------:R-:W-:Y:S01]  /*62960*/  IADD3 R0, PT, PT, R4.reuse, -R61, RZ ;  /* 0x8000003d04007210 */ /* 0x040fe20007ffe0ff */
[----:B------:R-:W-:Y:S02]  /*62970*/  IMAD.IADD R4, R4, 0x1, R61 ;  /* 0x0000000104047824 */ /* 0x000fe400078e023d */
[----:B------:R-:W-:Y:S01]  /*62980*/  @!P2 VIADD R48, R48, 0x7fe001 ;  /* 0x007fe0013030a836 */ /* 0x000fe20000000000 */
[----:B------:R-:W-:Y:S01]  /*62990*/  ISETP.GE.AND P2, PT, R0, RZ, PT ;  /* 0x000000ff0000720c */ /* 0x000fe20003f46270 */
[----:B------:R-:W-:Y:S01]  /*629a0*/  @!P3 VIADD R50, R50, 0x7fe001 ;  /* 0x007fe0013232b836 */ /* 0x000fe20000000000 */
[----:B------:R-:W-:Y:S02]  /*629b0*/  @P0 IADD3 R36, PT, PT, R36, -0x7fe001, RZ ;  /* 0xff801fff24240810 */ /* 0x000fe40007ffe0ff */
[----:B------:R-:W-:Y:S01]  /*629c0*/  ISETP.GT.AND P0, PT, R4, 0x7fe000, PT ;  /* 0x007fe0000400780c */ /* 0x000fe20003f04270 */
[----:B------:R-:W-:Y:S01]  /*629d0*/  STL [R1+0x4d70], R48 ;  /* 0x004d703001007387 */ /* 0x000fe20000100800 */
[----:B------:R-:W-:Y:S01]  /*629e0*/  @!P1 VIADD R26, R26, 0x7fe001 ;  /* 0x007fe0011a1a9836 */ /* 0x000fe20000000000 */
[----:B------:R-:W-:Y:S01]  /*629f0*/  ISETP.GE.AND P1, PT, R36, RZ, PT ;  /* 0x000000ff2400720c */ /* 0x000fe20003f26270 */
[----:B------:R-:W-:Y:S01]  /*62a00*/  IMAD.WIDE R50, R50, UR4, RZ ;  /* 0x0000000432327c25 */ /* 0x000fe2000f8e02ff */
[----:B------:R1:W-:Y:S01]  /*62a10*/  STL [R1+0x4df0], R8 ;  /* 0x004df00801007387 */ /* 0x0003e20000100800 */
[----:B0-----:R-:W-:-:S02]  /*62a20*/  IADD3 R38, PT, PT, R2, -R27, R3 ;  /* 0x8000001b02267210 */ /* 0x001fc40007ffe003 */
[----:B------:R-:W-:Y:S01]  /*62a30*/  IMAD R27, R50, 0x3802001, RZ ;  /* 0x03802001321b7824 */ /* 0x000fe200078e02ff */
[----:B------:R-:W0:Y:S01]  /*62a40*/  LDCU UR5, c[0x3][UR6+-0xf0] ;  /* 0x00ffe200060577ac */ /* 0x000e220008000800 */
[C---:B-1----:R-:W-:Y:S01]  /*62a50*/  IMAD.IADD R8, R6.reuse, 0x1, R7 ;  /* 0x0000000106087824 */ /* 0x042fe200078e0207 */
[----:B------:R-:W-:Y:S01]  /*62a60*/  IADD3 R6, PT, PT, R6, -R7, RZ ;  /* 0x8000000706067210 */ /* 0x000fe20007ffe0ff */
[----:B------:R-:W-:Y:S01]  /*62a70*/  @!P2 VIADD R0, R0, 0x7fe001 ;  /* 0x007fe0010000a836 */ /* 0x000fe20000000000 */
[----:B------:R-:W-:Y:S02]  /*62a80*/  SHF.R.S32.HI R5, RZ, 0x1f, R27 ;  /* 0x0000001fff057819 */ /* 0x000fe4000001141b */
[----:B------:R-:W-:Y:S01]  /*62a90*/  ISETP.GE.AND P3, PT, R6, RZ, PT ;  /* 0x000000ff0600720c */ /* 0x000fe20003f66270 */
[----:B------:R-:W-:Y:S01]  /*62aa0*/  STL [R1+0x4d74], R26 ;  /* 0x004d741a01007387 */ /* 0x000fe20000100800 */
[----:B------:R-:W-:Y:S01]  /*62ab0*/  @P0 IADD3 R4, PT, PT, R4, -0x7fe001, RZ ;  /* 0xff801fff04040810 */ /* 0x000fe20007ffe0ff */
[----:B------:R-:W-:Y:S01]  /*62ac0*/  IMAD.WIDE R2, R0, UR4, RZ ;  /* 0x0000000400027c25 */ /* 0x000fe2000f8e02ff */
[----:B------:R-:W-:Y:S01]  /*62ad0*/  ISETP.GT.AND P0, PT, R8, 0x7fe000, PT ;  /* 0x007fe0000800780c */ /* 0x000fe20003f04270 */
[----:B------:R1:W-:Y:S02]  /*62ae0*/  STL [R1+0x4df4], R38 ;  /* 0x004df42601007387 */ /* 0x0003e40000100800 */
[----:B------:R-:W-:-:S02]  /*62af0*/  IMAD.HI.U32 R50, R27, -0x7fe001, R50 ;  /* 0xff801fff1b327827 */ /* 0x000fc400078e0032 */
[----:B------:R-:W5:Y:S02]  /*62b00*/  LDL R25, [R1+0x4e44] ;  /* 0x004e440001197983 */ /* 0x000f640000100800 */
[----:B------:R-:W-:Y:S02]  /*62b10*/  @!P1 VIADD R36, R36, 0x7fe001 ;  /* 0x007fe00124249836 */ /* 0x000fe40000000000 */
[----:B------:R-:W5:Y:S01]  /*62b20*/  LDL R64, [R1+0x4ec4] ;  /* 0x004ec40001407983 */ /* 0x000f620000100800 */
[----:B------:R-:W-:Y:S02]  /*62b30*/  IMAD R5, R5, -0x7fe001, RZ ;  /* 0xff801fff05057824 */ /* 0x000fe400078e02ff */
[----:B------:R-:W-:Y:S01]  /*62b40*/  IMAD R37, R2, 0x3802001, RZ ;  /* 0x0380200102257824 */ /* 0x000fe200078e02ff */
[----:B------:R2:W-:Y:S01]  /*62b50*/  STL [R1+0x4d78], R36 ;  /* 0x004d782401007387 */ /* 0x0005e20000100800 */
[----:B------:R-:W-:Y:S02]  /*62b60*/  ISETP.GE.AND P2, PT, R4, RZ, PT ;  /* 0x000000ff0400720c */ /* 0x000fe40003f46270 */
[----:B-1----:R-:W-:Y:S01]  /*62b70*/  IADD3 R38, PT, PT, R50, -R27, R5 ;  /* 0x8000001b32267210 */ /* 0x002fe20007ffe005 */
[----:B------:R-:W-:Y:S01]  /*62b80*/  IMAD.HI.U32 R40, R37, -0x7fe001, R2 ;  /* 0xff801fff25287827 */ /* 0x000fe200078e0002 */
[----:B------:R-:W5:Y:S01]  /*62b90*/  LDL R26, [R1+0x4e48] ;  /* 0x004e4800011a7983 */ /* 0x000f620000100800 */
[----:B------:R-:W-:-:S02]  /*62ba0*/  @!P3 IADD3 R6, PT, PT, R6, 0x7fe001, RZ ;  /* 0x007fe0010606b810 */ /* 0x000fc40007ffe0ff */
[C-C-:B------:R-:W-:Y:S01]  /*62bb0*/  IMAD.IADD R5, R63.reuse, 0x1, -R58.reuse ;  /* 0x000000013f057824 */ /* 0x140fe200078e0a3a */
[----:B------:R-:W5:Y:S01]  /*62bc0*/  LDL R51, [R1+0x4ec8] ;  /* 0x004ec80001337983 */ /* 0x000f620000100800 */
[----:B------:R-:W-:Y:S02]  /*62bd0*/  IMAD.IADD R2, R63, 0x1, R58 ;  /* 0x000000013f027824 */ /* 0x000fe400078e023a */
[----:B------:R-:W-:Y:S01]  /*62be0*/  @P0 VIADD R8, R8, 0xff801fff ;  /* 0xff801fff08080836 */ /* 0x000fe20000000000 */
[----:B------:R-:W-:Y:S01]  /*62bf0*/  ISETP.GE.AND P3, PT, R5, RZ, PT ;  /* 0x000000ff0500720c */ /* 0x000fe20003f66270 */
[----:B0-----:R-:W-:Y:S01]  /*62c00*/  IMAD.WIDE R6, R6, UR5, RZ ;  /* 0x0000000506067c25 */ /* 0x001fe2000f8e02ff */
[----:B------:R-:W-:Y:S02]  /*62c10*/  ISETP.GT.AND P1, PT, R2, 0x7fe000, PT ;  /* 0x007fe0000200780c */ /* 0x000fe40003f24270 */
[----:B------:R-:W-:Y:S01]  /*62c20*/  SHF.R.S32.HI R0, RZ, 0x1f, R37 ;  /* 0x0000001fff007819 */ /* 0x000fe20000011425 */
[----:B------:R-:W-:Y:S01]  /*62c30*/  IMAD R27, R6, 0x3802001, RZ ;  /* 0x03802001061b7824 */ /* 0x000fe200078e02ff */
[----:B------:R-:W-:Y:S01]  /*62c40*/  ISETP.GE.AND P0, PT, R8, RZ, PT ;  /* 0x000000ff0800720c */ /* 0x000fe20003f06270 */
[----:B------:R-:W-:-:S02]  /*62c50*/  @!P2 VIADD R4, R4, 0x7fe001 ;  /* 0x007fe0010404a836 */ /* 0x000fc40000000000 */
[----:B------:R-:W-:Y:S02]  /*62c60*/  IMAD R0, R0, -0x7fe001, RZ ;  /* 0xff801fff00007824 */ /* 0x000fe400078e02ff */
[----:B--2---:R-:W-:Y:S01]  /*62c70*/  IMAD.HI.U32 R36, R27, -0x7fe001, R6 ;  /* 0xff801fff1b247827 */ /* 0x004fe200078e0006 */
[----:B------:R-:W-:Y:S01]  /*62c80*/  SHF.R.S32.HI R6, RZ, 0x1f, R27 ;  /* 0x0000001fff067819 */ /* 0x000fe2000001141b */
[----:B------:R0:W-:Y:S01]  /*62c90*/  STL [R1+0x4df8], R38 ;  /* 0x004df82601007387 */ /* 0x0001e20000100800 */
[----:B------:R-:W-:Y:S01]  /*62ca0*/  IADD3 R40, PT, PT, R40, -R37, R0 ;  /* 0x8000002528287210 */ /* 0x000fe20007ffe000 */
[----:B------:R-:W-:Y:S01]  /*62cb0*/  @!P3 VIADD R5, R5, 0x7fe001 ;  /* 0x007fe0010505b836 */ /* 0x000fe20000000000 */
[----:B------:R-:W-:Y:S01]  /*62cc0*/  @P1 IADD3 R2, PT, PT, R2, -0x7fe001, RZ ;  /* 0xff801fff02021810 */ /* 0x000fe20007ffe0ff */
[----:B------:R1:W-:Y:S04]  /*62cd0*/  STL [R1+0x4d7c], R4 ;  /* 0x004d7c0401007387 */ /* 0x0003e80000100800 */
[----:B------:R-:W2:Y:S01]  /*62ce0*/  LDL R3, [R1+0x4e4c] ;  /* 0x004e4c0001037983 */ /* 0x000ea20000100800 */
[----:B0-----:R-:W-:-:S03]  /*62cf0*/  IMAD R38, R6, -0x7fe001, RZ ;  /* 0xff801fff06267824 */ /* 0x001fc600078e02ff */
[----:B------:R-:W2:Y:S01]  /*62d00*/  LDL R0, [R1+0x4ecc] ;  /* 0x004ecc0001007983 */ /* 0x000ea20000100800 */
[----:B------:R-:W-:Y:S01]  /*62d10*/  ISETP.GE.AND P1, PT, R2, RZ, PT ;  /* 0x000000ff0200720c */ /* 0x000fe20003f26270 */
[----:B-1----:R-:W-:Y:S01]  /*62d20*/  IMAD.WIDE R4, R5, UR5, RZ ;  /* 0x0000000505047c25 */ /* 0x002fe2000f8e02ff */
[----:B------:R-:W-:Y:S02]  /*62d30*/  @!P0 IADD3 R8, PT, PT, R8, 0x7fe001, RZ ;  /* 0x007fe00108088810 */ /* 0x000fe40007ffe0ff */
[----:B------:R-:W-:Y:S01]  /*62d40*/  IADD3 R38, PT, PT, R36, -R27, R38 ;  /* 0x8000001b24267210 */ /* 0x000fe20007ffe026 */
[----:B------:R-:W-:Y:S01]  /*62d50*/  IMAD R37, R4, 0x3802001, RZ ;  /* 0x0380200104257824 */ /* 0x000fe200078e02ff */
[----:B------:R-:W-:Y:S01]  /*62d60*/  STL [R1+0x4dfc], R40 ;  /* 0x004dfc2801007387 */ /* 0x000fe20000100800 */
[----:B------:R-:W-:-:S03]  /*62d70*/  IMAD.IADD R6, R9, 0x1, -R60 ;  /* 0x0000000109067824 */ /* 0x000fc600078e0a3c */
[----:B------:R-:W-:Y:S01]  /*62d80*/  STL [R1+0x4e00], R8 ;  /* 0x004e000801007387 */ /* 0x000fe20000100800 */
[----:B------:R-:W-:Y:S01]  /*62d90*/  IMAD.HI.U32 R42, R37, -0x7fe001, R4 ;  /* 0xff801fff252a7827 */ /* 0x000fe200078e0004 */
[----:B------:R-:W-:Y:S02]  /*62da0*/  SHF.R.S32.HI R7, RZ, 0x1f, R37 ;  /* 0x0000001fff077819 */ /* 0x000fe40000011425 */
[----:B------:R0:W-:Y:S01]  /*62db0*/  STL [R1+0x4e80], R38 ;  /* 0x004e802601007387 */ /* 0x0001e20000100800 */
[----:B------:R-:W-:Y:S01]  /*62dc0*/  IMAD.IADD R4, R9, 0x1, R60 ;  /* 0x0000000109047824 */ /* 0x000fe200078e023c */
[----:B------:R-:W-:Y:S02]  /*62dd0*/  ISETP.GE.AND P2, PT, R6, RZ, PT ;  /* 0x000000ff0600720c */ /* 0x000fe40003f46270 */
[----:B------:R-:W2:Y:S04]  /*62de0*/  LDL R27, [R1+0x4e50] ;  /* 0x004e5000011b7983 */ /* 0x000ea80000100800 */
[----:B------:R-:W2:Y:S01]  /*62df0*/  LDL R36, [R1+0x4ed0] ;  /* 0x004ed00001247983 */ /* 0x000ea20000100800 */
[----:B------:R-:W-:Y:S01]  /*62e00*/  @!P1 IADD3 R2, PT, PT, R2, 0x7fe001, RZ ;  /* 0x007fe00102029810 */ /* 0x000fe20007ffe0ff */
[----:B------:R-:W-:Y:S01]  /*62e10*/  IMAD R7, R7, -0x7fe001, RZ ;  /* 0xff801fff07077824 */ /* 0x000fe200078e02ff */
[----:B------:R-:W-:Y:S01]  /*62e20*/  ISETP.GT.AND P0, PT, R4, 0x7fe000, PT ;  /* 0x007fe0000400780c */ /* 0x000fe20003f04270 */
[----:B------:R-:W-:-:S02]  /*62e30*/  IMAD.IADD R5, R10, 0x1, -R53 ;  /* 0x000000010a057824 */ /* 0x000fc400078e0a35 */
[----:B------:R1:W-:Y:S01]  /*62e40*/  STL [R1+0x4e04], R2 ;  /* 0x004e040201007387 */ /* 0x0003e20000100800 */
[----:B0-----:R-:W-:-:S03]  /*62e50*/  IADD3 R38, PT, PT, R42, -R37, R7 ;  /* 0x800000252a267210 */ /* 0x001fc60007ffe007 */
[----:B------:R-:W2:Y:S01]  /*62e60*/  LDL R37, [R1+0x4e54] ;  /* 0x004e540001257983 */ /* 0x000ea20000100800 */
[----:B------:R-:W-:-:S03]  /*62e70*/  @!P2 VIADD R6, R6, 0x7fe001 ;  /* 0x007fe0010606a836 */ /* 0x000fc60000000000 */
[----:B------:R-:W2:Y:S01]  /*62e80*/  LDL R50, [R1+0x4ed4] ;  /* 0x004ed40001327983 */ /* 0x000ea20000100800 */
[----:B------:R-:W-:Y:S01]  /*62e90*/  IMAD.IADD R10, R10, 0x1, R53 ;  /* 0x000000010a0a7824 */ /* 0x000fe200078e0235 */
[----:B------:R-:W-:Y:S01]  /*62ea0*/  ISETP.GE.AND P3, PT, R5, RZ, PT ;  /* 0x000000ff0500720c */ /* 0x000fe20003f66270 */
[----:B------:R-:W-:Y:S01]  /*62eb0*/  IMAD.WIDE R6, R6, UR5, RZ ;  /* 0x0000000506067c25 */ /* 0x000fe2000f8e02ff */
[-C--:B------:R-:W-:Y:S02]  /*62ec0*/  IADD3 R8, PT, PT, R66, R11.reuse, RZ ;  /* 0x0000000b42087210 */ /* 0x080fe40007ffe0ff */
[----:B------:R-:W-:Y:S01]  /*62ed0*/  ISETP.GT.AND P1, PT, R10, 0x7fe000, PT ;  /* 0x007fe0000a00780c */ /* 0x000fe20003f24270 */
[----:B------:R-:W-:Y:S01]  /*62ee0*/  @P0 VIADD R4, R4, 0xff801fff ;  /* 0xff801fff04040836 */ /* 0x000fe20000000000 */
[----:B------:R-:W-:Y:S01]  /*62ef0*/  ISETP.GT.AND P2, PT, R8, 0x7fe000, PT ;  /* 0x007fe0000800780c */ /* 0x000fe20003f44270 */
[----:B------:R-:W-:Y:S01]  /*62f00*/  IMAD R9, R6, 0x3802001, RZ ;  /* 0x0380200106097824 */ /* 0x000fe200078e02ff */
[----:B------:R-:W-:-:S02]  /*62f10*/  IADD3 R11, PT, PT, R66, -R11, RZ ;  /* 0x8000000b420b7210 */ /* 0x000fc40007ffe0ff */
[----:B------:R-:W-:Y:S02]  /*62f20*/  ISETP.GE.AND P0, PT, R4, RZ, PT ;  /* 0x000000ff0400720c */ /* 0x000fe40003f06270 */
[----:B-1----:R-:W-:Y:S01]  /*62f30*/  SHF.R.S32.HI R2, RZ, 0x1f, R9 ;  /* 0x0000001fff027819 */ /* 0x002fe20000011409 */
[----:B------:R-:W-:Y:S01]  /*62f40*/  @!P3 VIADD R5, R5, 0x7fe001 ;  /* 0x007fe0010505b836 */ /* 0x000fe20000000000 */
[----:B------:R-:W-:Y:S01]  /*62f50*/  ISETP.GE.AND P3, PT, R11, RZ, PT ;  /* 0x000000ff0b00720c */ /* 0x000fe20003f66270 */
[----:B------:R-:W-:-:S04]  /*62f60*/  IMAD.HI.U32 R42, R9, -0x7fe001, R6 ;  /* 0xff801fff092a7827 */ /* 0x000fc800078e0006 */
[----:B------:R-:W-:-:S04]  /*62f70*/  IMAD.WIDE R6, R5, UR5, RZ ;  /* 0x0000000505067c25 */ /* 0x000fc8000f8e02ff */
[----:B------:R-:W-:Y:S02]  /*62f80*/  IMAD R2, R2, -0x7fe001, RZ ;  /* 0xff801fff02027824 */ /* 0x000fe400078e02ff */
[----:B------:R-:W-:Y:S02]  /*62f90*/  @P1 VIADD R10, R10, 0xff801fff ;  /* 0xff801fff0a0a1836 */ /* 0x000fe40000000000 */
[----:B------:R-:W-:Y:S01]  /*62fa0*/  @P2 VIADD R8, R8, 0xff801fff ;  /* 0xff801fff08082836 */ /* 0x000fe20000000000 */
[----:B------:R-:W-:Y:S01]  /*62fb0*/  @!P0 IADD3 R4, PT, PT, R4, 0x7fe001, RZ ;  /* 0x007fe00104048810 */ /* 0x000fe20007ffe0ff */
[----:B------:R-:W-:Y:S01]  /*62fc0*/  IMAD R43, R6, 0x3802001, RZ ;  /* 0x03802001062b7824 */ /* 0x000fe200078e02ff */
[----:B------:R-:W-:Y:S02]  /*62fd0*/  IADD3 R42, PT, PT, R42, -R9, R2 ;  /* 0x800000092a2a7210 */ /* 0x000fe40007ffe002 */
[----:B------:R-:W-:Y:S01]  /*62fe0*/  ISETP.GE.AND P1, PT, R10, RZ, PT ;  /* 0x000000ff0a00720c */ /* 0x000fe20003f26270 */
[----:B------:R0:W-:Y:S01]  /*62ff0*/  STL [R1+0x4e84], R38 ;  /* 0x004e842601007387 */ /* 0x0001e20000100800 */
[----:B------:R-:W-:Y:S01]  /*63000*/  ISETP.GE.AND P2, PT, R8, RZ, PT ;  /* 0x000000ff0800720c */ /* 0x000fe20003f46270 */
[----:B------:R-:W-:Y:S01]  /*63010*/  @!P3 VIADD R11, R11, 0x7fe001 ;  /* 0x007fe0010b0bb836 */ /* 0x000fe20000000000 */
[----:B------:R-:W-:Y:S01]  /*63020*/  SHF.R.S32.HI R5, RZ, 0x1f, R43 ;  /* 0x0000001fff057819 */ /* 0x000fe2000001142b */
[----:B------:R-:W-:Y:S01]  /*63030*/  STL [R1+0x4e08], R4 ;  /* 0x004e080401007387 */ /* 0x000fe20000100800 */
[----:B------:R-:W-:-:S03]  /*63040*/  IMAD.IADD R2, R12, 0x1, -R39 ;  /* 0x000000010c027824 */ /* 0x000fc600078e0a27 */
[----:B------:R1:W-:Y:S01]  /*63050*/  STL [R1+0x4e88], R42 ;  /* 0x004e882a01007387 */ /* 0x0003e20000100800 */
[----:B------:R-:W-:-:S03]  /*63060*/  IMAD.HI.U32 R40, R43, -0x7fe001, R6 ;  /* 0xff801fff2b287827 */ /* 0x000fc600078e0006 */
[----:B0-----:R-:W2:Y:S01]  /*63070*/  LDL R38, [R1+0x4e58] ;  /* 0x004e580001267983 */ /* 0x001ea20000100800 */
[----:B------:R-:W-:-:S03]  /*63080*/  IMAD R5, R5, -0x7fe001, RZ ;  /* 0xff801fff05057824 */ /* 0x000fc600078e02ff */
[----:B------:R-:W2:Y:S01]  /*63090*/  LDL R53, [R1+0x4ed8] ;  /* 0x004ed80001357983 */ /* 0x000ea20000100800 */
[----:B------:R-:W-:Y:S01]  /*630a0*/  IMAD.WIDE R6, R11, UR5, RZ ;  /* 0x000000050b067c25 */ /* 0x000fe2000f8e02ff */
[----:B------:R-:W-:Y:S02]  /*630b0*/  ISETP.GE.AND P0, PT, R2, RZ, PT ;  /* 0x000000ff0200720c */ /* 0x000fe40003f06270 */
[----:B------:R-:W-:Y:S01]  /*630c0*/  @!P1 IADD3 R10, PT, PT, R10, 0x7fe001, RZ ;  /* 0x007fe0010a0a9810 */ /* 0x000fe20007ffe0ff */
[----:B------:R-:W-:Y:S01]  /*630d0*/  IMAD R11, R6, 0x3802001, RZ ;  /* 0x03802001060b7824 */ /* 0x000fe200078e02ff */
[----:B------:R-:W-:Y:S01]  /*630e0*/  IADD3 R40, PT, PT, R40, -R43, R5 ;  /* 0x8000002b28287210 */ /* 0x000fe20007ffe005 */
[----:B------:R-:W-:Y:S02]  /*630f0*/  @!P2 VIADD R8, R8, 0x7fe001 ;  /* 0x007fe0010808a836 */ /* 0x000fe40000000000 */
[----:B-1----:R-:W-:Y:S01]  /*63100*/  IMAD.HI.U32 R42, R11, -0x7fe001, R6 ;  /* 0xff801fff0b2a7827 */ /* 0x002fe200078e0006 */
[----:B------:R-:W-:Y:S03]  /*63110*/  STL [R1+0x4e0c], R10 ;  /* 0x004e0c0a01007387 */ /* 0x000fe60000100800 */
[----:B------:R-:W-:Y:S01]  /*63120*/  IMAD.IADD R7, R13, 0x1, -R62 ;  /* 0x000000010d077824 */ /* 0x000fe200078e0a3e */
[----:B------:R-:W-:Y:S01]  /*63130*/  STL [R1+0x4e8c], R40 ;  /* 0x004e8c2801007387 */ /* 0x000fe20000100800 */
[----:B------:R-:W-:-:S03]  /*63140*/  IMAD.IADD R12, R12, 0x1, R39 ;  /* 0x000000010c0c7824 */ /* 0x000fc600078e0227 */
[----:B------:R0:W-:Y:S01]  /*63150*/  STL [R1+0x4e10], R8 ;  /* 0x004e100801007387 */ /* 0x0001e20000100800 */
[----:B------:R-:W-:Y:S01]  /*63160*/  IMAD.IADD R6, R13, 0x1, R62 ;  /* 0x000000010d067824 */ /* 0x000fe200078e023e */
[----:B------:R-:W-:Y:S02]  /*63170*/  ISETP.GE.AND P2, PT, R7, RZ, PT ;  /* 0x000000ff0700720c */ /* 0x000fe40003f46270 */
[----:B------:R-:W2:Y:S04]  /*63180*/  LDL R39, [R1+0x4e5c] ;  /* 0x004e5c0001277983 */ /* 0x000ea80000100800 */
[----:B------:R-:W2:Y:S01]  /*63190*/  LDL R58, [R1+0x4edc] ;  /* 0x004edc00013a7983 */ /* 0x000ea20000100800 */
[----:B------:R-:W-:Y:S02]  /*631a0*/  @!P0 IADD3 R2, PT, PT, R2, 0x7fe001, RZ ;  /* 0x007fe00102028810 */ /* 0x000fe40007ffe0ff */
[----:B------:R-:W-:Y:S01]  /*631b0*/  ISETP.GT.AND P0, PT, R12, 0x7fe000, PT ;  /* 0x007fe0000c00780c */ /* 0x000fe20003f04270 */
[----:B0-----:R-:W-:Y:S01]  /*631c0*/  IMAD.IADD R8, R68, 0x1, -R41 ;  /* 0x0000000144087824 */ /* 0x001fe200078e0a29 */
[----:B------:R-:W-:Y:S01]  /*631d0*/  ISETP.GT.AND P1, PT, R6, 0x7fe000, PT ;  /* 0x007fe0000600780c */ /* 0x000fe20003f24270 */
[----:B------:R-:W-:Y:S01]  /*631e0*/  IMAD.WIDE R4, R2, UR5, RZ ;  /* 0x0000000502047c25 */ /* 0x000fe2000f8e02ff */
[----:B------:R-:W-:Y:S01]  /*631f0*/  SHF.R.S32.HI R9, RZ, 0x1f, R11 ;  /* 0x0000001fff097819 */ /* 0x000fe2000001140b */
[----:B------:R-:W2:Y:S01]  /*63200*/  LDL R40, [R1+0x4e60] ;  /* 0x004e600001287983 */ /* 0x000ea20000100800 */
[----:B------:R-:W-:Y:S01]  /*63210*/  IADD3 R2, PT, PT, R68, R41, RZ ;  /* 0x0000002944027210 */ /* 0x000fe20007ffe0ff */
[----:B------:R-:W-:-:S02]  /*63220*/  IMAD R13, R4, 0x3802001, RZ ;  /* 0x03802001040d7824 */ /* 0x000fc400078e02ff */
[----:B------:R-:W2:Y:S01]  /*63230*/  LDL R41, [R1+0x4ee0] ;  /* 0x004ee00001297983 */ /* 0x000ea20000100800 */
[----:B------:R-:W-:Y:S02]  /*63240*/  @!P2 VIADD R7, R7, 0x7fe001 ;  /* 0x007fe0010707a836 */ /* 0x000fe40000000000 */
[----:B------:R-:W-:Y:S01]  /*63250*/  IMAD R9, R9, -0x7fe001, RZ ;  /* 0xff801fff09097824 */ /* 0x000fe200078e02ff */
[----:B------:R-:W-:Y:S01]  /*63260*/  @P0 IADD3 R12, PT, PT, R12, -0x7fe001, RZ ;  /* 0xff801fff0c0c0810 */ /* 0x000fe20007ffe0ff */
[----:B------:R-:W-:Y:S01]  /*63270*/  IMAD.HI.U32 R44, R13, -0x7fe001, R4 ;  /* 0xff801fff0d2c7827 */ /* 0x000fe200078e0004 */
[----:B------:R-:W-:-:S03]  /*63280*/  ISETP.GE.AND P3, PT, R8, RZ, PT ;  /* 0x000000ff0800720c */ /* 0x000fc60003f66270 */
[----:B------:R-:W-:Y:S01]  /*63290*/  IMAD.WIDE R4, R7, UR5, RZ ;  /* 0x0000000507047c25 */ /* 0x000fe2000f8e02ff */
[----:B------:R-:W-:-:S03]  /*632a0*/  IADD3 R10, PT, PT, R42, -R11, R9 ;  /* 0x8000000b2a0a7210 */ /* 0x000fc60007ffe009 */
[----:B------:R-:W-:Y:S01]  /*632b0*/  @P1 VIADD R6, R6, 0xff801fff ;  /* 0xff801fff06061836 */ /* 0x000fe20000000000 */
[----:B------:R-:W-:Y:S01]  /*632c0*/  ISETP.GE.AND P0, PT, R12, RZ, PT ;  /* 0x000000ff0c00720c */ /* 0x000fe20003f06270 */
[----:B------:R-:W-:Y:S01]  /*632d0*/  IMAD R7, R4, 0x3802001, RZ ;  /* 0x0380200104077824 */ /* 0x000fe200078e02ff */
[----:B------:R-:W-:Y:S02]  /*632e0*/  ISETP.GT.AND P2, PT, R2, 0x7fe000, PT ;  /* 0x007fe0000200780c */ /* 0x000fe40003f44270 */
[----:B------:R-:W-:Y:S01]  /*632f0*/  ISETP.GE.AND P1, PT, R6, RZ, PT ;  /* 0x000000ff0600720c */ /* 0x000fe20003f26270 */
[----:B------:R0:W-:Y:S01]  /*63300*/  STL [R1+0x4e90], R10 ;  /* 0x004e900a01007387 */ /* 0x0001e20000100800 */
[----:B------:R-:W-:Y:S01]  /*63310*/  SHF.R.S32.HI R9, RZ, 0x1f, R13 ;  /* 0x0000001fff097819 */ /* 0x000fe2000001140d */
[----:B------:R-:W-:Y:S01]  /*63320*/  IMAD.HI.U32 R46, R7, -0x7fe001, R4 ;  /* 0xff801fff072e7827 */ /* 0x000fe200078e0004 */
[----:B------:R-:W-:Y:S01]  /*63330*/  SHF.R.S32.HI R5, RZ, 0x1f, R7 ;  /* 0x0000001fff057819 */ /* 0x000fe20000011407 */
[----:B------:R-:W2:Y:S04]  /*63340*/  LDL R42, [R1+0x4e64] ;  /* 0x004e6400012a7983 */ /* 0x000ea80000100800 */
[----:B------:R-:W2:Y:S01]  /*63350*/  LDL R57, [R1+0x4ee4] ;  /* 0x004ee40001397983 */ /* 0x000ea20000100800 */
[----:B------:R-:W-:-:S02]  /*63360*/  IMAD R9, R9, -0x7fe001, RZ ;  /* 0xff801fff09097824 */ /* 0x000fc400078e02ff */
[----:B------:R-:W-:Y:S02]  /*63370*/  IMAD R5, R5, -0x7fe001, RZ ;  /* 0xff801fff05057824 */ /* 0x000fe400078e02ff */
[----:B------:R-:W-:Y:S01]  /*63380*/  @!P3 VIADD R8, R8, 0x7fe001 ;  /* 0x007fe0010808b836 */ /* 0x000fe20000000000 */
[----:B------:R-:W-:Y:S01]  /*63390*/  IADD3 R44, PT, PT, R44, -R13, R9 ;  /* 0x8000000d2c2c7210 */ /* 0x000fe20007ffe009 */
[----:B------:R-:W-:Y:S01]  /*633a0*/  @!P0 VIADD R12, R12, 0x7fe001 ;  /* 0x007fe0010c0c8836 */ /* 0x000fe20000000000 */
[----:B------:R-:W-:Y:S01]  /*633b0*/  @P2 IADD3 R2, PT, PT, R2, -0x7fe001, RZ ;  /* 0xff801fff02022810 */ /* 0x000fe20007ffe0ff */
[----:B------:R-:W-:Y:S01]  /*633c0*/  IMAD.WIDE R8, R8, UR5, RZ ;  /* 0x0000000508087c25 */ /* 0x000fe2000f8e02ff */
[----:B------:R-:W-:Y:S02]  /*633d0*/  @!P1 IADD3 R6, PT, PT, R6, 0x7fe001, RZ ;  /* 0x007fe00106069810 */ /* 0x000fe40007ffe0ff */
[----:B0-----:R-:W-:Y:S01]  /*633e0*/  IADD3 R10, PT, PT, R46, -R7, R5 ;  /* 0x800000072e0a7210 */ /* 0x001fe20007ffe005 */
[----:B---3--:R-:W-:Y:S01]  /*633f0*/  IMAD.IADD R4, R65, 0x1, -R14 ;  /* 0x0000000141047824 */ /* 0x008fe200078e0a0e */
[----:B------:R-:W-:Y:S01]  /*63400*/  STL [R1+0x4e14], R12 ;  /* 0x004e140c01007387 */ /* 0x000fe20000100800 */
[----:B------:R-:W-:Y:S01]  /*63410*/  ISETP.GE.AND P0, PT, R2, RZ, PT ;  /* 0x000000ff0200720c */ /* 0x000fe20003f06270 */
[----:B------:R-:W-:-:S02]  /*63420*/  IMAD R11, R8, 0x3802001, RZ ;  /* 0x03802001080b7824 */ /* 0x000fc400078e02ff */
        /* <DEDUP_REMOVED lines=10> */
[----:B------:R-:W-:Y:S01]  /*634d0*/  @!P0 IADD3 R2, PT, PT, R2, 0x7fe001, RZ ;  /* 0x007fe00102028810 */ /* 0x000fe20007ffe0ff */
[C-C-:B------:R-:W-:Y:S02]  /*634e0*/  IMAD.IADD R7, R15.reuse, 0x1, -R52.reuse ;  /* 0x000000010f077824 */ /* 0x140fe400078e0a34 */
[----:B0-----:R-:W-:Y:S01]  /*634f0*/  IMAD.IADD R6, R15, 0x1, R52 ;  /* 0x000000010f067824 */ /* 0x001fe200078e0234 */
[----:B------:R-:W-:Y:S01]  /*63500*/  ISETP.GT.AND P0, PT, R14, 0x7fe000, PT ;  /* 0x007fe0000e00780c */ /* 0x000fe20003f04270 */
[----:B------:R-:W-:Y:S01]  /*63510*/  @!P2 VIADD R4, R4, 0x7fe001 ;  /* 0x007fe0010404a836 */ /* 0x000fe20000000000 */
[----:B------:R-:W-:Y:S01]  /*63520*/  IADD3 R46, PT, PT, R46, -R11, R8 ;  /* 0x8000000b2e2e7210 */ /* 0x000fe20007ffe008 */
[----:B------:R0:W-:Y:S01]  /*63530*/  STL [R1+0x4e1c], R2 ;  /* 0x004e1c0201007387 */ /* 0x0001e20000100800 */
[C---:B------:R-:W-:Y:S01]  /*63540*/  IADD3 R8, PT, PT, R16.reuse, R55, RZ ;  /* 0x0000003710087210 */ /* 0x040fe20007ffe0ff */
[----:B------:R-:W-:Y:S01]  /*63550*/  IMAD.IADD R16, R16, 0x1, -R55 ;  /* 0x0000000110107824 */ /* 0x000fe200078e0a37 */
[----:B------:R-:W-:Y:S01]  /*63560*/  ISETP.GE.AND P2, PT, R7, RZ, PT ;  /* 0x000000ff0700720c */ /* 0x000fe20003f46270 */
[----:B------:R-:W3:Y:S01]  /*63570*/  LDL R44, [R1+0x4e6c] ;  /* 0x004e6c00012c7983 */ /* 0x000ee20000100800 */
[----:B------:R-:W-:-:S03]  /*63580*/  ISETP.GT.AND P1, PT, R6, 0x7fe000, PT ;  /* 0x007fe0000600780c */ /* 0x000fc60003f24270 */
[----:B------:R-:W3:Y:S01]  /*63590*/  LDL R55, [R1+0x4eec] ;  /* 0x004eec0001377983 */ /* 0x000ee20000100800 */
[----:B------:R-:W-:Y:S01]  /*635a0*/  IMAD.WIDE R4, R4, UR5, RZ ;  /* 0x0000000504047c25 */ /* 0x000fe2000f8e02ff */
[----:B------:R-:W-:-:S03]  /*635b0*/  ISETP.GE.AND P4, PT, R16, RZ, PT ;  /* 0x000000ff1000720c */ /* 0x000fc60003f86270 */
[----:B------:R-:W-:Y:S01]  /*635c0*/  IMAD R9, R4, 0x3802001, RZ ;  /* 0x0380200104097824 */ /* 0x000fe200078e02ff */
[----:B------:R-:W-:Y:S01]  /*635d0*/  @P0 IADD3 R14, PT, PT, R14, -0x7fe001, RZ ;  /* 0xff801fff0e0e0810 */ /* 0x000fe20007ffe0ff */
[----:B------:R1:W-:Y:S01]  /*635e0*/  STL [R1+0x4e9c], R46 ;  /* 0x004e9c2e01007387 */ /* 0x0003e20000100800 */
[----:B------:R-:W-:Y:S01]  /*635f0*/  @!P2 VIADD R7, R7, 0x7fe001 ;  /* 0x007fe0010707a836 */ /* 0x000fe20000000000 */
[----:B------:R-:W-:Y:S01]  /*63600*/  ISETP.GT.AND P2, PT, R8, 0x7fe000, PT ;  /* 0x007fe0000800780c */ /* 0x000fe20003f44270 */
[----:B------:R-:W-:Y:S01]  /*63610*/  @P1 VIADD R6, R6, 0xff801fff ;  /* 0xff801fff06061836 */ /* 0x000fe20000000000 */
[----:B0-----:R-:W-:Y:S01]  /*63620*/  SHF.R.S32.HI R2, RZ, 0x1f, R9 ;  /* 0x0000001fff027819 */ /* 0x001fe20000011409 */
[----:B------:R-:W3:Y:S01]  /*63630*/  LDL R67, [R1+0x4e70] ;  /* 0x004e700001437983 */ /* 0x000ee20000100800 */
[----:B------:R-:W-:-:S03]  /*63640*/  ISETP.GE.AND P1, PT, R14, RZ, PT ;  /* 0x000000ff0e00720c */ /* 0x000fc60003f26270 */
[----:B-1----:R-:W3:Y:S01]  /*63650*/  LDL R46, [R1+0x4ef0] ;  /* 0x004ef000012e7983 */ /* 0x002ee20000100800 */
[----:B------:R-:W-:-:S04]  /*63660*/  IMAD.HI.U32 R12, R9, -0x7fe001, R4 ;  /* 0xff801fff090c7827 */ /* 0x000fc800078e0004 */
[----:B------:R-:W-:Y:S02]  /*63670*/  IMAD R2, R2, -0x7fe001, RZ ;  /* 0xff801fff02027824 */ /* 0x000fe400078e02ff */
[----:B------:R-:W-:Y:S02]  /*63680*/  IMAD.IADD R10, R17, 0x1, R54 ;  /* 0x00000001110a7824 */ /* 0x000fe400078e0236 */
[----:B------:R-:W-:Y:S01]  /*63690*/  IMAD.WIDE R4, R7, UR5, RZ ;  /* 0x0000000507047c25 */ /* 0x000fe2000f8e02ff */
[----:B------:R-:W-:-:S03]  /*636a0*/  IADD3 R12, PT, PT, R12, -R9, R2 ;  /* 0x800000090c0c7210 */ /* 0x000fc60007ffe002 */
[----:B------:R-:W-:Y:S01]  /*636b0*/  @!P4 VIADD R16, R16, 0x7fe001 ;  /* 0x007fe0011010c836 */ /* 0x000fe20000000000 */
[----:B------:R-:W-:Y:S01]  /*636c0*/  ISETP.GT.AND P0, PT, R10, 0x7fe000, PT ;  /* 0x007fe0000a00780c */ /* 0x000fe20003f04270 */
[----:B------:R-:W-:Y:S01]  /*636d0*/  IMAD R7, R4, 0x3802001, RZ ;  /* 0x0380200104077824 */ /* 0x000fe200078e02ff */
[----:B------:R-:W-:Y:S01]  /*636e0*/  IADD3 R2, PT, PT, R17, -R54, RZ ;  /* 0x8000003611027210 */ /* 0x000fe20007ffe0ff */
[----:B------:R-:W-:Y:S01]  /*636f0*/  IMAD.WIDE R16, R16, UR5, RZ ;  /* 0x0000000510107c25 */ /* 0x000fe2000f8e02ff */
[----:B------:R-:W-:Y:S02]  /*63700*/  @!P1 IADD3 R14, PT, PT, R14, 0x7fe001, RZ ;  /* 0x007fe0010e0e9810 */ /* 0x000fe40007ffe0ff */
[----:B------:R-:W-:Y:S01]  /*63710*/  ISETP.GE.AND P1, PT, R2, RZ, PT ;  /* 0x000000ff0200720c */ /* 0x000fe20003f26270 */
[----:B------:R-:W-:Y:S01]  /*63720*/  IMAD.HI.U32 R48, R7, -0x7fe001, R4 ;  /* 0xff801fff07307827 */ /* 0x000fe200078e0004 */
[----:B------:R-:W-:-:S03]  /*63730*/  SHF.R.S32.HI R4, RZ, 0x1f, R7 ;  /* 0x0000001fff047819 */ /* 0x000fc60000011407 */
[----:B------:R-:W-:Y:S01]  /*63740*/  @P2 VIADD R8, R8, 0xff801fff ;  /* 0xff801fff08082836 */ /* 0x000fe20000000000 */
[----:B------:R-:W-:Y:S01]  /*63750*/  ISETP.GE.AND P3, PT, R6, RZ, PT ;  /* 0x000000ff0600720c */ /* 0x000fe20003f66270 */
[----:B------:R-:W-:Y:S02]  /*63760*/  IMAD R9, R16, 0x3802001, RZ ;  /* 0x0380200110097824 */ /* 0x000fe400078e02ff */
[----:B------:R-:W-:Y:S01]  /*63770*/  IMAD R5, R4, -0x7fe001, RZ ;  /* 0xff801fff04057824 */ /* 0x000fe200078e02ff */
[----:B------:R-:W-:Y:S02]  /*63780*/  ISETP.GE.AND P2, PT, R8, RZ, PT ;  /* 0x000000ff0800720c */ /* 0x000fe40003f46270 */
[----:B------:R-:W-:Y:S01]  /*63790*/  SHF.R.S32.HI R4, RZ, 0x1f, R9 ;  /* 0x0000001fff047819 */ /* 0x000fe20000011409 */
[----:B------:R-:W-:Y:S02]  /*637a0*/  @P0 VIADD R10, R10, 0xff801fff ;  /* 0xff801fff0a0a0836 */ /* 0x000fe40000000000 */
[----:B------:R-:W-:Y:S01]  /*637b0*/  IMAD.HI.U32 R16, R9, -0x7fe001, R16 ;  /* 0xff801fff09107827 */ /* 0x000fe200078e0010 */
[----:B------:R-:W-:Y:S03]  /*637c0*/  STL [R1+0x4e20], R14 ;  /* 0x004e200e01007387 */ /* 0x000fe60000100800 */
[----:B------:R-:W-:Y:S01]  /*637d0*/  IMAD R4, R4, -0x7fe001, RZ ;  /* 0xff801fff04047824 */ /* 0x000fe200078e02ff */
[----:B------:R-:W-:Y:S01]  /*637e0*/  ISETP.GE.AND P0, PT, R10, RZ, PT ;  /* 0x000000ff0a00720c */ /* 0x000fe20003f06270 */
[----:B------:R-:W-:Y:S01]  /*637f0*/  @!P1 VIADD R2, R2, 0x7fe001 ;  /* 0x007fe00102029836 */ /* 0x000fe20000000000 */
[----:B------:R0:W-:Y:S01]  /*63800*/  STL [R1+0x4ea0], R12 ;  /* 0x004ea00c01007387 */ /* 0x0001e20000100800 */
[----:B------:R-:W-:Y:S01]  /*63810*/  @!P3 VIADD R6, R6, 0x7fe001 ;  /* 0x007fe0010606b836 */ /* 0x000fe20000000000 */
[----:B------:R-:W-:-:S02]  /*63820*/  IADD3 R48, PT, PT, R48, -R7, R5 ;  /* 0x8000000730307210 */ /* 0x000fc40007ffe005 */
[----:B------:R-:W-:Y:S02]  /*63830*/  @!P2 IADD3 R8, PT, PT, R8, 0x7fe001, RZ ;  /* 0x007fe0010808a810 */ /* 0x000fe40007ffe0ff */
[----:B------:R4:W-:Y:S01]  /*63840*/  STL [R1+0x4e24], R6 ;  /* 0x004e240601007387 */ /* 0x0009e20000100800 */
[----:B0-----:R-:W-:Y:S01]  /*63850*/  IADD3 R12, PT, PT, R16, -R9, R4 ;  /* 0x80000009100c7210 */ /* 0x001fe20007ffe004 */
[----:B------:R-:W-:Y:S02]  /*63860*/  IMAD.WIDE R4, R2, UR5, RZ ;  /* 0x0000000502047c25 */ /* 0x000fe4000f8e02ff */
[----:B------:R-:W-:Y:S02]  /*63870*/  STL [R1+0x4ea4], R48 ;  /* 0x004ea43001007387 */ /* 0x000fe40000100800 */
[----:B------:R-:W-:Y:S02]  /*63880*/  IMAD R7, R4, 0x3802001, RZ ;  /* 0x0380200104077824 */ /* 0x000fe400078e02ff */
[----:B------:R0:W-:Y:S01]  /*63890*/  STL [R1+0x4e28], R8 ;  /* 0x004e280801007387 */ /* 0x0001e20000100800 */
[----:B------:R-:W-:-:S03]  /*638a0*/  @!P0 VIADD R10, R10, 0x7fe001 ;  /* 0x007fe0010a0a8836 */ /* 0x000fc60000000000 */
[----:B------:R-:W3:Y:S01]  /*638b0*/  LDL R47, [R1+0x4e74] ;  /* 0x004e7400012f7983 */ /* 0x000ee20000100800 */
[----:B------:R-:W-:-:S03]  /*638c0*/  SHF.R.S32.HI R2, RZ, 0x1f, R7 ;  /* 0x0000001fff027819 */ /* 0x000fc60000011407 */
[----:B------:R-:W3:Y:S01]  /*638d0*/  LDL R52, [R1+0x4ef4] ;  /* 0x004ef40001347983 */ /* 0x000ee20000100800 */
[----:B------:R-:W-:-:S03]  /*638e0*/  IMAD.HI.U32 R14, R7, -0x7fe001, R4 ;  /* 0xff801fff070e7827 */ /* 0x000fc600078e0004 */
[----:B------:R-:W-:Y:S01]  /*638f0*/  STL [R1+0x4ea8], R12 ;  /* 0x004ea80c01007387 */ /* 0x000fe20000100800 */
[----:B------:R-:W-:-:S03]  /*63900*/  IMAD R4, R2, -0x7fe001, RZ ;  /* 0xff801fff02047824 */ /* 0x000fc600078e02ff */
[----:B------:R1:W-:Y:S04]  /*63910*/  STL [R1+0x4e2c], R10 ;  /* 0x004e2c0a01007387 */ /* 0x0003e80000100800 */
[----:B------:R-:W3:Y:S04]  /*63920*/  LDL R5, [R1+0x4e78] ;  /* 0x004e780001057983 */ /* 0x000ee80000100800 */
[----:B------:R-:W3:Y:S01]  /*63930*/  LDL R2, [R1+0x4ef8] ;  /* 0x004ef80001027983 */ /* 0x000ee20000100800 */
[----:B----4-:R-:W-:Y:S02]  /*63940*/  IMAD.IADD R6, R18, 0x1, -R19 ;  /* 0x0000000112067824 */ /* 0x010fe400078e0a13 */
[----:B-----5:R-:W-:-:S03]  /*63950*/  IMAD.IADD R11, R20, 0x1, -R45 ;  /* 0x00000001140b7824 */ /* 0x020fc600078e0a2d */
[----:B------:R-:W-:Y:S02]  /*63960*/  ISETP.GE.AND P1, PT, R6, RZ, PT ;  /* 0x000000ff0600720c */ /* 0x000fe40003f26270 */
[----:B------:R-:W-:Y:S02]  /*63970*/  IADD3 R18, PT, PT, R18, R19, RZ ;  /* 0x0000001312127210 */ /* 0x000fe40007ffe0ff */
[----:B------:R-:W-:Y:S02]  /*63980*/  ISETP.GE.AND P2, PT, R11, RZ, PT ;  /* 0x000000ff0b00720c */ /* 0x000fe40003f46270 */
[----:B------:R-:W-:Y:S01]  /*63990*/  ISETP.GT.AND P0, PT, R18, 0x7fe000, PT ;  /* 0x007fe0001200780c */ /* 0x000fe20003f04270 */
[----:B------:R-:W-:-:S06]  /*639a0*/  IMAD.IADD R20, R20, 0x1, R45 ;  /* 0x0000000114147824 */ /* 0x000fcc00078e022d */
[----:B------:R-:W-:Y:S02]  /*639b0*/  @!P1 IADD3 R6, PT, PT, R6, 0x7fe001, RZ ;  /* 0x007fe00106069810 */ /* 0x000fe40007ffe0ff */
[----:B------:R-:W-:Y:S02]  /*639c0*/  IADD3 R14, PT, PT, R14, -R7, R4 ;  /* 0x800000070e0e7210 */ /* 0x000fe40007ffe004 */
[----:B------:R-:W-:Y:S01]  /*639d0*/  @!P2 IADD3 R11, PT, PT, R11, 0x7fe001, RZ ;  /* 0x007fe0010b0ba810 */ /* 0x000fe20007ffe0ff */
[----:B0-----:R-:W-:Y:S01]  /*639e0*/  IMAD.WIDE R8, R6, UR5, RZ ;  /* 0x0000000506087c25 */ /* 0x001fe2000f8e02ff */
[----:B------:R-:W4:Y:S03]  /*639f0*/  LDL R7, [R1+0x4e7c] ;  /* 0x004e7c0001077983 */ /* 0x000f260000100800 */
[----:B------:R-:W-:Y:S01]  /*63a00*/  @P0 VIADD R18, R18, 0xff801fff ;  /* 0xff801fff12120836 */ /* 0x000fe20000000000 */
[----:B------:R-:W4:Y:S01]  /*63a10*/  LDL R4, [R1+0x4efc] ;  /* 0x004efc0001047983 */ /* 0x000f220000100800 */
[----:B------:R-:W-:Y:S01]  /*63a20*/  IMAD R15, R8, 0x3802001, RZ ;  /* 0x03802001080f7824 */ /* 0x000fe200078e02ff */
[----:B------:R-:W-:Y:S01]  /*63a30*/  ISETP.GT.AND P0, PT, R20, 0x7fe000, PT ;  /* 0x007fe0001400780c */ /* 0x000fe20003f04270 */
[----:B-1----:R-:W-:Y:S01]  /*63a40*/  IMAD.WIDE R10, R11, UR5, RZ ;  /* 0x000000050b0a7c25 */ /* 0x002fe2000f8e02ff */
[----:B------:R-:W-:-:S02]  /*63a50*/  ISETP.GE.AND P2, PT, R18, RZ, PT ;  /* 0x000000ff1200720c */ /* 0x000fc40003f46270 */
[----:B------:R-:W-:Y:S01]  /*63a60*/  SHF.R.S32.HI R6, RZ, 0x1f, R15 ;  /* 0x0000001fff067819 */ /* 0x000fe2000001140f */
[C-C-:B------:R-:W-:Y:S02]  /*63a70*/  IMAD.IADD R13, R21.reuse, 0x1, -R56.reuse ;  /* 0x00000001150d7824 */ /* 0x140fe400078e0a38 */
[----:B------:R-:W-:Y:S02]  /*63a80*/  IMAD R17, R10, 0x3802001, RZ ;  /* 0x038020010a117824 */ /* 0x000fe400078e02ff */
[----:B------:R-:W-:Y:S01]  /*63a90*/  IMAD.IADD R12, R21, 0x1, R56 ;  /* 0x00000001150c7824 */ /* 0x000fe200078e0238 */
[----:B------:R-:W-:Y:S01]  /*63aa0*/  ISETP.GE.AND P3, PT, R13, RZ, PT ;  /* 0x000000ff0d00720c */ /* 0x000fe20003f66270 */
[----:B------:R-:W-:Y:S01]  /*63ab0*/  IMAD.HI.U32 R8, R15, -0x7fe001, R8 ;  /* 0xff801fff0f087827 */ /* 0x000fe200078e0008 */
[----:B------:R-:W-:-:S03]  /*63ac0*/  SHF.R.S32.HI R9, RZ, 0x1f, R17 ;  /* 0x0000001fff097819 */ /* 0x000fc60000011411 */
[----:B------:R-:W-:Y:S01]  /*63ad0*/  IMAD R6, R6, -0x7fe001, RZ ;  /* 0xff801fff06067824 */ /* 0x000fe200078e02ff */
[----:B------:R-:W-:Y:S02]  /*63ae0*/  ISETP.GT.AND P1, PT, R12, 0x7fe000, PT ;  /* 0x007fe0000c00780c */ /* 0x000fe40003f24270 */
[----:B------:R-:W-:Y:S01]  /*63af0*/  @P0 IADD3 R20, PT, PT, R20, -0x7fe001, RZ ;  /* 0xff801fff14140810 */ /* 0x000fe20007ffe0ff */
[----:B------:R-:W-:Y:S01]  /*63b00*/  @!P2 VIADD R18, R18, 0x7fe001 ;  /* 0x007fe0011212a836 */ /* 0x000fe20000000000 */
[----:B------:R-:W-:Y:S01]  /*63b10*/  IADD3 R6, PT, PT, R8, -R15, R6 ;  /* 0x8000000f08067210 */ /* 0x000fe20007ffe006 */
[----:B------:R-:W-:Y:S01]  /*63b20*/  IMAD R8, R9, -0x7fe001, RZ ;  /* 0xff801fff09087824 */ /* 0x000fe200078e02ff */
[----:B------:R-:W-:Y:S01]  /*63b30*/  ISETP.GE.AND P2, PT, R20, RZ, PT ;  /* 0x000000ff1400720c */ /* 0x000fe20003f46270 */
[C-C-:B------:R-:W-:Y:S01]  /*63b40*/  IMAD.IADD R9, R22.reuse, 0x1, -R49.reuse ;  /* 0x0000000116097824 */ /* 0x140fe200078e0a31 */
[----:B------:R-:W-:Y:S01]  /*63b50*/  @!P3 IADD3 R13, PT, PT, R13, 0x7fe001, RZ ;  /* 0x007fe0010d0db810 */ /* 0x000fe20007ffe0ff */
[----:B------:R-:W-:Y:S01]  /*63b60*/  IMAD.IADD R22, R22, 0x1, R49 ;  /* 0x0000000116167824 */ /* 0x000fe200078e0231 */
[----:B------:R0:W-:Y:S02]  /*63b70*/  STL [R1+0x4eac], R14 ;  /* 0x004eac0e01007387 */ /* 0x0001e40000100800 */
[----:B------:R-:W-:Y:S01]  /*63b80*/  ISETP.GE.AND P4, PT, R9, RZ, PT ;  /* 0x000000ff0900720c */ /* 0x000fe20003f86270 */
[----:B------:R-:W-:Y:S01]  /*63b90*/  IMAD.HI.U32 R48, R17, -0x7fe001, R10 ;  /* 0xff801fff11307827 */ /* 0x000fe200078e000a */
[----:B------:R-:W-:Y:S01]  /*63ba0*/  ISETP.GT.AND P0, PT, R22, 0x7fe000, PT ;  /* 0x007fe0001600780c */ /* 0x000fe20003f04270 */
[----:B------:R-:W-:Y:S02]  /*63bb0*/  STL [R1+0x4e30], R18 ;  /* 0x004e301201007387 */ /* 0x000fe40000100800 */
[----:B------:R-:W-:Y:S01]  /*63bc0*/  @P1 VIADD R12, R12, 0xff801fff ;  /* 0xff801fff0c0c1836 */ /* 0x000fe20000000000 */
[C---:B0-----:R-:W-:Y:S01]  /*63bd0*/  IADD3 R14, PT, PT, R23.reuse, R24, RZ ;  /* 0x00000018170e7210 */ /* 0x041fe20007ffe0ff */
[----:B------:R-:W-:Y:S01]  /*63be0*/  IMAD.IADD R23, R23, 0x1, -R24 ;  /* 0x0000000117177824 */ /* 0x000fe200078e0a18 */
[----:B------:R0:W-:Y:S01]  /*63bf0*/  STL [R1+0x4eb0], R6 ;  /* 0x004eb00601007387 */ /* 0x0001e20000100800 */
[----:B------:R-:W-:Y:S01]  /*63c00*/  IMAD.WIDE R10, R13, UR5, RZ ;  /* 0x000000050d0a7c25 */ /* 0x000fe2000f8e02ff */
[----:B------:R-:W-:-:S02]  /*63c10*/  ISETP.GT.AND P1, PT, R14, 0x7fe000, PT ;  /* 0x007fe0000e00780c */ /* 0x000fc40003f24270 */
[----:B------:R-:W5:Y:S01]  /*63c20*/  LDL R63, [R1+0x4f00] ;  /* 0x004f0000013f7983 */ /* 0x000f620000100800 */
[----:B------:R-:W-:Y:S01]  /*63c30*/  @!P2 IADD3 R20, PT, PT, R20, 0x7fe001, RZ ;  /* 0x007fe0011414a810 */ /* 0x000fe20007ffe0ff */
[----:B------:R-:W-:Y:S01]  /*63c40*/  IMAD R15, R10, 0x3802001, RZ ;  /* 0x038020010a0f7824 */ /* 0x000fe200078e02ff */
[----:B------:R-:W-:Y:S01]  /*63c50*/  ISETP.GE.AND P3, PT, R12, RZ, PT ;  /* 0x000000ff0c00720c */ /* 0x000fe20003f66270 */
[----:B------:R-:W5:Y:S01]  /*63c60*/  LDL R49, [R1+0x4f84] ;  /* 0x004f840001317983 */ /* 0x000f620000100800 */
[----:B------:R-:W-:-:S03]  /*63c70*/  ISETP.GE.AND P2, PT, R23, RZ, PT ;  /* 0x000000ff1700720c */ /* 0x000fc60003f46270 */
[----:B0-----:R-:W5:Y:S01]  /*63c80*/  LDL R6, [R1+0x4f80] ;  /* 0x004f800001067983 */ /* 0x001f620000100800 */
[----:B------:R-:W-:Y:S01]  /*63c90*/  IADD3 R48, PT, PT, R48, -R17, R8 ;  /* 0x8000001130307210 */ /* 0x000fe20007ffe008 */
[----:B------:R-:W-:Y:S02]  /*63ca0*/  @!P4 VIADD R9, R9, 0x7fe001 ;  /* 0x007fe0010909c836 */ /* 0x000fe40000000000 */
[----:B------:R-:W5:Y:S01]  /*63cb0*/  LDL R8, [R1+0x4f04] ;  /* 0x004f040001087983 */ /* 0x000f620000100800 */
[----:B------:R-:W-:Y:S01]  /*63cc0*/  SHF.R.S32.HI R13, RZ, 0x1f, R15 ;  /* 0x0000001fff0d7819 */ /* 0x000fe2000001140f */
[----:B------:R-:W-:-:S04]  /*63cd0*/  IMAD.HI.U32 R16, R15, -0x7fe001, R10 ;  /* 0xff801fff0f107827 */ /* 0x000fc800078e000a */
[----:B------:R-:W-:-:S04]  /*63ce0*/  IMAD.WIDE R10, R9, UR5, RZ ;  /* 0x00000005090a7c25 */ /* 0x000fc8000f8e02ff */
[----:B------:R-:W-:Y:S02]  /*63cf0*/  @P0 VIADD R22, R22, 0xff801fff ;  /* 0xff801fff16160836 */ /* 0x000fe40000000000 */
[----:B------:R-:W-:Y:S02]  /*63d00*/  IMAD R13, R13, -0x7fe001, RZ ;  /* 0xff801fff0d0d7824 */ /* 0x000fe400078e02ff */
[----:B------:R-:W-:Y:S01]  /*63d10*/  @P1 VIADD R14, R14, 0xff801fff ;  /* 0xff801fff0e0e1836 */ /* 0x000fe20000000000 */
[----:B------:R-:W-:Y:S01]  /*63d20*/  @!P2 IADD3 R23, PT, PT, R23, 0x7fe001, RZ ;  /* 0x007fe0011717a810 */ /* 0x000fe20007ffe0ff */
[----:B------:R-:W-:Y:S01]  /*63d30*/  IMAD R17, R10, 0x3802001, RZ ;  /* 0x038020010a117824 */ /* 0x000fe200078e02ff */
[----:B------:R-:W-:Y:S01]  /*63d40*/  ISETP.GE.AND P1, PT, R22, RZ, PT ;  /* 0x000000ff1600720c */ /* 0x000fe20003f26270 */
[----:B------:R-:W-:Y:S01]  /*63d50*/  @!P3 VIADD R12, R12, 0x7fe001 ;  /* 0x007fe0010c0cb836 */ /* 0x000fe20000000000 */
[----:B------:R-:W-:Y:S01]  /*63d60*/  IADD3 R18, PT, PT, R16, -R15, R13 ;  /* 0x8000000f10127210 */ /* 0x000fe20007ffe00d */
[----:B------:R0:W-:Y:S01]  /*63d70*/  STL [R1+0x4e34], R20 ;  /* 0x004e341401007387 */ /* 0x0001e20000100800 */
[----:B------:R-:W-:Y:S01]  /*63d80*/  ISETP.GE.AND P2, PT, R14, RZ, PT ;  /* 0x000000ff0e00720c */ /* 0x000fe20003f46270 */
[C---:B------:R-:W-:Y:S01]  /*63d90*/  IMAD.IADD R16, R25.reuse, 0x1, R64 ;  /* 0x0000000119107824 */ /* 0x040fe200078e0240 */
[----:B------:R-:W-:Y:S01]  /*63da0*/  IADD3 R25, PT, PT, R25, -R64, RZ ;  /* 0x8000004019197210 */ /* 0x000fe20007ffe0ff */
[----:B------:R-:W-:Y:S01]  /*63db0*/  STL [R1+0x4eb4], R48 ;  /* 0x004eb43001007387 */ /* 0x000fe20000100800 */
[----:B------:R-:W-:Y:S01]  /*63dc0*/  IMAD.HI.U32 R24, R17, -0x7fe001, R10 ;  /* 0xff801fff11187827 */ /* 0x000fe200078e000a */
[----:B------:R-:W-:-:S02]  /*63dd0*/  SHF.R.S32.HI R13, RZ, 0x1f, R17 ;  /* 0x0000001fff0d7819 */ /* 0x000fc40000011411 */
[----:B------:R1:W-:Y:S01]  /*63de0*/  STL [R1+0x4e38], R12 ;  /* 0x004e380c01007387 */ /* 0x0003e20000100800 */
[----:B------:R-:W-:Y:S01]  /*63df0*/  IMAD.WIDE R10, R23, UR5, RZ ;  /* 0x00000005170a7c25 */ /* 0x000fe2000f8e02ff */
[----:B------:R-:W-:Y:S02]  /*63e00*/  ISETP.GE.AND P3, PT, R25, RZ, PT ;  /* 0x000000ff1900720c */ /* 0x000fe40003f66270 */
[----:B------:R-:W5:Y:S01]  /*63e10*/  LDL R9, [R1+0x4f08] ;  /* 0x004f080001097983 */ /* 0x000f620000100800 */
[----:B------:R-:W-:-:S03]  /*63e20*/  IMAD R13, R13, -0x7fe001, RZ ;  /* 0xff801fff0d0d7824 */ /* 0x000fc600078e02ff */
[----:B------:R-:W5:Y:S01]  /*63e30*/  LDL R54, [R1+0x4f88] ;  /* 0x004f880001367983 */ /* 0x000f620000100800 */
[----:B------:R-:W-:Y:S02]  /*63e40*/  IMAD R19, R10, 0x3802001, RZ ;  /* 0x038020010a137824 */ /* 0x000fe400078e02ff */
[----:B------:R-:W-:Y:S01]  /*63e50*/  IMAD.IADD R15, R26, 0x1, -R51 ;  /* 0x000000011a0f7824 */ /* 0x000fe200078e0a33 */
[----:B0-----:R-:W-:Y:S01]  /*63e60*/  IADD3 R20, PT, PT, R24, -R17, R13 ;  /* 0x8000001118147210 */ /* 0x001fe20007ffe00d */
[----:B------:R-:W-:Y:S01]  /*63e70*/  @!P1 VIADD R22, R22, 0x7fe001 ;  /* 0x007fe00116169836 */ /* 0x000fe20000000000 */
[----:B-1----:R-:W-:Y:S02]  /*63e80*/  SHF.R.S32.HI R12, RZ, 0x1f, R19 ;  /* 0x0000001fff0c7819 */ /* 0x002fe40000011413 */
[----:B------:R-:W-:Y:S02]  /*63e90*/  ISETP.GT.AND P0, PT, R16, 0x7fe000, PT ;  /* 0x007fe0001000780c */ /* 0x000fe40003f04270 */
[----:B------:R-:W-:Y:S01]  /*63ea0*/  @!P2 IADD3 R14, PT, PT, R14, 0x7fe001, RZ ;  /* 0x007fe0010e0ea810 */ /* 0x000fe20007ffe0ff */
[----:B------:R0:W-:Y:S01]  /*63eb0*/  STL [R1+0x4eb8], R18 ;  /* 0x004eb81201007387 */ /* 0x0001e20000100800 */
[----:B------:R-:W-:Y:S01]  /*63ec0*/  ISETP.GE.AND P4, PT, R15, RZ, PT ;  /* 0x000000ff0f00720c */ /* 0x000fe20003f86270 */
[----:B------:R-:W-:-:S02]  /*63ed0*/  IMAD.HI.U32 R10, R19, -0x7fe001, R10 ;  /* 0xff801fff130a7827 */ /* 0x000fc400078e000a */
        /* <DEDUP_REMOVED lines=9> */
[----:B------:R-:W-:-:S03]  /*63f70*/  @!P4 IADD3 R15, PT, PT, R15, 0x7fe001, RZ ;  /* 0x007fe0010f0fc810 */ /* 0x000fc60007ffe0ff */
[----:B------:R-:W-:Y:S02]  /*63f80*/  @P0 VIADD R16, R16, 0xff801fff ;  /* 0xff801fff10100836 */ /* 0x000fe40000000000 */
[----:B------:R-:W-:Y:S02]  /*63f90*/  IMAD R19, R12, 0x3802001, RZ ;  /* 0x038020010c137824 */ /* 0x000fe400078e02ff */
[----:B--2---:R-:W-:Y:S01]  /*63fa0*/  IMAD.IADD R10, R3, 0x1, -R0 ;  /* 0x00000001030a7824 */ /* 0x004fe200078e0a00 */
[----:B------:R-:W-:Y:S01]  /*63fb0*/  ISETP.GE.AND P1, PT, R16, RZ, PT ;  /* 0x000000ff1000720c */ /* 0x000fe20003f26270 */
[----:B------:R0:W-:Y:S01]  /*63fc0*/  STL [R1+0x4ec0], R18 ;  /* 0x004ec01201007387 */ /* 0x0001e20000100800 */
[----:B------:R-:W-:Y:S02]  /*63fd0*/  IMAD.IADD R26, R26, 0x1, R51 ;  /* 0x000000011a1a7824 */ /* 0x000fe400078e0233 */
[----:B-1----:R-:W-:Y:S01]  /*63fe0*/  IMAD.HI.U32 R22, R19, -0x7fe001, R12 ;  /* 0xff801fff13167827 */ /* 0x002fe200078e000c */
[----:B------:R-:W2:Y:S01]  /*63ff0*/  LDL R65, [R1+0x4f10] ;  /* 0x004f100001417983 */ /* 0x000ea20000100800 */
[----:B------:R-:W-:-:S02]  /*64000*/  ISETP.GE.AND P2, PT, R10, RZ, PT ;  /* 0x000000ff0a00720c */ /* 0x000fc40003f46270 */
[----:B------:R-:W-:Y:S01]  /*64010*/  IMAD.WIDE R14, R15, UR5, RZ ;  /* 0x000000050f0e7c25 */ /* 0x000fe2000f8e02ff */
[----:B------:R-:W2:Y:S01]  /*64020*/  LDL R12, [R1+0x4f90] ;  /* 0x004f9000010c7983 */ /* 0x000ea20000100800 */
[----:B------:R-:W-:Y:S02]  /*64030*/  SHF.R.S32.HI R17, RZ, 0x1f, R19 ;  /* 0x0000001fff117819 */ /* 0x000fe40000011413 */
[----:B------:R-:W-:Y:S01]  /*64040*/  ISETP.GT.AND P0, PT, R26, 0x7fe000, PT ;  /* 0x007fe0001a00780c */ /* 0x000fe20003f04270 */
[----:B------:R-:W-:Y:S02]  /*64050*/  IMAD R21, R14, 0x3802001, RZ ;  /* 0x038020010e157824 */ /* 0x000fe400078e02ff */
[----:B0-----:R-:W-:Y:S02]  /*64060*/  IMAD.IADD R18, R27, 0x1, -R36 ;  /* 0x000000011b127824 */ /* 0x001fe400078e0a24 */
[----:B------:R-:W-:Y:S01]  /*64070*/  IMAD R17, R17, -0x7fe001, RZ ;  /* 0xff801fff11117824 */ /* 0x000fe200078e02ff */
[----:B------:R-:W-:-:S02]  /*64080*/  SHF.R.S32.HI R13, RZ, 0x1f, R21 ;  /* 0x0000001fff0d7819 */ /* 0x000fc40000011415 */
[----:B------:R-:W-:Y:S02]  /*64090*/  @!P1 IADD3 R16, PT, PT, R16, 0x7fe001, RZ ;  /* 0x007fe00110109810 */ /* 0x000fe40007ffe0ff */
[----:B------:R-:W-:Y:S01]  /*640a0*/  ISETP.GE.AND P3, PT, R18, RZ, PT ;  /* 0x000000ff1200720c */ /* 0x000fe20003f66270 */
[----:B------:R-:W-:Y:S01]  /*640b0*/  IMAD.HI.U32 R20, R21, -0x7fe001, R14 ;  /* 0xff801fff15147827 */ /* 0x000fe200078e000e */
[----:B------:R-:W-:Y:S02]  /*640c0*/  IADD3 R22, PT, PT, R22, -R19, R17 ;  /* 0x8000001316167210 */ /* 0x000fe40007ffe011 */
[----:B------:R-:W-:Y:S01]  /*640d0*/  @!P2 IADD3 R10, PT, PT, R10, 0x7fe001, RZ ;  /* 0x007fe0010a0aa810 */ /* 0x000fe20007ffe0ff */
[----:B------:R-:W-:Y:S01]  /*640e0*/  IMAD R13, R13, -0x7fe001, RZ ;  /* 0xff801fff0d0d7824 */ /* 0x000fe200078e02ff */
[----:B------:R0:W-:Y:S01]  /*640f0*/  STL [R1+0x4e44], R16 ;  /* 0x004e441001007387 */ /* 0x0001e20000100800 */
[----:B------:R-:W-:Y:S02]  /*64100*/  @P0 VIADD R26, R26, 0xff801fff ;  /* 0xff801fff1a1a0836 */ /* 0x000fe40000000000 */
[----:B------:R-:W-:Y:S01]  /*64110*/  IMAD.IADD R0, R3, 0x1, R0 ;  /* 0x0000000103007824 */ /* 0x000fe200078e0200 */
[----:B------:R-:W-:Y:S01]  /*64120*/  STL [R1+0x4ec4], R22 ;  /* 0x004ec41601007387 */ /* 0x000fe20000100800 */
[----:B------:R-:W-:Y:S01]  /*64130*/  IADD3 R20, PT, PT, R20, -R21, R13 ;  /* 0x8000001514147210 */ /* 0x000fe20007ffe00d */
[----:B------:R-:W-:-:S02]  /*64140*/  IMAD.IADD R3, R37, 0x1, -R50 ;  /* 0x0000000125037824 */ /* 0x000fc400078e0a32 */
[----:B------:R-:W2:Y:S01]  /*64150*/  LDL R14, [R1+0x4f18] ;  /* 0x004f1800010e7983 */ /* 0x000ea20000100800 */
[----:B0-----:R-:W-:-:S03]  /*64160*/  IMAD.WIDE R16, R10, UR5, RZ ;  /* 0x000000050a107c25 */ /* 0x001fc6000f8e02ff */
[----:B------:R-:W2:Y:S01]  /*64170*/  LDL R51, [R1+0x4f98] ;  /* 0x004f980001337983 */ /* 0x000ea20000100800 */
[----:B------:R-:W-:-:S03]  /*64180*/  ISETP.GE.AND P1, PT, R26, RZ, PT ;  /* 0x000000ff1a00720c */ /* 0x000fc60003f26270 */
[----:B------:R-:W2:Y:S01]  /*64190*/  LDL R13, [R1+0x4f14] ;  /* 0x004f1400010d7983 */ /* 0x000ea20000100800 */
[----:B------:R-:W-:-:S03]  /*641a0*/  IMAD R15, R16, 0x3802001, RZ ;  /* 0x03802001100f7824 */ /* 0x000fc600078e02ff */
[----:B------:R-:W2:Y:S01]  /*641b0*/  LDL R62, [R1+0x4f94] ;  /* 0x004f9400013e7983 */ /* 0x000ea20000100800 */
[----:B------:R-:W-:Y:S02]  /*641c0*/  ISETP.GE.AND P2, PT, R3, RZ, PT ;  /* 0x000000ff0300720c */ /* 0x000fe40003f46270 */
[----:B------:R-:W-:Y:S02]  /*641d0*/  @!P3 IADD3 R18, PT, PT, R18, 0x7fe001, RZ ;  /* 0x007fe0011212b810 */ /* 0x000fe40007ffe0ff */
[----:B------:R-:W-:Y:S02]  /*641e0*/  SHF.R.S32.HI R10, RZ, 0x1f, R15 ;  /* 0x0000001fff0a7819 */ /* 0x000fe4000001140f */
[----:B------:R-:W-:Y:S01]  /*641f0*/  ISETP.GT.AND P0, PT, R0, 0x7fe000, PT ;  /* 0x007fe0000000780c */ /* 0x000fe20003f04270 */
[----:B------:R-:W-:-:S04]  /*64200*/  IMAD.WIDE R18, R18, UR5, RZ ;  /* 0x0000000512127c25 */ /* 0x000fc8000f8e02ff */
[----:B------:R-:W-:Y:S02]  /*64210*/  IMAD.IADD R36, R27, 0x1, R36 ;  /* 0x000000011b247824 */ /* 0x000fe400078e0224 */
[----:B------:R-:W-:-:S04]  /*64220*/  IMAD.HI.U32 R48, R15, -0x7fe001, R16 ;  /* 0xff801fff0f307827 */ /* 0x000fc800078e0010 */
[----:B------:R-:W-:Y:S02]  /*64230*/  IMAD R10, R10, -0x7fe001, RZ ;  /* 0xff801fff0a0a7824 */ /* 0x000fe400078e02ff */
[----:B------:R-:W-:Y:S02]  /*64240*/  IMAD R21, R18, 0x3802001, RZ ;  /* 0x0380200112157824 */ /* 0x000fe400078e02ff */
[----:B------:R-:W-:Y:S01]  /*64250*/  @!P1 VIADD R26, R26, 0x7fe001 ;  /* 0x007fe0011a1a9836 */ /* 0x000fe20000000000 */
[----:B------:R-:W-:Y:S02]  /*64260*/  ISETP.GT.AND P1, PT, R36, 0x7fe000, PT ;  /* 0x007fe0002400780c */ /* 0x000fe40003f24270 */
[----:B------:R-:W-:Y:S02]  /*64270*/  @!P2 IADD3 R3, PT, PT, R3, 0x7fe001, RZ ;  /* 0x007fe0010303a810 */ /* 0x000fe40007ffe0ff */
[----:B------:R-:W-:Y:S01]  /*64280*/  IADD3 R48, PT, PT, R48, -R15, R10 ;  /* 0x8000000f30307210 */ /* 0x000fe20007ffe00a */
[----:B------:R-:W-:Y:S01]  /*64290*/  IMAD.IADD R10, R37, 0x1, R50 ;  /* 0x00000001250a7824 */ /* 0x000fe200078e0232 */
[----:B------:R-:W-:Y:S01]  /*642a0*/  SHF.R.S32.HI R15, RZ, 0x1f, R21 ;  /* 0x0000001fff0f7819 */ /* 0x000fe20000011415 */
[----:B------:R0:W-:Y:S01]  /*642b0*/  STL [R1+0x4e48], R26 ;  /* 0x004e481a01007387 */ /* 0x0001e20000100800 */
[----:B------:R-:W-:-:S03]  /*642c0*/  IMAD.WIDE R16, R3, UR5, RZ ;  /* 0x0000000503107c25 */ /* 0x000fc6000f8e02ff */
[----:B------:R1:W-:Y:S01]  /*642d0*/  STL [R1+0x4ec8], R20 ;  /* 0x004ec81401007387 */ /* 0x0003e20000100800 */
[----:B------:R-:W-:Y:S01]  /*642e0*/  @P0 VIADD R0, R0, 0xff801fff ;  /* 0xff801fff00000836 */ /* 0x000fe20000000000 */
[----:B------:R-:W-:Y:S02]  /*642f0*/  ISETP.GT.AND P0, PT, R10, 0x7fe000, PT ;  /* 0x007fe0000a00780c */ /* 0x000fe40003f04270 */
[----:B------:R-:W2:Y:S01]  /*64300*/  LDL R64, [R1+0x4f1c] ;  /* 0x004f1c0001407983 */ /* 0x000ea20000100800 */
[----:B------:R-:W-:-:S03]  /*64310*/  IMAD.HI.U32 R18, R21, -0x7fe001, R18 ;  /* 0xff801fff15127827 */ /* 0x000fc600078e0012 */
[----:B------:R-:W2:Y:S01]  /*64320*/  LDL R59, [R1+0x4f9c] ;  /* 0x004f9c00013b7983 */ /* 0x000ea20000100800 */
[----:B------:R-:W-:Y:S02]  /*64330*/  IMAD R15, R15, -0x7fe001, RZ ;  /* 0xff801fff0f0f7824 */ /* 0x000fe400078e02ff */
[----:B------:R-:W-:Y:S01]  /*64340*/  IMAD R24, R16, 0x3802001, RZ ;  /* 0x0380200110187824 */ /* 0x000fe200078e02ff */
[----:B------:R-:W-:Y:S02]  /*64350*/  @P1 IADD3 R36, PT, PT, R36, -0x7fe001, RZ ;  /* 0xff801fff24241810 */ /* 0x000fe40007ffe0ff */
[----:B0-----:R-:W-:Y:S01]  /*64360*/  IADD3 R26, PT, PT, R18, -R21, R15 ;  /* 0x80000015121a7210 */ /* 0x001fe20007ffe00f */
[----:B------:R-:W-:Y:S01]  /*64370*/  IMAD.HI.U32 R18, R24, -0x7fe001, R16 ;  /* 0xff801fff18127827 */ /* 0x000fe200078e0010 */
[----:B------:R-:W-:Y:S01]  /*64380*/  ISETP.GE.AND P1, PT, R0, RZ, PT ;  /* 0x000000ff0000720c */ /* 0x000fe20003f26270 */
[----:B------:R-:W2:Y:S02]  /*64390*/  LDL R16, [R1+0x4f20] ;  /* 0x004f200001107983 */ /* 0x000ea40000100800 */
[----:B------:R-:W-:-:S02]  /*643a0*/  IMAD.IADD R3, R38, 0x1, -R53 ;  /* 0x0000000126037824 */ /* 0x000fc400078e0a35 */
[----:B------:R-:W2:Y:S01]  /*643b0*/  LDL R17, [R1+0x4fa0] ;  /* 0x004fa00001117983 */ /* 0x000ea20000100800 */
[----:B------:R-:W-:Y:S01]  /*643c0*/  IMAD.IADD R38, R38, 0x1, R53 ;  /* 0x0000000126267824 */ /* 0x000fe200078e0235 */
[----:B------:R-:W-:Y:S02]  /*643d0*/  SHF.R.S32.HI R15, RZ, 0x1f, R24 ;  /* 0x0000001fff0f7819 */ /* 0x000fe40000011418 */
[----:B------:R-:W-:Y:S02]  /*643e0*/  ISETP.GE.AND P2, PT, R36, RZ, PT ;  /* 0x000000ff2400720c */ /* 0x000fe40003f46270 */
[----:B------:R-:W-:Y:S02]  /*643f0*/  ISETP.GE.AND P3, PT, R3, RZ, PT ;  /* 0x000000ff0300720c */ /* 0x000fe40003f66270 */
[----:B------:R-:W-:Y:S02]  /*64400*/  @P0 IADD3 R10, PT, PT, R10, -0x7fe001, RZ ;  /* 0xff801fff0a0a0810 */ /* 0x000fe40007ffe0ff */
[----:B------:R-:W-:Y:S01]  /*64410*/  ISETP.GT.AND P0, PT, R38, 0x7fe000, PT ;  /* 0x007fe0002600780c */ /* 0x000fe20003f04270 */
[----:B------:R-:W-:-:S02]  /*64420*/  IMAD R15, R15, -0x7fe001, RZ ;  /* 0xff801fff0f0f7824 */ /* 0x000fc400078e02ff */
[----:B------:R-:W-:Y:S01]  /*64430*/  @!P1 VIADD R0, R0, 0x7fe001 ;  /* 0x007fe00100009836 */ /* 0x000fe20000000000 */
[----:B------:R-:W-:Y:S02]  /*64440*/  ISETP.GE.AND P1, PT, R10, RZ, PT ;  /* 0x000000ff0a00720c */ /* 0x000fe40003f26270 */
[----:B------:R-:W-:Y:S01]  /*64450*/  IADD3 R24, PT, PT, R18, -R24, R15 ;  /* 0x8000001812187210 */ /* 0x000fe20007ffe00f */
[C---:B------:R-:W-:Y:S01]  /*64460*/  IMAD.IADD R22, R39.reuse, 0x1, R58 ;  /* 0x0000000127167824 */ /* 0x040fe200078e023a */
[----:B------:R-:W-:Y:S01]  /*64470*/  IADD3 R15, PT, PT, R39, -R58, RZ ;  /* 0x8000003a270f7210 */ /* 0x000fe20007ffe0ff */
[----:B------:R-:W-:Y:S02]  /*64480*/  @!P2 VIADD R36, R36, 0x7fe001 ;  /* 0x007fe0012424a836 */ /* 0x000fe40000000000 */
[----:B------:R-:W-:Y:S01]  /*64490*/  @!P3 VIADD R3, R3, 0x7fe001 ;  /* 0x007fe0010303b836 */ /* 0x000fe20000000000 */
[----:B------:R-:W-:Y:S02]  /*644a0*/  ISETP.GE.AND P2, PT, R15, RZ, PT ;  /* 0x000000ff0f00720c */ /* 0x000fe40003f46270 */
[----:B------:R-:W-:Y:S01]  /*644b0*/  @P0 IADD3 R38, PT, PT, R38, -0x7fe001, RZ ;  /* 0xff801fff26260810 */ /* 0x000fe20007ffe0ff */
[----:B-1----:R-:W-:Y:S01]  /*644c0*/  IMAD.WIDE R20, R3, UR5, RZ ;  /* 0x0000000503147c25 */ /* 0x002fe2000f8e02ff */
[----:B------:R-:W-:Y:S01]  /*644d0*/  ISETP.GT.AND P0, PT, R22, 0x7fe000, PT ;  /* 0x007fe0001600780c */ /* 0x000fe20003f04270 */
[----:B------:R0:W-:Y:S02]  /*644e0*/  STL [R1+0x4e4c], R0 ;  /* 0x004e4c0001007387 */ /* 0x0001e40000100800 */
[----:B------:R-:W-:-:S02]  /*644f0*/  IMAD R23, R20, 0x3802001, RZ ;  /* 0x0380200114177824 */ /* 0x000fc400078e02ff */
[----:B------:R-:W-:Y:S01]  /*64500*/  STL [R1+0x4ecc], R48 ;  /* 0x004ecc3001007387 */ /* 0x000fe20000100800 */
[----:B------:R-:W-:-:S03]  /*64510*/  @!P1 VIADD R10, R10, 0x7fe001 ;  /* 0x007fe0010a0a9836 */ /* 0x000fc60000000000 */
[----:B------:R1:W-:Y:S01]  /*64520*/  STL [R1+0x4e50], R36 ;  /* 0x004e502401007387 */ /* 0x0003e20000100800 */
[C---:B0-----:R-:W-:Y:S01]  /*64530*/  IMAD.IADD R0, R40.reuse, 0x1, R41 ;  /* 0x0000000128007824 */ /* 0x041fe200078e0229 */
[----:B------:R-:W-:Y:S02]  /*64540*/  IADD3 R40, PT, PT, R40, -R41, RZ ;  /* 0x8000002928287210 */ /* 0x000fe40007ffe0ff */
[----:B------:R-:W-:Y:S01]  /*64550*/  STL [R1+0x4ed0], R26 ;  /* 0x004ed01a01007387 */ /* 0x000fe20000100800 */
[----:B------:R-:W-:-:S03]  /*64560*/  ISETP.GE.AND P1, PT, R38, RZ, PT ;  /* 0x000000ff2600720c */ /* 0x000fc60003f26270 */
[----:B------:R-:W2:Y:S01]  /*64570*/  LDL R18, [R1+0x4f24] ;  /* 0x004f240001127983 */ /* 0x000ea20000100800 */
[----:B------:R-:W-:-:S03]  /*64580*/  SHF.R.S32.HI R3, RZ, 0x1f, R23 ;  /* 0x0000001fff037819 */ /* 0x000fc60000011417 */
[----:B------:R-:W2:Y:S01]  /*64590*/  LDL R53, [R1+0x4fa4] ;  /* 0x004fa40001357983 */ /* 0x000ea20000100800 */
[----:B------:R-:W-:Y:S01]  /*645a0*/  @!P2 VIADD R15, R15, 0x7fe001 ;  /* 0x007fe0010f0fa836 */ /* 0x000fe20000000000 */
[----:B------:R-:W-:Y:S02]  /*645b0*/  ISETP.GE.AND P2, PT, R40, RZ, PT ;  /* 0x000000ff2800720c */ /* 0x000fe40003f46270 */
[----:B------:R0:W-:Y:S01]  /*645c0*/  STL [R1+0x4e54], R10 ;  /* 0x004e540a01007387 */ /* 0x0001e20000100800 */
[----:B------:R-:W-:Y:S01]  /*645d0*/  @P0 VIADD R22, R22, 0xff801fff ;  /* 0xff801fff16160836 */ /* 0x000fe20000000000 */
[----:B------:R-:W-:Y:S02]  /*645e0*/  ISETP.GT.AND P0, PT, R0, 0x7fe000, PT ;  /* 0x007fe0000000780c */ /* 0x000fe40003f04270 */
[----:B------:R4:W-:Y:S01]  /*645f0*/  STL [R1+0x4ed4], R24 ;  /* 0x004ed41801007387 */ /* 0x0009e20000100800 */
[----:B-1----:R-:W-:-:S03]  /*64600*/  IMAD.HI.U32 R36, R23, -0x7fe001, R20 ;  /* 0xff801fff17247827 */ /* 0x002fc600078e0014 */
[----:B------:R-:W2:Y:S01]  /*64610*/  LDL R19, [R1+0x4f28] ;  /* 0x004f280001137983 */ /* 0x000ea20000100800 */
[----:B------:R-:W-:-:S03]  /*64620*/  IMAD R3, R3, -0x7fe001, RZ ;  /* 0xff801fff03037824 */ /* 0x000fc600078e02ff */
[----:B------:R-:W2:Y:S01]  /*64630*/  LDL R58, [R1+0x4fa8] ;  /* 0x004fa800013a7983 */ /* 0x000ea20000100800 */
[----:B------:R-:W-:Y:S01]  /*64640*/  IMAD.WIDE R20, R15, UR5, RZ ;  /* 0x000000050f147c25 */ /* 0x000fe2000f8e02ff */
[----:B------:R-:W-:-:S03]  /*64650*/  IADD3 R36, PT, PT, R36, -R23, R3 ;  /* 0x8000001724247210 */ /* 0x000fc60007ffe003 */
[----:B------:R-:W-:Y:S01]  /*64660*/  IMAD.IADD R3, R42, 0x1, -R57 ;  /* 0x000000012a037824 */ /* 0x000fe200078e0a39 */
[----:B------:R-:W-:Y:S01]  /*64670*/  @!P1 IADD3 R38, PT, PT, R38, 0x7fe001, RZ ;  /* 0x007fe00126269810 */ /* 0x000fe20007ffe0ff */
[----:B------:R-:W-:Y:S01]  /*64680*/  IMAD R15, R20, 0x3802001, RZ ;  /* 0x03802001140f7824 */ /* 0x000fe200078e02ff */
[----:B------:R-:W-:Y:S01]  /*64690*/  ISETP.GE.AND P1, PT, R22, RZ, PT ;  /* 0x000000ff1600720c */ /* 0x000fe20003f26270 */
[----:B------:R-:W-:Y:S01]  /*646a0*/  @!P2 VIADD R40, R40, 0x7fe001 ;  /* 0x007fe0012828a836 */ /* 0x000fe20000000000 */
[----:B------:R-:W-:Y:S01]  /*646b0*/  ISETP.GE.AND P2, PT, R3, RZ, PT ;  /* 0x000000ff0300720c */ /* 0x000fe20003f46270 */
[----:B------:R-:W-:Y:S01]  /*646c0*/  STL [R1+0x4e58], R38 ;  /* 0x004e582601007387 */ /* 0x000fe20000100800 */
[----:B0-----:R-:W-:Y:S01]  /*646d0*/  SHF.R.S32.HI R10, RZ, 0x1f, R15 ;  /* 0x0000001fff0a7819 */ /* 0x001fe2000001140f */
[----:B------:R-:W-:Y:S01]  /*646e0*/  IMAD.HI.U32 R26, R15, -0x7fe001, R20 ;  /* 0xff801fff0f1a7827 */ /* 0x000fe200078e0014 */
[----:B------:R-:W-:Y:S01]  /*646f0*/  @P0 IADD3 R0, PT, PT, R0, -0x7fe001, RZ ;  /* 0xff801fff00000810 */ /* 0x000fe20007ffe0ff */
[----:B------:R-:W2:Y:S04]  /*64700*/  LDL R20, [R1+0x4f2c] ;  /* 0x004f2c0001147983 */ /* 0x000ea80000100800 */
[----:B------:R-:W2:Y:S01]  /*64710*/  LDL R61, [R1+0x4fac] ;  /* 0x004fac00013d7983 */ /* 0x000ea20000100800 */
[----:B------:R-:W-:Y:S01]  /*64720*/  ISETP.GE.AND P0, PT, R0, RZ, PT ;  /* 0x000000ff0000720c */ /* 0x000fe20003f06270 */
[----:B------:R-:W-:-:S02]  /*64730*/  IMAD R10, R10, -0x7fe001, RZ ;  /* 0xff801fff0a0a7824 */ /* 0x000fc400078e02ff */
[----:B------:R-:W-:Y:S01]  /*64740*/  IMAD.WIDE R40, R40, UR5, RZ ;  /* 0x0000000528287c25 */ /* 0x000fe2000f8e02ff */
[----:B------:R-:W-:Y:S02]  /*64750*/  @!P2 IADD3 R3, PT, PT, R3, 0x7fe001, RZ ;  /* 0x007fe0010303a810 */ /* 0x000fe40007ffe0ff */
[----:B------:R-:W-:Y:S01]  /*64760*/  IADD3 R26, PT, PT, R26, -R15, R10 ;  /* 0x8000000f1a1a7210 */ /* 0x000fe20007ffe00a */
[----:B------:R-:W-:Y:S02]  /*64770*/  IMAD R23, R40, 0x3802001, RZ ;  /* 0x0380200128177824 */ /* 0x000fe400078e02ff */
[----:B------:R-:W-:Y:S02]  /*64780*/  @!P1 VIADD R22, R22, 0x7fe001 ;  /* 0x007fe00116169836 */ /* 0x000fe40000000000 */
[----:B---3--:R-:W-:Y:S01]  /*64790*/  IMAD.IADD R15, R43, 0x1, -R60 ;  /* 0x000000012b0f7824 */ /* 0x008fe200078e0a3c */
[----:B------:R-:W-:Y:S01]  /*647a0*/  STL [R1+0x4ed8], R36 ;  /* 0x004ed82401007387 */ /* 0x000fe20000100800 */
[----:B------:R-:W-:Y:S01]  /*647b0*/  IMAD.IADD R42, R42, 0x1, R57 ;  /* 0x000000012a2a7824 */ /* 0x000fe200078e0239 */
[----:B------:R-:W-:-:S02]  /*647c0*/  SHF.R.S32.HI R10, RZ, 0x1f, R23 ;  /* 0x0000001fff0a7819 */ /* 0x000fc40000011417 */
[----:B------:R0:W-:Y:S01]  /*647d0*/  STL [R1+0x4e5c], R22 ;  /* 0x004e5c1601007387 */ /* 0x0001e20000100800 */
[----:B------:R-:W-:Y:S01]  /*647e0*/  ISETP.GE.AND P1, PT, R15, RZ, PT ;  /* 0x000000ff0f00720c */ /* 0x000fe20003f26270 */
[----:B----4-:R-:W-:Y:S02]  /*647f0*/  IMAD.WIDE R24, R3, UR5, RZ ;  /* 0x0000000503187c25 */ /* 0x010fe4000f8e02ff */
[----:B------:R1:W-:Y:S02]  /*64800*/  STL [R1+0x4edc], R26 ;  /* 0x004edc1a01007387 */ /* 0x0003e40000100800 */
[----:B------:R-:W-:Y:S01]  /*64810*/  @!P0 VIADD R0, R0, 0x7fe001 ;  /* 0x007fe00100008836 */ /* 0x000fe20000000000 */
[----:B------:R-:W-:Y:S01]  /*64820*/  ISETP.GT.AND P0, PT, R42, 0x7fe000, PT ;  /* 0x007fe0002a00780c */ /* 0x000fe20003f04270 */
[----:B------:R-:W3:Y:S01]  /*64830*/  LDL R21, [R1+0x4f30] ;  /* 0x004f300001157983 */ /* 0x000ee20000100800 */
[----:B------:R-:W-:-:S03]  /*64840*/  IMAD.HI.U32 R48, R23, -0x7fe001, R40 ;  /* 0xff801fff17307827 */ /* 0x000fc600078e0028 */
[----:B0-----:R-:W3:Y:S01]  /*64850*/  LDL R22, [R1+0x4fb0] ;  /* 0x004fb00001167983 */ /* 0x001ee20000100800 */
[----:B------:R-:W-:Y:S02]  /*64860*/  IMAD R10, R10, -0x7fe001, RZ ;  /* 0xff801fff0a0a7824 */ /* 0x000fe400078e02ff */
[----:B------:R-:W-:Y:S01]  /*64870*/  IMAD R37, R24, 0x3802001, RZ ;  /* 0x0380200118257824 */ /* 0x000fe200078e02ff */
[----:B------:R0:W-:Y:S02]  /*64880*/  STL [R1+0x4e60], R0 ;  /* 0x004e600001007387 */ /* 0x0001e40000100800 */
[----:B------:R-:W-:Y:S01]  /*64890*/  IADD3 R48, PT, PT, R48, -R23, R10 ;  /* 0x8000001730307210 */ /* 0x000fe20007ffe00a */
[----:B------:R-:W-:Y:S01]  /*648a0*/  IMAD.HI.U32 R36, R37, -0x7fe001, R24 ;  /* 0xff801fff25247827 */ /* 0x000fe200078e0018 */
[----:B------:R-:W-:Y:S01]  /*648b0*/  IADD3 R10, PT, PT, R43, R60, RZ ;  /* 0x0000003c2b0a7210 */ /* 0x000fe20007ffe0ff */
[----:B------:R-:W4:Y:S02]  /*648c0*/  LDL R24, [R1+0x4f34] ;  /* 0x004f340001187983 */ /* 0x000f240000100800 */
[----:B------:R-:W-:-:S02]  /*648d0*/  IMAD.IADD R38, R44, 0x1, R55 ;  /* 0x000000012c267824 */ /* 0x000fc400078e0237 */
[----:B------:R-:W4:Y:S01]  /*648e0*/  LDL R43, [R1+0x4fb4] ;  /* 0x004fb400012b7983 */ /* 0x000f220000100800 */
[----:B------:R-:W-:Y:S01]  /*648f0*/  @!P1 IADD3 R15, PT, PT, R15, 0x7fe001, RZ ;  /* 0x007fe0010f0f9810 */ /* 0x000fe20007ffe0ff */
[----:B------:R-:W-:Y:S01]  /*64900*/  @P0 VIADD R42, R42, 0xff801fff ;  /* 0xff801fff2a2a0836 */ /* 0x000fe20000000000 */
[----:B------:R-:W-:Y:S01]  /*64910*/  ISETP.GT.AND P1, PT, R10, 0x7fe000, PT ;  /* 0x007fe0000a00780c */ /* 0x000fe20003f24270 */
[----:B------:R-:W-:Y:S01]  /*64920*/  IMAD.IADD R44, R44, 0x1, -R55 ;  /* 0x000000012c2c7824 */ /* 0x000fe200078e0a37 */
[----:B------:R-:W-:Y:S01]  /*64930*/  ISETP.GT.AND P0, PT, R38, 0x7fe000, PT ;  /* 0x007fe0002600780c */ /* 0x000fe20003f04270 */
[----:B------:R0:W-:Y:S01]  /*64940*/  STL [R1+0x4ee0], R48 ;  /* 0x004ee03001007387 */ /* 0x0001e20000100800 */
[----:B------:R-:W-:Y:S02]  /*64950*/  IMAD.IADD R40, R67, 0x1, R46 ;  /* 0x0000000143287824 */ /* 0x000fe400078e022e */
[----:B------:R-:W-:Y:S01]  /*64960*/  ISETP.GE.AND P4, PT, R44, RZ, PT ;  /* 0x000000ff2c00720c */ /* 0x000fe20003f86270 */
[----:B-1----:R-:W-:Y:S01]  /*64970*/  IMAD.WIDE R26, R15, UR5, RZ ;  /* 0x000000050f1a7c25 */ /* 0x002fe2000f8e02ff */
[----:B------:R-:W-:Y:S01]  /*64980*/  ISETP.GE.AND P3, PT, R42, RZ, PT ;  /* 0x000000ff2a00720c */ /* 0x000fe20003f66270 */
[----:B------:R-:W4:Y:S04]  /*64990*/  LDL R25, [R1+0x4f38] ;  /* 0x004f380001197983 */ /* 0x000f280000100800 */
[----:B------:R-:W4:Y:S01]  /*649a0*/  LDL R60, [R1+0x4fb8] ;  /* 0x004fb800013c7983 */ /* 0x000f220000100800 */
[----:B------:R-:W-:Y:S01]  /*649b0*/  @P1 IADD3 R10, PT, PT, R10, -0x7fe001, RZ ;  /* 0xff801fff0a0a1810 */ /* 0x000fe20007ffe0ff */
[----:B------:R-:W-:Y:S01]  /*649c0*/  IMAD R15, R26, 0x3802001, RZ ;  /* 0x038020011a0f7824 */ /* 0x000fe200078e02ff */
[----:B------:R-:W-:-:S02]  /*649d0*/  SHF.R.S32.HI R3, RZ, 0x1f, R37 ;  /* 0x0000001fff037819 */ /* 0x000fc40000011425 */
[----:B------:R-:W-:Y:S02]  /*649e0*/  ISETP.GT.AND P2, PT, R40, 0x7fe000, PT ;  /* 0x007fe0002800780c */ /* 0x000fe40003f44270 */
[----:B------:R-:W-:Y:S02]  /*649f0*/  @P0 IADD3 R38, PT, PT, R38, -0x7fe001, RZ ;  /* 0xff801fff26260810 */ /* 0x000fe40007ffe0ff */
[----:B------:R-:W-:Y:S01]  /*64a00*/  ISETP.GE.AND P0, PT, R10, RZ, PT ;  /* 0x000000ff0a00720c */ /* 0x000fe20003f06270 */
[----:B------:R-:W-:Y:S01]  /*64a10*/  IMAD R3, R3, -0x7fe001, RZ ;  /* 0xff801fff03037824 */ /* 0x000fe200078e02ff */
[----:B0-----:R-:W-:Y:S02]  /*64a20*/  SHF.R.S32.HI R0, RZ, 0x1f, R15 ;  /* 0x0000001fff007819 */ /* 0x001fe4000001140f */
[----:B------:R-:W-:Y:S01]  /*64a30*/  ISETP.GE.AND P1, PT, R38, RZ, PT ;  /* 0x000000ff2600720c */ /* 0x000fe20003f26270 */
[----:B------:R-:W-:Y:S01]  /*64a40*/  @!P4 VIADD R44, R44, 0x7fe001 ;  /* 0x007fe0012c2cc836 */ /* 0x000fe20000000000 */
[----:B------:R-:W-:Y:S01]  /*64a50*/  IADD3 R36, PT, PT, R36, -R37, R3 ;  /* 0x8000002524247210 */ /* 0x000fe20007ffe003 */
[----:B------:R-:W-:-:S02]  /*64a60*/  @!P3 VIADD R42, R42, 0x7fe001 ;  /* 0x007fe0012a2ab836 */ /* 0x000fc40000000000 */
[----:B------:R-:W-:-:S04]  /*64a70*/  IMAD.HI.U32 R26, R15, -0x7fe001, R26 ;  /* 0xff801fff0f1a7827 */ /* 0x000fc800078e001a */
[----:B------:R-:W-:Y:S02]  /*64a80*/  IMAD R0, R0, -0x7fe001, RZ ;  /* 0xff801fff00007824 */ /* 0x000fe400078e02ff */
[----:B------:R-:W-:Y:S01]  /*64a90*/  IMAD.WIDE R44, R44, UR5, RZ ;  /* 0x000000052c2c7c25 */ /* 0x000fe2000f8e02ff */
[----:B------:R-:W-:Y:S03]  /*64aa0*/  STL [R1+0x4e64], R42 ;  /* 0x004e642a01007387 */ /* 0x000fe60000100800 */
[----:B------:R-:W-:Y:S01]  /*64ab0*/  @P2 VIADD R40, R40, 0xff801fff ;  /* 0xff801fff28282836 */ /* 0x000fe20000000000 */
[----:B------:R0:W-:Y:S01]  /*64ac0*/  STL [R1+0x4ee4], R36 ;  /* 0x004ee42401007387 */ /* 0x0001e20000100800 */
[----:B------:R-:W-:Y:S01]  /*64ad0*/  IMAD R23, R44, 0x3802001, RZ ;  /* 0x038020012c177824 */ /* 0x000fe200078e02ff */
[----:B------:R-:W-:Y:S02]  /*64ae0*/  IADD3 R48, PT, PT, R26, -R15, R0 ;  /* 0x8000000f1a307210 */ /* 0x000fe40007ffe000 */
[----:B------:R-:W4:Y:S01]  /*64af0*/  LDL R26, [R1+0x4f3c] ;  /* 0x004f3c00011a7983 */ /* 0x000f220000100800 */
[----:B------:R-:W-:Y:S01]  /*64b00*/  @!P0 IADD3 R10, PT, PT, R10, 0x7fe001, RZ ;  /* 0x007fe0010a0a8810 */ /* 0x000fe20007ffe0ff */
[----:B------:R-:W-:-:S02]  /*64b10*/  IMAD.IADD R46, R67, 0x1, -R46 ;  /* 0x00000001432e7824 */ /* 0x000fc400078e0a2e */
[----:B------:R-:W4:Y:S01]  /*64b20*/  LDL R55, [R1+0x4fbc] ;  /* 0x004fbc0001377983 */ /* 0x000f220000100800 */
[----:B------:R-:W-:Y:S01]  /*64b30*/  ISETP.GE.AND P2, PT, R40, RZ, PT ;  /* 0x000000ff2800720c */ /* 0x000fe20003f46270 */
[----:B------:R-:W-:Y:S01]  /*64b40*/  @!P1 VIADD R38, R38, 0x7fe001 ;  /* 0x007fe00126269836 */ /* 0x000fe20000000000 */
[----:B------:R-:W-:Y:S01]  /*64b50*/  SHF.R.S32.HI R0, RZ, 0x1f, R23 ;  /* 0x0000001fff007819 */ /* 0x000fe20000011417 */
        /* <DEDUP_REMOVED lines=8> */
[----:B------:R-:W-:Y:S02]  /*64be0*/  IADD3 R0, PT, PT, R44, -R23, R0 ;  /* 0x800000172c007210 */ /* 0x000fe40007ffe000 */
[----:B------:R-:W-:Y:S01]  /*64bf0*/  @!P2 IADD3 R40, PT, PT, R40, 0x7fe001, RZ ;  /* 0x007fe0012828a810 */ /* 0x000fe20007ffe0ff */
[----:B------:R-:W-:Y:S02]  /*64c00*/  IMAD.IADD R3, R47, 0x1, -R52 ;  /* 0x000000012f037824 */ /* 0x000fe400078e0a34 */
[----:B------:R-:W-:Y:S01]  /*64c10*/  STL [R1+0x4eec], R0 ;  /* 0x004eec0001007387 */ /* 0x000fe20000100800 */
[----:B------:R-:W-:-:S02]  /*64c20*/  @!P3 VIADD R46, R46, 0x7fe001 ;  /* 0x007fe0012e2eb836 */ /* 0x000fc40000000000 */
[----:B------:R-:W-:Y:S01]  /*64c30*/  IMAD.IADD R42, R47, 0x1, R52 ;  /* 0x000000012f2a7824 */ /* 0x000fe200078e0234 */
[----:B------:R0:W-:Y:S01]  /*64c40*/  STL [R1+0x4e70], R40 ;  /* 0x004e702801007387 */ /* 0x0001e20000100800 */
[----:B------:R-:W-:-:S03]  /*64c50*/  ISETP.GE.AND P1, PT, R3, RZ, PT ;  /* 0x000000ff0300720c */ /* 0x000fc60003f26270 */
[----:B------:R-:W4:Y:S01]  /*64c60*/  LDL R37, [R1+0x4f44] ;  /* 0x004f440001257983 */ /* 0x000f220000100800 */
[----:B------:R-:W-:-:S03]  /*64c70*/  IMAD.WIDE R46, R46, UR5, RZ ;  /* 0x000000052e2e7c25 */ /* 0x000fc6000f8e02ff */
[----:B------:R-:W4:Y:S01]  /*64c80*/  LDL R52, [R1+0x4fc4] ;  /* 0x004fc40001347983 */ /* 0x000f220000100800 */
[----:B-1----:R-:W-:Y:S01]  /*64c90*/  IADD3 R10, PT, PT, R5, -R2, RZ ;  /* 0x80000002050a7210 */ /* 0x002fe20007ffe0ff */
[----:B------:R-:W-:Y:S01]  /*64ca0*/  IMAD R15, R46, 0x3802001, RZ ;  /* 0x038020012e0f7824 */ /* 0x000fe200078e02ff */
[----:B------:R-:W-:Y:S01]  /*64cb0*/  ISETP.GT.AND P0, PT, R42, 0x7fe000, PT ;  /* 0x007fe0002a00780c */ /* 0x000fe20003f04270 */
[----:B-----5:R-:W5:Y:S01]  /*64cc0*/  LDL R38, [R1+0x4f48] ;  /* 0x004f480001267983 */ /* 0x020f620000100800 */
[----:B------:R-:W-:Y:S01]  /*64cd0*/  ISETP.GE.AND P2, PT, R10, RZ, PT ;  /* 0x000000ff0a00720c */ /* 0x000fe20003f46270 */
[----:B------:R-:W-:Y:S02]  /*64ce0*/  IMAD.HI.U32 R48, R15, -0x7fe001, R46 ;  /* 0xff801fff0f307827 */ /* 0x000fe400078e002e */
[----:B------:R-:W5:Y:S02]  /*64cf0*/  LDL R47, [R1+0x4fc8] ;  /* 0x004fc800012f7983 */ /* 0x000f640000100800 */
[----:B------:R-:W-:-:S04]  /*64d00*/  @!P1 VIADD R3, R3, 0x7fe001 ;  /* 0x007fe00103039836 */ /* 0x000fc80000000000 */
[----:B------:R-:W-:Y:S02]  /*64d10*/  IMAD.WIDE R44, R3, UR5, RZ ;  /* 0x00000005032c7c25 */ /* 0x000fe4000f8e02ff */
[----:B------:R-:W-:Y:S02]  /*64d20*/  @P0 IADD3 R42, PT, PT, R42, -0x7fe001, RZ ;  /* 0xff801fff2a2a0810 */ /* 0x000fe40007ffe0ff */
[----:B------:R-:W-:Y:S01]  /*64d30*/  SHF.R.S32.HI R3, RZ, 0x1f, R15 ;  /* 0x0000001fff037819 */ /* 0x000fe2000001140f */
        /* <DEDUP_REMOVED lines=9> */
[----:B------:R-:W-:-:S03]  /*64dd0*/  @!P2 VIADD R42, R42, 0x7fe001 ;  /* 0x007fe0012a2aa836 */ /* 0x000fc60000000000 */
[----:B------:R-:W-:Y:S01]  /*64de0*/  IADD3 R10, PT, PT, R10, -R39, R3 ;  /* 0x800000270a0a7210 */ /* 0x000fe20007ffe003 */
[----:B------:R0:W-:Y:S01]  /*64df0*/  STL [R1+0x4ef0], R48 ;  /* 0x004ef03001007387 */ /* 0x0001e20000100800 */
[----:B------:R-:W-:Y:S02]  /*64e00*/  IMAD.IADD R0, R7, 0x1, -R4 ;  /* 0x0000000107007824 */ /* 0x000fe400078e0a04 */
[----:B------:R-:W-:Y:S01]  /*64e10*/  IMAD.IADD R44, R5, 0x1, R2 ;  /* 0x00000001052c7824 */ /* 0x000fe200078e0202 */
[----:B------:R1:W-:Y:S01]  /*64e20*/  STL [R1+0x4e74], R42 ;  /* 0x004e742a01007387 */ /* 0x0003e20000100800 */
[----:B------:R-:W-:-:S03]  /*64e30*/  IMAD R5, R40, 0x3802001, RZ ;  /* 0x0380200128057824 */ /* 0x000fc600078e02ff */
[----:B------:R1:W-:Y:S04]  /*64e40*/  STL [R1+0x4ef4], R10 ;  /* 0x004ef40a01007387 */ /* 0x0003e80000100800 */
[----:B------:R-:W5:Y:S04]  /*64e50*/  LDL R66, [R1+0x4f4c] ;  /* 0x004f4c0001427983 */ /* 0x000f680000100800 */
[----:B------:R-:W5:Y:S01]  /*64e60*/  LDL R45, [R1+0x4fcc] ;  /* 0x004fcc00012d7983 */ /* 0x000f620000100800 */
[----:B------:R-:W-:Y:S01]  /*64e70*/  ISETP.GE.AND P1, PT, R0, RZ, PT ;  /* 0x000000ff0000720c */ /* 0x000fe20003f26270 */
[----:B------:R-:W-:-:S02]  /*64e80*/  IMAD.HI.U32 R46, R5, -0x7fe001, R40 ;  /* 0xff801fff052e7827 */ /* 0x000fc400078e0028 */
[----:B------:R-:W5:Y:S04]  /*64e90*/  LDL R39, [R1+0x4f50] ;  /* 0x004f500001277983 */ /* 0x000f680000100800 */
[----:B------:R-:W5:Y:S04]  /*64ea0*/  LDL R40, [R1+0x4fd0] ;  /* 0x004fd00001287983 */ /* 0x000f680000100800 */
[----:B------:R-:W5:Y:S04]  /*64eb0*/  LDL R41, [R1+0x4f54] ;  /* 0x004f540001297983 */ /* 0x000f680000100800 */
[----:B0-----:R-:W5:Y:S01]  /*64ec0*/  LDL R48, [R1+0x4fd4] ;  /* 0x004fd40001307983 */ /* 0x001f620000100800 */
[----:B------:R-:W-:Y:S01]  /*64ed0*/  IADD3 R4, PT, PT, R7, R4, RZ ;  /* 0x0000000407047210 */ /* 0x000fe20007ffe0ff */
[----:B------:R-:W-:Y:S01]  /*64ee0*/  @!P1 VIADD R0, R0, 0x7fe001 ;  /* 0x007fe00100009836 */ /* 0x000fe20000000000 */
[----:B------:R-:W-:-:S02]  /*64ef0*/  SHF.R.S32.HI R7, RZ, 0x1f, R5 ;  /* 0x0000001fff077819 */ /* 0x000fc40000011405 */
[----:B------:R-:W-:Y:S01]  /*64f00*/  ISETP.GT.AND P1, PT, R44, 0x7fe000, PT ;  /* 0x007fe0002c00780c */ /* 0x000fe20003f24270 */
[----:B------:R-:W-:-:S04]  /*64f10*/  IMAD.WIDE R2, R0, UR5, RZ ;  /* 0x0000000500027c25 */ /* 0x000fc8000f8e02ff */
[----:B------:R-:W-:Y:S01]  /*64f20*/  IMAD R0, R7, -0x7fe001, RZ ;  /* 0xff801fff07007824 */ /* 0x000fe200078e02ff */
[----:B------:R-:W-:Y:S01]  /*64f30*/  ISETP.GT.AND P0, PT, R4, 0x7fe000, PT ;  /* 0x007fe0000400780c */ /* 0x000fe20003f04270 */
[----:B------:R-:W-:-:S03]  /*64f40*/  IMAD R7, R2, 0x3802001, RZ ;  /* 0x0380200102077824 */ /* 0x000fc600078e02ff */
[----:B------:R-:W-:Y:S01]  /*64f50*/  IADD3 R46, PT, PT, R46, -R5, R0 ;  /* 0x800000052e2e7210 */ /* 0x000fe20007ffe000 */
[C-C-:B------:R-:W-:Y:S02]  /*64f60*/  IMAD.IADD R0, R63.reuse, 0x1, R6.reuse ;  /* 0x000000013f007824 */ /* 0x140fe400078e0206 */
[----:B------:R-:W-:Y:S01]  /*64f70*/  IMAD.IADD R6, R63, 0x1, -R6 ;  /* 0x000000013f067824 */ /* 0x000fe200078e0a06 */
[----:B------:R-:W-:Y:S01]  /*64f80*/  @P1 IADD3 R44, PT, PT, R44, -0x7fe001, RZ ;  /* 0xff801fff2c2c1810 */ /* 0x000fe20007ffe0ff */
[----:B------:R-:W-:Y:S01]  /*64f90*/  IMAD.HI.U32 R50, R7, -0x7fe001, R2 ;  /* 0xff801fff07327827 */ /* 0x000fe200078e0002 */
[----:B------:R-:W0:Y:S02]  /*64fa0*/  LDCU UR4, c[0x3][UR6+-0xf4] ;  /* 0x00ffe180060477ac */ /* 0x000e240008000800 */
[----:B------:R-:W-:Y:S01]  /*64fb0*/  ISETP.GE.AND P3, PT, R6, RZ, PT ;  /* 0x000000ff0600720c */ /* 0x000fe20003f66270 */
[C-C-:B------:R-:W-:Y:S02]  /*64fc0*/  IMAD.IADD R2, R8.reuse, 0x1, R49.reuse ;  /* 0x0000000108027824 */ /* 0x140fe400078e0231 */
[----:B------:R-:W-:Y:S01]  /*64fd0*/  IMAD.IADD R8, R8, 0x1, -R49 ;  /* 0x0000000108087824 */ /* 0x000fe200078e0a31 */
[----:B------:R-:W-:-:S02]  /*64fe0*/  ISETP.GE.AND P1, PT, R44, RZ, PT ;  /* 0x000000ff2c00720c */ /* 0x000fc40003f26270 */
[----:B------:R-:W-:Y:S02]  /*64ff0*/  SHF.R.S32.HI R3, RZ, 0x1f, R7 ;  /* 0x0000001fff037819 */ /* 0x000fe40000011407 */
[----:B------:R-:W-:Y:S02]  /*65000*/  @P0 IADD3 R4, PT, PT, R4, -0x7fe001, RZ ;  /* 0xff801fff04040810 */ /* 0x000fe40007ffe0ff */
[----:B------:R-:W-:Y:S02]  /*65010*/  ISETP.GE.AND P4, PT, R8, RZ, PT ;  /* 0x000000ff0800720c */ /* 0x000fe40003f86270 */
[----:B------:R-:W-:Y:S01]  /*65020*/  ISETP.GT.AND P0, PT, R0, 0x7fe000, PT ;  /* 0x007fe0000000780c */ /* 0x000fe20003f04270 */
[----:B------:R-:W-:Y:S01]  /*65030*/  IMAD R3, R3, -0x7fe001, RZ ;  /* 0xff801fff03037824 */ /* 0x000fe200078e02ff */
[----:B------:R-:W-:Y:S02]  /*65040*/  ISETP.GE.AND P2, PT, R4, RZ, PT ;  /* 0x000000ff0400720c */ /* 0x000fe40003f46270 */
[----:B------:R-:W-:-:S02]  /*65050*/  @!P3 IADD3 R6, PT, PT, R6, 0x7fe001, RZ ;  /* 0x007fe0010606b810 */ /* 0x000fc40007ffe0ff */
[----:B-1----:R-:W-:Y:S01]  /*65060*/  IADD3 R42, PT, PT, R50, -R7, R3 ;  /* 0x80000007322a7210 */ /* 0x002fe20007ffe003 */
[----:B------:R-:W-:Y:S01]  /*65070*/  IMAD.IADD R3, R9, 0x1, -R54 ;  /* 0x0000000109037824 */ /* 0x000fe200078e0a36 */
[----:B------:R-:W-:Y:S01]  /*65080*/  @!P1 IADD3 R44, PT, PT, R44, 0x7fe001, RZ ;  /* 0x007fe0012c2c9810 */ /* 0x000fe20007ffe0ff */
[----:B0-----:R-:W-:Y:S01]  /*65090*/  IMAD.WIDE R6, R6, UR4, RZ ;  /* 0x0000000406067c25 */ /* 0x001fe2000f8e02ff */
[----:B------:R-:W-:-:S03]  /*650a0*/  ISETP.GT.AND P1, PT, R2, 0x7fe000, PT ;  /* 0x007fe0000200780c */ /* 0x000fc60003f24270 */
[----:B------:R-:W-:Y:S01]  /*650b0*/  @!P4 VIADD R8, R8, 0x7fe001 ;  /* 0x007fe0010808c836 */ /* 0x000fe20000000000 */
[----:B------:R-:W-:Y:S01]  /*650c0*/  ISETP.GE.AND P3, PT, R3, RZ, PT ;  /* 0x000000ff0300720c */ /* 0x000fe20003f66270 */
[----:B------:R-:W-:Y:S01]  /*650d0*/  @P0 VIADD R0, R0, 0xff801fff ;  /* 0xff801fff00000836 */ /* 0x000fe20000000000 */
[----:B------:R-:W-:Y:S01]  /*650e0*/  IADD3 R10, PT, PT, R9, R54, RZ ;  /* 0x00000036090a7210 */ /* 0x000fe20007ffe0ff */
[----:B------:R-:W-:-:S04]  /*650f0*/  IMAD.WIDE R8, R8, UR4, RZ ;  /* 0x0000000408087c25 */ /* 0x000fc8000f8e02ff */
[----:B------:R-:W-:Y:S02]  /*65100*/  IMAD R15, R6, 0x3802001, RZ ;  /* 0x03802001060f7824 */ /* 0x000fe400078e02ff */
[----:B------:R-:W-:Y:S01]  /*65110*/  @!P2 VIADD R4, R4, 0x7fe001 ;  /* 0x007fe0010404a836 */ /* 0x000fe20000000000 */
[----:B------:R-:W-:Y:S01]  /*65120*/  ISETP.GE.AND P2, PT, R0, RZ, PT ;  /* 0x000000ff0000720c */ /* 0x000fe20003f46270 */
[----:B------:R-:W-:Y:S01]  /*65130*/  IMAD R23, R8, 0x3802001, RZ ;  /* 0x0380200108177824 */ /* 0x000fe200078e02ff */
[----:B------:R-:W-:Y:S01]  /*65140*/  SHF.R.S32.HI R5, RZ, 0x1f, R15 ;  /* 0x0000001fff057819 */ /* 0x000fe2000001140f */
[----:B------:R-:W-:Y:S01]  /*65150*/  STL [R1+0x4e78], R44 ;  /* 0x004e782c01007387 */ /* 0x000fe20000100800 */
[----:B------:R-:W-:Y:S01]  /*65160*/  IMAD.HI.U32 R6, R15, -0x7fe001, R6 ;  /* 0xff801fff0f067827 */ /* 0x000fe200078e0006 */
[----:B------:R-:W-:Y:S02]  /*65170*/  IADD3 R7, PT, PT, R11, -R56, RZ ;  /* 0x800000380b077210 */ /* 0x000fe40007ffe0ff */
[----:B------:R-:W-:Y:S01]  /*65180*/  STL [R1+0x4ef8], R46 ;  /* 0x004ef82e01007387 */ /* 0x000fe20000100800 */
[----:B------:R-:W-:-:S03]  /*65190*/  @P1 VIADD R2, R2, 0xff801fff ;  /* 0xff801fff02021836 */ /* 0x000fc60000000000 */
[----:B------:R0:W-:Y:S01]  /*651a0*/  STL [R1+0x4e7c], R4 ;  /* 0x004e7c0401007387 */ /* 0x0001e20000100800 */
[----:B------:R-:W-:Y:S02]  /*651b0*/  IMAD R5, R5, -0x7fe001, RZ ;  /* 0xff801fff05057824 */ /* 0x000fe400078e02ff */
[----:B------:R-:W-:Y:S01]  /*651c0*/  @!P3 VIADD R3, R3, 0x7fe001 ;  /* 0x007fe0010303b836 */ /* 0x000fe20000000000 */
[----:B------:R-:W-:Y:S01]  /*651d0*/  ISETP.GE.AND P3, PT, R7, RZ, PT ;  /* 0x000000ff0700720c */ /* 0x000fe20003f66270 */
[----:B------:R-:W-:Y:S01]  /*651e0*/  IMAD.HI.U32 R8, R23, -0x7fe001, R8 ;  /* 0xff801fff17087827 */ /* 0x000fe200078e0008 */
[----:B------:R-:W-:Y:S02]  /*651f0*/  ISETP.GE.AND P1, PT, R2, RZ, PT ;  /* 0x000000ff0200720c */ /* 0x000fe40003f26270 */
[----:B0-----:R-:W-:Y:S01]  /*65200*/  SHF.R.S32.HI R4, RZ, 0x1f, R23 ;  /* 0x0000001fff047819 */ /* 0x001fe20000011417 */
[----:B------:R0:W-:Y:S01]  /*65210*/  STL [R1+0x4efc], R42 ;  /* 0x004efc2a01007387 */ /* 0x0001e20000100800 */
[----:B------:R-:W-:Y:S01]  /*65220*/  ISETP.GT.AND P0, PT, R10, 0x7fe000, PT ;  /* 0x007fe0000a00780c */ /* 0x000fe20003f04270 */
[----:B------:R-:W-:-:S02]  /*65230*/  @!P2 VIADD R0, R0, 0x7fe001 ;  /* 0x007fe0010000a836 */ /* 0x000fc40000000000 */
[----:B------:R-:W-:Y:S01]  /*65240*/  IMAD R9, R4, -0x7fe001, RZ ;  /* 0xff801fff04097824 */ /* 0x000fe200078e02ff */
[----:B0-----:R-:W-:Y:S01]  /*65250*/  IADD3 R42, PT, PT, R6, -R15, R5 ;  /* 0x8000000f062a7210 */ /* 0x001fe20007ffe005 */
[----:B------:R-:W-:-:S03]  /*65260*/  IMAD.WIDE R4, R3, UR4, RZ ;  /* 0x0000000403047c25 */ /* 0x000fc6000f8e02ff */
[----:B------:R-:W-:Y:S01]  /*65270*/  IADD3 R8, PT, PT, R8, -R23, R9 ;  /* 0x8000001708087210 */ /* 0x000fe20007ffe009 */
[----:B------:R2:W-:Y:S01]  /*65280*/  STL [R1+0x4f00], R0 ;  /* 0x004f000001007387 */ /* 0x0005e20000100800 */
[----:B------:R-:W-:Y:S01]  /*65290*/  IMAD R9, R4, 0x3802001, RZ ;  /* 0x0380200104097824 */ /* 0x000fe200078e02ff */
[----:B------:R-:W-:Y:S01]  /*652a0*/  @!P1 IADD3 R2, PT, PT, R2, 0x7fe001, RZ ;  /* 0x007fe00102029810 */ /* 0x000fe20007ffe0ff */
[----:B------:R-:W-:Y:S02]  /*652b0*/  @!P3 VIADD R7, R7, 0x7fe001 ;  /* 0x007fe0010707b836 */ /* 0x000fe40000000000 */
[C---:B--2---:R-:W-:Y:S01]  /*652c0*/  IMAD.IADD R0, R65.reuse, 0x1, R12 ;  /* 0x0000000141007824 */ /* 0x044fe200078e020c */
[----:B------:R-:W-:Y:S02]  /*652d0*/  IADD3 R12, PT, PT, R65, -R12, RZ ;  /* 0x8000000c410c7210 */ /* 0x000fe40007ffe0ff */
[----:B------:R-:W-:Y:S01]  /*652e0*/  SHF.R.S32.HI R3, RZ, 0x1f, R9 ;  /* 0x0000001fff037819 */ /* 0x000fe20000011409 */
[----:B------:R-:W-:Y:S01]  /*652f0*/  @P0 VIADD R10, R10, 0xff801fff ;  /* 0xff801fff0a0a0836 */ /* 0x000fe20000000000 */
[----:B------:R-:W-:Y:S01]  /*65300*/  ISETP.GE.AND P3, PT, R12, RZ, PT ;  /* 0x000000ff0c00720c */ /* 0x000fe20003f66270 */
[----:B------:R-:W-:Y:S01]  /*65310*/  IMAD.IADD R6, R11, 0x1, R56 ;  /* 0x000000010b067824 */ /* 0x000fe200078e0238 */
[----:B------:R0:W-:Y:S01]  /*65320*/  STL [R1+0x4f80], R42 ;  /* 0x004f802a01007387 */ /* 0x0001e20000100800 */
[----:B------:R-:W-:Y:S01]  /*65330*/  IMAD.HI.U32 R4, R9, -0x7fe001, R4 ;  /* 0xff801fff09047827 */ /* 0x000fe200078e0004 */
[----:B------:R-:W-:-:S02]  /*65340*/  ISETP.GT.AND P1, PT, R0, 0x7fe000, PT ;  /* 0x007fe0000000780c */ /* 0x000fc40003f24270 */
[----:B------:R1:W-:Y:S01]  /*65350*/  STL [R1+0x4f04], R2 ;  /* 0x004f040201007387 */ /* 0x0003e20000100800 */
[----:B------:R-:W-:Y:S01]  /*65360*/  IMAD R5, R3, -0x7fe001, RZ ;  /* 0xff801fff03057824 */ /* 0x000fe200078e02ff */
[----:B------:R-:W-:Y:S02]  /*65370*/  ISETP.GE.AND P2, PT, R10, RZ, PT ;  /* 0x000000ff0a00720c */ /* 0x000fe40003f46270 */
[----:B------:R-:W-:Y:S02]  /*65380*/  ISETP.GT.AND P0, PT, R6, 0x7fe000, PT ;  /* 0x007fe0000600780c */ /* 0x000fe40003f04270 */
[----:B0-----:R-:W-:Y:S01]  /*65390*/  IADD3 R42, PT, PT, R4, -R9, R5 ;  /* 0x80000009042a7210 */ /* 0x001fe20007ffe005 */
[----:B-1----:R-:W-:Y:S01]  /*653a0*/  IMAD.WIDE R2, R7, UR4, RZ ;  /* 0x0000000407027c25 */ /* 0x002fe2000f8e02ff */
[----:B------:R0:W-:Y:S03]  /*653b0*/  STL [R1+0x4f84], R8 ;  /* 0x004f840801007387 */ /* 0x0001e60000100800 */
[----:B------:R-:W-:-:S02]  /*653c0*/  IMAD R5, R2, 0x3802001, RZ ;  /* 0x0380200102057824 */ /* 0x000fc400078e02ff */
[----:B------:R-:W-:Y:S02]  /*653d0*/  @!P3 VIADD R12, R12, 0x7fe001 ;  /* 0x007fe0010c0cb836 */ /* 0x000fe40000000000 */
[----:B------:R-:W-:Y:S01]  /*653e0*/  IMAD.HI.U32 R44, R5, -0x7fe001, R2 ;  /* 0xff801fff052c7827 */ /* 0x000fe200078e0002 */
[----:B------:R-:W-:-:S03]  /*653f0*/  SHF.R.S32.HI R3, RZ, 0x1f, R5 ;  /* 0x0000001fff037819 */ /* 0x000fc60000011405 */
[----:B0-----:R-:W-:Y:S02]  /*65400*/  IMAD.IADD R8, R14, 0x1, R51 ;  /* 0x000000010e087824 */ /* 0x001fe400078e0233 */
[C-C-:B------:R-:W-:Y:S02]  /*65410*/  IMAD.IADD R4, R13.reuse, 0x1, -R62.reuse ;  /* 0x000000010d047824 */ /* 0x140fe400078e0a3e */
[----:B------:R-:W-:Y:S01]  /*65420*/  IMAD.IADD R2, R13, 0x1, R62 ;  /* 0x000000010d027824 */ /* 0x000fe200078e023e */
[----:B------:R-:W-:Y:S01]  /*65430*/  @P1 IADD3 R0, PT, PT, R0, -0x7fe001, RZ ;  /* 0xff801fff00001810 */ /* 0x000fe20007ffe0ff */
[----:B------:R-:W-:Y:S01]  /*65440*/  IMAD.WIDE R12, R12, UR4, RZ ;  /* 0x000000040c0c7c25 */ /* 0x000fe2000f8e02ff */
[----:B------:R-:W-:Y:S02]  /*65450*/  @P0 IADD3 R6, PT, PT, R6, -0x7fe001, RZ ;  /* 0xff801fff06060810 */ /* 0x000fe40007ffe0ff */
[----:B------:R-:W-:Y:S01]  /*65460*/  ISETP.GT.AND P1, PT, R8, 0x7fe000, PT ;  /* 0x007fe0000800780c */ /* 0x000fe20003f24270 */
[----:B------:R-:W-:Y:S01]  /*65470*/  @!P2 VIADD R10, R10, 0x7fe001 ;  /* 0x007fe0010a0aa836 */ /* 0x000fe20000000000 */
        /* <DEDUP_REMOVED lines=8> */
[----:B0-----:R-:W-:-:S02]  /*65500*/  IADD3 R10, PT, PT, R44, -R5, R3 ;  /* 0x800000052c0a7210 */ /* 0x001fc40007ffe003 */
[----:B------:R-:W-:Y:S01]  /*65510*/  SHF.R.S32.HI R3, RZ, 0x1f, R9 ;  /* 0x0000001fff037819 */ /* 0x000fe20000011409 */
[----:B------:R-:W-:-:S04]  /*65520*/  IMAD.IADD R14, R14, 0x1, -R51 ;  /* 0x000000010e0e7824 */ /* 0x000fc800078e0a33 */
[----:B------:R-:W-:Y:S01]  /*65530*/  @P0 IADD3 R2, PT, PT, R2, -0x7fe001, RZ ;  /* 0xff801fff02020810 */ /* 0x000fe20007ffe0ff */
[----:B------:R-:W-:Y:S02]  /*65540*/  @P1 VIADD R8, R8, 0xff801fff ;  /* 0xff801fff08081836 */ /* 0x000fe40000000000 */
[----:B------:R-:W-:Y:S02]  /*65550*/  IMAD R3, R3, -0x7fe001, RZ ;  /* 0xff801fff03037824 */ /* 0x000fe400078e02ff */
[----:B------:R-:W-:Y:S01]  /*65560*/  @!P4 VIADD R4, R4, 0x7fe001 ;  /* 0x007fe0010404c836 */ /* 0x000fe20000000000 */
[----:B------:R-:W-:Y:S02]  /*65570*/  @!P2 IADD3 R6, PT, PT, R6, 0x7fe001, RZ ;  /* 0x007fe0010606a810 */ /* 0x000fe40007ffe0ff */
[----:B------:R-:W-:Y:S01]  /*65580*/  IADD3 R12, PT, PT, R12, -R9, R3 ;  /* 0x800000090c0c7210 */ /* 0x000fe20007ffe003 */
[----:B------:R-:W-:Y:S01]  /*65590*/  IMAD.WIDE R4, R4, UR4, RZ ;  /* 0x0000000404047c25 */ /* 0x000fe2000f8e02ff */
[----:B------:R-:W-:-:S02]  /*655a0*/  ISETP.GE.AND P2, PT, R14, RZ, PT ;  /* 0x000000ff0e00720c */ /* 0x000fc40003f46270 */
[----:B------:R-:W-:Y:S02]  /*655b0*/  ISETP.GE.AND P0, PT, R2, RZ, PT ;  /* 0x000000ff0200720c */ /* 0x000fe40003f06270 */
[----:B------:R-:W-:Y:S02]  /*655c0*/  ISETP.GE.AND P1, PT, R8, RZ, PT ;  /* 0x000000ff0800720c */ /* 0x000fe40003f26270 */
[----:B------:R-:W-:Y:S01]  /*655d0*/  IADD3 R3, PT, PT, R64, -R59, RZ ;  /* 0x8000003b40037210 */ /* 0x000fe20007ffe0ff */
[----:B------:R-:W-:Y:S01]  /*655e0*/  @!P3 VIADD R0, R0, 0x7fe001 ;  /* 0x007fe0010000b836 */ /* 0x000fe20000000000 */
[----:B------:R-:W-:Y:S01]  /*655f0*/  STL [R1+0x4f88], R42 ;  /* 0x004f882a01007387 */ /* 0x000fe20000100800 */
[----:B------:R-:W-:Y:S01]  /*65600*/  IMAD R7, R4, 0x3802001, RZ ;  /* 0x0380200104077824 */ /* 0x000fe200078e02ff */
[----:B------:R-:W-:Y:S02]  /*65610*/  ISETP.GE.AND P3, PT, R3, RZ, PT ;  /* 0x000000ff0300720c */ /* 0x000fe40003f66270 */
[----:B------:R0:W-:Y:S04]  /*65620*/  STL [R1+0x4f0c], R6 ;  /* 0x004f0c0601007387 */ /* 0x0001e80000100800 */
[----:B------:R1:W-:Y:S04]  /*65630*/  STL [R1+0x4f8c], R10 ;  /* 0x004f8c0a01007387 */ /* 0x0003e80000100800 */
[----:B------:R2:W-:Y:S01]  /*65640*/  STL [R1+0x4f10], R0 ;  /* 0x004f100001007387 */ /* 0x0005e20000100800 */
[----:B0-----:R-:W-:Y:S01]  /*65650*/  SHF.R.S32.HI R6, RZ, 0x1f, R7 ;  /* 0x0000001fff067819 */ /* 0x001fe20000011407 */
[----:B-1----:R-:W-:-:S04]  /*65660*/  IMAD.HI.U32 R10, R7, -0x7fe001, R4 ;  /* 0xff801fff070a7827 */ /* 0x002fc800078e0004 */
[----:B------:R-:W-:Y:S02]  /*65670*/  IMAD.IADD R4, R64, 0x1, R59 ;  /* 0x0000000140047824 */ /* 0x000fe400078e023b */
[----:B--2---:R-:W-:Y:S01]  /*65680*/  IMAD.IADD R0, R16, 0x1, -R17 ;  /* 0x0000000110007824 */ /* 0x004fe200078e0a11 */
[----:B------:R-:W-:Y:S01]  /*65690*/  @!P0 IADD3 R2, PT, PT, R2, 0x7fe001, RZ ;  /* 0x007fe00102028810 */ /* 0x000fe20007ffe0ff */
[----:B------:R-:W-:Y:S01]  /*656a0*/  @!P2 VIADD R14, R14, 0x7fe001 ;  /* 0x007fe0010e0ea836 */ /* 0x000fe20000000000 */
[----:B------:R-:W-:Y:S01]  /*656b0*/  ISETP.GT.AND P0, PT, R4, 0x7fe000, PT ;  /* 0x007fe0000400780c */ /* 0x000fe20003f04270 */
[----:B------:R-:W-:Y:S01]  /*656c0*/  @!P1 VIADD R8, R8, 0x7fe001 ;  /* 0x007fe00108089836 */ /* 0x000fe20000000000 */
[----:B------:R-:W-:Y:S01]  /*656d0*/  ISETP.GE.AND P1, PT, R0, RZ, PT ;  /* 0x000000ff0000720c */ /* 0x000fe20003f26270 */
[----:B------:R-:W-:Y:S01]  /*656e0*/  IMAD R6, R6, -0x7fe001, RZ ;  /* 0xff801fff06067824 */ /* 0x000fe200078e02ff */
[----:B------:R-:W-:Y:S01]  /*656f0*/  @!P3 IADD3 R3, PT, PT, R3, 0x7fe001, RZ ;  /* 0x007fe0010303b810 */ /* 0x000fe20007ffe0ff */
[----:B------:R-:W-:-:S03]  /*65700*/  IMAD.WIDE R14, R14, UR4, RZ ;  /* 0x000000040e0e7c25 */ /* 0x000fc6000f8e02ff */
[----:B------:R-:W-:Y:S01]  /*65710*/  IADD3 R10, PT, PT, R10, -R7, R6 ;  /* 0x800000070a0a7210 */ /* 0x000fe20007ffe006 */
[----:B------:R-:W-:Y:S02]  /*65720*/  IMAD R9, R14, 0x3802001, RZ ;  /* 0x038020010e097824 */ /* 0x000fe400078e02ff */
[----:B------:R-:W-:Y:S01]  /*65730*/  IMAD.WIDE R6, R3, UR4, RZ ;  /* 0x0000000403067c25 */ /* 0x000fe2000f8e02ff */
[----:B------:R-:W-:Y:S03]  /*65740*/  STL [R1+0x4f90], R12 ;  /* 0x004f900c01007387 */ /* 0x000fe60000100800 */
[----:B------:R-:W-:Y:S01]  /*65750*/  IMAD.IADD R16, R16, 0x1, R17 ;  /* 0x0000000110107824 */ /* 0x000fe200078e0211 */
[----:B------:R-:W-:Y:S01]  /*65760*/  SHF.R.S32.HI R5, RZ, 0x1f, R9 ;  /* 0x0000001fff057819 */ /* 0x000fe20000011409 */
[----:B------:R-:W-:Y:S01]  /*65770*/  IMAD R3, R6, 0x3802001, RZ ;  /* 0x0380200106037824 */ /* 0x000fe200078e02ff */
[----:B------:R-:W-:Y:S01]  /*65780*/  STL [R1+0x4f14], R2 ;  /* 0x004f140201007387 */ /* 0x000fe20000100800 */
[----:B------:R-:W-:-:S02]  /*65790*/  @P0 VIADD R4, R4, 0xff801fff ;  /* 0xff801fff04040836 */ /* 0x000fc40000000000 */
[----:B------:R-:W-:Y:S01]  /*657a0*/  @!P1 VIADD R0, R0, 0x7fe001 ;  /* 0x007fe00100009836 */ /* 0x000fe20000000000 */
[----:B------:R0:W-:Y:S01]  /*657b0*/  STL [R1+0x4f94], R10 ;  /* 0x004f940a01007387 */ /* 0x0001e20000100800 */
[----:B------:R-:W-:Y:S01]  /*657c0*/  ISETP.GT.AND P0, PT, R16, 0x7fe000, PT ;  /* 0x007fe0001000780c */ /* 0x000fe20003f04270 */
[----:B------:R-:W-:Y:S01]  /*657d0*/  IMAD.HI.U32 R14, R9, -0x7fe001, R14 ;  /* 0xff801fff090e7827 */ /* 0x000fe200078e000e */
[----:B------:R-:W-:-:S03]  /*657e0*/  ISETP.GE.AND P2, PT, R4, RZ, PT ;  /* 0x000000ff0400720c */ /* 0x000fc60003f46270 */
[----:B------:R-:W-:Y:S02]  /*657f0*/  IMAD R5, R5, -0x7fe001, RZ ;  /* 0xff801fff05057824 */ /* 0x000fe400078e02ff */
[----:B0-----:R-:W-:-:S04]  /*65800*/  IMAD.HI.U32 R10, R3, -0x7fe001, R6 ;  /* 0xff801fff030a7827 */ /* 0x001fc800078e0006 */
[----:B------:R-:W-:Y:S01]  /*65810*/  IMAD.WIDE R6, R0, UR4, RZ ;  /* 0x0000000400067c25 */ /* 0x000fe2000f8e02ff */
[----:B------:R-:W-:Y:S01]  /*65820*/  SHF.R.S32.HI R0, RZ, 0x1f, R3 ;  /* 0x0000001fff007819 */ /* 0x000fe20000011403 */
[----:B------:R0:W-:Y:S01]  /*65830*/  STL [R1+0x4f18], R8 ;  /* 0x004f180801007387 */ /* 0x0001e20000100800 */
[----:B------:R-:W-:Y:S02]  /*65840*/  IADD3 R2, PT, PT, R18, R53, RZ ;  /* 0x0000003512027210 */ /* 0x000fe40007ffe0ff */
[----:B------:R-:W-:Y:S02]  /*65850*/  @P0 IADD3 R16, PT, PT, R16, -0x7fe001, RZ ;  /* 0xff801fff10100810 */ /* 0x000fe40007ffe0ff */
[----:B0-----:R-:W-:Y:S01]  /*65860*/  IADD3 R8, PT, PT, R14, -R9, R5 ;  /* 0x800000090e087210 */ /* 0x001fe20007ffe005 */
[----:B------:R-:W-:Y:S01]  /*65870*/  IMAD R5, R0, -0x7fe001, RZ ;  /* 0xff801fff00057824 */ /* 0x000fe200078e02ff */
[----:B------:R-:W-:Y:S01]  /*65880*/  ISETP.GT.AND P1, PT, R2, 0x7fe000, PT ;  /* 0x007fe0000200780c */ /* 0x000fe20003f24270 */
[----:B------:R-:W-:-:S03]  /*65890*/  IMAD R9, R6, 0x3802001, RZ ;  /* 0x0380200106097824 */ /* 0x000fc600078e02ff */
[----:B------:R-:W-:Y:S01]  /*658a0*/  IADD3 R10, PT, PT, R10, -R3, R5 ;  /* 0x800000030a0a7210 */ /* 0x000fe20007ffe005 */
[----:B------:R-:W-:Y:S01]  /*658b0*/  IMAD.IADD R3, R19, 0x1, -R58 ;  /* 0x0000000113037824 */ /* 0x000fe200078e0a3a */
[----:B------:R-:W-:Y:S01]  /*658c0*/  SHF.R.S32.HI R0, RZ, 0x1f, R9 ;  /* 0x0000001fff007819 */ /* 0x000fe20000011409 */
[----:B------:R-:W-:Y:S02]  /*658d0*/  IMAD.IADD R18, R18, 0x1, -R53 ;  /* 0x0000000112127824 */ /* 0x000fe400078e0a35 */
[----:B------:R-:W-:Y:S01]  /*658e0*/  @!P2 VIADD R4, R4, 0x7fe001 ;  /* 0x007fe0010404a836 */ /* 0x000fe20000000000 */
[----:B------:R-:W-:Y:S02]  /*658f0*/  ISETP.GE.AND P2, PT, R16, RZ, PT ;  /* 0x000000ff1000720c */ /* 0x000fe40003f46270 */
[----:B------:R-:W-:Y:S01]  /*65900*/  ISETP.GE.AND P4, PT, R3, RZ, PT ;  /* 0x000000ff0300720c */ /* 0x000fe20003f86270 */
[----:B------:R-:W-:Y:S01]  /*65910*/  IMAD.HI.U32 R5, R9, -0x7fe001, R6 ;  /* 0xff801fff09057827 */ /* 0x000fe200078e0006 */
[----:B------:R-:W-:-:S03]  /*65920*/  ISETP.GE.AND P3, PT, R18, RZ, PT ;  /* 0x000000ff1200720c */ /* 0x000fc60003f66270 */
[----:B------:R-:W-:Y:S01]  /*65930*/  IMAD R6, R0, -0x7fe001, RZ ;  /* 0xff801fff00067824 */ /* 0x000fe200078e02ff */
[----:B------:R-:W-:Y:S01]  /*65940*/  IADD3 R0, PT, PT, R19, R58, RZ ;  /* 0x0000003a13007210 */ /* 0x000fe20007ffe0ff */
[----:B------:R-:W-:Y:S01]  /*65950*/  @P1 VIADD R2, R2, 0xff801fff ;  /* 0xff801fff02021836 */ /* 0x000fe20000000000 */
[----:B------:R0:W-:Y:S02]  /*65960*/  STL [R1+0x4f98], R8 ;  /* 0x004f980801007387 */ /* 0x0001e40000100800 */
[----:B------:R-:W-:Y:S02]  /*65970*/  ISETP.GT.AND P0, PT, R0, 0x7fe000, PT ;  /* 0x007fe0000000780c */ /* 0x000fe40003f04270 */
[----:B------:R-:W-:Y:S01]  /*65980*/  @!P2 IADD3 R16, PT, PT, R16, 0x7fe001, RZ ;  /* 0x007fe0011010a810 */ /* 0x000fe20007ffe0ff */
[----:B------:R-:W-:Y:S01]  /*65990*/  @!P4 VIADD R3, R3, 0x7fe001 ;  /* 0x007fe0010303c836 */ /* 0x000fe20000000000 */
[----:B------:R-:W-:Y:S02]  /*659a0*/  ISETP.GE.AND P2, PT, R2, RZ, PT ;  /* 0x000000ff0200720c */ /* 0x000fe40003f46270 */
[----:B0-----:R-:W-:Y:S01]  /*659b0*/  IADD3 R8, PT, PT, R5, -R9, R6 ;  /* 0x8000000905087210 */ /* 0x001fe20007ffe006 */
[C---:B------:R-:W-:Y:S01]  /*659c0*/  IMAD.IADD R6, R20.reuse, 0x1, R61 ;  /* 0x0000000114067824 */ /* 0x040fe200078e023d */
[----:B------:R-:W-:Y:S01]  /*659d0*/  IADD3 R20, PT, PT, R20, -R61, RZ ;  /* 0x8000003d14147210 */ /* 0x000fe20007ffe0ff */
[----:B------:R-:W-:Y:S01]  /*659e0*/  @!P3 VIADD R18, R18, 0x7fe001 ;  /* 0x007fe0011212b836 */ /* 0x000fe20000000000 */
[----:B------:R0:W-:Y:S02]  /*659f0*/  STL [R1+0x4f1c], R4 ;  /* 0x004f1c0401007387 */ /* 0x0001e40000100800 */
        /* <DEDUP_REMOVED lines=8> */
[----:B------:R-:W-:Y:S01]  /*65a80*/  @!P2 VIADD R2, R2, 0x7fe001 ;  /* 0x007fe0010202a836 */ /* 0x000fe20000000000 */
[----:B------:R-:W-:Y:S01]  /*65a90*/  ISETP.GE.AND P2, PT, R0, RZ, PT ;  /* 0x000000ff0000720c */ /* 0x000fe20003f46270 */
[----:B------:R-:W-:Y:S01]  /*65aa0*/  IMAD R9, R12, 0x3802001, RZ ;  /* 0x038020010c097824 */ /* 0x000fe200078e02ff */
[----:B------:R-:W-:Y:S02]  /*65ab0*/  ISETP.GT.AND P1, PT, R6, 0x7fe000, PT ;  /* 0x007fe0000600780c */ /* 0x000fe40003f24270 */
[----:B------:R-:W-:Y:S01]  /*65ac0*/  @!P3 IADD3 R20, PT, PT, R20, 0x7fe001, RZ ;  /* 0x007fe0011414b810 */ /* 0x000fe20007ffe0ff */
[----:B0-----:R-:W-:-:S04]  /*65ad0*/  IMAD.HI.U32 R8, R11, -0x7fe001, R4 ;  /* 0xff801fff0b087827 */ /* 0x001fc800078e0004 */
[C-C-:B---3--:R-:W-:Y:S02]  /*65ae0*/  IMAD.IADD R4, R21.reuse, 0x1, R22.reuse ;  /* 0x0000000115047824 */ /* 0x148fe400078e0216 */
[----:B------:R-:W-:Y:S01]  /*65af0*/  IMAD.IADD R22, R21, 0x1, -R22 ;  /* 0x0000000115167824 */ /* 0x000fe200078e0a16 */
[----:B------:R-:W-:Y:S02]  /*65b00*/  SHF.R.S32.HI R7, RZ, 0x1f, R9 ;  /* 0x0000001fff077819 */ /* 0x000fe40000011409 */
[----:B------:R-:W-:Y:S02]  /*65b10*/  SHF.R.S32.HI R3, RZ, 0x1f, R11 ;  /* 0x0000001fff037819 */ /* 0x000fe4000001140b */
[----:B------:R-:W-:Y:S01]  /*65b20*/  ISETP.GE.AND P4, PT, R22, RZ, PT ;  /* 0x000000ff1600720c */ /* 0x000fe20003f86270 */
[----:B------:R4:W-:Y:S01]  /*65b30*/  STL [R1+0x4f24], R2 ;  /* 0x004f240201007387 */ /* 0x0009e20000100800 */
[----:B------:R-:W-:Y:S01]  /*65b40*/  IMAD.WIDE R20, R20, UR4, RZ ;  /* 0x0000000414147c25 */ /* 0x000fe2000f8e02ff */
[----:B------:R-:W-:-:S03]  /*65b50*/  ISETP.GT.AND P0, PT, R4, 0x7fe000, PT ;  /* 0x007fe0000400780c */ /* 0x000fc60003f04270 */
[----:B------:R-:W-:-:S04]  /*65b60*/  IMAD.HI.U32 R12, R9, -0x7fe001, R12 ;  /* 0xff801fff090c7827 */ /* 0x000fc800078e000c */
[----:B------:R-:W-:Y:S02]  /*65b70*/  IMAD R7, R7, -0x7fe001, RZ ;  /* 0xff801fff07077824 */ /* 0x000fe400078e02ff */
[----:B----4-:R-:W-:Y:S02]  /*65b80*/  IMAD.IADD R2, R24, 0x1, -R43 ;  /* 0x0000000118027824 */ /* 0x010fe400078e0a2b */
[----:B------:R-:W-:Y:S02]  /*65b90*/  IMAD R3, R3, -0x7fe001, RZ ;  /* 0xff801fff03037824 */ /* 0x000fe400078e02ff */
[----:B------:R-:W-:Y:S01]  /*65ba0*/  IMAD R5, R20, 0x3802001, RZ ;  /* 0x0380200114057824 */ /* 0x000fe200078e02ff */
[----:B------:R-:W-:Y:S01]  /*65bb0*/  @P1 IADD3 R6, PT, PT, R6, -0x7fe001, RZ ;  /* 0xff801fff06061810 */ /* 0x000fe20007ffe0ff */
[----:B------:R-:W-:Y:S01]  /*65bc0*/  @!P2 VIADD R0, R0, 0x7fe001 ;  /* 0x007fe0010000a836 */ /* 0x000fe20000000000 */
[----:B------:R-:W-:Y:S02]  /*65bd0*/  ISETP.GE.AND P2, PT, R2, RZ, PT ;  /* 0x000000ff0200720c */ /* 0x000fe40003f46270 */
[----:B------:R-:W-:-:S02]  /*65be0*/  IADD3 R10, PT, PT, R12, -R9, R7 ;  /* 0x800000090c0a7210 */ /* 0x000fc40007ffe007 */
[----:B------:R-:W-:Y:S02]  /*65bf0*/  IADD3 R8, PT, PT, R8, -R11, R3 ;  /* 0x8000000b08087210 */ /* 0x000fe40007ffe003 */
[----:B------:R-:W-:Y:S01]  /*65c00*/  SHF.R.S32.HI R3, RZ, 0x1f, R5 ;  /* 0x0000001fff037819 */ /* 0x000fe20000011405 */
[----:B------:R-:W-:Y:S01]  /*65c10*/  @!P4 VIADD R22, R22, 0x7fe001 ;  /* 0x007fe0011616c836 */ /* 0x000fe20000000000 */
[----:B------:R-:W-:Y:S01]  /*65c20*/  ISETP.GE.AND P1, PT, R6, RZ, PT ;  /* 0x000000ff0600720c */ /* 0x000fe20003f26270 */
[----:B------:R-:W-:Y:S01]  /*65c30*/  STL [R1+0x4fa4], R10 ;  /* 0x004fa40a01007387 */ /* 0x000fe20000100800 */
[----:B------:R-:W-:Y:S01]  /*65c40*/  IADD3 R24, PT, PT, R24, R43, RZ ;  /* 0x0000002b18187210 */ /* 0x000fe20007ffe0ff */
[----:B------:R-:W-:Y:S02]  /*65c50*/  @P0 VIADD R4, R4, 0xff801fff ;  /* 0xff801fff04040836 */ /* 0x000fe40000000000 */
[----:B------:R0:W-:Y:S01]  /*65c60*/  STL [R1+0x4f28], R0 ;  /* 0x004f280001007387 */ /* 0x0001e20000100800 */
[----:B------:R-:W-:Y:S01]  /*65c70*/  IMAD.WIDE R22, R22, UR4, RZ ;  /* 0x0000000416167c25 */ /* 0x000fe2000f8e02ff */
[----:B------:R-:W-:-:S03]  /*65c80*/  ISETP.GT.AND P0, PT, R24, 0x7fe000, PT ;  /* 0x007fe0001800780c */ /* 0x000fc60003f04270 */
[----:B------:R-:W-:-:S04]  /*65c90*/  IMAD.HI.U32 R20, R5, -0x7fe001, R20 ;  /* 0xff801fff05147827 */ /* 0x000fc800078e0014 */
[----:B0-----:R-:W-:Y:S02]  /*65ca0*/  IMAD R0, R3, -0x7fe001, RZ ;  /* 0xff801fff03007824 */ /* 0x001fe400078e02ff */
[----:B------:R-:W-:Y:S02]  /*65cb0*/  IMAD.IADD R3, R25, 0x1, -R60 ;  /* 0x0000000119037824 */ /* 0x000fe400078e0a3c */
[----:B------:R-:W-:Y:S02]  /*65cc0*/  IMAD R7, R22, 0x3802001, RZ ;  /* 0x0380200116077824 */ /* 0x000fe400078e02ff */
[----:B------:R-:W-:Y:S01]  /*65cd0*/  @!P2 VIADD R2, R2, 0x7fe001 ;  /* 0x007fe0010202a836 */ /* 0x000fe20000000000 */
[----:B------:R-:W-:Y:S01]  /*65ce0*/  ISETP.GE.AND P2, PT, R3, RZ, PT ;  /* 0x000000ff0300720c */ /* 0x000fe20003f46270 */
[----:B------:R0:W-:Y:S01]  /*65cf0*/  STL [R1+0x4fa8], R8 ;  /* 0x004fa80801007387 */ /* 0x0001e20000100800 */
[----:B------:R-:W-:Y:S01]  /*65d00*/  @!P1 IADD3 R6, PT, PT, R6, 0x7fe001, RZ ;  /* 0x007fe00106069810 */ /* 0x000fe20007ffe0ff */
[----:B------:R-:W-:Y:S01]  /*65d10*/  IMAD.WIDE R10, R2, UR4, RZ ;  /* 0x00000004020a7c25 */ /* 0x000fe2000f8e02ff */
[----:B0-----:R-:W-:-:S02]  /*65d20*/  IADD3 R8, PT, PT, R20, -R5, R0 ;  /* 0x8000000514087210 */ /* 0x001fc40007ffe000 */
[----:B------:R-:W-:Y:S01]  /*65d30*/  SHF.R.S32.HI R0, RZ, 0x1f, R7 ;  /* 0x0000001fff007819 */ /* 0x000fe20000011407 */
[----:B------:R0:W-:Y:S01]  /*65d40*/  STL [R1+0x4f2c], R6 ;  /* 0x004f2c0601007387 */ /* 0x0001e20000100800 */
[----:B------:R-:W-:-:S03]  /*65d50*/  @P0 VIADD R24, R24, 0xff801fff ;  /* 0xff801fff18180836 */ /* 0x000fc60000000000 */
[----:B------:R-:W-:Y:S02]  /*65d60*/  IMAD R2, R0, -0x7fe001, RZ ;  /* 0xff801fff00027824 */ /* 0x000fe400078e02ff */
[----:B------:R-:W-:Y:S01]  /*65d70*/  @!P2 IADD3 R3, PT, PT, R3, 0x7fe001, RZ ;  /* 0x007fe0010303a810 */ /* 0x000fe20007ffe0ff */
[----:B------:R-:W-:Y:S02]  /*65d80*/  IMAD.IADD R0, R25, 0x1, R60 ;  /* 0x0000000119007824 */ /* 0x000fe400078e023c */
[----:B0-----:R-:W-:Y:S01]  /*65d90*/  IMAD.HI.U32 R6, R7, -0x7fe001, R22 ;  /* 0xff801fff07067827 */ /* 0x001fe200078e0016 */
[----:B------:R-:W-:Y:S02]  /*65da0*/  ISETP.GE.AND P2, PT, R24, RZ, PT ;  /* 0x000000ff1800720c */ /* 0x000fe40003f46270 */
[----:B------:R-:W-:Y:S02]  /*65db0*/  ISETP.GE.AND P1, PT, R4, RZ, PT ;  /* 0x000000ff0400720c */ /* 0x000fe40003f26270 */
[----:B------:R-:W-:Y:S01]  /*65dc0*/  IADD3 R6, PT, PT, R6, -R7, R2 ;  /* 0x8000000706067210 */ /* 0x000fe20007ffe002 */
[----:B------:R-:W-:-:S02]  /*65dd0*/  IMAD.IADD R2, R26, 0x1, R55 ;  /* 0x000000011a027824 */ /* 0x000fc400078e0237 */
[----:B------:R-:W-:Y:S01]  /*65de0*/  IMAD.IADD R26, R26, 0x1, -R55 ;  /* 0x000000011a1a7824 */ /* 0x000fe200078e0a37 */
[----:B------:R-:W-:Y:S01]  /*65df0*/  ISETP.GT.AND P0, PT, R0, 0x7fe000, PT ;  /* 0x007fe0000000780c */ /* 0x000fe20003f04270 */
[----:B------:R-:W-:Y:S02]  /*65e00*/  IMAD R9, R10, 0x3802001, RZ ;  /* 0x038020010a097824 */ /* 0x000fe400078e02ff */
[----:B------:R-:W-:Y:S01]  /*65e10*/  IMAD.WIDE R12, R3, UR4, RZ ;  /* 0x00000004030c7c25 */ /* 0x000fe2000f8e02ff */
[----:B------:R-:W-:Y:S02]  /*65e20*/  ISETP.GE.AND P3, PT, R26, RZ, PT ;  /* 0x000000ff1a00720c */ /* 0x000fe40003f66270 */
[----:B------:R-:W-:Y:S01]  /*65e30*/  SHF.R.S32.HI R5, RZ, 0x1f, R9 ;  /* 0x0000001fff057819 */ /* 0x000fe20000011409 */
[----:B------:R-:W-:Y:S01]  /*65e40*/  IMAD.IADD R3, R27, 0x1, -R36 ;  /* 0x000000011b037824 */ /* 0x000fe200078e0a24 */
[----:B------:R0:W-:Y:S01]  /*65e50*/  STL [R1+0x4fac], R8 ;  /* 0x004fac0801007387 */ /* 0x0001e20000100800 */
[----:B------:R-:W-:Y:S01]  /*65e60*/  @!P2 VIADD R24, R24, 0x7fe001 ;  /* 0x007fe0011818a836 */ /* 0x000fe20000000000 */
[----:B------:R-:W-:-:S02]  /*65e70*/  @!P1 IADD3 R4, PT, PT, R4, 0x7fe001, RZ ;  /* 0x007fe00104049810 */ /* 0x000fc40007ffe0ff */
[----:B------:R-:W-:Y:S02]  /*65e80*/  ISETP.GE.AND P2, PT, R3, RZ, PT ;  /* 0x000000ff0300720c */ /* 0x000fe40003f46270 */
[----:B------:R-:W-:Y:S01]  /*65e90*/  @P0 IADD3 R0, PT, PT, R0, -0x7fe001, RZ ;  /* 0xff801fff00000810 */ /* 0x000fe20007ffe0ff */
[----:B0-----:R-:W-:Y:S02]  /*65ea0*/  IMAD R8, R5, -0x7fe001, RZ ;  /* 0xff801fff05087824 */ /* 0x001fe400078e02ff */
[----:B------:R-:W-:Y:S01]  /*65eb0*/  IMAD R5, R12, 0x3802001, RZ ;  /* 0x038020010c057824 */ /* 0x000fe200078e02ff */
[----:B------:R0:W-:Y:S01]  /*65ec0*/  STL [R1+0x4f30], R4 ;  /* 0x004f300401007387 */ /* 0x0001e20000100800 */
[----:B------:R-:W-:Y:S01]  /*65ed0*/  IMAD.HI.U32 R10, R9, -0x7fe001, R10 ;  /* 0xff801fff090a7827 */ /* 0x000fe200078e000a */
[----:B------:R-:W-:Y:S02]  /*65ee0*/  ISETP.GT.AND P1, PT, R2, 0x7fe000, PT ;  /* 0x007fe0000200780c */ /* 0x000fe40003f24270 */
[----:B------:R1:W-:Y:S01]  /*65ef0*/  STL [R1+0x4fb0], R6 ;  /* 0x004fb00601007387 */ /* 0x0003e20000100800 */
[----:B------:R-:W-:Y:S01]  /*65f00*/  @!P3 VIADD R26, R26, 0x7fe001 ;  /* 0x007fe0011a1ab836 */ /* 0x000fe20000000000 */
[----:B------:R-:W-:Y:S01]  /*65f10*/  ISETP.GE.AND P0, PT, R0, RZ, PT ;  /* 0x000000ff0000720c */ /* 0x000fe20003f06270 */
[----:B------:R-:W-:Y:S01]  /*65f20*/  IMAD.IADD R36, R27, 0x1, R36 ;  /* 0x000000011b247824 */ /* 0x000fe200078e0224 */
[----:B0-----:R-:W-:Y:S01]  /*65f30*/  SHF.R.S32.HI R4, RZ, 0x1f, R5 ;  /* 0x0000001fff047819 */ /* 0x001fe20000011405 */
[----:B------:R-:W-:Y:S01]  /*65f40*/  IMAD.WIDE R26, R26, UR4, RZ ;  /* 0x000000041a1a7c25 */ /* 0x000fe2000f8e02ff */
[----:B------:R-:W-:-:S02]  /*65f50*/  IADD3 R8, PT, PT, R10, -R9, R8 ;  /* 0x800000090a087210 */ /* 0x000fc40007ffe008 */
[----:B-1----:R-:W-:Y:S01]  /*65f60*/  IADD3 R6, PT, PT, R37, -R52, RZ ;  /* 0x8000003425067210 */ /* 0x002fe20007ffe0ff */
[----:B------:R-:W-:-:S03]  /*65f70*/  IMAD.HI.U32 R10, R5, -0x7fe001, R12 ;  /* 0xff801fff050a7827 */ /* 0x000fc600078e000c */
[----:B------:R-:W-:Y:S01]  /*65f80*/  ISETP.GE.AND P3, PT, R6, RZ, PT ;  /* 0x000000ff0600720c */ /* 0x000fe20003f66270 */
[----:B------:R-:W-:Y:S02]  /*65f90*/  IMAD R4, R4, -0x7fe001, RZ ;  /* 0xff801fff04047824 */ /* 0x000fe400078e02ff */
[----:B------:R-:W-:Y:S02]  /*65fa0*/  @!P2 VIADD R3, R3, 0x7fe001 ;  /* 0x007fe0010303a836 */ /* 0x000fe40000000000 */
[----:B------:R-:W-:Y:S01]  /*65fb0*/  IMAD R7, R26, 0x3802001, RZ ;  /* 0x038020011a077824 */ /* 0x000fe200078e02ff */
[----:B------:R-:W-:Y:S01]  /*65fc0*/  IADD3 R10, PT, PT, R10, -R5, R4 ;  /* 0x800000050a0a7210 */ /* 0x000fe20007ffe004 */
[----:B------:R-:W-:Y:S01]  /*65fd0*/  IMAD.WIDE R4, R3, UR4, RZ ;  /* 0x0000000403047c25 */ /* 0x000fe2000f8e02ff */
[----:B------:R-:W-:Y:S01]  /*65fe0*/  STL [R1+0x4f34], R24 ;  /* 0x004f341801007387 */ /* 0x000fe20000100800 */
[----:B------:R-:W-:Y:S02]  /*65ff0*/  @P1 IADD3 R2, PT, PT, R2, -0x7fe001, RZ ;  /* 0xff801fff02021810 */ /* 0x000fe40007ffe0ff */
[----:B------:R-:W-:Y:S01]  /*66000*/  SHF.R.S32.HI R3, RZ, 0x1f, R7 ;  /* 0x0000001fff037819 */ /* 0x000fe20000011407 */
[----:B------:R5:W-:Y:S01]  /*66010*/  STL [R1+0x4fb4], R8 ;  /* 0x004fb40801007387 */ /* 0x000be20000100800 */
[----:B------:R-:W-:-:S02]  /*66020*/  @!P0 VIADD R0, R0, 0x7fe001 ;  /* 0x007fe00100008836 */ /* 0x000fc40000000000 */
[----:B------:R-:W-:Y:S01]  /*66030*/  IMAD R9, R4, 0x3802001, RZ ;  /* 0x0380200104097824 */ /* 0x000fe200078e02ff */
[----:B------:R-:W-:Y:S01]  /*66040*/  ISETP.GE.AND P1, PT, R2, RZ, PT ;  /* 0x000000ff0200720c */ /* 0x000fe20003f26270 */
[----:B------:R-:W-:Y:S01]  /*66050*/  IMAD.HI.U32 R26, R7, -0x7fe001, R26 ;  /* 0xff801fff071a7827 */ /* 0x000fe200078e001a */
[----:B------:R-:W-:Y:S02]  /*66060*/  ISETP.GT.AND P0, PT, R36, 0x7fe000, PT ;  /* 0x007fe0002400780c */ /* 0x000fe40003f04270 */
[----:B-----5:R-:W-:Y:S01]  /*66070*/  IADD3 R8, PT, PT, R38, -R47, RZ ;  /* 0x8000002f26087210 */ /* 0x020fe20007ffe0ff */
[----:B------:R-:W-:Y:S01]  /*66080*/  IMAD R3, R3, -0x7fe001, RZ ;  /* 0xff801fff03037824 */ /* 0x000fe200078e02ff */
[----:B------:R0:W-:Y:S01]  /*66090*/  STL [R1+0x4f38], R0 ;  /* 0x004f380001007387 */ /* 0x0001e20000100800 */
[----:B------:R-:W-:Y:S02]  /*660a0*/  @!P3 IADD3 R6, PT, PT, R6, 0x7fe001, RZ ;  /* 0x007fe0010606b810 */ /* 0x000fe40007ffe0ff */
[----:B------:R-:W-:Y:S01]  /*660b0*/  ISETP.GE.AND P4, PT, R8, RZ, PT ;  /* 0x000000ff0800720c */ /* 0x000fe20003f86270 */
[----:B------:R1:W-:Y:S01]  /*660c0*/  STL [R1+0x4fb8], R10 ;  /* 0x004fb80a01007387 */ /* 0x0003e20000100800 */
[----:B0-----:R-:W-:-:S02]  /*660d0*/  SHF.R.S32.HI R0, RZ, 0x1f, R9 ;  /* 0x0000001fff007819 */ /* 0x001fc40000011409 */
[----:B-1----:R-:W-:Y:S01]  /*660e0*/  IADD3 R10, PT, PT, R26, -R7, R3 ;  /* 0x800000071a0a7210 */ /* 0x002fe20007ffe003 */
[----:B------:R-:W-:-:S04]  /*660f0*/  IMAD.WIDE R6, R6, UR4, RZ ;  /* 0x0000000406067c25 */ /* 0x000fc8000f8e02ff */
[----:B------:R-:W-:Y:S02]  /*66100*/  IMAD R3, R0, -0x7fe001, RZ ;  /* 0xff801fff00037824 */ /* 0x000fe400078e02ff */
[----:B------:R-:W-:Y:S02]  /*66110*/  IMAD.IADD R0, R37, 0x1, R52 ;  /* 0x0000000125007824 */ /* 0x000fe400078e0234 */
[----:B------:R-:W-:Y:S01]  /*66120*/  IMAD.HI.U32 R4, R9, -0x7fe001, R4 ;  /* 0xff801fff09047827 */ /* 0x000fe200078e0004 */
[----:B------:R-:W-:-:S03]  /*66130*/  @!P4 IADD3 R8, PT, PT, R8, 0x7fe001, RZ ;  /* 0x007fe0010808c810 */ /* 0x000fc60007ffe0ff */
[----:B------:R-:W-:Y:S02]  /*66140*/  IMAD R5, R6, 0x3802001, RZ ;  /* 0x0380200106057824 */ /* 0x000fe400078e02ff */
[----:B------:R-:W-:Y:S02]  /*66150*/  @!P1 VIADD R2, R2, 0x7fe001 ;  /* 0x007fe00102029836 */ /* 0x000fe40000000000 */
[----:B------:R-:W-:Y:S01]  /*66160*/  @P0 VIADD R36, R36, 0xff801fff ;  /* 0xff801fff24240836 */ /* 0x000fe20000000000 */
[----:B------:R-:W-:Y:S02]  /*66170*/  ISETP.GT.AND P0, PT, R0, 0x7fe000, PT ;  /* 0x007fe0000000780c */ /* 0x000fe40003f04270 */
[----:B------:R-:W-:Y:S02]  /*66180*/  IADD3 R4, PT, PT, R4, -R9, R3 ;  /* 0x8000000904047210 */ /* 0x000fe40007ffe003 */
[----:B------:R-:W-:Y:S01]  /*66190*/  SHF.R.S32.HI R9, RZ, 0x1f, R5 ;  /* 0x0000001fff097819 */ /* 0x000fe20000011405 */
[----:B------:R0:W-:Y:S01]  /*661a0*/  STL [R1+0x4f3c], R2 ;  /* 0x004f3c0201007387 */ /* 0x0001e20000100800 */
[----:B------:R-:W-:-:S03]  /*661b0*/  ISETP.GE.AND P2, PT, R36, RZ, PT ;  /* 0x000000ff2400720c */ /* 0x000fc60003f46270 */
[----:B------:R-:W-:Y:S02]  /*661c0*/  IMAD R9, R9, -0x7fe001, RZ ;  /* 0xff801fff09097824 */ /* 0x000fe400078e02ff */
[----:B0-----:R-:W-:-:S04]  /*661d0*/  IMAD.WIDE R2, R8, UR4, RZ ;  /* 0x0000000408027c25 */ /* 0x001fc8000f8e02ff */
[----:B------:R-:W-:-:S04]  /*661e0*/  IMAD.HI.U32 R8, R5, -0x7fe001, R6 ;  /* 0xff801fff05087827 */ /* 0x000fc800078e0006 */
[----:B------:R-:W-:Y:S01]  /*661f0*/  IMAD R14, R2, 0x3802001, RZ ;  /* 0x03802001020e7824 */ /* 0x000fe200078e02ff */
[----:B------:R-:W-:Y:S01]  /*66200*/  IADD3 R8, PT, PT, R8, -R5, R9 ;  /* 0x8000000508087210 */ /* 0x000fe20007ffe009 */
[----:B------:R-:W-:Y:S02]  /*66210*/  IMAD.IADD R38, R38, 0x1, R47 ;  /* 0x0000000126267824 */ /* 0x000fe400078e022f */
[----:B------:R-:W-:Y:S01]  /*66220*/  IMAD.HI.U32 R5, R14, -0x7fe001, R2 ;  /* 0xff801fff0e057827 */ /* 0x000fe200078e0002 */
[----:B------:R-:W-:-:S03]  /*66230*/  IADD3 R2, PT, PT, R66, R45, RZ ;  /* 0x0000002d42027210 */ /* 0x000fc60007ffe0ff */
[----:B------:R-:W-:Y:S01]  /*66240*/  @P0 VIADD R0, R0, 0xff801fff ;  /* 0xff801fff00000836 */ /* 0x000fe20000000000 */
[----:B------:R-:W-:Y:S01]  /*66250*/  ISETP.GT.AND P1, PT, R38, 0x7fe000, PT ;  /* 0x007fe0002600780c */ /* 0x000fe20003f24270 */
[----:B------:R-:W-:Y:S01]  /*66260*/  IMAD.IADD R3, R66, 0x1, -R45 ;  /* 0x0000000142037824 */ /* 0x000fe200078e0a2d */
[----:B------:R-:W-:Y:S02]  /*66270*/  ISETP.GT.AND P0, PT, R2, 0x7fe000, PT ;  /* 0x007fe0000200780c */ /* 0x000fe40003f04270 */
[----:B------:R-:W-:Y:S02]  /*66280*/  ISETP.GE.AND P6, PT, R0, RZ, PT ;  /* 0x000000ff0000720c */ /* 0x000fe40003fc6270 */
[C---:B------:R-:W-:Y:S01]  /*66290*/  IADD3 R6, PT, PT, R39.reuse, R40, RZ ;  /* 0x0000002827067210 */ /* 0x040fe20007ffe0ff */
[----:B------:R-:W-:Y:S01]  /*662a0*/  IMAD.IADD R39, R39, 0x1, -R40 ;  /* 0x0000000127277824 */ /* 0x000fe200078e0a28 */
[----:B------:R0:W-:Y:S01]  /*662b0*/  STL [R1+0x4fbc], R10 ;  /* 0x004fbc0a01007387 */ /* 0x0001e20000100800 */
[----:B------:R-:W-:Y:S01]  /*662c0*/  @!P2 VIADD R36, R36, 0x7fe001 ;  /* 0x007fe0012424a836 */ /* 0x000fe20000000000 */
[----:B------:R-:W-:-:S02]  /*662d0*/  ISETP.GE.AND P2, PT, R3, RZ, PT ;  /* 0x000000ff0300720c */ /* 0x000fc40003f46270 */
[----:B------:R-:W-:Y:S01]  /*662e0*/  ISETP.GE.AND P4, PT, R39, RZ, PT ;  /* 0x000000ff2700720c */ /* 0x000fe20003f86270 */
[C---:B0-----:R-:W-:Y:S01]  /*662f0*/  IMAD.IADD R10, R41.reuse, 0x1, R48 ;  /* 0x00000001290a7824 */ /* 0x041fe200078e0230 */
[----:B------:R-:W-:Y:S01]  /*66300*/  IADD3 R41, PT, PT, R41, -R48, RZ ;  /* 0x8000003029297210 */ /* 0x000fe20007ffe0ff */
[----:B------:R-:W-:Y:S01]  /*66310*/  STL [R1+0x4f40], R36 ;  /* 0x004f402401007387 */ /* 0x000fe20000100800 */
[----:B------:R-:W-:Y:S02]  /*66320*/  @P1 VIADD R38, R38, 0xff801fff ;  /* 0xff801fff26261836 */ /* 0x000fe40000000000 */
[----:B------:R-:W-:Y:S01]  /*66330*/  ISETP.GE.AND P5, PT, R41, RZ, PT ;  /* 0x000000ff2900720c */ /* 0x000fe20003fa6270 */
[----:B------:R0:W-:Y:S01]  /*66340*/  STL [R1+0x4fc0], R4 ;  /* 0x004fc00401007387 */ /* 0x0001e20000100800 */
[----:B------:R-:W-:Y:S01]  /*66350*/  ISETP.GT.AND P3, PT, R6, 0x7fe000, PT ;  /* 0x007fe0000600780c */ /* 0x000fe20003f64270 */
[----:B------:R-:W-:Y:S01]  /*66360*/  @!P6 VIADD R0, R0, 0x7fe001 ;  /* 0x007fe0010000e836 */ /* 0x000fe20000000000 */
[----:B------:R-:W-:Y:S01]  /*66370*/  ISETP.GT.AND P6, PT, R10, 0x7fe000, PT ;  /* 0x007fe0000a00780c */ /* 0x000fe20003fc4270 */
[----:B------:R-:W-:Y:S01]  /*66380*/  @P0 VIADD R2, R2, 0xff801fff ;  /* 0xff801fff02020836 */ /* 0x000fe20000000000 */
[----:B------:R-:W-:-:S02]  /*66390*/  ISETP.GE.AND P1, PT, R38, RZ, PT ;  /* 0x000000ff2600720c */ /* 0x000fc40003f26270 */
[----:B0-----:R-:W-:Y:S01]  /*663a0*/  SHF.R.S32.HI R4, RZ, 0x1f, R14 ;  /* 0x0000001fff047819 */ /* 0x001fe2000001140e */
[----:B------:R-:W-:Y:S01]  /*663b0*/  @!P2 VIADD R3, R3, 0x7fe001 ;  /* 0x007fe0010303a836 */ /* 0x000fe20000000000 */
[----:B------:R-:W-:-:S03]  /*663c0*/  ISETP.GE.AND P0, PT, R2, RZ, PT ;  /* 0x000000ff0200720c */ /* 0x000fc60003f06270 */
[----:B------:R-:W-:Y:S01]  /*663d0*/  IMAD R4, R4, -0x7fe001, RZ ;  /* 0xff801fff04047824 */ /* 0x000fe200078e02ff */
[----:B------:R-:W-:Y:S01]  /*663e0*/  @!P4 IADD3 R39, PT, PT, R39, 0x7fe001, RZ ;  /* 0x007fe0012727c810 */ /* 0x000fe20007ffe0ff */
[----:B------:R-:W-:Y:S01]  /*663f0*/  STL [R1+0x4f44], R0 ;  /* 0x004f440001007387 */ /* 0x000fe20000100800 */
[----:B------:R-:W-:Y:S02]  /*66400*/  @!P5 VIADD R41, R41, 0x7fe001 ;  /* 0x007fe0012929d836 */ /* 0x000fe40000000000 */
        /* <DEDUP_REMOVED lines=14> */
[----:B------:R-:W-:Y:S02]  /*664f0*/  SHF.R.S32.HI R11, RZ, 0x1f, R7 ;  /* 0x0000001fff0b7819 */ /* 0x000fe40000011407 */
[----:B------:R-:W-:Y:S01]  /*66500*/  SHF.R.S32.HI R3, RZ, 0x1f, R15 ;  /* 0x0000001fff037819 */ /* 0x000fe2000001140f */
[----:B------:R-:W-:Y:S01]  /*66510*/  IMAD.HI.U32 R4, R7, -0x7fe001, R4 ;  /* 0xff801fff07047827 */ /* 0x000fe200078e0004 */
[----:B------:R-:W-:-:S03]  /*66520*/  SHF.R.S32.HI R0, RZ, 0x1f, R17 ;  /* 0x0000001fff007819 */ /* 0x000fc60000011411 */
        /* <DEDUP_REMOVED lines=10> */
[----:B------:R-:W-:-:S03]  /*665d0*/  @!P0 VIADD R10, R10, 0x7fe001 ;  /* 0x007fe0010a0a8836 */ /* 0x000fc60000000000 */
        /* <DEDUP_REMOVED lines=9> */
[----:B--2---:R-:W-:-:S04]  /*66670*/  IADD3 R0, PT, PT, R4, R7, RZ ;  /* 0x0000000704007210 */ /* 0x004fc80007ffe0ff */
[----:B------:R-:W-:-:S13]  /*66680*/  ISETP.GT.AND P0, PT, R0, 0x7fe000, PT ;  /* 0x007fe0000000780c */ /* 0x000fda0003f04270 */
[----:B------:R-:W-:-:S05]  /*66690*/  @P0 VIADD R0, R0, 0xff801fff ;  /* 0xff801fff00000836 */ /* 0x000fca0000000000 */
[----:B------:R-:W-:-:S13]  /*666a0*/  ISETP.GE.AND P0, PT, R0, RZ, PT ;  /* 0x000000ff0000720c */ /* 0x000fda0003f06270 */
[----:B------:R-:W-:-:S05]  /*666b0*/  @!P0 VIADD R0, R0, 0x7fe001 ;  /* 0x007fe00100008836 */ /* 0x000fca0000000000 */
        /* <DEDUP_REMOVED lines=25> */
[----:B--2---:R-:W2:Y:S04]  /*66850*/  LDL R0, [R1+0x4f7c] ;  /* 0x004f7c0001007983 */ /* 0x004ea80000100800 */
[----:B------:R-:W2:Y:S01]  /*66860*/  LDL R39, [R1+0x4ffc] ;  /* 0x004ffc0001277983 */ /* 0x000ea20000100800 */
[----:B------:R-:W-:-:S04]  /*66870*/  IADD3 R4, PT, PT, R4, -R7, RZ ;  /* 0x8000000704047210 */ /* 0x000fc80007ffe0ff */
        /* <DEDUP_REMOVED lines=10> */
[C-C-:B---3--:R-:W-:Y:S02]  /*66920*/  IMAD.IADD R4, R8.reuse, 0x1, -R17.reuse ;  /* 0x0000000108047824 */ /* 0x148fe400078e0a11 */
[----:B------:R-:W-:Y:S01]  /*66930*/  IMAD.IADD R8, R8, 0x1, R17 ;  /* 0x0000000108087824 */ /* 0x000fe200078e0211 */
[----:B----4-:R-:W-:Y:S02]  /*66940*/  IADD3 R13, PT, PT, R9, -R12, RZ ;  /* 0x8000000c090d7210 */ /* 0x010fe40007ffe0ff */
[----:B------:R-:W-:Y:S02]  /*66950*/  ISETP.GE.AND P1, PT, R4, RZ, PT ;  /* 0x000000ff0400720c */ /* 0x000fe40003f26270 */
[----:B------:R-:W-:Y:S02]  /*66960*/  ISETP.GE.AND P2, PT, R13, RZ, PT ;  /* 0x000000ff0d00720c */ /* 0x000fe40003f46270 */
[----:B------:R-:W-:Y:S01]  /*66970*/  ISETP.GT.AND P0, PT, R8, 0x7fe000, PT ;  /* 0x007fe0000800780c */ /* 0x000fe20003f04270 */
[----:B-----5:R-:W-:-:S05]  /*66980*/  IMAD.IADD R17, R16, 0x1, -R25 ;  /* 0x0000000110117824 */ /* 0x020fca00078e0a19 */
[----:B------:R-:W-:-:S03]  /*66990*/  ISETP.GE.AND P4, PT, R17, RZ, PT ;  /* 0x000000ff1100720c */ /* 0x000fc60003f86270 */
[----:B------:R-:W-:Y:S02]  /*669a0*/  @!P1 IADD3 R4, PT, PT, R4, 0x7fe001, RZ ;  /* 0x007fe00104049810 */ /* 0x000fe40007ffe0ff */
[----:B------:R-:W-:Y:S02]  /*669b0*/  @!P2 VIADD R13, R13, 0x7fe001 ;  /* 0x007fe0010d0da836 */ /* 0x000fe40000000000 */
[----:B------:R-:W-:Y:S01]  /*669c0*/  @P0 IADD3 R8, PT, PT, R8, -0x7fe001, RZ ;  /* 0xff801fff08080810 */ /* 0x000fe20007ffe0ff */
[----:B------:R-:W-:Y:S02]  /*669d0*/  IMAD.IADD R12, R9, 0x1, R12 ;  /* 0x00000001090c7824 */ /* 0x000fe400078e020c */
[----:B------:R-:W-:Y:S01]  /*669e0*/  IMAD.WIDE R14, R13, UR4, RZ ;  /* 0x000000040d0e7c25 */ /* 0x000fe2000f8e02ff */
[----:B------:R-:W-:-:S03]  /*669f0*/  ISETP.GE.AND P3, PT, R8, RZ, PT ;  /* 0x000000ff0800720c */ /* 0x000fc60003f66270 */
[----:B------:R-:W-:Y:S01]  /*66a00*/  IMAD.WIDE R6, R4, UR4, RZ ;  /* 0x0000000404067c25 */ /* 0x000fe2000f8e02ff */
[----:B------:R-:W-:-:S03]  /*66a10*/  ISETP.GT.AND P0, PT, R12, 0x7fe000, PT ;  /* 0x007fe0000c00780c */ /* 0x000fc60003f04270 */
[----:B------:R-:W-:Y:S01]  /*66a20*/  IMAD R45, R14, 0x3802001, RZ ;  /* 0x038020010e2d7824 */ /* 0x000fe200078e02ff */
[----:B------:R-:W-:Y:S01]  /*66a30*/  @!P4 IADD3 R17, PT, PT, R17, 0x7fe001, RZ ;  /* 0x007fe0011111c810 */ /* 0x000fe20007ffe0ff */
[----:B------:R-:W-:Y:S02]  /*66a40*/  IMAD R43, R6, 0x3802001, RZ ;  /* 0x03802001062b7824 */ /* 0x000fe400078e02ff */
[----:B------:R-:W-:Y:S01]  /*66a50*/  IMAD.IADD R16, R16, 0x1, R25 ;  /* 0x0000000110107824 */ /* 0x000fe200078e0219 */
[----:B------:R-:W-:Y:S01]  /*66a60*/  SHF.R.S32.HI R9, RZ, 0x1f, R45 ;  /* 0x0000001fff097819 */ /* 0x000fe2000001142d */
[C---:B------:R-:W-:Y:S01]  /*66a70*/  IMAD.IADD R4, R18.reuse, 0x1, R27 ;  /* 0x0000000112047824 */ /* 0x040fe200078e021b */
[----:B------:R-:W-:Y:S01]  /*66a80*/  IADD3 R18, PT, PT, R18, -R27, RZ ;  /* 0x8000001b12127210 */ /* 0x000fe20007ffe0ff */
[----:B------:R-:W-:Y:S01]  /*66a90*/  IMAD.HI.U32 R26, R43, -0x7fe001, R6 ;  /* 0xff801fff2b1a7827 */ /* 0x000fe200078e0006 */
[----:B------:R-:W-:-:S03]  /*66aa0*/  ISETP.GT.AND P1, PT, R16, 0x7fe000, PT ;  /* 0x007fe0001000780c */ /* 0x000fc60003f24270 */
[----:B------:R-:W-:-:S04]  /*66ab0*/  IMAD.WIDE R6, R17, UR4, RZ ;  /* 0x0000000411067c25 */ /* 0x000fc8000f8e02ff */
[----:B0-----:R-:W-:-:S04]  /*66ac0*/  IMAD.HI.U32 R24, R45, -0x7fe001, R14 ;  /* 0xff801fff2d187827 */ /* 0x001fc800078e000e */
[----:B------:R-:W-:Y:S02]  /*66ad0*/  IMAD R9, R9, -0x7fe001, RZ ;  /* 0xff801fff09097824 */ /* 0x000fe400078e02ff */
[----:B------:R-:W-:Y:S01]  /*66ae0*/  @!P3 VIADD R8, R8, 0x7fe001 ;  /* 0x007fe0010808b836 */ /* 0x000fe20000000000 */
[----:B------:R-:W-:Y:S01]  /*66af0*/  ISETP.GE.AND P3, PT, R18, RZ, PT ;  /* 0x000000ff1200720c */ /* 0x000fe20003f66270 */
[----:B------:R-:W-:Y:S01]  /*66b00*/  IMAD R14, R6, 0x3802001, RZ ;  /* 0x03802001060e7824 */ /* 0x000fe200078e02ff */
[----:B------:R-:W-:Y:S01]  /*66b10*/  IADD3 R24, PT, PT, R24, -R45, R9 ;  /* 0x8000002d18187210 */ /* 0x000fe20007ffe009 */
[----:B------:R-:W-:Y:S01]  /*66b20*/  @P0 VIADD R12, R12, 0xff801fff ;  /* 0xff801fff0c0c0836 */ /* 0x000fe20000000000 */
[----:B------:R-:W-:Y:S01]  /*66b30*/  SHF.R.S32.HI R13, RZ, 0x1f, R43 ;  /* 0x0000001fff0d7819 */ /* 0x000fe2000001142b */
[----:B------:R-:W-:-:S04]  /*66b40*/  IMAD.HI.U32 R9, R14, -0x7fe001, R6 ;  /* 0xff801fff0e097827 */ /* 0x000fc800078e0006 */
[----:B------:R-:W-:Y:S01]  /*66b50*/  IMAD.IADD R7, R19, 0x1, -R36 ;  /* 0x0000000113077824 */ /* 0x000fe200078e0a24 */
[----:B------:R-:W-:Y:S01]  /*66b60*/  ISETP.GE.AND P0, PT, R12, RZ, PT ;  /* 0x000000ff0c00720c */ /* 0x000fe20003f06270 */
[----:B------:R-:W-:Y:S01]  /*66b70*/  IMAD R13, R13, -0x7fe001, RZ ;  /* 0xff801fff0d0d7824 */ /* 0x000fe200078e02ff */
[----:B------:R-:W-:Y:S01]  /*66b80*/  ISETP.GT.AND P2, PT, R4, 0x7fe000, PT ;  /* 0x007fe0000400780c */ /* 0x000fe20003f44270 */
[----:B------:R-:W-:Y:S01]  /*66b90*/  @P1 VIADD R16, R16, 0xff801fff ;  /* 0xff801fff10101836 */ /* 0x000fe20000000000 */
[----:B------:R-:W-:Y:S02]  /*66ba0*/  SHF.R.S32.HI R6, RZ, 0x1f, R14 ;  /* 0x0000001fff067819 */ /* 0x000fe4000001140e */
[----:B------:R-:W-:Y:S01]  /*66bb0*/  ISETP.GE.AND P4, PT, R7, RZ, PT ;  /* 0x000000ff0700720c */ /* 0x000fe20003f86270 */
[----:B------:R-:W-:Y:S01]  /*66bc0*/  @!P3 VIADD R18, R18, 0x7fe001 ;  /* 0x007fe0011212b836 */ /* 0x000fe20000000000 */
[----:B------:R0:W-:Y:S01]  /*66bd0*/  STL [R1+0x4f5c], R8 ;  /* 0x004f5c0801007387 */ /* 0x0001e20000100800 */
[----:B------:R-:W-:-:S02]  /*66be0*/  IADD3 R26, PT, PT, R26, -R43, R13 ;  /* 0x8000002b1a1a7210 */ /* 0x000fc40007ffe00d */
[----:B------:R-:W-:Y:S02]  /*66bf0*/  ISETP.GE.AND P1, PT, R16, RZ, PT ;  /* 0x000000ff1000720c */ /* 0x000fe40003f26270 */
[----:B------:R-:W-:Y:S01]  /*66c00*/  IADD3 R13, PT, PT, R20, -R21, RZ ;  /* 0x80000015140d7210 */ /* 0x000fe20007ffe0ff */
[----:B0-----:R-:W-:Y:S02]  /*66c10*/  IMAD R8, R6, -0x7fe001, RZ ;  /* 0xff801fff06087824 */ /* 0x001fe400078e02ff */
[----:B------:R-:W-:Y:S02]  /*66c20*/  IMAD.IADD R6, R19, 0x1, R36 ;  /* 0x0000000113067824 */ /* 0x000fe400078e0224 */
[----:B------:R-:W-:Y:S01]  /*66c30*/  IMAD.WIDE R18, R18, UR4, RZ ;  /* 0x0000000412127c25 */ /* 0x000fe2000f8e02ff */
[----:B------:R-:W-:-:S03]  /*66c40*/  ISETP.GE.AND P3, PT, R13, RZ, PT ;  /* 0x000000ff0d00720c */ /* 0x000fc60003f66270 */
[----:B------:R-:W-:Y:S02]  /*66c50*/  @!P0 VIADD R12, R12, 0x7fe001 ;  /* 0x007fe0010c0c8836 */ /* 0x000fe40000000000 */
[----:B------:R-:W-:Y:S01]  /*66c60*/  IMAD R15, R18, 0x3802001, RZ ;  /* 0x03802001120f7824 */ /* 0x000fe200078e02ff */
[----:B------:R-:W-:Y:S01]  /*66c70*/  @P2 IADD3 R4, PT, PT, R4, -0x7fe001, RZ ;  /* 0xff801fff04042810 */ /* 0x000fe20007ffe0ff */
[----:B------:R-:W-:Y:S01]  /*66c80*/  STL [R1+0x4fdc], R26 ;  /* 0x004fdc1a01007387 */ /* 0x000fe20000100800 */
[----:B------:R-:W-:Y:S01]  /*66c90*/  @!P4 IADD3 R7, PT, PT, R7, 0x7fe001, RZ ;  /* 0x007fe0010707c810 */ /* 0x000fe20007ffe0ff */
[----:B------:R-:W-:Y:S02]  /*66ca0*/  IMAD.IADD R20, R20, 0x1, R21 ;  /* 0x0000000114147824 */ /* 0x000fe400078e0215 */
[----:B------:R0:W-:Y:S01]  /*66cb0*/  STL [R1+0x4f60], R12 ;  /* 0x004f600c01007387 */ /* 0x0001e20000100800 */
[----:B------:R-:W-:Y:S02]  /*66cc0*/  ISETP.GE.AND P2, PT, R4, RZ, PT ;  /* 0x000000ff0400720c */ /* 0x000fe40003f46270 */
[----:B------:R-:W-:Y:S01]  /*66cd0*/  IADD3 R14, PT, PT, R9, -R14, R8 ;  /* 0x8000000e090e7210 */ /* 0x000fe20007ffe008 */
[----:B------:R-:W-:Y:S01]  /*66ce0*/  IMAD.WIDE R8, R7, UR4, RZ ;  /* 0x0000000407087c25 */ /* 0x000fe2000f8e02ff */
[----:B0-----:R-:W-:-:S03]  /*66cf0*/  SHF.R.S32.HI R12, RZ, 0x1f, R15 ;  /* 0x0000001fff0c7819 */ /* 0x001fc6000001140f */
[----:B------:R-:W-:Y:S01]  /*66d00*/  @!P1 VIADD R16, R16, 0x7fe001 ;  /* 0x007fe00110109836 */ /* 0x000fe20000000000 */
[----:B------:R-:W-:Y:S01]  /*66d10*/  ISETP.GT.AND P1, PT, R20, 0x7fe000, PT ;  /* 0x007fe0001400780c */ /* 0x000fe20003f24270 */
[----:B------:R-:W-:Y:S01]  /*66d20*/  IMAD.HI.U32 R18, R15, -0x7fe001, R18 ;  /* 0xff801fff0f127827 */ /* 0x000fe200078e0012 */
[----:B------:R-:W-:-:S03]  /*66d30*/  ISETP.GT.AND P0, PT, R6, 0x7fe000, PT ;  /* 0x007fe0000600780c */ /* 0x000fc60003f04270 */
[----:B------:R-:W-:Y:S02]  /*66d40*/  IMAD R12, R12, -0x7fe001, RZ ;  /* 0xff801fff0c0c7824 */ /* 0x000fe400078e02ff */
[----:B------:R-:W-:Y:S01]  /*66d50*/  IMAD R17, R8, 0x3802001, RZ ;  /* 0x0380200108117824 */ /* 0x000fe200078e02ff */
[----:B------:R-:W-:Y:S01]  /*66d60*/  STL [R1+0x4fe0], R24 ;  /* 0x004fe01801007387 */ /* 0x000fe20000100800 */
[----:B------:R-:W-:Y:S01]  /*66d70*/  @!P3 VIADD R13, R13, 0x7fe001 ;  /* 0x007fe0010d0db836 */ /* 0x000fe20000000000 */
[----:B------:R-:W-:Y:S02]  /*66d80*/  IADD3 R18, PT, PT, R18, -R15, R12 ;  /* 0x8000000f12127210 */ /* 0x000fe40007ffe00c */
[----:B------:R0:W-:Y:S01]  /*66d90*/  STL [R1+0x4f64], R16 ;  /* 0x004f641001007387 */ /* 0x0001e20000100800 */
[C---:B------:R-:W-:Y:S01]  /*66da0*/  IMAD.IADD R12, R22.reuse, 0x1, R37 ;  /* 0x00000001160c7824 */ /* 0x040fe200078e0225 */
[----:B------:R-:W-:Y:S01]  /*66db0*/  IADD3 R22, PT, PT, R22, -R37, RZ ;  /* 0x8000002516167210 */ /* 0x000fe20007ffe0ff */
[----:B------:R-:W-:-:S02]  /*66dc0*/  @!P2 VIADD R4, R4, 0x7fe001 ;  /* 0x007fe0010404a836 */ /* 0x000fc40000000000 */
[----:B0-----:R-:W-:-:S04]  /*66dd0*/  IMAD.HI.U32 R16, R17, -0x7fe001, R8 ;  /* 0xff801fff11107827 */ /* 0x001fc800078e0008 */
[----:B------:R-:W-:Y:S01]  /*66de0*/  IMAD.WIDE R8, R13, UR4, RZ ;  /* 0x000000040d087c25 */ /* 0x000fe2000f8e02ff */
[----:B------:R-:W-:-:S03]  /*66df0*/  ISETP.GE.AND P3, PT, R22, RZ, PT ;  /* 0x000000ff1600720c */ /* 0x000fc60003f66270 */
[----:B------:R-:W-:Y:S01]  /*66e00*/  IMAD R13, R8, 0x3802001, RZ ;  /* 0x03802001080d7824 */ /* 0x000fe200078e02ff */
[----:B------:R-:W-:Y:S01]  /*66e10*/  STL [R1+0x4fe4], R14 ;  /* 0x004fe40e01007387 */ /* 0x000fe20000100800 */
[----:B------:R-:W-:Y:S01]  /*66e20*/  @P1 VIADD R20, R20, 0xff801fff ;  /* 0xff801fff14141836 */ /* 0x000fe20000000000 */
[----:B------:R-:W-:Y:S02]  /*66e30*/  SHF.R.S32.HI R7, RZ, 0x1f, R17 ;  /* 0x0000001fff077819 */ /* 0x000fe40000011411 */
[----:B------:R0:W-:Y:S01]  /*66e40*/  STL [R1+0x4f68], R4 ;  /* 0x004f680401007387 */ /* 0x0001e20000100800 */
[----:B------:R-:W-:Y:S02]  /*66e50*/  @P0 IADD3 R6, PT, PT, R6, -0x7fe001, RZ ;  /* 0xff801fff06060810 */ /* 0x000fe40007ffe0ff */
[----:B------:R-:W-:Y:S01]  /*66e60*/  ISETP.GE.AND P1, PT, R20, RZ, PT ;  /* 0x000000ff1400720c */ /* 0x000fe20003f26270 */
[----:B------:R-:W-:Y:S01]  /*66e70*/  IMAD R7, R7, -0x7fe001, RZ ;  /* 0xff801fff07077824 */ /* 0x000fe200078e02ff */
[----:B------:R-:W-:-:S02]  /*66e80*/  ISETP.GE.AND P2, PT, R6, RZ, PT ;  /* 0x000000ff0600720c */ /* 0x000fc40003f46270 */
[----:B0-----:R-:W-:Y:S01]  /*66e90*/  SHF.R.S32.HI R4, RZ, 0x1f, R13 ;  /* 0x0000001fff047819 */ /* 0x001fe2000001140d */
[----:B------:R-:W-:Y:S01]  /*66ea0*/  IMAD.HI.U32 R8, R13, -0x7fe001, R8 ;  /* 0xff801fff0d087827 */ /* 0x000fe200078e0008 */
[----:B------:R-:W-:-:S03]  /*66eb0*/  ISETP.GT.AND P0, PT, R12, 0x7fe000, PT ;  /* 0x007fe0000c00780c */ /* 0x000fc60003f04270 */
[----:B------:R-:W-:Y:S01]  /*66ec0*/  IMAD R4, R4, -0x7fe001, RZ ;  /* 0xff801fff04047824 */ /* 0x000fe200078e02ff */
[----:B------:R-:W-:Y:S01]  /*66ed0*/  IADD3 R16, PT, PT, R16, -R17, R7 ;  /* 0x8000001110107210 */ /* 0x000fe20007ffe007 */
[----:B------:R-:W-:Y:S01]  /*66ee0*/  @!P3 VIADD R22, R22, 0x7fe001 ;  /* 0x007fe0011616b836 */ /* 0x000fe20000000000 */
[CC--:B------:R-:W-:Y:S02]  /*66ef0*/  IADD3 R17, PT, PT, R23.reuse, -R38.reuse, RZ ;  /* 0x8000002617117210 */ /* 0x0c0fe40007ffe0ff */
[----:B------:R-:W-:Y:S01]  /*66f00*/  IADD3 R8, PT, PT, R8, -R13, R4 ;  /* 0x8000000d08087210 */ /* 0x000fe20007ffe004 */
[----:B------:R-:W-:Y:S01]  /*66f10*/  IMAD.IADD R4, R2, 0x1, -R3 ;  /* 0x0000000102047824 */ /* 0x000fe200078e0a03 */
[----:B------:R-:W-:Y:S01]  /*66f20*/  IADD3 R14, PT, PT, R23, R38, RZ ;  /* 0x00000026170e7210 */ /* 0x000fe20007ffe0ff */
[----:B------:R-:W-:Y:S01]  /*66f30*/  IMAD.WIDE R22, R22, UR4, RZ ;  /* 0x0000000416167c25 */ /* 0x000fe2000f8e02ff */
[----:B------:R-:W-:-:S03]  /*66f40*/  ISETP.GE.AND P4, PT, R17, RZ, PT ;  /* 0x000000ff1100720c */ /* 0x000fc60003f86270 */
[----:B------:R-:W-:Y:S01]  /*66f50*/  @!P1 VIADD R20, R20, 0x7fe001 ;  /* 0x007fe00114149836 */ /* 0x000fe20000000000 */
[----:B------:R-:W-:Y:S01]  /*66f60*/  ISETP.GE.AND P1, PT, R4, RZ, PT ;  /* 0x000000ff0400720c */ /* 0x000fe20003f26270 */
[----:B------:R-:W-:Y:S02]  /*66f70*/  @!P2 VIADD R6, R6, 0x7fe001 ;  /* 0x007fe0010606a836 */ /* 0x000fe40000000000 */
[----:B------:R-:W-:Y:S01]  /*66f80*/  IMAD R15, R22, 0x3802001, RZ ;  /* 0x03802001160f7824 */ /* 0x000fe200078e02ff */
[----:B------:R-:W-:Y:S01]  /*66f90*/  STL [R1+0x4fe8], R18 ;  /* 0x004fe81201007387 */ /* 0x000fe20000100800 */
[----:B------:R-:W-:Y:S01]  /*66fa0*/  @P0 VIADD R12, R12, 0xff801fff ;  /* 0xff801fff0c0c0836 */ /* 0x000fe20000000000 */
[----:B------:R-:W-:Y:S02]  /*66fb0*/  ISETP.GT.AND P0, PT, R14, 0x7fe000, PT ;  /* 0x007fe0000e00780c */ /* 0x000fe40003f04270 */
[----:B------:R0:W-:Y:S01]  /*66fc0*/  STL [R1+0x4f6c], R6 ;  /* 0x004f6c0601007387 */ /* 0x0001e20000100800 */
[----:B------:R-:W-:-:S02]  /*66fd0*/  @!P4 IADD3 R17, PT, PT, R17, 0x7fe001, RZ ;  /* 0x007fe0011111c810 */ /* 0x000fc40007ffe0ff */
[----:B------:R-:W-:Y:S02]  /*66fe0*/  ISETP.GE.AND P2, PT, R12, RZ, PT ;  /* 0x000000ff0c00720c */ /* 0x000fe40003f46270 */
[----:B0-----:R-:W-:Y:S01]  /*66ff0*/  SHF.R.S32.HI R6, RZ, 0x1f, R15 ;  /* 0x0000001fff067819 */ /* 0x001fe2000001140f */
[----:B------:R-:W-:Y:S01]  /*67000*/  IMAD.HI.U32 R18, R15, -0x7fe001, R22 ;  /* 0xff801fff0f127827 */ /* 0x000fe200078e0016 */
[----:B------:R0:W-:Y:S03]  /*67010*/  STL [R1+0x4fec], R16 ;  /* 0x004fec1001007387 */ /* 0x0001e60000100800 */
[----:B------:R-:W-:Y:S02]  /*67020*/  IMAD R7, R6, -0x7fe001, RZ ;  /* 0xff801fff06077824 */ /* 0x000fe400078e02ff */
[----:B------:R-:W-:Y:S02]  /*67030*/  @!P1 VIADD R4, R4, 0x7fe001 ;  /* 0x007fe00104049836 */ /* 0x000fe40000000000 */
[----:B------:R-:W-:Y:S01]  /*67040*/  IMAD.IADD R9, R5, 0x1, -R40 ;  /* 0x0000000105097824 */ /* 0x000fe200078e0a28 */
[----:B------:R-:W-:Y:S01]  /*67050*/  IADD3 R18, PT, PT, R18, -R15, R7 ;  /* 0x8000000f12127210 */ /* 0x000fe20007ffe007 */
[----:B0-----:R-:W-:Y:S01]  /*67060*/  IMAD.WIDE R16, R17, UR4, RZ ;  /* 0x0000000411107c25 */ /* 0x001fe2000f8e02ff */
[----:B------:R-:W-:-:S03]  /*67070*/  @P0 IADD3 R14, PT, PT, R14, -0x7fe001, RZ ;  /* 0xff801fff0e0e0810 */ /* 0x000fc60007ffe0ff */
[----:B-1----:R-:W-:Y:S01]  /*67080*/  IMAD.WIDE R6, R4, UR5, RZ ;  /* 0x0000000504067c25 */ /* 0x002fe2000f8e02ff */
[----:B------:R-:W-:-:S03]  /*67090*/  ISETP.GE.AND P3, PT, R9, RZ, PT ;  /* 0x000000ff0900720c */ /* 0x000fc60003f66270 */
[----:B------:R-:W-:Y:S02]  /*670a0*/  IMAD.IADD R4, R2, 0x1, R3 ;  /* 0x0000000102047824 */ /* 0x000fe400078e0203 */
[----:B------:R-:W-:Y:S01]  /*670b0*/  IMAD R13, R16, 0x3802001, RZ ;  /* 0x03802001100d7824 */ /* 0x000fe200078e02ff */
[----:B------:R-:W-:Y:S01]  /*670c0*/  STL [R1+0x4f70], R20 ;  /* 0x004f701401007387 */ /* 0x000fe20000100800 */
[----:B------:R-:W-:Y:S01]  /*670d0*/  @!P2 VIADD R12, R12, 0x7fe001 ;  /* 0x007fe0010c0ca836 */ /* 0x000fe20000000000 */
[----:B------:R-:W-:Y:S02]  /*670e0*/  ISETP.GE.AND P2, PT, R14, RZ, PT ;  /* 0x000000ff0e00720c */ /* 0x000fe40003f46270 */
[----:B------:R0:W-:Y:S01]  /*670f0*/  STL [R1+0x4ff0], R8 ;  /* 0x004ff00801007387 */ /* 0x0001e20000100800 */
[----:B------:R-:W-:Y:S01]  /*67100*/  ISETP.GT.AND P0, PT, R4, 0x7fe000, PT ;  /* 0x007fe0000400780c */ /* 0x000fe20003f04270 */
[----:B------:R-:W-:Y:S01]  /*67110*/  IMAD R3, R6, 0x3802001, RZ ;  /* 0x0380200106037824 */ /* 0x000fe200078e02ff */
[----:B0-----:R-:W-:Y:S01]  /*67120*/  SHF.R.S32.HI R8, RZ, 0x1f, R13 ;  /* 0x0000001fff087819 */ /* 0x001fe2000001140d */
[----:B------:R-:W-:-:S04]  /*67130*/  IMAD.HI.U32 R16, R13, -0x7fe001, R16 ;  /* 0xff801fff0d107827 */ /* 0x000fc800078e0010 */
[----:B------:R-:W-:Y:S01]  /*67140*/  IMAD R15, R8, -0x7fe001, RZ ;  /* 0xff801fff080f7824 */ /* 0x000fe200078e02ff */
[----:B------:R-:W-:Y:S02]  /*67150*/  IADD3 R8, PT, PT, R5, R40, RZ ;  /* 0x0000002805087210 */ /* 0x000fe40007ffe0ff */
[----:B------:R-:W-:Y:S01]  /*67160*/  SHF.R.S32.HI R5, RZ, 0x1f, R3 ;  /* 0x0000001fff057819 */ /* 0x000fe20000011403 */
[----:B------:R-:W-:Y:S02]  /*67170*/  @!P3 VIADD R9, R9, 0x7fe001 ;  /* 0x007fe0010909b836 */ /* 0x000fe40000000000 */
[----:B------:R-:W-:Y:S01]  /*67180*/  IMAD.HI.U32 R20, R3, -0x7fe001, R6 ;  /* 0xff801fff03147827 */ /* 0x000fe200078e0006 */
[----:B------:R-:W-:Y:S01]  /*67190*/  @P0 IADD3 R4, PT, PT, R4, -0x7fe001, RZ ;  /* 0xff801fff04040810 */ /* 0x000fe20007ffe0ff */
[----:B------:R0:W-:Y:S02]  /*671a0*/  STL [R1+0x4f74], R12 ;  /* 0x004f740c01007387 */ /* 0x0001e40000100800 */
[----:B------:R-:W-:Y:S01]  /*671b0*/  IMAD.IADD R6, R10, 0x1, R41 ;  /* 0x000000010a067824 */ /* 0x000fe200078e0229 */
[----:B------:R-:W-:Y:S01]  /*671c0*/  IADD3 R2, PT, PT, R16, -R13, R15 ;  /* 0x8000000d10027210 */ /* 0x000fe20007ffe00f */
[----:B------:R-:W-:-:S02]  /*671d0*/  @!P2 VIADD R14, R14, 0x7fe001 ;  /* 0x007fe0010e0ea836 */ /* 0x000fc40000000000 */
[----:B------:R-:W-:Y:S01]  /*671e0*/  IMAD R5, R5, -0x7fe001, RZ ;  /* 0xff801fff05057824 */ /* 0x000fe200078e02ff */
[----:B------:R-:W-:Y:S01]  /*671f0*/  ISETP.GT.AND P1, PT, R8, 0x7fe000, PT ;  /* 0x007fe0000800780c */ /* 0x000fe20003f24270 */
[----:B------:R-:W-:Y:S01]  /*67200*/  STL [R1+0x4ff4], R18 ;  /* 0x004ff41201007387 */ /* 0x000fe20000100800 */
[----:B0-----:R-:W-:Y:S01]  /*67210*/  IMAD.WIDE R12, R9, UR5, RZ ;  /* 0x00000005090c7c25 */ /* 0x001fe2000f8e02ff */
[----:B------:R-:W-:Y:S02]  /*67220*/  ISETP.GE.AND P6, PT, R4, RZ, PT ;  /* 0x000000ff0400720c */ /* 0x000fe40003fc6270 */
[----:B------:R-:W-:Y:S01]  /*67230*/  STL [R1+0x4f78], R14 ;  /* 0x004f780e01007387 */ /* 0x000fe20000100800 */
[----:B------:R-:W-:Y:S01]  /*67240*/  ISETP.GT.AND P0, PT, R6, 0x7fe000, PT ;  /* 0x007fe0000600780c */ /* 0x000fe20003f04270 */
[----:B------:R-:W-:Y:S01]  /*67250*/  IMAD.IADD R10, R10, 0x1, -R41 ;  /* 0x000000010a0a7824 */ /* 0x000fe200078e0a29 */
[----:B------:R-:W-:Y:S01]  /*67260*/  IADD3 R20, PT, PT, R20, -R3, R5 ;  /* 0x8000000314147210 */ /* 0x000fe20007ffe005 */
[----:B------:R-:W-:Y:S01]  /*67270*/  IMAD R16, R12, 0x3802001, RZ ;  /* 0x038020010c107824 */ /* 0x000fe200078e02ff */
[----:B------:R2:W-:Y:S01]  /*67280*/  STL [R1+0x4ff8], R2 ;  /* 0x004ff80201007387 */ /* 0x0005e20000100800 */
[----:B------:R-:W-:Y:S01]  /*67290*/  IMAD.IADD R3, R11, 0x1, -R42 ;  /* 0x000000010b037824 */ /* 0x000fe200078e0a2a */
[----:B------:R-:W-:Y:S01]  /*672a0*/  ISETP.GE.AND P2, PT, R10, RZ, PT ;  /* 0x000000ff0a00720c */ /* 0x000fe20003f46270 */
[----:B------:R-:W-:-:S03]  /*672b0*/  IMAD.HI.U32 R5, R16, -0x7fe001, R12 ;  /* 0xff801fff10057827 */ /* 0x000fc600078e000c */
[----:B------:R-:W-:Y:S02]  /*672c0*/  ISETP.GE.AND P4, PT, R3, RZ, PT ;  /* 0x000000ff0300720c */ /* 0x000fe40003f86270 */
[C---:B--2---:R-:W-:Y:S01]  /*672d0*/  IADD3 R2, PT, PT, R0.reuse, R39, RZ ;  /* 0x0000002700027210 */ /* 0x044fe20007ffe0ff */
[----:B------:R-:W-:Y:S02]  /*672e0*/  IMAD.IADD R0, R0, 0x1, -R39 ;  /* 0x0000000100007824 */ /* 0x000fe400078e0a27 */
[----:B------:R-:W-:Y:S01]  /*672f0*/  IMAD.IADD R12, R11, 0x1, R42 ;  /* 0x000000010b0c7824 */ /* 0x000fe200078e022a */
[----:B------:R-:W-:Y:S02]  /*67300*/  @P1 IADD3 R8, PT, PT, R8, -0x7fe001, RZ ;  /* 0xff801fff08081810 */ /* 0x000fe40007ffe0ff */
[----:B------:R-:W-:Y:S01]  /*67310*/  ISETP.GE.AND P5, PT, R0, RZ, PT ;  /* 0x000000ff0000720c */ /* 0x000fe20003fa6270 */
[----:B------:R-:W-:Y:S01]  /*67320*/  @!P6 VIADD R4, R4, 0x7fe001 ;  /* 0x007fe0010404e836 */ /* 0x000fe20000000000 */
[----:B------:R-:W-:-:S02]  /*67330*/  ISETP.GT.AND P3, PT, R12, 0x7fe000, PT ;  /* 0x007fe0000c00780c */ /* 0x000fc40003f64270 */
[----:B------:R-:W-:Y:S02]  /*67340*/  @P0 IADD3 R6, PT, PT, R6, -0x7fe001, RZ ;  /* 0xff801fff06060810 */ /* 0x000fe40007ffe0ff */
[----:B------:R-:W-:Y:S02]  /*67350*/  ISETP.GT.AND P6, PT, R2, 0x7fe000, PT ;  /* 0x007fe0000200780c */ /* 0x000fe40003fc4270 */
[----:B------:R-:W-:Y:S02]  /*67360*/  ISETP.GE.AND P1, PT, R8, RZ, PT ;  /* 0x000000ff0800720c */ /* 0x000fe40003f26270 */
[----:B------:R-:W-:Y:S01]  /*67370*/  SHF.R.S32.HI R7, RZ, 0x1f, R16 ;  /* 0x0000001fff077819 */ /* 0x000fe20000011410 */
[----:B------:R-:W-:Y:S01]  /*67380*/  @!P2 VIADD R10, R10, 0x7fe001 ;  /* 0x007fe0010a0aa836 */ /* 0x000fe20000000000 */
[----:B------:R-:W-:Y:S01]  /*67390*/  ISETP.GE.AND P0, PT, R6, RZ, PT ;  /* 0x000000ff0600720c */ /* 0x000fe20003f06270 */
[----:B------:R-:W-:Y:S02]  /*673a0*/  @!P4 VIADD R3, R3, 0x7fe001 ;  /* 0x007fe0010303c836 */ /* 0x000fe40000000000 */
[----:B------:R-:W-:-:S02]  /*673b0*/  IMAD R7, R7, -0x7fe001, RZ ;  /* 0xff801fff07077824 */ /* 0x000fc400078e02ff */
[----:B------:R-:W-:Y:S02]  /*673c0*/  @!P5 VIADD R0, R0, 0x7fe001 ;  /* 0x007fe0010000d836 */ /* 0x000fe40000000000 */
[----:B------:R-:W-:Y:S01]  /*673d0*/  IMAD.WIDE R10, R10, UR5, RZ ;  /* 0x000000050a0a7c25 */ /* 0x000fe2000f8e02ff */
[----:B------:R-:W-:Y:S01]  /*673e0*/  IADD3 R16, PT, PT, R5, -R16, R7 ;  /* 0x8000001005107210 */ /* 0x000fe20007ffe007 */
[----:B------:R0:W-:Y:S01]  /*673f0*/  STL [R1+0x4c00], R4 ;  /* 0x004c000401007387 */ /* 0x0001e20000100800 */
[----:B------:R-:W-:Y:S01]  /*67400*/  @P3 IADD3 R12, PT, PT, R12, -0x7fe001, RZ ;  /* 0xff801fff0c0c3810 */ /* 0x000fe20007ffe0ff */
[----:B------:R-:W-:Y:S01]  /*67410*/  IMAD.WIDE R14, R3, UR5, RZ ;  /* 0x00000005030e7c25 */ /* 0x000fe2000f8e02ff */
[----:B------:R-:W-:-:S03]  /*67420*/  @P6 IADD3 R2, PT, PT, R2, -0x7fe001, RZ ;  /* 0xff801fff02026810 */ /* 0x000fc60007ffe0ff */
[----:B------:R-:W-:Y:S02]  /*67430*/  IMAD R7, R10, 0x3802001, RZ ;  /* 0x038020010a077824 */ /* 0x000fe400078e02ff */
[----:B------:R-:W-:Y:S02]  /*67440*/  @!P1 VIADD R8, R8, 0x7fe001 ;  /* 0x007fe00108089836 */ /* 0x000fe40000000000 */
[----:B0-----:R-:W-:Y:S01]  /*67450*/  IMAD.WIDE R4, R0, UR4, RZ ;  /* 0x0000000400047c25 */ /* 0x001fe2000f8e02ff */
[----:B------:R-:W-:-:S03]  /*67460*/  ISETP.GE.AND P1, PT, R12, RZ, PT ;  /* 0x000000ff0c00720c */ /* 0x000fc60003f26270 */
        /* <DEDUP_REMOVED lines=16> */
[----:B------:R-:W-:Y:S01]  /*67570*/  IADD3 R0, PT, PT, R14, -R17, R11 ;  /* 0x800000110e007210 */ /* 0x000fe20007ffe00b */
[----:B------:R-:W-:Y:S02]  /*67580*/  @!P1 VIADD R12, R12, 0x7fe001 ;  /* 0x007fe0010c0c9836 */ /* 0x000fe40000000000 */
[----:B0-----:R-:W-:Y:S01]  /*67590*/  IMAD R8, R3, -0x7fe001, RZ ;  /* 0xff801fff03087824 */ /* 0x001fe200078e02ff */
[----:B------:R0:W-:Y:S01]  /*675a0*/  STL [R1+0x4c08], R6 ;  /* 0x004c080601007387 */ /* 0x0001e20000100800 */
[----:B------:R-:W-:-:S03]  /*675b0*/  @!P0 IADD3 R2, PT, PT, R2, 0x7fe001, RZ ;  /* 0x007fe00102028810 */ /* 0x000fc60007ffe0ff */
[----:B------:R-:W-:Y:S04]  /*675c0*/  STL [R1+0x4d08], R4 ;  /* 0x004d080401007387 */ /* 0x000fe80000100800 */
[----:B------:R-:W-:Y:S01]  /*675d0*/  STL [R1+0x4c0c], R12 ;  /* 0x004c0c0c01007387 */ /* 0x000fe20000100800 */
[----:B0-----:R-:W-:-:S03]  /*675e0*/  IADD3 R6, PT, PT, R5, -R13, R8 ;  /* 0x8000000d05067210 */ /* 0x001fc60007ffe008 */
[----:B------:R0:W-:Y:S04]  /*675f0*/  STL [R1+0x4d0c], R0 ;  /* 0x004d0c0001007387 */ /* 0x0001e80000100800 */
[----:B------:R1:W-:Y:S04]  /*67600*/  STL [R1+0x4f7c], R2 ;  /* 0x004f7c0201007387 */ /* 0x0003e80000100800 */
[----:B------:R1:W-:Y:S01]  /*67610*/  STL [R1+0x4ffc], R6 ;  /* 0x004ffc0601007387 */ /* 0x0003e20000100800 */
[----:B0-----:R-:W-:-:S07]  /*67620*/  IMAD.MOV.U32 R0, RZ, RZ, 0x4 ;  /* 0x00000004ff007424 */ /* 0x001fce00078e00ff */
.L_x_179:
[----:B--2---:R-:W-:-:S05]  /*67630*/  IMAD R4, R0, 0x4, R35 ;  /* 0x0000000400047824 */ /* 0x004fca00078e0223 */
[----:B-1----:R-:W2:Y:S04]  /*67640*/  LDL R2, [R4] ;  /* 0x0000000004027983 */ /* 0x002ea80000100800 */
        /* <DEDUP_REMOVED lines=172> */
[----:B------:R-:W-:Y:S01]  /*68110*/  IMAD R3, R4, -0x7fe001, RZ ;  /* 0xff801fff04037824 */ /* 0x000fe200078e02ff */
[----:B------:R-:W-:Y:S01]  /*68120*/  IADD3 R4, PT, PT, R0, 0x9, RZ ;  /* 0x0000000900047810 */ /* 0x000fe20007ffe0ff */
[----:B------:R-:W-:-:S03]  /*68130*/  @!P0 VIADD R9, R9, 0x7fe001 ;  /* 0x007fe00109098836 */ /* 0x000fc60000000000 */
[----:B------:R-:W-:Y:S01]  /*68140*/  IADD3 R7, PT, PT, R2, -R7, R3 ;  /* 0x8000000702077210 */ /* 0x000fe20007ffe003 */
[----:B------:R-:W-:Y:S01]  /*68150*/  IMAD R4, R4, 0x4, R35 ;  /* 0x0000000404047824 */ /* 0x000fe200078e0223 */
[----:B------:R0:W-:Y:S04]  /*68160*/  STL [R8], R9 ;  /* 0x0000000908007387 */ /* 0x0001e80000100800 */
[----:B------:R2:W-:Y:S04]  /*68170*/  STL [R8+0x100], R7 ;  /* 0x0001000708007387 */ /* 0x0005e80000100800 */
[----:B------:R-:W1:Y:S04]  /*68180*/  LDL R2, [R4] ;  /* 0x0000000004027983 */ /* 0x000e680000100800 */
[----:B------:R-:W1:Y:S01]  /*68190*/  LDL R3, [R4+0x100] ;  /* 0x0001000004037983 */ /* 0x000e620000100800 */
[----:B------:R-:W-:Y:S01]  /*681a0*/  VIADD R0, R0, 0xa ;  /* 0x0000000a00007836 */ /* 0x000fe20000000000 */
[C---:B-1----:R-:W-:Y:S01]  /*681b0*/  IADD3 R6, PT, PT, R2.reuse, -R3, RZ ;  /* 0x8000000302067210 */ /* 0x042fe20007ffe0ff */
        /* <DEDUP_REMOVED lines=26> */
[C---:B--2---:R-:W-:Y:S01]  /*68360*/  IADD3 R2, PT, PT, R3.reuse, -R0, RZ ;  /* 0x8000000003027210 */ /* 0x044fe20007ffe0ff */
[----:B------:R-:W-:-:S03]  /*68370*/  IMAD.IADD R0, R3, 0x1, R0 ;  /* 0x0000000103007824 */ /* 0x000fc600078e0200 */
[----:B------:R-:W-:Y:S02]  /*68380*/  ISETP.GE.AND P1, PT, R2, RZ, PT ;  /* 0x000000ff0200720c */ /* 0x000fe40003f26270 */
[----:B------:R-:W-:Y:S02]  /*68390*/  ISETP.GT.AND P0, PT, R0, 0x7fe000, PT ;  /* 0x007fe0000000780c */ /* 0x000fe40003f04270 */
[C---:B---3--:R-:W-:Y:S01]  /*683a0*/  IADD3 R6, PT, PT, R4.reuse, R11, RZ ;  /* 0x0000000b04067210 */ /* 0x048fe20007ffe0ff */
[----:B------:R-:W-:-:S03]  /*683b0*/  IMAD.IADD R4, R4, 0x1, -R11 ;  /* 0x0000000104047824 */ /* 0x000fc600078e0a0b */
[----:B------:R-:W-:Y:S02]  /*683c0*/  ISETP.GT.AND P5, PT, R6, 0x7fe000, PT ;  /* 0x007fe0000600780c */ /* 0x000fe40003fa4270 */
[----:B------:R-:W-:-:S03]  /*683d0*/  ISETP.GE.AND P4, PT, R4, RZ, PT ;  /* 0x000000ff0400720c */ /* 0x000fc60003f86270 */
[----:B------:R-:W-:Y:S02]  /*683e0*/  @!P1 VIADD R2, R2, 0x7fe001 ;  /* 0x007fe00102029836 */ /* 0x000fe40000000000 */
[----:B------:R-:W-:Y:S02]  /*683f0*/  @P0 VIADD R0, R0, 0xff801fff ;  /* 0xff801fff00000836 */ /* 0x000fe40000000000 */
[----:B0-----:R-:W-:-:S03]  /*68400*/  IMAD.WIDE R2, R2, UR4, RZ ;  /* 0x0000000402027c25 */ /* 0x001fc6000f8e02ff */
[----:B------:R-:W-:Y:S01]  /*68410*/  ISETP.GE.AND P6, PT, R0, RZ, PT ;  /* 0x000000ff0000720c */ /* 0x000fe20003fc6270 */
[----:B------:R-:W-:Y:S02]  /*68420*/  IMAD R9, R2, 0x3802001, RZ ;  /* 0x0380200102097824 */ /* 0x000fe400078e02ff */
[C---:B-----5:R-:W-:Y:S01]  /*68430*/  IMAD.IADD R10, R7.reuse, 0x1, R12 ;  /* 0x00000001070a7824 */ /* 0x060fe200078e020c */
[----:B------:R-:W-:Y:S01]  /*68440*/  IADD3 R7, PT, PT, R7, -R12, RZ ;  /* 0x8000000c07077210 */ /* 0x000fe20007ffe0ff */
[----:B------:R-:W-:Y:S01]  /*68450*/  IMAD.HI.U32 R14, R9, -0x7fe001, R2 ;  /* 0xff801fff090e7827 */ /* 0x000fe200078e0002 */
[----:B----4-:R-:W-:Y:S02]  /*68460*/  IADD3 R2, PT, PT, R5, R8, RZ ;  /* 0x0000000805027210 */ /* 0x010fe40007ffe0ff */
[----:B------:R-:W-:Y:S01]  /*68470*/  ISETP.GE.AND P1, PT, R7, RZ, PT ;  /* 0x000000ff0700720c */ /* 0x000fe20003f26270 */
[----:B------:R-:W-:Y:S01]  /*68480*/  IMAD.IADD R3, R5, 0x1, -R8 ;  /* 0x0000000105037824 */ /* 0x000fe200078e0a08 */
[----:B------:R-:W-:Y:S01]  /*68490*/  SHF.R.S32.HI R5, RZ, 0x1f, R9 ;  /* 0x0000001fff057819 */ /* 0x000fe20000011409 */
[----:B------:R-:W-:Y:S01]  /*684a0*/  @P5 VIADD R6, R6, 0xff801fff ;  /* 0xff801fff06065836 */ /* 0x000fe20000000000 */
[----:B------:R-:W-:Y:S01]  /*684b0*/  ISETP.GT.AND P3, PT, R2, 0x7fe000, PT ;  /* 0x007fe0000200780c */ /* 0x000fe20003f64270 */
[----:B------:R-:W-:Y:S01]  /*684c0*/  @!P6 VIADD R0, R0, 0x7fe001 ;  /* 0x007fe0010000e836 */ /* 0x000fe20000000000 */
[----:B------:R-:W-:Y:S01]  /*684d0*/  ISETP.GE.AND P2, PT, R3, RZ, PT ;  /* 0x000000ff0300720c */ /* 0x000fe20003f46270 */
[----:B------:R-:W-:Y:S01]  /*684e0*/  IMAD R5, R5, -0x7fe001, RZ ;  /* 0xff801fff05057824 */ /* 0x000fe200078e02ff */
[----:B------:R-:W-:-:S02]  /*684f0*/  ISETP.GT.AND P0, PT, R10, 0x7fe000, PT ;  /* 0x007fe0000a00780c */ /* 0x000fc40003f04270 */
[----:B------:R-:W-:Y:S01]  /*68500*/  @!P4 IADD3 R4, PT, PT, R4, 0x7fe001, RZ ;  /* 0x007fe0010404c810 */ /* 0x000fe20007ffe0ff */
[----:B------:R0:W-:Y:S01]  /*68510*/  STL [R1+0x4e00], R0 ;  /* 0x004e000001007387 */ /* 0x0001e20000100800 */
[----:B------:R-:W-:Y:S02]  /*68520*/  IADD3 R14, PT, PT, R14, -R9, R5 ;  /* 0x800000090e0e7210 */ /* 0x000fe40007ffe005 */
[----:B------:R-:W-:Y:S01]  /*68530*/  @!P1 IADD3 R7, PT, PT, R7, 0x7fe001, RZ ;  /* 0x007fe00107079810 */ /* 0x000fe20007ffe0ff */
[----:B------:R-:W-:Y:S01]  /*68540*/  IMAD.WIDE R4, R4, UR4, RZ ;  /* 0x0000000404047c25 */ /* 0x000fe2000f8e02ff */
[----:B------:R-:W-:Y:S01]  /*68550*/  ISETP.GE.AND P5, PT, R6, RZ, PT ;  /* 0x000000ff0600720c */ /* 0x000fe20003fa6270 */
[----:B------:R1:W-:Y:S02]  /*68560*/  STL [R1+0x4f00], R14 ;  /* 0x004f000e01007387 */ /* 0x0003e40000100800 */
[----:B------:R-:W-:Y:S02]  /*68570*/  @!P2 VIADD R3, R3, 0x7fe001 ;  /* 0x007fe0010303a836 */ /* 0x000fe40000000000 */
[----:B------:R-:W-:-:S04]  /*68580*/  IMAD.WIDE R12, R7, UR4, RZ ;  /* 0x00000004070c7c25 */ /* 0x000fc8000f8e02ff */
[----:B------:R-:W-:-:S04]  /*68590*/  IMAD.WIDE R8, R3, UR4, RZ ;  /* 0x0000000403087c25 */ /* 0x000fc8000f8e02ff */
[----:B------:R-:W-:Y:S02]  /*685a0*/  @P3 VIADD R2, R2, 0xff801fff ;  /* 0xff801fff02023836 */ /* 0x000fe40000000000 */
[----:B------:R-:W-:Y:S02]  /*685b0*/  @P0 VIADD R10, R10, 0xff801fff ;  /* 0xff801fff0a0a0836 */ /* 0x000fe40000000000 */
[----:B------:R-:W-:Y:S01]  /*685c0*/  IMAD R7, R4, 0x3802001, RZ ;  /* 0x0380200104077824 */ /* 0x000fe200078e02ff */
[----:B------:R-:W-:Y:S01]  /*685d0*/  ISETP.GE.AND P0, PT, R2, RZ, PT ;  /* 0x000000ff0200720c */ /* 0x000fe20003f06270 */
[----:B------:R-:W-:Y:S01]  /*685e0*/  IMAD R15, R8, 0x3802001, RZ ;  /* 0x03802001080f7824 */ /* 0x000fe200078e02ff */
[----:B------:R-:W-:Y:S01]  /*685f0*/  ISETP.GE.AND P1, PT, R10, RZ, PT ;  /* 0x000000ff0a00720c */ /* 0x000fe20003f26270 */
[----:B------:R-:W-:Y:S01]  /*68600*/  IMAD R17, R12, 0x3802001, RZ ;  /* 0x038020010c117824 */ /* 0x000fe200078e02ff */
[----:B------:R-:W-:Y:S01]  /*68610*/  SHF.R.S32.HI R11, RZ, 0x1f, R7 ;  /* 0x0000001fff0b7819 */ /* 0x000fe20000011407 */
[----:B------:R-:W-:Y:S01]  /*68620*/  IMAD.HI.U32 R4, R7, -0x7fe001, R4 ;  /* 0xff801fff07047827 */ /* 0x000fe200078e0004 */
[----:B------:R-:W-:-:S02]  /*68630*/  SHF.R.S32.HI R3, RZ, 0x1f, R15 ;  /* 0x0000001fff037819 */ /* 0x000fc4000001140f */
[----:B0-----:R-:W-:Y:S01]  /*68640*/  SHF.R.S32.HI R0, RZ, 0x1f, R17 ;  /* 0x0000001fff007819 */ /* 0x001fe20000011411 */
[----:B------:R-:W-:Y:S02]  /*68650*/  @!P5 VIADD R6, R6, 0x7fe001 ;  /* 0x007fe0010606d836 */ /* 0x000fe40000000000 */
[----:B------:R-:W-:Y:S02]  /*68660*/  IMAD R5, R11, -0x7fe001, RZ ;  /* 0xff801fff0b057824 */ /* 0x000fe400078e02ff */
[----:B-1----:R-:W-:Y:S01]  /*68670*/  IMAD R14, R3, -0x7fe001, RZ ;  /* 0xff801fff030e7824 */ /* 0x002fe200078e02ff */
[----:B------:R0:W-:Y:S01]  /*68680*/  STL [R1+0x4e04], R6 ;  /* 0x004e040601007387 */ /* 0x0001e20000100800 */
[----:B------:R-:W-:Y:S01]  /*68690*/  IMAD.HI.U32 R9, R15, -0x7fe001, R8 ;  /* 0xff801fff0f097827 */ /* 0x000fe200078e0008 */
[----:B------:R-:W-:Y:S02]  /*686a0*/  IADD3 R8, PT, PT, R4, -R7, R5 ;  /* 0x8000000704087210 */ /* 0x000fe40007ffe005 */
[----:B------:R-:W-:Y:S01]  /*686b0*/  @!P0 IADD3 R2, PT, PT, R2, 0x7fe001, RZ ;  /* 0x007fe00102028810 */ /* 0x000fe20007ffe0ff */
[----:B------:R-:W-:-:S02]  /*686c0*/  IMAD.HI.U32 R12, R17, -0x7fe001, R12 ;  /* 0xff801fff110c7827 */ /* 0x000fc400078e000c */
[----:B------:R1:W-:Y:S02]  /*686d0*/  STL [R1+0x4f04], R8 ;  /* 0x004f040801007387 */ /* 0x0003e40000100800 */
[----:B------:R-:W-:Y:S01]  /*686e0*/  IMAD R3, R0, -0x7fe001, RZ ;  /* 0xff801fff00037824 */ /* 0x000fe200078e02ff */
[----:B0-----:R-:W-:Y:S01]  /*686f0*/  IADD3 R6, PT, PT, R9, -R15, R14 ;  /* 0x8000000f09067210 */ /* 0x001fe20007ffe00e */
[----:B------:R-:W-:Y:S01]  /*68700*/  @!P1 VIADD R10, R10, 0x7fe001 ;  /* 0x007fe0010a0a9836 */ /* 0x000fe20000000000 */
[----:B------:R1:W-:Y:S01]  /*68710*/  STL [R1+0x4e08], R2 ;  /* 0x004e080201007387 */ /* 0x0003e20000100800 */
[----:B------:R-:W-:Y:S01]  /*68720*/  IMAD.MOV.U32 R0, RZ, RZ, 0x84 ;  /* 0x00000084ff007424 */ /* 0x000fe200078e00ff */
[----:B------:R-:W-:Y:S02]  /*68730*/  IADD3 R4, PT, PT, R12, -R17, R3 ;  /* 0x800000110c047210 */ /* 0x000fe40007ffe003 */
[----:B------:R1:W-:Y:S04]  /*68740*/  STL [R1+0x4f08], R6 ;  /* 0x004f080601007387 */ /* 0x0003e80000100800 */
[----:B------:R1:W-:Y:S04]  /*68750*/  STL [R1+0x4e0c], R10 ;  /* 0x004e0c0a01007387 */ /* 0x0003e80000100800 */
[----:B------:R1:W-:Y:S02]  /*68760*/  STL [R1+0x4f0c], R4 ;  /* 0x004f0c0401007387 */ /* 0x0003e40000100800 */
.L_x_180:
[----:B-12---:R-:W-:-:S05]  /*68770*/  LEA R4, R0, R35, 0x2 ;  /* 0x0000002300047211 */ /* 0x006fca00078e10ff */
[----:B------:R-:W2:Y:S04]  /*68780*/  LDL R2, [R4] ;  /* 0x0000000004027983 */ /* 0x000ea80000100800 */
        /* <DEDUP_REMOVED lines=200> */
[----:B------:R-:W3:Y:S04]  /*69410*/  LDL R9, [R1+0x4c00] ;  /* 0x004c000001097983 */ /* 0x000ee80000100800 */
[----:B------:R-:W3:Y:S04]  /*69420*/  LDL R0, [R1+0x4e00] ;  /* 0x004e000001007983 */ /* 0x000ee80000100800 */
[----:B--2---:R-:W2:Y:S04]  /*69430*/  LDL R4, [R1+0x4c04] ;  /* 0x004c040001047983 */ /* 0x004ea80000100800 */
[----:B------:R-:W2:Y:S01]  /*69440*/  LDL R7, [R1+0x4e04] ;  /* 0x004e040001077983 */ /* 0x000ea20000100800 */
[----:B------:R-:W0:Y:S01]  /*69450*/  LDCU UR6, c[0x3][UR6+-0x100] ;  /* 0x00ffe000060677ac */ /* 0x000e220008000800 */
[C---:B---3--:R-:W-:Y:S01]  /*69460*/  IMAD.IADD R3, R9.reuse, 0x1, -R0 ;  /* 0x0000000109037824 */ /* 0x048fe200078e0a00 */
[----:B------:R-:W-:-:S04]  /*69470*/  IADD3 R2, PT, PT, R9, R0, RZ ;  /* 0x0000000009027210 */ /* 0x000fc80007ffe0ff */
[----:B------:R-:W-:Y:S02]  /*69480*/  ISETP.GE.AND P2, PT, R3, RZ, PT ;  /* 0x000000ff0300720c */ /* 0x000fe40003f46270 */
[----:B------:R-:W-:Y:S01]  /*69490*/  ISETP.GT.AND P0, PT, R2, 0x7fe000, PT ;  /* 0x007fe0000200780c */ /* 0x000fe20003f04270 */
[C-C-:B--2---:R-:W-:Y:S02]  /*694a0*/  IMAD.IADD R5, R4.reuse, 0x1, -R7.reuse ;  /* 0x0000000104057824 */ /* 0x144fe400078e0a07 */
[----:B------:R-:W-:-:S03]  /*694b0*/  IMAD.IADD R4, R4, 0x1, R7 ;  /* 0x0000000104047824 */ /* 0x000fc600078e0207 */
[----:B------:R-:W-:Y:S02]  /*694c0*/  ISETP.GE.AND P3, PT, R5, RZ, PT ;  /* 0x000000ff0500720c */ /* 0x000fe40003f66270 */
[----:B------:R-:W-:-:S03]  /*694d0*/  ISETP.GT.AND P1, PT, R4, 0x7fe000, PT ;  /* 0x007fe0000400780c */ /* 0x000fc60003f24270 */
[----:B------:R-:W-:Y:S02]  /*694e0*/  @!P2 VIADD R3, R3, 0x7fe001 ;  /* 0x007fe0010303a836 */ /* 0x000fe40000000000 */
[----:B------:R-:W-:Y:S02]  /*694f0*/  @P0 VIADD R2, R2, 0xff801fff ;  /* 0xff801fff02020836 */ /* 0x000fe40000000000 */
[----:B0-----:R-:W-:-:S03]  /*69500*/  IMAD.WIDE R6, R3, UR6, RZ ;  /* 0x0000000603067c25 */ /* 0x001fc6000f8e02ff */
[----:B------:R-:W-:Y:S02]  /*69510*/  ISETP.GE.AND P0, PT, R2, RZ, PT ;  /* 0x000000ff0200720c */ /* 0x000fe40003f06270 */
[----:B------:R-:W-:Y:S01]  /*69520*/  @!P3 IADD3 R5, PT, PT, R5, 0x7fe001, RZ ;  /* 0x007fe0010505b810 */ /* 0x000fe20007ffe0ff */
[----:B------:R-:W-:-:S04]  /*69530*/  @P1 VIADD R4, R4, 0xff801fff ;  /* 0xff801fff04041836 */ /* 0x000fc80000000000 */
[----:B------:R-:W-:Y:S01]  /*69540*/  IMAD.WIDE R8, R5, UR6, RZ ;  /* 0x0000000605087c25 */ /* 0x000fe2000f8e02ff */
[----:B------:R-:W-:-:S03]  /*69550*/  ISETP.GE.AND P1, PT, R4, RZ, PT ;  /* 0x000000ff0400720c */ /* 0x000fc60003f26270 */
[----:B------:R-:W-:Y:S02]  /*69560*/  IMAD R5, R6, 0x3802001, RZ ;  /* 0x0380200106057824 */ /* 0x000fe400078e02ff */
[----:B------:R-:W-:Y:S01]  /*69570*/  IMAD R11, R8, 0x3802001, RZ ;  /* 0x03802001080b7824 */ /* 0x000fe200078e02ff */
[----:B------:R-:W-:Y:S01]  /*69580*/  @!P0 IADD3 R2, PT, PT, R2, 0x7fe001, RZ ;  /* 0x007fe00102028810 */ /* 0x000fe20007ffe0ff */
[----:B------:R-:W-:Y:S01]  /*69590*/  IMAD.HI.U32 R6, R5, -0x7fe001, R6 ;  /* 0xff801fff05067827 */ /* 0x000fe200078e0006 */
[----:B------:R-:W-:Y:S02]  /*695a0*/  SHF.R.S32.HI R3, RZ, 0x1f, R5 ;  /* 0x0000001fff037819 */ /* 0x000fe40000011405 */
[----:B------:R-:W-:Y:S01]  /*695b0*/  SHF.R.S32.HI R0, RZ, 0x1f, R11 ;  /* 0x0000001fff007819 */ /* 0x000fe2000001140b */
[----:B------:R-:W-:Y:S01]  /*695c0*/  IMAD.HI.U32 R10, R11, -0x7fe001, R8 ;  /* 0xff801fff0b0a7827 */ /* 0x000fe200078e0008 */
[----:B------:R0:W-:Y:S03]  /*695d0*/  STL [R1+0x4c00], R2 ;  /* 0x004c000201007387 */ /* 0x0001e60000100800 */
[----:B------:R-:W-:-:S02]  /*695e0*/  IMAD R3, R3, -0x7fe001, RZ ;  /* 0xff801fff03037824 */ /* 0x000fc400078e02ff */
[----:B------:R-:W-:Y:S02]  /*695f0*/  IMAD R0, R0, -0x7fe001, RZ ;  /* 0xff801fff00007824 */ /* 0x000fe400078e02ff */
[----:B------:R-:W-:Y:S01]  /*69600*/  @!P1 VIADD R4, R4, 0x7fe001 ;  /* 0x007fe00104049836 */ /* 0x000fe20000000000 */
[----:B------:R-:W-:Y:S02]  /*69610*/  IADD3 R8, PT, PT, R6, -R5, R3 ;  /* 0x8000000506087210 */ /* 0x000fe40007ffe003 */
[----:B------:R-:W-:Y:S01]  /*69620*/  IADD3 R6, PT, PT, R10, -R11, R0 ;  /* 0x8000000b0a067210 */ /* 0x000fe20007ffe000 */
[----:B------:R-:W-:Y:S01]  /*69630*/  IMAD.MOV.U32 R0, RZ, RZ, 0x2 ;  /* 0x00000002ff007424 */ /* 0x000fe200078e00ff */
[----:B------:R0:W-:Y:S04]  /*69640*/  STL [R1+0x4c04], R4 ;  /* 0x004c040401007387 */ /* 0x0001e80000100800 */
[----:B------:R0:W-:Y:S04]  /*69650*/  STL [R1+0x4e00], R8 ;  /* 0x004e000801007387 */ /* 0x0001e80000100800 */
[----:B------:R0:W-:Y:S02]  /*69660*/  STL [R1+0x4e04], R6 ;  /* 0x004e040601007387 */ /* 0x0001e40000100800 */
.L_x_181:
[----:B01----:R-:W-:-:S05]  /*69670*/  LEA R4, R0, R35, 0x2 ;  /* 0x0000002300047211 */ /* 0x003fca00078e10ff */
        /* <DEDUP_REMOVED lines=153> */
[----:B------:R-:W-:Y:S01]  /*6a010*/  IMAD R2, R4, -0x7fe001, RZ ;  /* 0xff801fff04027824 */ /* 0x000fe200078e02ff */
[----:B------:R-:W-:Y:S01]  /*6a020*/  IADD3 R4, PT, PT, R0, 0x8, RZ ;  /* 0x0000000800047810 */ /* 0x000fe20007ffe0ff */
        /* <DEDUP_REMOVED lines=58> */
[----:B------:R-:W-:-:S07]  /*6a3d0*/  HFMA2 R0, -RZ, RZ, 0, 2.384185791015625e-07 ;  /* 0x00000004ff007431 */ /* 0x000fce00000001ff */
.L_x_182:
[----:B0-2---:R-:W-:-:S05]  /*6a3e0*/  IMAD R4, R0, 0x4, R35 ;  /* 0x0000000400047824 */ /* 0x005fca00078e0223 */
        /* <DEDUP_REMOVED lines=67> */
[----:B------:R-:W-:Y:S02]  /*6a820*/  IADD3 R7, PT, PT, R8, -R7, R5 ;  /* 0x8000000708077210 */ /* 0x000fe40007ffe005 */
[----:B------:R-:W-:-:S03]  /*6a830*/  LEA R5, R2, R35, 0x2 ;  /* 0x0000002302057211 */ /* 0x000fc600078e10ff */
        /* <DEDUP_REMOVED lines=196> */
[----:B------:R-:W-:Y:S01]  /*6b480*/  IMAD R3, R4, -0x7fe001, RZ ;  /* 0xff801fff04037824 */ /* 0x000fe200078e02ff */
[----:B------:R-:W-:-:S04]  /*6b490*/  IADD3 R4, PT, PT, R0, 0x1b, RZ ;  /* 0x0000001b00047810 */ /* 0x000fc80007ffe0ff */
[----:B------:R-:W-:Y:S01]  /*6b4a0*/  IADD3 R7, PT, PT, R2, -R7, R3 ;  /* 0x8000000702077210 */ /* 0x000fe20007ffe003 */
[----:B------:R-:W-:-:S04]  /*6b4b0*/  IMAD R4, R4, 0x4, R35 ;  /* 0x0000000404047824 */ /* 0x000fc800078e0223 */
[----:B------:R2:W-:Y:S04]  /*6b4c0*/  STL [R6], R7 ;  /* 0x0000000706007387 */ /* 0x0005e80000100800 */
[----:B------:R-:W3:Y:S01]  /*6b4d0*/  LDL R2, [R4] ;  /* 0x0000000004027983 */ /* 0x000ee20000100800 */
[----:B------:R-:W-:-:S05]  /*6b4e0*/  VIADD R0, R0, 0x1c ;  /* 0x0000001c00007836 */ /* 0x000fca0000000000 */
        /* <DEDUP_REMOVED lines=17> */
[----:B--2---:R-:W-:Y:S01]  /*6b600*/  IMAD.IADD R4, R3, 0x1, R4 ;  /* 0x0000000103047824 */ /* 0x004fe200078e0204 */
[----:B---3--:R-:W-:-:S04]  /*6b610*/  IADD3 R2, PT, PT, R9, R0, RZ ;  /* 0x0000000009027210 */ /* 0x008fc80007ffe0ff */
[----:B------:R-:W-:Y:S02]  /*6b620*/  ISETP.GT.AND P1, PT, R4, 0x7fe000, PT ;  /* 0x007fe0000400780c */ /* 0x000fe40003f24270 */
[----:B------:R-:W-:Y:S01]  /*6b630*/  ISETP.GT.AND P0, PT, R2, 0x7fe000, PT ;  /* 0x007fe0000200780c */ /* 0x000fe20003f04270 */
[----:B----4-:R-:W-:Y:S01]  /*6b640*/  IMAD.IADD R6, R5, 0x1, R6 ;  /* 0x0000000105067824 */ /* 0x010fe200078e0206 */
[----:B-----5:R-:W-:-:S04]  /*6b650*/  IADD3 R8, PT, PT, R7, R8, RZ ;  /* 0x0000000807087210 */ /* 0x020fc80007ffe0ff */
        /* <DEDUP_REMOVED lines=10> */
[----:B------:R-:W-:-:S04]  /*6b700*/  @!P0 VIADD R2, R2, 0x7fe001 ;  /* 0x007fe00102028836 */ /* 0x000fc80000000000 */
[----:B------:R-:W-:Y:S02]  /*6b710*/  @!P1 IADD3 R4, PT, PT, R4, 0x7fe001, RZ ;  /* 0x007fe00104049810 */ /* 0x000fe40007ffe0ff */
[----:B------:R-:W-:Y:S02]  /*6b720*/  @!P2 VIADD R6, R6, 0x7fe001 ;  /* 0x007fe0010606a836 */ /* 0x000fe40000000000 */
[----:B------:R-:W-:Y:S01]  /*6b730*/  @!P3 VIADD R8, R8, 0x7fe001 ;  /* 0x007fe0010808b836 */ /* 0x000fe20000000000 */
[----:B------:R0:W-:Y:S04]  /*6b740*/  STL [R1+0x3800], R2 ;  /* 0x0038000201007387 */ /* 0x0001e80000100800 */
[----:B------:R0:W-:Y:S04]  /*6b750*/  STL [R1+0x3804], R4 ;  /* 0x0038040401007387 */ /* 0x0001e80000100800 */
[----:B------:R0:W-:Y:S04]  /*6b760*/  STL [R1+0x3808], R6 ;  /* 0x0038080601007387 */ /* 0x0001e80000100800 */
[----:B------:R0:W-:Y:S01]  /*6b770*/  STL [R1+0x380c], R8 ;  /* 0x00380c0801007387 */ /* 0x0001e20000100800 */
[----:B------:R-:W-:-:S07]  /*6b780*/  MOV R0, 0x4 ;  /* 0x0000000400007802 */ /* 0x000fce0000000f00 */
.L_x_183:
[----:B0-2---:R-:W-:-:S05]  /*6b790*/  IMAD R2, R0, 0x4, R1 ;  /* 0x0000000400027824 */ /* 0x005fca00078e0201 */
[----:B------:R-:W2:Y:S04]  /*6b7a0*/  LDL R3, [R2+0x400] ;  /* 0x0004000002037983 */ /* 0x000ea80000100800 */
[----:B------:R-:W2:Y:S02]  /*6b7b0*/  LDL R4, [R2+0x4c00] ;  /* 0x004c000002047983 */ /* 0x000ea40000100800 */
[----:B--2---:R-:W-:Y:S02]  /*6b7c0*/  IMAD.IADD R3, R3, 0x1, R4 ;  /* 0x0000000103037824 */ /* 0x004fe400078e0204 */
[----:B------:R-:W-:-:S03]  /*6b7d0*/  VIADD R4, R0, 0x1 ;  /* 0x0000000100047836 */ /* 0x000fc60000000000 */
[----:B------:R-:W-:Y:S02]  /*6b7e0*/  ISETP.GT.AND P0, PT, R3, 0x7fe000, PT ;  /* 0x007fe0000300780c */ /* 0x000fe40003f04270 */
[----:B------:R-:W-:-:S11]  /*6b7f0*/  LEA R4, R4, R1, 0x2 ;  /* 0x0000000104047211 */ /* 0x000fd600078e10ff */
[----:B------:R-:W-:-:S04]  /*6b800*/  @P0 IADD3 R3, PT, PT, R3, -0x7fe001, RZ ;  /* 0xff801fff03030810 */ /* 0x000fc80007ffe0ff */
[----:B------:R-:W-:-:S13]  /*6b810*/  ISETP.GE.AND P0, PT, R3, RZ, PT ;  /* 0x000000ff0300720c */ /* 0x000fda0003f06270 */
[----:B------:R-:W-:-:S05]  /*6b820*/  @!P0 VIADD R3, R3, 0x7fe001 ;  /* 0x007fe00103038836 */ /* 0x000fca0000000000 */
[----:B------:R0:W-:Y:S04]  /*6b830*/  STL [R2+0x3800], R3 ;  /* 0x0038000302007387 */ /* 0x0001e80000100800 */
[----:B------:R-:W2:Y:S04]  /*6b840*/  LDL R5, [R4+0x400] ;  /* 0x0004000004057983 */ /* 0x000ea80000100800 */
        /* <DEDUP_REMOVED lines=9> */
[----:B0-----:R-:W2:Y:S04]  /*6b8e0*/  LDL R2, [R6+0x400] ;  /* 0x0004000006027983 */ /* 0x001ea80000100800 */
        /* <DEDUP_REMOVED lines=9> */
[----:B-1----:R-:W2:Y:S04]  /*6b980*/  LDL R4, [R2+0x400] ;  /* 0x0004000002047983 */ /* 0x002ea80000100800 */
        /* <DEDUP_REMOVED lines=9> */
[----:B0-----:R-:W2:Y:S04]  /*6ba20*/  LDL R3, [R4+0x400] ;  /* 0x0004000004037983 */ /* 0x001ea80000100800 */
        /* <DEDUP_REMOVED lines=9> */
[----:B-1----:R-:W2:Y:S04]  /*6bac0*/  LDL R2, [R6+0x400] ;  /* 0x0004000006027983 */ /* 0x002ea80000100800 */
        /* <DEDUP_REMOVED lines=9> */
[----:B0-----:R-:W2:Y:S04]  /*6bb60*/  LDL R3, [R2+0x400] ;  /* 0x0004000002037983 */ /* 0x001ea80000100800 */
        /* <DEDUP_REMOVED lines=9> */
[----:B-1----:R-:W2:Y:S04]  /*6bc00*/  LDL R5, [R4+0x400] ;  /* 0x0004000004057983 */ /* 0x002ea80000100800 */
        /* <DEDUP_REMOVED lines=79> */
[----:B------:R-:W2:Y:S04]  /*6c100*/  LDL R2, [R7+0x400] ;  /* 0x0004000007027983 */ /* 0x000ea80000100800 */
[----:B-1----:R-:W2:Y:S02]  /*6c110*/  LDL R5, [R7+0x4c00] ;  /* 0x004c000007057983 */ /* 0x002ea40000100800 */
        /* <DEDUP_REMOVED lines=9> */
[----:B0-----:R-:W2:Y:S02]  /*6c1b0*/  LDL R3, [R5+0x4c00] ;  /* 0x004c000005037983 */ /* 0x001ea40000100800 */
        /* <DEDUP_REMOVED lines=8> */
[----:B------:R-:W3:Y:S04]  /*6c240*/  LDL R3, [R2+0x400] ;  /* 0x0004000002037983 */ /* 0x000ee80000100800 */
[----:B-1----:R-:W3:Y:S01]  /*6c250*/  LDL R4, [R2+0x4c00] ;  /* 0x004c000002047983 */ /* 0x002ee20000100800 */
[----:B------:R-:W-:Y:S02]  /*6c260*/  IADD3 R0, PT, PT, R0, 0x12, RZ ;  /* 0x0000001200007810 */ /* 0x000fe40007ffe0ff */
[----:B---3--:R-:W-:-:S04]  /*6c270*/  IADD3 R3, PT, PT, R3, R4, RZ ;  /* 0x0000000403037210 */ /* 0x008fc80007ffe0ff */
[----:B------:R-:W-:-:S13]  /*6c280*/  ISETP.GT.AND P0, PT, R3, 0x7fe000, PT ;  /* 0x007fe0000300780c */ /* 0x000fda0003f04270 */
[----:B------:R-:W-:-:S05]  /*6c290*/  @P0 VIADD R3, R3, 0xff801fff ;  /* 0xff801fff03030836 */ /* 0x000fca0000000000 */
[----:B------:R-:W-:-:S13]  /*6c2a0*/  ISETP.GE.AND P0, PT, R3, RZ, PT ;  /* 0x000000ff0300720c */ /* 0x000fda0003f06270 */
[----:B------:R-:W-:Y:S01]  /*6c2b0*/  @!P0 VIADD R3, R3, 0x7fe001 ;  /* 0x007fe00103038836 */ /* 0x000fe20000000000 */
[----:B------:R-:W-:-:S04]  /*6c2c0*/  ISETP.NE.AND P0, PT, R0, 0x100, PT ;  /* 0x000001000000780c */ /* 0x000fc80003f05270 */
[----:B------:R2:W-:Y:S09]  /*6c2d0*/  STL [R2+0x3800], R3 ;  /* 0x0038000302007387 */ /* 0x0005f20000100800 */
[----:B------:R-:W-:Y:S05]  /*6c2e0*/  @P0 BRA `(.L_x_183) ;  /* 0xfffffff400280947 */ /* 0x000fea000383ffff */
[----:B------:R-:W0:Y:S01]  /*6c2f0*/  LDC.64 R12, c[0x0][0x390] ;  /* 0x0000e400ff0c7b82 */ /* 0x000e220000000a00 */
[----:B--2---:R-:W2:Y:S04]  /*6c300*/  LDL R3, [R1+0x4400] ;  /* 0x0044000001037983 */ /* 0x004ea80000100800 */
        /* <DEDUP_REMOVED lines=38> */
.L_x_184:
[----:B01----:R-:W-:-:S04]  /*6c570*/  IMAD.WIDE.U32 R4, R0, 0x4, R2 ;  /* 0x0000000400047825 */ /* 0x003fc800078e0002 */
[C---:B------:R-:W-:Y:S02]  /*6c580*/  IMAD R9, R0.reuse, 0x4, R1 ;  /* 0x0000000400097824 */ /* 0x040fe400078e0201 */
[----:B------:R-:W2:Y:S04]  /*6c590*/  LDG.E.CONSTANT R5, desc[UR10][R4.64+0x1800] ;  /* 0x0018000a04057981 */ /* 0x000ea8000c1e9900 */
[----:B------:R-:W2:Y:S01]  /*6c5a0*/  LDL R6, [R9+0x4400] ;  /* 0x0044000009067983 */ /* 0x000ea20000100800 */
[----:B---3--:R-:W-:Y:S01]  /*6c5b0*/  IADD3 R8, PT, PT, R0, 0x1, RZ ;  /* 0x0000000100087810 */ /* 0x008fe20007ffe0ff */
        /* <DEDUP_REMOVED lines=233> */
[C---:B------:R-:W-:Y:S01]  /*6d450*/  IMAD.WIDE.U32 R4, R8.reuse, 0x4, R2 ;  /* 0x0000000408047825 */ /* 0x040fe200078e0002 */
[----:B------:R-:W-:Y:S02]  /*6d460*/  LEA R8, R8, R1, 0x2 ;  /* 0x0000000108087211 */ /* 0x000fe400078e10ff */
[----:B------:R-:W-:-:S03]  /*6d470*/  IADD3 R11, PT, PT, R14, -R13, R11 ;  /* 0x8000000d0e0b7210 */ /* 0x000fc60007ffe00b */
        /* <DEDUP_REMOVED lines=16> */
[----:B--2---:R-:W-:Y:S02]  /*6d580*/  IMAD.IADD R0, R6, 0x1, -R7 ;  /* 0x0000000106007824 */ /* 0x004fe400078e0a07 */
[----:B------:R-:W-:Y:S01]  /*6d590*/  IMAD.IADD R2, R7, 0x1, R6 ;  /* 0x0000000107027824 */ /* 0x000fe200078e0206 */
[C---:B---3--:R-:W-:Y:S01]  /*6d5a0*/  IADD3 R3, PT, PT, R4.reuse, -R5, RZ ;  /* 0x8000000504037210 */ /* 0x048fe20007ffe0ff */
[----:B------:R-:W-:Y:S01]  /*6d5b0*/  IMAD.IADD R4, R4, 0x1, R5 ;  /* 0x0000000104047824 */ /* 0x000fe200078e0205 */
[----:B------:R-:W-:-:S02]  /*6d5c0*/  ISETP.GE.AND P2, PT, R0, RZ, PT ;  /* 0x000000ff0000720c */ /* 0x000fc40003f46270 */
[----:B------:R-:W-:Y:S02]  /*6d5d0*/  ISETP.GE.AND P3, PT, R3, RZ, PT ;  /* 0x000000ff0300720c */ /* 0x000fe40003f66270 */
[----:B------:R-:W-:Y:S02]  /*6d5e0*/  ISETP.GT.AND P0, PT, R2, 0x7fe000, PT ;  /* 0x007fe0000200780c */ /* 0x000fe40003f04270 */
[----:B------:R-:W-:-:S07]  /*6d5f0*/  ISETP.GT.AND P1, PT, R4, 0x7fe000, PT ;  /* 0x007fe0000400780c */ /* 0x000fce0003f24270 */
[----:B------:R-:W-:Y:S02]  /*6d600*/  @!P2 IADD3 R0, PT, PT, R0, 0x7fe001, RZ ;  /* 0x007fe0010000a810 */ /* 0x000fe40007ffe0ff */
[----:B------:R-:W-:Y:S02]  /*6d610*/  @!P3 VIADD R3, R3, 0x7fe001 ;  /* 0x007fe0010303b836 */ /* 0x000fe40000000000 */
[----:B------:R-:W-:Y:S02]  /*6d620*/  @P0 VIADD R2, R2, 0xff801fff ;  /* 0xff801fff02020836 */ /* 0x000fe40000000000 */
[----:B0-----:R-:W-:Y:S01]  /*6d630*/  IMAD.WIDE R6, R0, UR5, RZ ;  /* 0x0000000500067c25 */ /* 0x001fe2000f8e02ff */
[----:B------:R-:W-:Y:S02]  /*6d640*/  @P1 IADD3 R4, PT, PT, R4, -0x7fe001, RZ ;  /* 0xff801fff04041810 */ /* 0x000fe40007ffe0ff */
[----:B------:R-:W-:Y:S01]  /*6d650*/  ISETP.GE.AND P0, PT, R2, RZ, PT ;  /* 0x000000ff0200720c */ /* 0x000fe20003f06270 */
[----:B------:R-:W-:Y:S01]  /*6d660*/  IMAD.WIDE R8, R3, UR4, RZ ;  /* 0x0000000403087c25 */ /* 0x000fe2000f8e02ff */
[----:B------:R-:W-:Y:S01]  /*6d670*/  ISETP.GE.AND P1, PT, R4, RZ, PT ;  /* 0x000000ff0400720c */ /* 0x000fe20003f26270 */
[----:B------:R-:W-:-:S02]  /*6d680*/  UMOV UR4, 0xfe ;  /* 0x000000fe00047882 */ /* 0x000fc40000000000 */
        /* <DEDUP_REMOVED lines=12> */
[----:B------:R-:W-:Y:S02]  /*6d750*/  HFMA2 R0, -RZ, RZ, 0, 2.384185791015625e-07 ;  /* 0x00000004ff007431 */ /* 0x000fe400000001ff */
[----:B------:R0:W-:Y:S04]  /*6d760*/  STL.64 [R1+0x4c00], R2 ;  /* 0x004c000201007387 */ /* 0x0001e80000100a00 */
[----:B------:R0:W-:Y:S02]  /*6d770*/  STL.64 [R1+0x4c08], R4 ;  /* 0x004c080401007387 */ /* 0x0001e40000100a00 */
.L_x_185:
[----:B01----:R-:W-:-:S05]  /*6d780*/  IMAD R4, R0, 0x4, R35 ;  /* 0x0000000400047824 */ /* 0x003fca00078e0223 */
[----:B------:R-:W2:Y:S01]  /*6d790*/  LDL.64 R2, [R4] ;  /* 0x0000000004027983 */ /* 0x000ea20000100a00 */
[----:B------:R-:W-:-:S12]  /*6d7a0*/  ULEA UR5, UR4, UR7, 0x2 ;  /* 0x0000000704057291 */ /* 0x000fd8000f8e10ff */
[----:B------:R-:W0:Y:S01]  /*6d7b0*/  LDCU UR5, c[0x3][UR5+-0x4] ;  /* 0x00ffff80050577ac */ /* 0x000e220008000800 */
[----:B--2---:R-:W-:Y:S01]  /*6d7c0*/  IMAD.IADD R5, R2, 0x1, -R3 ;  /* 0x0000000102057824 */ /* 0x004fe200078e0a03 */
        /* <DEDUP_REMOVED lines=155> */
[----:B------:R-:W-:Y:S01]  /*6e180*/  IMAD.HI.U32 R2, R11, -0x7fe001, R2 ;  /* 0xff801fff0b027827 */ /* 0x000fe200078e0002 */
[----:B0-----:R-:W-:-:S05]  /*6e190*/  SHF.R.S32.HI R4, RZ, 0x1f, R11 ;  /* 0x0000001fff047819 */ /* 0x001fca000001140b */
[----:B------:R-:W-:Y:S02]  /*6e1a0*/  IMAD R3, R4, -0x7fe001, RZ ;  /* 0xff801fff04037824 */ /* 0x000fe400078e02ff */
[----:B------:R-:W-:Y:S02]  /*6e1b0*/  VIADD R4, R0, 0x10 ;  /* 0x0000001000047836 */ /* 0x000fe40000000000 */
[----:B------:R-:W-:Y:S01]  /*6e1c0*/  @!P0 VIADD R10, R10, 0x7fe001 ;  /* 0x007fe0010a0a8836 */ /* 0x000fe20000000000 */
[----:B------:R-:W-:Y:S02]  /*6e1d0*/  IADD3 R11, PT, PT, R2, -R11, R3 ;  /* 0x8000000b020b7210 */ /* 0x000fe40007ffe003 */
[----:B------:R-:W-:-:S03]  /*6e1e0*/  LEA R4, R4, R35, 0x2 ;  /* 0x0000002304047211 */ /* 0x000fc600078e10ff */
[----:B------:R1:W-:Y:S04]  /*6e1f0*/  STL.64 [R8], R10 ;  /* 0x0000000a08007387 */ /* 0x0003e80000100a00 */
[----:B------:R-:W2:Y:S01]  /*6e200*/  LDL.64 R2, [R4] ;  /* 0x0000000004027983 */ /* 0x000ea20000100a00 */
[----:B------:R-:W-:Y:S01]  /*6e210*/  UIADD3 UR5, UPT, UPT, UR4, -0x8, URZ ;  /* 0xfffffff804057890 */ /* 0x000fe2000fffe0ff */
[----:B------:R-:W-:Y:S01]  /*6e220*/  IADD3 R0, PT, PT, R0, 0x12, RZ ;  /* 0x0000001200007810 */ /* 0x000fe20007ffe0ff */
[----:B------:R-:W-:Y:S02]  /*6e230*/  UIADD3 UR4, UPT, UPT, UR4, -0x9, URZ ;  /* 0xfffffff704047890 */ /* 0x000fe4000fffe0ff */
[----:B------:R-:W-:-:S12]  /*6e240*/  ULEA UR5, UR5, UR7, 0x2 ;  /* 0x0000000705057291 */ /* 0x000fd8000f8e10ff */
[----:B------:R-:W0:Y:S01]  /*6e250*/  LDCU UR5, c[0x3][UR5+-0x4] ;  /* 0x00ffff80050577ac */ /* 0x000e220008000800 */
        /* <DEDUP_REMOVED lines=19> */
.L_x_191:
        /* <DEDUP_REMOVED lines=8> */
[----:B-1----:R-:W-:-:S05]  /*6e410*/  IMAD R4, R0, 0x4, R35 ;  /* 0x0000000400047824 */ /* 0x002fca00078e0223 */
        /* <DEDUP_REMOVED lines=20> */
.L_x_186:
[C---:B------:R-:W-:Y:S02]  /*6e560*/  ISETP.LT.U32.AND P1, PT, R0.reuse, UR8, PT ;  /* 0x0000000800007c0c */ /* 0x040fe4000bf21070 */
[----:B------:R-:W-:-:S04]  /*6e570*/  IADD3 R2, PT, PT, -R0, UR8, RZ ;  /* 0x0000000800027c10 */ /* 0x000fc8000fffe1ff */
[----:B------:R-:W-:-:S13]  /*6e580*/  ISETP.LE.U32.OR P1, PT, R2, 0x3, !P1 ;  /* 0x000000030200780c */ /* 0x000fda0004f23470 */
[----:B------:R-:W-:Y:S05]  /*6e590*/  @P1 BRA `(.L_x_187) ;  /* 0x0000000400501947 */ /* 0x000fea0003800000 */
[----:B------:R-:W-:Y:S01]  /*6e5a0*/  PLOP3.LUT P0, PT, PT, PT, PT, 0x8, 0x80 ;  /* 0x000000000080781c */ /* 0x000fe20003f0e170 */
[----:B------:R-:W-:-:S12]  /*6e5b0*/  UIADD3 UR12, UPT, UPT, UR4, -0x1, URZ ;  /* 0xffffffff040c7890 */ /* 0x000fd8000fffe0ff */
.L_x_188:
[----:B-12---:R-:W-:-:S05]  /*6e5c0*/  LEA R4, R0, R35, 0x2 ;  /* 0x0000002300047211 */ /* 0x006fca00078e10ff */
[----:B------:R-:W2:Y:S04]  /*6e5d0*/  LDL R2, [R4] ;  /* 0x0000000004027983 */ /* 0x000ea80000100800 */
[----:B---3--:R-:W2:Y:S02]  /*6e5e0*/  LDL R3, [R4+0x8] ;  /* 0x0000080004037983 */ /* 0x008ea40000100800 */
        /* <DEDUP_REMOVED lines=79> */
.L_x_187:
        /* <DEDUP_REMOVED lines=8> */
[C---:B----4-:R-:W-:Y:S01]  /*6eb60*/  IMAD.IADD R5, R2.reuse, 0x1, -R3 ;  /* 0x0000000102057824 */ /* 0x050fe200078e0a03 */
[----:B-1----:R-:W-:-:S04]  /*6eb70*/  IADD3 R4, PT, PT, R2, R3, RZ ;  /* 0x0000000302047210 */ /* 0x002fc80007ffe0ff */
        /* <DEDUP_REMOVED lines=36> */
.L_x_189:
[----:B------:R-:W-:Y:S01]  /*6edc0*/  ISETP.LT.U32.OR P0, PT, R0, UR8, P0 ;  /* 0x0000000800007c0c */ /* 0x000fe20008701470 */
[----:B------:R-:W-:-:S12]  /*6edd0*/  UISETP.GE.U32.AND UP0, UPT, UR4, 0x100, UPT ;  /* 0x000001000400788c */ /* 0x000fd8000bf06070 */
[----:B------:R-:W-:Y:S05]  /*6ede0*/  @!P0 BRA `(.L_x_190) ;  /* 0x00000000004c8947 */ /* 0x000fea0003800000 */
[----:B------:R-:W-:-:S05]  /*6edf0*/  LEA R0, R0, R35, 0x2 ;  /* 0x0000002300007211 */ /* 0x000fca00078e10ff */
[----:B----4-:R-:W1:Y:S04]  /*6ee00*/  LDL R2, [R0] ;  /* 0x0000000000027983 */ /* 0x010e680000100800 */
[----:B--23--:R-:W1:Y:S02]  /*6ee10*/  LDL R3, [R0+0x8] ;  /* 0x0000080000037983 */ /* 0x00ce640000100800 */
[C-C-:B-1----:R-:W-:Y:S02]  /*6ee20*/  IMAD.IADD R4, R2.reuse, 0x1, -R3.reuse ;  /* 0x0000000102047824 */ /* 0x142fe400078e0a03 */
        /* <DEDUP_REMOVED lines=15> */
.L_x_190:
        /* <DEDUP_REMOVED lines=52> */
[C---:B-----5:R-:W-:Y:S01]  /*6f260*/  IADD3 R10, PT, PT, R21.reuse, -R2, RZ ;  /* 0x80000002150a7210 */ /* 0x060fe20007ffe0ff */
[----:B------:R-:W-:-:S03]  /*6f270*/  IMAD.IADD R16, R21, 0x1, R2 ;  /* 0x0000000115107824 */ /* 0x000fc600078e0202 */
[----:B------:R-:W-:Y:S02]  /*6f280*/  ISETP.GE.AND P1, PT, R10, RZ, PT ;  /* 0x000000ff0a00720c */ /* 0x000fe40003f26270 */
[----:B------:R-:W-:Y:S02]  /*6f290*/  ISETP.GT.AND P0, PT, R16, 0x7fe000, PT ;  /* 0x007fe0001000780c */ /* 0x000fe40003f04270 */
[C---:B----4-:R-:W-:Y:S01]  /*6f2a0*/  IADD3 R24, PT, PT, R23.reuse, R36, RZ ;  /* 0x0000002417187210 */ /* 0x050fe20007ffe0ff */
[----:B------:R-:W-:-:S05]  /*6f2b0*/  IMAD.IADD R23, R23, 0x1, -R36 ;  /* 0x0000000117177824 */ /* 0x000fca00078e0a24 */
[----:B------:R-:W-:-:S03]  /*6f2c0*/  ISETP.GE.AND P2, PT, R23, RZ, PT ;  /* 0x000000ff1700720c */ /* 0x000fc60003f46270 */
[----:B------:R-:W-:-:S04]  /*6f2d0*/  @!P1 VIADD R10, R10, 0x7fe001 ;  /* 0x007fe0010a0a9836 */ /* 0x000fc80000000000 */
[----:B0-----:R-:W-:-:S04]  /*6f2e0*/  IMAD.WIDE R20, R10, UR4, RZ ;  /* 0x000000040a147c25 */ /* 0x001fc8000f8e02ff */
[----:B------:R-:W-:Y:S01]  /*6f2f0*/  @P0 VIADD R16, R16, 0xff801fff ;  /* 0xff801fff10100836 */ /* 0x000fe20000000000 */
[----:B------:R-:W-:Y:S01]  /*6f300*/  ISETP.GT.AND P1, PT, R24, 0x7fe000, PT ;  /* 0x007fe0001800780c */ /* 0x000fe20003f24270 */
[----:B------:R-:W-:Y:S01]  /*6f310*/  IMAD R39, R20, 0x3802001, RZ ;  /* 0x0380200114277824 */ /* 0x000fe200078e02ff */
[----:B------:R-:W-:Y:S01]  /*6f320*/  IADD3 R36, PT, PT, R27, R38, RZ ;  /* 0x000000261b247210 */ /* 0x000fe20007ffe0ff */
[----:B------:R-:W-:Y:S01]  /*6f330*/  @!P2 VIADD R23, R23, 0x7fe001 ;  /* 0x007fe0011717a836 */ /* 0x000fe20000000000 */
[----:B------:R-:W-:Y:S01]  /*6f340*/  ISETP.GE.AND P0, PT, R16, RZ, PT ;  /* 0x000000ff1000720c */ /* 0x000fe20003f06270 */
[----:B------:R-:W4:Y:S01]  /*6f350*/  LDL R10, [R1+0x4ca0] ;  /* 0x004ca000010a7983 */ /* 0x000f220000100800 */
[----:B------:R-:W-:Y:S01]  /*6f360*/  SHF.R.S32.HI R2, RZ, 0x1f, R39 ;  /* 0x0000001fff027819 */ /* 0x000fe20000011427 */
[----:B------:R-:W-:-:S04]  /*6f370*/  IMAD.HI.U32 R40, R39, -0x7fe001, R20 ;  /* 0xff801fff27287827 */ /* 0x000fc800078e0014 */
[----:B------:R-:W-:-:S04]  /*6f380*/  IMAD.WIDE R20, R23, UR4, RZ ;  /* 0x0000000417147c25 */ /* 0x000fc8000f8e02ff */
[----:B------:R-:W-:Y:S02]  /*6f390*/  IMAD R2, R2, -0x7fe001, RZ ;  /* 0xff801fff02027824 */ /* 0x000fe400078e02ff */
[----:B------:R-:W-:-:S03]  /*6f3a0*/  IMAD R23, R20, 0x3802001, RZ ;  /* 0x0380200114177824 */ /* 0x000fc600078e02ff */
[----:B------:R-:W-:Y:S01]  /*6f3b0*/  IADD3 R40, PT, PT, R40, -R39, R2 ;  /* 0x8000002728287210 */ /* 0x000fe20007ffe002 */
[----:B------:R-:W-:Y:S02]  /*6f3c0*/  IMAD.IADD R2, R0, 0x1, -R41 ;  /* 0x0000000100027824 */ /* 0x000fe400078e0a29 */
[----:B------:R-:W-:Y:S01]  /*6f3d0*/  IMAD.HI.U32 R42, R23, -0x7fe001, R20 ;  /* 0xff801fff172a7827 */ /* 0x000fe200078e0014 */
[----:B------:R-:W-:Y:S01]  /*6f3e0*/  IADD3 R37, PT, PT, R27, -R38, RZ ;  /* 0x800000261b257210 */ /* 0x000fe20007ffe0ff */
[----:B------:R-:W4:Y:S01]  /*6f3f0*/  LDL R21, [R1+0x4cb0] ;  /* 0x004cb00001157983 */ /* 0x000f220000100800 */
[----:B------:R-:W-:Y:S01]  /*6f400*/  SHF.R.S32.HI R20, RZ, 0x1f, R23 ;  /* 0x0000001fff147819 */ /* 0x000fe20000011417 */
[----:B------:R-:W-:Y:S02]  /*6f410*/  @P1 VIADD R24, R24, 0xff801fff ;  /* 0xff801fff18181836 */ /* 0x000fe40000000000 */
[----:B------:R-:W-:Y:S01]  /*6f420*/  @!P0 VIADD R16, R16, 0x7fe001 ;  /* 0x007fe00110108836 */ /* 0x000fe20000000000 */
[----:B------:R-:W-:-:S02]  /*6f430*/  ISETP.GT.AND P0, PT, R36, 0x7fe000, PT ;  /* 0x007fe0002400780c */ /* 0x000fc40003f04270 */
[----:B------:R-:W-:Y:S01]  /*6f440*/  ISETP.GE.AND P2, PT, R2, RZ, PT ;  /* 0x000000ff0200720c */ /* 0x000fe20003f46270 */
[----:B------:R-:W-:Y:S01]  /*6f450*/  IMAD R20, R20, -0x7fe001, RZ ;  /* 0xff801fff14147824 */ /* 0x000fe200078e02ff */
[----:B------:R-:W-:Y:S02]  /*6f460*/  ISETP.GE.AND P3, PT, R37, RZ, PT ;  /* 0x000000ff2500720c */ /* 0x000fe40003f66270 */
[----:B------:R-:W-:Y:S01]  /*6f470*/  ISETP.GE.AND P1, PT, R24, RZ, PT ;  /* 0x000000ff1800720c */ /* 0x000fe20003f26270 */
[----:B------:R0:W-:Y:S06]  /*6f480*/  STL [R1+0x4c10], R40 ;  /* 0x004c102801007387 */ /* 0x0001ec0000100800 */
[----:B------:R-:W-:Y:S01]  /*6f490*/  @P0 VIADD R36, R36, 0xff801fff ;  /* 0xff801fff24240836 */ /* 0x000fe20000000000 */
[----:B0-----:R-:W-:Y:S01]  /*6f4a0*/  IADD3 R40, PT, PT, R42, -R23, R20 ;  /* 0x800000172a287210 */ /* 0x001fe20007ffe014 */
[----:B--2---:R-:W-:-:S02]  /*6f4b0*/  IMAD.IADD R20, R3, 0x1, R8 ;  /* 0x0000000103147824 */ /* 0x004fc400078e0208 */
[----:B------:R-:W-:Y:S01]  /*6f4c0*/  IMAD.IADD R8, R3, 0x1, -R8 ;  /* 0x0000000103087824 */ /* 0x000fe200078e0a08 */
[----:B------:R-:W-:Y:S01]  /*6f4d0*/  @!P2 IADD3 R2, PT, PT, R2, 0x7fe001, RZ ;  /* 0x007fe0010202a810 */ /* 0x000fe20007ffe0ff */
[----:B------:R-:W-:Y:S01]  /*6f4e0*/  @!P1 VIADD R24, R24, 0x7fe001 ;  /* 0x007fe00118189836 */ /* 0x000fe20000000000 */
[----:B------:R-:W-:Y:S02]  /*6f4f0*/  @!P3 IADD3 R37, PT, PT, R37, 0x7fe001, RZ ;  /* 0x007fe0012525b810 */ /* 0x000fe40007ffe0ff */
[----:B------:R-:W-:Y:S01]  /*6f500*/  ISETP.GE.AND P2, PT, R8, RZ, PT ;  /* 0x000000ff0800720c */ /* 0x000fe20003f46270 */
[----:B------:R0:W-:Y:S01]  /*6f510*/  STL [R1+0x4c00], R16 ;  /* 0x004c001001007387 */ /* 0x0001e20000100800 */
[----:B------:R-:W-:Y:S01]  /*6f520*/  ISETP.GE.AND P1, PT, R36, RZ, PT ;  /* 0x000000ff2400720c */ /* 0x000fe20003f26270 */
[----:B------:R-:W-:Y:S01]  /*6f530*/  IMAD.WIDE R38, R37, UR4, RZ ;  /* 0x0000000425267c25 */ /* 0x000fe2000f8e02ff */
[----:B------:R-:W-:-:S03]  /*6f540*/  IADD3 R0, PT, PT, R0, R41, RZ ;  /* 0x0000002900007210 */ /* 0x000fc60007ffe0ff */
[----:B------:R-:W-:Y:S01]  /*6f550*/  IMAD.WIDE R2, R2, UR4, RZ ;  /* 0x0000000402027c25 */ /* 0x000fe2000f8e02ff */
[----:B0-----:R-:W2:Y:S01]  /*6f560*/  LDL R16, [R1+0x4ca4] ;  /* 0x004ca40001107983 */ /* 0x001ea20000100800 */
[----:B------:R-:W-:Y:S02]  /*6f570*/  ISETP.GT.AND P0, PT, R0, 0x7fe000, PT ;  /* 0x007fe0000000780c */ /* 0x000fe40003f04270 */
[----:B------:R-:W-:Y:S01]  /*6f580*/  IMAD R27, R38, 0x3802001, RZ ;  /* 0x03802001261b7824 */ /* 0x000fe200078e02ff */
[----:B------:R3:W-:Y:S01]  /*6f590*/  STL [R1+0x4c04], R24 ;  /* 0x004c041801007387 */ /* 0x0007e20000100800 */
[----:B------:R-:W-:Y:S02]  /*6f5a0*/  IMAD R37, R2, 0x3802001, RZ ;  /* 0x0380200102257824 */ /* 0x000fe400078e02ff */
[----:B------:R-:W-:Y:S01]  /*6f5b0*/  @!P2 VIADD R8, R8, 0x7fe001 ;  /* 0x007fe0010808a836 */ /* 0x000fe20000000000 */
[----:B------:R-:W-:Y:S01]  /*6f5c0*/  SHF.R.S32.HI R23, RZ, 0x1f, R27 ;  /* 0x0000001fff177819 */ /* 0x000fe2000001141b */
[----:B------:R-:W-:Y:S01]  /*6f5d0*/  @!P1 VIADD R36, R36, 0x7fe001 ;  /* 0x007fe00124249836 */ /* 0x000fe20000000000 */
[----:B------:R-:W-:Y:S01]  /*6f5e0*/  ISETP.GT.AND P1, PT, R20, 0x7fe000, PT ;  /* 0x007fe0001400780c */ /* 0x000fe20003f24270 */
[----:B------:R-:W-:-:S04]  /*6f5f0*/  IMAD.HI.U32 R42, R37, -0x7fe001, R2 ;  /* 0xff801fff252a7827 */ /* 0x000fc800078e0002 */
[C---:B---3--:R-:W-:Y:S01]  /*6f600*/  IMAD.IADD R24, R9.reuse, 0x1, R44 ;  /* 0x0000000109187824 */ /* 0x048fe200078e022c */
[----:B------:R-:W-:Y:S01]  /*6f610*/  IADD3 R2, PT, PT, R9, -R44, RZ ;  /* 0x8000002c09027210 */ /* 0x000fe20007ffe0ff */
[----:B-1----:R-:W-:-:S03]  /*6f620*/  IMAD.WIDE R8, R8, UR5, RZ ;  /* 0x0000000508087c25 */ /* 0x002fc6000f8e02ff */
[----:B------:R-:W-:Y:S01]  /*6f630*/  ISETP.GT.AND P2, PT, R24, 0x7fe000, PT ;  /* 0x007fe0001800780c */ /* 0x000fe20003f44270 */
[----:B------:R-:W-:Y:S01]  /*6f640*/  IMAD.HI.U32 R38, R27, -0x7fe001, R38 ;  /* 0xff801fff1b267827 */ /* 0x000fe200078e0026 */
[----:B------:R-:W-:-:S03]  /*6f650*/  ISETP.GE.AND P3, PT, R2, RZ, PT ;  /* 0x000000ff0200720c */ /* 0x000fc60003f66270 */
[----:B------:R-:W-:Y:S02]  /*6f660*/  IMAD R23, R23, -0x7fe001, RZ ;  /* 0xff801fff17177824 */ /* 0x000fe400078e02ff */
[----:B------:R-:W-:Y:S02]  /*6f670*/  @P0 VIADD R0, R0, 0xff801fff ;  /* 0xff801fff00000836 */ /* 0x000fe40000000000 */
[----:B------:R-:W-:Y:S01]  /*6f680*/  IMAD R41, R8, 0x3802001, RZ ;  /* 0x0380200108297824 */ /* 0x000fe200078e02ff */
[----:B------:R-:W-:Y:S02]  /*6f690*/  IADD3 R38, PT, PT, R38, -R27, R23 ;  /* 0x8000001b26267210 */ /* 0x000fe40007ffe017 */
[----:B------:R-:W-:Y:S01]  /*6f6a0*/  ISETP.GE.AND P0, PT, R0, RZ, PT ;  /* 0x000000ff0000720c */ /* 0x000fe20003f06270 */
[----:B------:R-:W-:Y:S01]  /*6f6b0*/  IMAD.HI.U32 R27, R41, -0x7fe001, R8 ;  /* 0xff801fff291b7827 */ /* 0x000fe200078e0008 */
[----:B------:R-:W-:Y:S01]  /*6f6c0*/  @P1 IADD3 R20, PT, PT, R20, -0x7fe001, RZ ;  /* 0xff801fff14141810 */ /* 0x000fe20007ffe0ff */
[----:B------:R-:W3:Y:S02]  /*6f6d0*/  LDL R23, [R1+0x4ca8] ;  /* 0x004ca80001177983 */ /* 0x000ee40000100800 */
[----:B------:R-:W-:Y:S01]  /*6f6e0*/  IMAD.IADD R9, R26, 0x1, -R43 ;  /* 0x000000011a097824 */ /* 0x000fe200078e0a2b */
[----:B------:R-:W-:Y:S01]  /*6f6f0*/  SHF.R.S32.HI R3, RZ, 0x1f, R37 ;  /* 0x0000001fff037819 */ /* 0x000fe20000011425 */
[----:B------:R-:W-:Y:S01]  /*6f700*/  @P2 VIADD R24, R24, 0xff801fff ;  /* 0xff801fff18182836 */ /* 0x000fe20000000000 */
[----:B------:R-:W-:-:S02]  /*6f710*/  ISETP.GE.AND P1, PT, R20, RZ, PT ;  /* 0x000000ff1400720c */ /* 0x000fc40003f26270 */
[----:B------:R-:W-:Y:S01]  /*6f720*/  ISETP.GE.AND P2, PT, R9, RZ, PT ;  /* 0x000000ff0900720c */ /* 0x000fe20003f46270 */
[----:B------:R-:W-:Y:S01]  /*6f730*/  IMAD R3, R3, -0x7fe001, RZ ;  /* 0xff801fff03037824 */ /* 0x000fe200078e02ff */
[----:B------:R-:W-:Y:S02]  /*6f740*/  SHF.R.S32.HI R8, RZ, 0x1f, R41 ;  /* 0x0000001fff087819 */ /* 0x000fe40000011429 */
[----:B------:R-:W-:Y:S01]  /*6f750*/  @!P3 IADD3 R2, PT, PT, R2, 0x7fe001, RZ ;  /* 0x007fe0010202b810 */ /* 0x000fe20007ffe0ff */
[----:B------:R0:W-:Y:S01]  /*6f760*/  STL [R1+0x4c14], R40 ;  /* 0x004c142801007387 */ /* 0x0001e20000100800 */
[----:B------:R-:W-:Y:S01]  /*6f770*/  @!P0 VIADD R0, R0, 0x7fe001 ;  /* 0x007fe00100008836 */ /* 0x000fe20000000000 */
[----:B------:R-:W-:Y:S01]  /*6f780*/  ISETP.GE.AND P0, PT, R24, RZ, PT ;  /* 0x000000ff1800720c */ /* 0x000fe20003f06270 */
[----:B------:R-:W-:Y:S01]  /*6f790*/  IMAD R8, R8, -0x7fe001, RZ ;  /* 0xff801fff08087824 */ /* 0x000fe200078e02ff */
[----:B------:R1:W-:Y:S01]  /*6f7a0*/  STL [R1+0x4c18], R38 ;  /* 0x004c182601007387 */ /* 0x0003e20000100800 */
[----:B0-----:R-:W-:Y:S01]  /*6f7b0*/  IADD3 R40, PT, PT, R42, -R37, R3 ;  /* 0x800000252a287210 */ /* 0x001fe20007ffe003 */
[----:B------:R-:W-:-:S02]  /*6f7c0*/  IMAD.WIDE R2, R2, UR5, RZ ;  /* 0x0000000502027c25 */ /* 0x000fc4000f8e02ff */
[----:B------:R-:W-:Y:S02]  /*6f7d0*/  @!P2 IADD3 R9, PT, PT, R9, 0x7fe001, RZ ;  /* 0x007fe0010909a810 */ /* 0x000fe40007ffe0ff */
        /* <DEDUP_REMOVED lines=8> */
[----:B------:R-:W-:-:S02]  /*6f860*/  @!P0 VIADD R24, R24, 0x7fe001 ;  /* 0x007fe00118188836 */ /* 0x000fc40000000000 */
[----:B0-----:R-:W-:Y:S02]  /*6f870*/  IMAD.WIDE R36, R9, UR5, RZ ;  /* 0x0000000509247c25 */ /* 0x001fe4000f8e02ff */
[----:B------:R-:W5:Y:S01]  /*6f880*/  LDL R9, [R1+0x4cc0] ;  /* 0x004cc00001097983 */ /* 0x000f620000100800 */
[----:B------:R-:W-:Y:S01]  /*6f890*/  ISETP.GE.AND P0, PT, R2, RZ, PT ;  /* 0x000000ff0200720c */ /* 0x000fe20003f06270 */
[----:B------:R-:W-:Y:S02]  /*6f8a0*/  IMAD R27, R36, 0x3802001, RZ ;  /* 0x03802001241b7824 */ /* 0x000fe400078e02ff */
[----:B-1----:R-:W5:Y:S01]  /*6f8b0*/  LDL R20, [R1+0x4cd0] ;  /* 0x004cd00001147983 */ /* 0x002f620000100800 */
[----:B------:R-:W-:-:S03]  /*6f8c0*/  IADD3 R26, PT, PT, R26, R43, RZ ;  /* 0x0000002b1a1a7210 */ /* 0x000fc60007ffe0ff */
[----:B------:R0:W-:Y:S01]  /*6f8d0*/  STL [R1+0x4c0c], R0 ;  /* 0x004c0c0001007387 */ /* 0x0001e20000100800 */
[----:B------:R-:W-:Y:S01]  /*6f8e0*/  ISETP.GT.AND P1, PT, R26, 0x7fe000, PT ;  /* 0x007fe0001a00780c */ /* 0x000fe20003f24270 */
[----:B------:R-:W-:-:S04]  /*6f8f0*/  IMAD.HI.U32 R36, R27, -0x7fe001, R36 ;  /* 0xff801fff1b247827 */ /* 0x000fc800078e0024 */
[----:B------:R-:W-:Y:S01]  /*6f900*/  IMAD.IADD R4, R4, 0x1, R45 ;  /* 0x0000000104047824 */ /* 0x000fe200078e022d */
[----:B------:R1:W-:Y:S01]  /*6f910*/  STL [R1+0x4c30], R38 ;  /* 0x004c302601007387 */ /* 0x0003e20000100800 */
[----:B0-----:R-:W-:Y:S01]  /*6f920*/  SHF.R.S32.HI R0, RZ, 0x1f, R27 ;  /* 0x0000001fff007819 */ /* 0x001fe2000001141b */
[----:B------:R-:W-:Y:S01]  /*6f930*/  @!P0 VIADD R2, R2, 0x7fe001 ;  /* 0x007fe00102028836 */ /* 0x000fe20000000000 */
[----:B------:R-:W-:Y:S01]  /*6f940*/  SHF.R.S32.HI R3, RZ, 0x1f, R39 ;  /* 0x0000001fff037819 */ /* 0x000fe20000011427 */
[----:B------:R-:W0:Y:S03]  /*6f950*/  LDCU UR4, c[0x3][UR6+-0x10] ;  /* 0x00fffe00060477ac */ /* 0x000e260008000800 */
[----:B------:R-:W-:Y:S01]  /*6f960*/  @P1 VIADD R26, R26, 0xff801fff ;  /* 0xff801fff1a1a1836 */ /* 0x000fe20000000000 */
[----:B------:R-:W-:Y:S01]  /*6f970*/  STL [R1+0x4c1c], R40 ;  /* 0x004c1c2801007387 */ /* 0x000fe20000100800 */
[----:B------:R-:W-:Y:S01]  /*6f980*/  IMAD R0, R0, -0x7fe001, RZ ;  /* 0xff801fff00007824 */ /* 0x000fe200078e02ff */
[----:B------:R-:W-:-:S02]  /*6f990*/  ISETP.GT.AND P0, PT, R4, 0x7fe000, PT ;  /* 0x007fe0000400780c */ /* 0x000fc40003f04270 */
[----:B------:R0:W-:Y:S02]  /*6f9a0*/  STL [R1+0x4c24], R24 ;  /* 0x004c241801007387 */ /* 0x0001e40000100800 */
[----:B-1----:R-:W-:Y:S02]  /*6f9b0*/  IADD3 R38, PT, PT, R36, -R27, R0 ;  /* 0x8000001b24267210 */ /* 0x002fe40007ffe000 */
[C---:B------:R-:W-:Y:S01]  /*6f9c0*/  IADD3 R0, PT, PT, R11.reuse, -R12, RZ ;  /* 0x8000000c0b007210 */ /* 0x040fe20007ffe0ff */
[----:B------:R-:W-:Y:S01]  /*6f9d0*/  IMAD.IADD R12, R11, 0x1, R12 ;  /* 0x000000010b0c7824 */ /* 0x000fe200078e020c */
[----:B------:R-:W5:Y:S04]  /*6f9e0*/  LDL R37, [R1+0x4cc8] ;  /* 0x004cc80001257983 */ /* 0x000f680000100800 */
[----:B------:R-:W5:Y:S01]  /*6f9f0*/  LDL R11, [R1+0x4cc4] ;  /* 0x004cc400010b7983 */ /* 0x000f620000100800 */
[----:B------:R-:W-:-:S02]  /*6fa00*/  ISETP.GE.AND P4, PT, R0, RZ, PT ;  /* 0x000000ff0000720c */ /* 0x000fc40003f86270 */
[----:B------:R-:W-:Y:S01]  /*6fa10*/  ISETP.GT.AND P1, PT, R12, 0x7fe000, PT ;  /* 0x007fe0000c00780c */ /* 0x000fe20003f24270 */
[----:B------:R-:W-:Y:S01]  /*6fa20*/  IMAD R3, R3, -0x7fe001, RZ ;  /* 0xff801fff03037824 */ /* 0x000fe200078e02ff */
[----:B------:R-:W-:Y:S01]  /*6fa30*/  @P0 IADD3 R4, PT, PT, R4, -0x7fe001, RZ ;  /* 0xff801fff04040810 */ /* 0x000fe20007ffe0ff */
[C-C-:B0-----:R-:W-:Y:S01]  /*6fa40*/  IMAD.IADD R24, R13.reuse, 0x1, R46.reuse ;  /* 0x000000010d187824 */ /* 0x141fe200078e022e */
[----:B------:R-:W5:Y:S02]  /*6fa50*/  LDL R43, [R1+0x4cdc] ;  /* 0x004cdc00012b7983 */ /* 0x000f640000100800 */
[----:B------:R-:W-:Y:S01]  /*6fa60*/  IADD3 R40, PT, PT, R42, -R39, R3 ;  /* 0x800000272a287210 */ /* 0x000fe20007ffe003 */
[----:B------:R-:W-:Y:S01]  /*6fa70*/  IMAD.WIDE R2, R2, UR5, RZ ;  /* 0x0000000502027c25 */ /* 0x000fe2000f8e02ff */
[----:B------:R-:W-:Y:S01]  /*6fa80*/  ISETP.GE.AND P3, PT, R4, RZ, PT ;  /* 0x000000ff0400720c */ /* 0x000fe20003f66270 */
[----:B------:R-:W5:Y:S02]  /*6fa90*/  LDL R45, [R1+0x4cf4] ;  /* 0x004cf400012d7983 */ /* 0x000f640000100800 */
[----:B------:R-:W-:Y:S01]  /*6faa0*/  IMAD.IADD R13, R13, 0x1, -R46 ;  /* 0x000000010d0d7824 */ /* 0x000fe200078e0a2e */
[----:B------:R-:W-:Y:S01]  /*6fab0*/  @!P4 IADD3 R0, PT, PT, R0, 0x7fe001, RZ ;  /* 0x007fe0010000c810 */ /* 0x000fe20007ffe0ff */
[----:B------:R-:W-:Y:S01]  /*6fac0*/  IMAD R39, R2, 0x3802001, RZ ;  /* 0x0380200102277824 */ /* 0x000fe200078e02ff */
[----:B------:R-:W-:Y:S01]  /*6fad0*/  ISETP.GE.AND P2, PT, R26, RZ, PT ;  /* 0x000000ff1a00720c */ /* 0x000fe20003f46270 */
[----:B------:R-:W-:Y:S01]  /*6fae0*/  @P1 VIADD R12, R12, 0xff801fff ;  /* 0xff801fff0c0c1836 */ /* 0x000fe20000000000 */
[----:B------:R-:W-:Y:S01]  /*6faf0*/  ISETP.GE.AND P4, PT, R13, RZ, PT ;  /* 0x000000ff0d00720c */ /* 0x000fe20003f86270 */
[----:B------:R-:W-:Y:S01]  /*6fb00*/  IMAD.HI.U32 R42, R39, -0x7fe001, R2 ;  /* 0xff801fff272a7827 */ /* 0x000fe200078e0002 */
[----:B------:R-:W5:Y:S02]  /*6fb10*/  LDL R46, [R1+0x4cd8] ;  /* 0x004cd800012e7983 */ /* 0x000f640000100800 */
[----:B------:R-:W-:Y:S01]  /*6fb20*/  ISETP.GE.AND P1, PT, R12, RZ, PT ;  /* 0x000000ff0c00720c */ /* 0x000fe20003f26270 */
[----:B------:R-:W-:Y:S01]  /*6fb30*/  IMAD.WIDE R2, R0, UR4, RZ ;  /* 0x0000000400027c25 */ /* 0x000fe2000f8e02ff */
[----:B------:R-:W-:-:S02]  /*6fb40*/  @!P3 IADD3 R4, PT, PT, R4, 0x7fe001, RZ ;  /* 0x007fe0010404b810 */ /* 0x000fc40007ffe0ff */
[----:B------:R-:W-:Y:S01]  /*6fb50*/  SHF.R.S32.HI R27, RZ, 0x1f, R39 ;  /* 0x0000001fff1b7819 */ /* 0x000fe20000011427 */
[----:B------:R-:W-:Y:S01]  /*6fb60*/  IMAD R41, R2, 0x3802001, RZ ;  /* 0x0380200102297824 */ /* 0x000fe200078e02ff */
[----:B------:R0:W-:Y:S01]  /*6fb70*/  STL [R1+0x4c34], R40 ;  /* 0x004c342801007387 */ /* 0x0001e20000100800 */
[----:B------:R-:W-:Y:S02]  /*6fb80*/  @!P2 VIADD R26, R26, 0x7fe001 ;  /* 0x007fe0011a1aa836 */ /* 0x000fe40000000000 */
[----:B------:R-:W-:Y:S01]  /*6fb90*/  IMAD R27, R27, -0x7fe001, RZ ;  /* 0xff801fff1b1b7824 */ /* 0x000fe200078e02ff */
[----:B------:R1:W-:Y:S01]  /*6fba0*/  STL [R1+0x4c2c], R4 ;  /* 0x004c2c0401007387 */ /* 0x0003e20000100800 */
[----:B------:R-:W-:Y:S01]  /*6fbb0*/  @!P4 IADD3 R13, PT, PT, R13, 0x7fe001, RZ ;  /* 0x007fe0010d0dc810 */ /* 0x000fe20007ffe0ff */
[----:B0-----:R-:W-:-:S04]  /*6fbc0*/  IMAD.HI.U32 R40, R41, -0x7fe001, R2 ;  /* 0xff801fff29287827 */ /* 0x001fc800078e0002 */
[----:B------:R-:W-:Y:S01]  /*6fbd0*/  IMAD.IADD R3, R18, 0x1, -R47 ;  /* 0x0000000112037824 */ /* 0x000fe200078e0a2f */
[----:B-1----:R-:W5:Y:S01]  /*6fbe0*/  LDL R4, [R1+0x4ccc] ;  /* 0x004ccc0001047983 */ /* 0x002f620000100800 */
[----:B------:R-:W-:Y:S01]  /*6fbf0*/  @!P1 VIADD R12, R12, 0x7fe001 ;  /* 0x007fe0010c0c9836 */ /* 0x000fe20000000000 */
[----:B------:R-:W-:Y:S02]  /*6fc00*/  SHF.R.S32.HI R0, RZ, 0x1f, R41 ;  /* 0x0000001fff007819 */ /* 0x000fe40000011429 */
[----:B------:R-:W-:Y:S01]  /*6fc10*/  ISETP.GE.AND P2, PT, R3, RZ, PT ;  /* 0x000000ff0300720c */ /* 0x000fe20003f46270 */
[----:B------:R0:W-:Y:S01]  /*6fc20*/  STL [R1+0x4c28], R26 ;  /* 0x004c281a01007387 */ /* 0x0001e20000100800 */
[----:B------:R-:W-:Y:S01]  /*6fc30*/  IADD3 R42, PT, PT, R42, -R39, R27 ;  /* 0x800000272a2a7210 */ /* 0x000fe20007ffe01b */
[----:B------:R-:W-:Y:S02]  /*6fc40*/  IMAD R0, R0, -0x7fe001, RZ ;  /* 0xff801fff00007824 */ /* 0x000fe400078e02ff */
[----:B------:R1:W-:Y:S01]  /*6fc50*/  STL [R1+0x4c40], R12 ;  /* 0x004c400c01007387 */ /* 0x0003e20000100800 */
[----:B------:R-:W-:Y:S01]  /*6fc60*/  ISETP.GT.AND P0, PT, R24, 0x7fe000, PT ;  /* 0x007fe0001800780c */ /* 0x000fe20003f04270 */
[----:B0-----:R-:W-:-:S02]  /*6fc70*/  IMAD.WIDE R26, R13, UR4, RZ ;  /* 0x000000040d1a7c25 */ /* 0x001fc4000f8e02ff */
[----:B------:R-:W5:Y:S02]  /*6fc80*/  LDL R13, [R1+0x4cf0] ;  /* 0x004cf000010d7983 */ /* 0x000f640000100800 */
[----:B------:R-:W-:Y:S02]  /*6fc90*/  IMAD R39, R26, 0x3802001, RZ ;  /* 0x038020011a277824 */ /* 0x000fe400078e02ff */
[----:B-1----:R-:W5:Y:S01]  /*6fca0*/  LDL R12, [R1+0x4ce0] ;  /* 0x004ce000010c7983 */ /* 0x002f620000100800 */
[----:B------:R-:W-:Y:S02]  /*6fcb0*/  IADD3 R40, PT, PT, R40, -R41, R0 ;  /* 0x8000002928287210 */ /* 0x000fe40007ffe000 */
[----:B------:R-:W-:Y:S02]  /*6fcc0*/  SHF.R.S32.HI R0, RZ, 0x1f, R39 ;  /* 0x0000001fff007819 */ /* 0x000fe40000011427 */
[----:B------:R-:W-:Y:S01]  /*6fcd0*/  @!P2 IADD3 R3, PT, PT, R3, 0x7fe001, RZ ;  /* 0x007fe0010303a810 */ /* 0x000fe20007ffe0ff */
[----:B------:R0:W-:Y:S01]  /*6fce0*/  STL [R1+0x4c38], R38 ;  /* 0x004c382601007387 */ /* 0x0001e20000100800 */
[----:B------:R-:W-:Y:S01]  /*6fcf0*/  IADD3 R2, PT, PT, R5, -R48, RZ ;  /* 0x8000003005027210 */ /* 0x000fe20007ffe0ff */
[----:B------:R-:W-:-:S02]  /*6fd00*/  IMAD.IADD R36, R18, 0x1, R47 ;  /* 0x0000000112247824 */ /* 0x000fc400078e022f */
[----:B------:R-:W-:Y:S01]  /*6fd10*/  IMAD R0, R0, -0x7fe001, RZ ;  /* 0xff801fff00007824 */ /* 0x000fe200078e02ff */
[----:B------:R-:W-:Y:S01]  /*6fd20*/  ISETP.GE.AND P3, PT, R2, RZ, PT ;  /* 0x000000ff0200720c */ /* 0x000fe20003f66270 */
[----:B------:R-:W-:Y:S02]  /*6fd30*/  @P0 VIADD R24, R24, 0xff801fff ;  /* 0xff801fff18180836 */ /* 0x000fe40000000000 */
[----:B0-----:R-:W-:Y:S01]  /*6fd40*/  IMAD.HI.U32 R38, R39, -0x7fe001, R26 ;  /* 0xff801fff27267827 */ /* 0x001fe200078e001a */
[----:B------:R-:W-:Y:S01]  /*6fd50*/  ISETP.GT.AND P0, PT, R36, 0x7fe000, PT ;  /* 0x007fe0002400780c */ /* 0x000fe20003f04270 */
[----:B------:R-:W0:Y:S01]  /*6fd60*/  LDCU UR5, c[0x3][UR6+-0x14] ;  /* 0x00fffd80060577ac */ /* 0x000e220008000800 */
[----:B------:R1:W-:Y:S01]  /*6fd70*/  STL [R1+0x4c3c], R42 ;  /* 0x004c3c2a01007387 */ /* 0x0003e20000100800 */
[----:B------:R-:W-:Y:S01]  /*6fd80*/  IMAD.WIDE R26, R3, UR4, RZ ;  /* 0x00000004031a7c25 */ /* 0x000fe2000f8e02ff */
[----:B------:R-:W-:Y:S02]  /*6fd90*/  IADD3 R38, PT, PT, R38, -R39, R0 ;  /* 0x8000002726267210 */ /* 0x000fe40007ffe000 */
[----:B------:R-:W5:Y:S01]  /*6fda0*/  LDL R47, [R1+0x4cf8] ;  /* 0x004cf800012f7983 */ /* 0x000f620000100800 */
[----:B------:R-:W-:-:S02]  /*6fdb0*/  IMAD.IADD R18, R14, 0x1, R17 ;  /* 0x000000010e127824 */ /* 0x000fc400078e0211 */
[----:B------:R-:W-:Y:S02]  /*6fdc0*/  IMAD.IADD R14, R14, 0x1, -R17 ;  /* 0x000000010e0e7824 */ /* 0x000fe400078e0a11 */
[----:B------:R-:W-:Y:S01]  /*6fdd0*/  IMAD R39, R26, 0x3802001, RZ ;  /* 0x038020011a277824 */ /* 0x000fe200078e02ff */
[----:B------:R-:W-:Y:S02]  /*6fde0*/  ISETP.GE.AND P1, PT, R24, RZ, PT ;  /* 0x000000ff1800720c */ /* 0x000fe40003f26270 */
[----:B------:R-:W-:Y:S01]  /*6fdf0*/  ISETP.GE.AND P2, PT, R14, RZ, PT ;  /* 0x000000ff0e00720c */ /* 0x000fe20003f46270 */
[----:B------:R-:W-:Y:S02]  /*6fe00*/  IMAD.HI.U32 R27, R39, -0x7fe001, R26 ;  /* 0xff801fff271b7827 */ /* 0x000fe400078e001a */
[----:B------:R-:W5:Y:S01]  /*6fe10*/  LDL R26, [R1+0x4ce4] ;  /* 0x004ce400011a7983 */ /* 0x000f620000100800 */
[----:B------:R-:W-:Y:S01]  /*6fe20*/  IADD3 R0, PT, PT, R5, R48, RZ ;  /* 0x0000003005007210 */ /* 0x000fe20007ffe0ff */
[----:B------:R-:W-:-:S02]  /*6fe30*/  @!P3 VIADD R2, R2, 0x7fe001 ;  /* 0x007fe0010202b836 */ /* 0x000fc40000000000 */
[----:B------:R-:W-:Y:S01]  /*6fe40*/  @P0 VIADD R36, R36, 0xff801fff ;  /* 0xff801fff24240836 */ /* 0x000fe20000000000 */
[----:B------:R-:W-:Y:S01]  /*6fe50*/  ISETP.GT.AND P0, PT, R0, 0x7fe000, PT ;  /* 0x007fe0000000780c */ /* 0x000fe20003f04270 */
[----:B------:R-:W-:Y:S01]  /*6fe60*/  IMAD.WIDE R2, R2, UR4, RZ ;  /* 0x0000000402027c25 */ /* 0x000fe2000f8e02ff */
[----:B------:R-:W-:Y:S01]  /*6fe70*/  SHF.R.S32.HI R5, RZ, 0x1f, R39 ;  /* 0x0000001fff057819 */ /* 0x000fe20000011427 */
[----:B------:R0:W-:Y:S02]  /*6fe80*/  STL [R1+0x4c54], R38 ;  /* 0x004c542601007387 */ /* 0x0001e40000100800 */
[----:B------:R-:W-:Y:S01]  /*6fe90*/  IMAD R41, R2, 0x3802001, RZ ;  /* 0x0380200102297824 */ /* 0x000fe200078e02ff */
[----:B------:R-:W-:Y:S01]  /*6fea0*/  @!P2 IADD3 R14, PT, PT, R14, 0x7fe001, RZ ;  /* 0x007fe0010e0ea810 */ /* 0x000fe20007ffe0ff */
[----:B------:R-:W-:Y:S01]  /*6feb0*/  @!P1 VIADD R24, R24, 0x7fe001 ;  /* 0x007fe00118189836 */ /* 0x000fe20000000000 */
[----:B------:R-:W-:Y:S01]  /*6fec0*/  ISETP.GE.AND P1, PT, R36, RZ, PT ;  /* 0x000000ff2400720c */ /* 0x000fe20003f26270 */
[----:B-1----:R-:W-:Y:S01]  /*6fed0*/  IMAD.HI.U32 R42, R41, -0x7fe001, R2 ;  /* 0xff801fff292a7827 */ /* 0x002fe200078e0002 */
[----:B------:R1:W-:Y:S03]  /*6fee0*/  STL [R1+0x4c50], R40 ;  /* 0x004c502801007387 */ /* 0x0003e60000100800 */
[----:B0-----:R-:W-:Y:S01]  /*6fef0*/  IMAD.WIDE R2, R14, UR5, RZ ;  /* 0x000000050e027c25 */ /* 0x001fe2000f8e02ff */
[----:B------:R-:W5:Y:S03]  /*6ff00*/  LDL R48, [R1+0x4cfc] ;  /* 0x004cfc0001307983 */ /* 0x000f660000100800 */
[----:B------:R-:W-:-:S02]  /*6ff10*/  @P0 VIADD R0, R0, 0xff801fff ;  /* 0xff801fff00000836 */ /* 0x000fc40000000000 */
[----:B------:R-:W-:Y:S02]  /*6ff20*/  IMAD R38, R5, -0x7fe001, RZ ;  /* 0xff801fff05267824 */ /* 0x000fe400078e02ff */
[----:B------:R-:W-:Y:S01]  /*6ff30*/  IMAD R5, R2, 0x3802001, RZ ;  /* 0x0380200102057824 */ /* 0x000fe200078e02ff */
[----:B------:R-:W-:Y:S01]  /*6ff40*/  ISETP.GE.AND P0, PT, R0, RZ, PT ;  /* 0x000000ff0000720c */ /* 0x000fe20003f06270 */
[----:B------:R-:W-:Y:S02]  /*6ff50*/  @!P1 VIADD R36, R36, 0x7fe001 ;  /* 0x007fe00124249836 */ /* 0x000fe40000000000 */
[----:B-1----:R-:W-:Y:S01]  /*6ff60*/  IMAD.HI.U32 R40, R5, -0x7fe001, R2 ;  /* 0xff801fff05287827 */ /* 0x002fe200078e0002 */
[----:B------:R-:W-:Y:S02]  /*6ff70*/  SHF.R.S32.HI R2, RZ, 0x1f, R5 ;  /* 0x0000001fff027819 */ /* 0x000fe40000011405 */
[----:B------:R-:W-:Y:S01]  /*6ff80*/  ISETP.GT.AND P1, PT, R18, 0x7fe000, PT ;  /* 0x007fe0001200780c */ /* 0x000fe20003f24270 */
[----:B------:R0:W-:Y:S02]  /*6ff90*/  STL [R1+0x4c44], R24 ;  /* 0x004c441801007387 */ /* 0x0001e40000100800 */
[----:B------:R-:W-:-:S02]  /*6ffa0*/  IMAD R2, R2, -0x7fe001, RZ ;  /* 0xff801fff02027824 */ /* 0x000fc400078e02ff */
[----:B------:R-:W-:-:S03]  /*6ffb0*/  IMAD.IADD R14, R25, 0x1, -R52 ;  /* 0x00000001190e7824 */ /* 0x000fc600078e0a34 */
[----:B------:R-:W-:Y:S02]  /*6ffc0*/  IADD3 R40, PT, PT, R40, -R5, R2 ;  /* 0x8000000528287210 */ /* 0x000fe40007ffe002 */
[----:B------:R-:W5:Y:S01]  /*6ffd0*/  LDL R5, [R1+0x4cec] ;  /* 0x004cec0001057983 */ /* 0x000f620000100800 */
[C---:B0-----:R-:W-:Y:S01]  /*6ffe0*/  IADD3 R24, PT, PT, R19.reuse, R50, RZ ;  /* 0x0000003213187210 */ /* 0x041fe20007ffe0ff */
[----:B------:R-:W-:Y:S01]  /*6fff0*/  IMAD.IADD R19, R19, 0x1, -R50 ;  /* 0x0000000113137824 */ /* 0x000fe200078e0a32 */
[----:B------:R-:W-:Y:S02]  /*70000*/  @!P0 IADD3 R0, PT, PT, R0, 0x7fe001, RZ ;  /* 0x007fe00100008810 */ /* 0x000fe40007ffe0ff */
[----:B------:R-:W-:Y:S01]  /*70010*/  ISETP.GE.AND P3, PT, R14, RZ, PT ;  /* 0x000000ff0e00720c */ /* 0x000fe20003f66270 */
[----:B------:R-:W-:Y:S01]  /*70020*/  @P1 VIADD R18, R18, 0xff801fff ;  /* 0xff801fff12121836 */ /* 0x000fe20000000000 */
[----:B------:R-:W-:Y:S02]  /*70030*/  ISETP.GE.AND P2, PT, R19, RZ, PT ;  /* 0x000000ff1300720c */ /* 0x000fe40003f46270 */
[----:B------:R-:W-:-:S02]  /*70040*/  SHF.R.S32.HI R17, RZ, 0x1f, R41 ;  /* 0x0000001fff117819 */ /* 0x000fc40000011429 */
[----:B------:R-:W-:Y:S01]  /*70050*/  IADD3 R38, PT, PT, R27, -R39, R38 ;  /* 0x800000271b267210 */ /* 0x000fe20007ffe026 */
[----:B------:R0:W-:Y:S01]  /*70060*/  STL [R1+0x4c48], R36 ;  /* 0x004c482401007387 */ /* 0x0001e20000100800 */
[----:B------:R-:W-:Y:S02]  /*70070*/  ISETP.GT.AND P0, PT, R24, 0x7fe000, PT ;  /* 0x007fe0001800780c */ /* 0x000fe40003f04270 */
[----:B------:R-:W-:Y:S01]  /*70080*/  ISETP.GE.AND P1, PT, R18, RZ, PT ;  /* 0x000000ff1200720c */ /* 0x000fe20003f26270 */
[----:B------:R-:W-:Y:S01]  /*70090*/  IMAD R17, R17, -0x7fe001, RZ ;  /* 0xff801fff11117824 */ /* 0x000fe200078e02ff */
[----:B------:R-:W-:Y:S01]  /*700a0*/  STL [R1+0x4c70], R40 ;  /* 0x004c702801007387 */ /* 0x000fe20000100800 */
[----:B------:R-:W-:Y:S02]  /*700b0*/  @!P3 VIADD R14, R14, 0x7fe001 ;  /* 0x007fe0010e0eb836 */ /* 0x000fe40000000000 */
[----:B------:R-:W-:Y:S01]  /*700c0*/  @!P2 IADD3 R19, PT, PT, R19, 0x7fe001, RZ ;  /* 0x007fe0011313a810 */ /* 0x000fe20007ffe0ff */
[----:B------:R1:W-:Y:S01]  /*700d0*/  STL [R1+0x4c58], R38 ;  /* 0x004c582601007387 */ /* 0x0003e20000100800 */
[----:B------:R-:W4:Y:S03]  /*700e0*/  LDCU UR4, c[0x3][UR6+-0x18] ;  /* 0x00fffd00060477ac */ /* 0x000f260008000800 */
[----:B------:R-:W5:Y:S01]  /*700f0*/  LDL R50, [R1+0x4d18] ;  /* 0x004d180001327983 */ /* 0x000f620000100800 */
[----:B------:R-:W-:Y:S01]  /*70100*/  @P0 VIADD R24, R24, 0xff801fff ;  /* 0xff801fff18180836 */ /* 0x000fe20000000000 */
[----:B------:R-:W-:Y:S01]  /*70110*/  IADD3 R42, PT, PT, R42, -R41, R17 ;  /* 0x800000292a2a7210 */ /* 0x000fe20007ffe011 */
[----:B0-----:R-:W-:Y:S01]  /*70120*/  IMAD.IADD R36, R25, 0x1, R52 ;  /* 0x0000000119247824 */ /* 0x001fe200078e0234 */
[----:B------:R-:W5:Y:S01]  /*70130*/  LDL R17, [R1+0x4d10] ;  /* 0x004d100001117983 */ /* 0x000f620000100800 */
[----:B------:R-:W-:Y:S01]  /*70140*/  IMAD.WIDE R2, R19, UR5, RZ ;  /* 0x0000000513027c25 */ /* 0x000fe2000f8e02ff */
[----:B------:R-:W-:-:S03]  /*70150*/  ISETP.GE.AND P2, PT, R24, RZ, PT ;  /* 0x000000ff1800720c */ /* 0x000fc60003f46270 */
[----:B-1----:R-:W-:Y:S01]  /*70160*/  IMAD.WIDE R38, R14, UR5, RZ ;  /* 0x000000050e267c25 */ /* 0x002fe2000f8e02ff */
[----:B------:R0:W-:Y:S03]  /*70170*/  STL [R1+0x4c4c], R0 ;  /* 0x004c4c0001007387 */ /* 0x0001e60000100800 */
[----:B------:R-:W-:Y:S01]  /*70180*/  @!P1 VIADD R18, R18, 0x7fe001 ;  /* 0x007fe00112129836 */ /* 0x000fe20000000000 */
[----:B------:R-:W5:Y:S01]  /*70190*/  LDL R14, [R1+0x4d00] ;  /* 0x004d0000010e7983 */ /* 0x000f620000100800 */
[----:B------:R-:W-:Y:S01]  /*701a0*/  IMAD R19, R2, 0x3802001, RZ ;  /* 0x0380200102137824 */ /* 0x000fe200078e02ff */
[----:B------:R-:W-:Y:S01]  /*701b0*/  ISETP.GT.AND P1, PT, R36, 0x7fe000, PT ;  /* 0x007fe0002400780c */ /* 0x000fe20003f24270 */
[----:B------:R-:W-:Y:S01]  /*701c0*/  IMAD R25, R38, 0x3802001, RZ ;  /* 0x0380200126197824 */ /* 0x000fe200078e02ff */
[----:B------:R-:W-:Y:S01]  /*701d0*/  STL [R1+0x4c5c], R42 ;  /* 0x004c5c2a01007387 */ /* 0x000fe20000100800 */
[----:B0-----:R-:W-:-:S03]  /*701e0*/  IADD3 R0, PT, PT, R6, R49, RZ ;  /* 0x0000003106007210 */ /* 0x001fc60007ffe0ff */
[----:B------:R0:W-:Y:S01]  /*701f0*/  STL [R1+0x4c60], R18 ;  /* 0x004c601201007387 */ /* 0x0001e20000100800 */
[----:B------:R-:W-:Y:S01]  /*70200*/  IMAD.IADD R6, R6, 0x1, -R49 ;  /* 0x0000000106067824 */ /* 0x000fe200078e0a31 */
[----:B------:R-:W-:Y:S01]  /*70210*/  ISETP.GT.AND P0, PT, R0, 0x7fe000, PT ;  /* 0x007fe0000000780c */ /* 0x000fe20003f04270 */
[----:B------:R-:W-:Y:S01]  /*70220*/  @!P2 VIADD R24, R24, 0x7fe001 ;  /* 0x007fe0011818a836 */ /* 0x000fe20000000000 */
[----:B------:R-:W5:Y:S04]  /*70230*/  LDL R49, [R1+0x4d14] ;  /* 0x004d140001317983 */ /* 0x000f680000100800 */
[----:B------:R-:W5:Y:S01]  /*70240*/  LDL R52, [R1+0x4d38] ;  /* 0x004d380001347983 */ /* 0x000f620000100800 */
[----:B0-----:R-:W-:Y:S01]  /*70250*/  IMAD.HI.U32 R18, R19, -0x7fe001, R2 ;  /* 0xff801fff13127827 */ /* 0x001fe200078e0002 */
[----:B------:R-:W-:-:S02]  /*70260*/  SHF.R.S32.HI R3, RZ, 0x1f, R19 ;  /* 0x0000001fff037819 */ /* 0x000fc40000011413 */
[----:B------:R-:W-:Y:S02]  /*70270*/  SHF.R.S32.HI R2, RZ, 0x1f, R25 ;  /* 0x0000001fff027819 */ /* 0x000fe40000011419 */
[----:B------:R-:W-:Y:S01]  /*70280*/  ISETP.GE.AND P2, PT, R6, RZ, PT ;  /* 0x000000ff0600720c */ /* 0x000fe20003f46270 */
[----:B------:R-:W-:Y:S01]  /*70290*/  IMAD R3, R3, -0x7fe001, RZ ;  /* 0xff801fff03037824 */ /* 0x000fe200078e02ff */
[----:B------:R-:W-:Y:S01]  /*702a0*/  @P1 IADD3 R36, PT, PT, R36, -0x7fe001, RZ ;  /* 0xff801fff24241810 */ /* 0x000fe20007ffe0ff */
[----:B------:R-:W-:-:S04]  /*702b0*/  IMAD.HI.U32 R38, R25, -0x7fe001, R38 ;  /* 0xff801fff19267827 */ /* 0x000fc800078e0026 */
[----:B------:R-:W-:Y:S01]  /*702c0*/  IMAD R2, R2, -0x7fe001, RZ ;  /* 0xff801fff02027824 */ /* 0x000fe200078e02ff */
[----:B------:R-:W-:Y:S01]  /*702d0*/  IADD3 R40, PT, PT, R18, -R19, R3 ;  /* 0x8000001312287210 */ /* 0x000fe20007ffe003 */
[----:B------:R-:W-:Y:S01]  /*702e0*/  @P0 VIADD R0, R0, 0xff801fff ;  /* 0xff801fff00000836 */ /* 0x000fe20000000000 */
[----:B------:R-:W5:Y:S01]  /*702f0*/  LDL R18, [R1+0x4d04] ;  /* 0x004d040001127983 */ /* 0x000f620000100800 */
[----:B------:R-:W-:Y:S02]  /*70300*/  ISETP.GE.AND P0, PT, R36, RZ, PT ;  /* 0x000000ff2400720c */ /* 0x000fe40003f06270 */
[----:B------:R-:W-:Y:S01]  /*70310*/  IADD3 R38, PT, PT, R38, -R25, R2 ;  /* 0x8000001926267210 */ /* 0x000fe20007ffe002 */
[----:B------:R-:W-:Y:S01]  /*70320*/  IMAD.IADD R2, R7, 0x1, -R22 ;  /* 0x0000000107027824 */ /* 0x000fe200078e0a16 */
[----:B------:R-:W-:Y:S01]  /*70330*/  IADD3 R25, PT, PT, R15, -R54, RZ ;  /* 0x800000360f197210 */ /* 0x000fe20007ffe0ff */
[----:B------:R-:W-:Y:S01]  /*70340*/  @!P2 VIADD R6, R6, 0x7fe001 ;  /* 0x007fe0010606a836 */ /* 0x000fe20000000000 */
[----:B------:R0:W-:Y:S02]  /*70350*/  STL [R1+0x4c64], R24 ;  /* 0x004c641801007387 */ /* 0x0001e40000100800 */
[----:B------:R-:W-:-:S02]  /*70360*/  ISETP.GE.AND P2, PT, R2, RZ, PT ;  /* 0x000000ff0200720c */ /* 0x000fc40003f46270 */
[----:B------:R-:W-:Y:S01]  /*70370*/  ISETP.GE.AND P3, PT, R25, RZ, PT ;  /* 0x000000ff1900720c */ /* 0x000fe20003f66270 */
[----:B------:R-:W5:Y:S01]  /*70380*/  LDL R19, [R1+0x4d08] ;  /* 0x004d080001137983 */ /* 0x000f620000100800 */
[----:B0-----:R-:W-:Y:S01]  /*70390*/  IMAD.IADD R24, R7, 0x1, R22 ;  /* 0x0000000107187824 */ /* 0x001fe200078e0216 */
[----:B------:R-:W-:Y:S01]  /*703a0*/  @!P0 IADD3 R36, PT, PT, R36, 0x7fe001, RZ ;  /* 0x007fe00124248810 */ /* 0x000fe20007ffe0ff */
[----:B------:R-:W-:-:S03]  /*703b0*/  IMAD.WIDE R6, R6, UR5, RZ ;  /* 0x0000000506067c25 */ /* 0x000fc6000f8e02ff */
[----:B------:R-:W-:Y:S01]  /*703c0*/  ISETP.GT.AND P0, PT, R24, 0x7fe000, PT ;  /* 0x007fe0001800780c */ /* 0x000fe20003f04270 */
[----:B------:R-:W-:-:S03]  /*703d0*/  IMAD R27, R6, 0x3802001, RZ ;  /* 0x03802001061b7824 */ /* 0x000fc600078e02ff */
[----:B------:R-:W-:Y:S02]  /*703e0*/  @!P2 IADD3 R2, PT, PT, R2, 0x7fe001, RZ ;  /* 0x007fe0010202a810 */ /* 0x000fe40007ffe0ff */
[----:B------:R-:W-:Y:S01]  /*703f0*/  @!P3 VIADD R25, R25, 0x7fe001 ;  /* 0x007fe0011919b836 */ /* 0x000fe20000000000 */
[----:B------:R-:W-:Y:S01]  /*70400*/  ISETP.GE.AND P1, PT, R0, RZ, PT ;  /* 0x000000ff0000720c */ /* 0x000fe20003f26270 */
[----:B------:R-:W-:Y:S01]  /*70410*/  IMAD.HI.U32 R22, R27, -0x7fe001, R6 ;  /* 0xff801fff1b167827 */ /* 0x000fe200078e0006 */
[----:B------:R0:W-:Y:S03]  /*70420*/  STL [R1+0x4c78], R38 ;  /* 0x004c782601007387 */ /* 0x0001e60000100800 */
[----:B------:R-:W-:Y:S02]  /*70430*/  IMAD.IADD R6, R15, 0x1, R54 ;  /* 0x000000010f067824 */ /* 0x000fe400078e0236 */
[----:B----4-:R-:W-:-:S04]  /*70440*/  IMAD.WIDE R2, R2, UR4, RZ ;  /* 0x0000000402027c25 */ /* 0x010fc8000f8e02ff */
[----:B------:R-:W-:Y:S02]  /*70450*/  @P0 VIADD R24, R24, 0xff801fff ;  /* 0xff801fff18180836 */ /* 0x000fe40000000000 */
[----:B0-----:R-:W-:Y:S01]  /*70460*/  IMAD.WIDE R38, R25, UR4, RZ ;  /* 0x0000000419267c25 */ /* 0x001fe2000f8e02ff */
[----:B------:R-:W-:Y:S01]  /*70470*/  ISETP.GT.AND P0, PT, R6, 0x7fe000, PT ;  /* 0x007fe0000600780c */ /* 0x000fe20003f04270 */
[----:B------:R0:W-:Y:S02]  /*70480*/  STL [R1+0x4c68], R36 ;  /* 0x004c682401007387 */ /* 0x0001e40000100800 */
[----:B------:R-:W-:Y:S02]  /*70490*/  IMAD R15, R2, 0x3802001, RZ ;  /* 0x03802001020f7824 */ /* 0x000fe400078e02ff */
[----:B------:R-:W-:Y:S01]  /*704a0*/  IMAD R25, R38, 0x3802001, RZ ;  /* 0x0380200126197824 */ /* 0x000fe200078e02ff */
[----:B------:R-:W-:Y:S01]  /*704b0*/  ISETP.GE.AND P2, PT, R24, RZ, PT ;  /* 0x000000ff1800720c */ /* 0x000fe20003f46270 */
[----:B------:R-:W-:Y:S01]  /*704c0*/  IMAD.HI.U32 R42, R15, -0x7fe001, R2 ;  /* 0xff801fff0f2a7827 */ /* 0x000fe200078e0002 */
[----:B------:R-:W-:Y:S01]  /*704d0*/  SHF.R.S32.HI R7, RZ, 0x1f, R27 ;  /* 0x0000001fff077819 */ /* 0x000fe2000001141b */
[----:B------:R1:W-:Y:S01]  /*704e0*/  STL [R1+0x4c74], R40 ;  /* 0x004c742801007387 */ /* 0x0003e20000100800 */
[----:B------:R-:W-:Y:S01]  /*704f0*/  SHF.R.S32.HI R2, RZ, 0x1f, R15 ;  /* 0x0000001fff027819 */ /* 0x000fe2000001140f */
[----:B0-----:R-:W-:Y:S01]  /*70500*/  IMAD.HI.U32 R36, R25, -0x7fe001, R38 ;  /* 0xff801fff19247827 */ /* 0x001fe200078e0026 */
[C---:B------:R-:W-:Y:S01]  /*70510*/  IADD3 R3, PT, PT, R62.reuse, -R51, RZ ;  /* 0x800000333e037210 */ /* 0x040fe20007ffe0ff */
[----:B------:R-:W0:Y:S01]  /*70520*/  LDCU UR5, c[0x3][UR6+-0x1c] ;  /* 0x00fffc80060577ac */ /* 0x000e220008000800 */
[----:B------:R-:W4:Y:S01]  /*70530*/  LDL R54, [R1+0x4d54] ;  /* 0x004d540001367983 */ /* 0x000f220000100800 */
[----:B------:R-:W-:-:S02]  /*70540*/  IMAD.IADD R38, R62, 0x1, R51 ;  /* 0x000000013e267824 */ /* 0x000fc400078e0233 */
[----:B------:R-:W-:Y:S01]  /*70550*/  @!P1 VIADD R0, R0, 0x7fe001 ;  /* 0x007fe00100009836 */ /* 0x000fe20000000000 */
[----:B------:R-:W4:Y:S01]  /*70560*/  LDL R62, [R1+0x4d0c] ;  /* 0x004d0c00013e7983 */ /* 0x000f220000100800 */
[----:B------:R-:W-:-:S03]  /*70570*/  IMAD R7, R7, -0x7fe001, RZ ;  /* 0xff801fff07077824 */ /* 0x000fc600078e02ff */
[----:B------:R-:W4:Y:S01]  /*70580*/  LDL R51, [R1+0x4d1c] ;  /* 0x004d1c0001337983 */ /* 0x000f220000100800 */
[----:B------:R-:W-:Y:S01]  /*70590*/  IMAD R2, R2, -0x7fe001, RZ ;  /* 0xff801fff02027824 */ /* 0x000fe200078e02ff */
[----:B------:R-:W-:Y:S01]  /*705a0*/  ISETP.GE.AND P3, PT, R3, RZ, PT ;  /* 0x000000ff0300720c */ /* 0x000fe20003f66270 */
[----:B------:R-:W-:Y:S01]  /*705b0*/  @P0 VIADD R6, R6, 0xff801fff ;  /* 0xff801fff06060836 */ /* 0x000fe20000000000 */
[----:B------:R2:W-:Y:S01]  /*705c0*/  STL [R1+0x4c6c], R0 ;  /* 0x004c6c0001007387 */ /* 0x0005e20000100800 */
[----:B-1----:R-:W-:Y:S02]  /*705d0*/  IADD3 R40, PT, PT, R22, -R27, R7 ;  /* 0x8000001b16287210 */ /* 0x002fe40007ffe007 */
[----:B------:R-:W-:Y:S01]  /*705e0*/  IADD3 R42, PT, PT, R42, -R15, R2 ;  /* 0x8000000f2a2a7210 */ /* 0x000fe20007ffe002 */
[----:B------:R-:W4:Y:S01]  /*705f0*/  LDL R22, [R1+0x4d30] ;  /* 0x004d300001167983 */ /* 0x000f220000100800 */
[----:B------:R-:W-:-:S03]  /*70600*/  @!P2 IADD3 R24, PT, PT, R24, 0x7fe001, RZ ;  /* 0x007fe0011818a810 */ /* 0x000fc60007ffe0ff */
[----:B------:R-:W4:Y:S01]  /*70610*/  LDL R15, [R1+0x4d20] ;  /* 0x004d2000010f7983 */ /* 0x000f220000100800 */
[----:B--2---:R-:W-:Y:S02]  /*70620*/  SHF.R.S32.HI R0, RZ, 0x1f, R25 ;  /* 0x0000001fff007819 */ /* 0x004fe40000011419 */
[----:B------:R-:W-:Y:S01]  /*70630*/  ISETP.GE.AND P2, PT, R6, RZ, PT ;  /* 0x000000ff0600720c */ /* 0x000fe20003f46270 */
[----:B------:R-:W2:Y:S02]  /*70640*/  LDL R27, [R1+0x4d28] ;  /* 0x004d2800011b7983 */ /* 0x000ea40000100800 */
[----:B------:R-:W-:Y:S01]  /*70650*/  IMAD R0, R0, -0x7fe001, RZ ;  /* 0xff801fff00007824 */ /* 0x000fe200078e02ff */
[----:B------:R-:W-:Y:S01]  /*70660*/  ISETP.GT.AND P1, PT, R38, 0x7fe000, PT ;  /* 0x007fe0002600780c */ /* 0x000fe20003f24270 */
[----:B------:R1:W-:Y:S01]  /*70670*/  STL [R1+0x4c80], R24 ;  /* 0x004c801801007387 */ /* 0x0003e20000100800 */
[--C-:B------:R-:W-:Y:S02]  /*70680*/  IMAD.IADD R2, R60, 0x1, -R53.reuse ;  /* 0x000000013c027824 */ /* 0x100fe400078e0a35 */
[----:B------:R-:W-:Y:S01]  /*70690*/  IADD3 R36, PT, PT, R36, -R25, R0 ;  /* 0x8000001924247210 */ /* 0x000fe20007ffe000 */
[----:B------:R-:W-:Y:S01]  /*706a0*/  IMAD.IADD R0, R60, 0x1, R53 ;  /* 0x000000013c007824 */ /* 0x000fe200078e0235 */
[----:B------:R-:W-:Y:S01]  /*706b0*/  @!P3 IADD3 R3, PT, PT, R3, 0x7fe001, RZ ;  /* 0x007fe0010303b810 */ /* 0x000fe20007ffe0ff */
[----:B------:R-:W2:Y:S04]  /*706c0*/  LDL R53, [R1+0x4d34] ;  /* 0x004d340001357983 */ /* 0x000ea80000100800 */
[----:B-1----:R-:W2:Y:S01]  /*706d0*/  LDL R24, [R1+0x4d24] ;  /* 0x004d240001187983 */ /* 0x002ea20000100800 */
[----:B------:R-:W-:-:S03]  /*706e0*/  @!P2 VIADD R6, R6, 0x7fe001 ;  /* 0x007fe0010606a836 */ /* 0x000fc60000000000 */
[----:B------:R1:W-:Y:S01]  /*706f0*/  STL [R1+0x4c7c], R40 ;  /* 0x004c7c2801007387 */ /* 0x0003e20000100800 */
[----:B------:R-:W-:Y:S01]  /*70700*/  ISETP.GE.AND P2, PT, R2, RZ, PT ;  /* 0x000000ff0200720c */ /* 0x000fe20003f46270 */
[----:B------:R-:W-:Y:S01]  /*70710*/  @P1 VIADD R38, R38, 0xff801fff ;  /* 0xff801fff26261836 */ /* 0x000fe20000000000 */
[----:B------:R-:W-:Y:S01]  /*70720*/  IADD3 R7, PT, PT, R10, -R21, RZ ;  /* 0x800000150a077210 */ /* 0x000fe20007ffe0ff */
[----:B------:R-:W-:Y:S04]  /*70730*/  STL [R1+0x4c94], R36 ;  /* 0x004c942401007387 */ /* 0x000fe80000100800 */
[----:B------:R-:W-:Y:S01]  /*70740*/  STL [R1+0x4c90], R42 ;  /* 0x004c902a01007387 */ /* 0x000fe20000100800 */
[----:B-1----:R-:W-:-:S03]  /*70750*/  IMAD.WIDE R40, R3, UR4, RZ ;  /* 0x0000000403287c25 */ /* 0x002fc6000f8e02ff */
[----:B------:R-:W2:Y:S01]  /*70760*/  LDL R60, [R1+0x4db8] ;  /* 0x004db800013c7983 */ /* 0x000ea20000100800 */
[----:B------:R-:W-:Y:S01]  /*70770*/  IMAD R25, R40, 0x3802001, RZ ;  /* 0x0380200128197824 */ /* 0x000fe200078e02ff */
[----:B------:R-:W-:-:S04]  /*70780*/  ISETP.GE.AND P1, PT, R38, RZ, PT ;  /* 0x000000ff2600720c */ /* 0x000fc80003f26270 */
[----:B------:R-:W-:Y:S01]  /*70790*/  SHF.R.S32.HI R3, RZ, 0x1f, R25 ;  /* 0x0000001fff037819 */ /* 0x000fe20000011419 */
[----:B------:R-:W-:Y:S01]  /*707a0*/  IMAD.HI.U32 R40, R25, -0x7fe001, R40 ;  /* 0xff801fff19287827 */ /* 0x000fe200078e0028 */
[----:B------:R-:W-:Y:S02]  /*707b0*/  ISETP.GE.AND P3, PT, R7, RZ, PT ;  /* 0x000000ff0700720c */ /* 0x000fe40003f66270 */
[----:B------:R-:W-:Y:S01]  /*707c0*/  @!P2 IADD3 R2, PT, PT, R2, 0x7fe001, RZ ;  /* 0x007fe0010202a810 */ /* 0x000fe20007ffe0ff */
[----:B------:R-:W-:Y:S01]  /*707d0*/  IMAD R3, R3, -0x7fe001, RZ ;  /* 0xff801fff03037824 */ /* 0x000fe200078e02ff */
[----:B------:R-:W-:Y:S01]  /*707e0*/  ISETP.GT.AND P0, PT, R0, 0x7fe000, PT ;  /* 0x007fe0000000780c */ /* 0x000fe20003f04270 */
[----:B------:R1:W-:Y:S03]  /*707f0*/  STL [R1+0x4c84], R6 ;  /* 0x004c840601007387 */ /* 0x0003e60000100800 */
[----:B------:R-:W-:Y:S01]  /*70800*/  IADD3 R40, PT, PT, R40, -R25, R3 ;  /* 0x8000001928287210 */ /* 0x000fe20007ffe003 */
[----:B------:R-:W-:Y:S01]  /*70810*/  IMAD.WIDE R2, R2, UR4, RZ ;  /* 0x0000000402027c25 */ /* 0x000fe2000f8e02ff */
[----:B------:R-:W2:Y:S03]  /*70820*/  LDL R25, [R1+0x4d44] ;  /* 0x004d440001197983 */ /* 0x000ea60000100800 */
[----:B------:R-:W-:-:S02]  /*70830*/  @!P1 VIADD R38, R38, 0x7fe001 ;  /* 0x007fe00126269836 */ /* 0x000fc40000000000 */
[----:B-1----:R-:W-:Y:S02]  /*70840*/  IMAD.IADD R6, R10, 0x1, R21 ;  /* 0x000000010a067824 */ /* 0x002fe400078e0215 */
[----:B------:R-:W-:Y:S02]  /*70850*/  IMAD R21, R2, 0x3802001, RZ ;  /* 0x0380200102157824 */ /* 0x000fe400078e02ff */
[----:B------:R-:W-:Y:S01]  /*70860*/  @!P3 VIADD R7, R7, 0x7fe001 ;  /* 0x007fe0010707b836 */ /* 0x000fe20000000000 */
[----:B------:R0:W-:Y:S02]  /*70870*/  STL [R1+0x4c88], R38 ;  /* 0x004c882601007387 */ /* 0x0001e40000100800 */
[----:B------:R-:W-:Y:S01]  /*70880*/  SHF.R.S32.HI R10, RZ, 0x1f, R21 ;  /* 0x0000001fff0a7819 */ /* 0x000fe20000011415 */
[C---:B------:R-:W-:Y:S01]  /*70890*/  IMAD.IADD R36, R16.reuse, 0x1, R55 ;  /* 0x0000000110247824 */ /* 0x040fe200078e0237 */
[----:B------:R-:W-:Y:S01]  /*708a0*/  IADD3 R16, PT, PT, R16, -R55, RZ ;  /* 0x8000003710107210 */ /* 0x000fe20007ffe0ff */
[----:B------:R-:W-:Y:S01]  /*708b0*/  IMAD.HI.U32 R42, R21, -0x7fe001, R2 ;  /* 0xff801fff152a7827 */ /* 0x000fe200078e0002 */
[----:B------:R-:W2:Y:S03]  /*708c0*/  LDL R55, [R1+0x4d3c] ;  /* 0x004d3c0001377983 */ /* 0x000ea60000100800 */
[----:B0-----:R-:W-:Y:S01]  /*708d0*/  IMAD.WIDE R38, R7, UR5, RZ ;  /* 0x0000000507267c25 */ /* 0x001fe2000f8e02ff */
[----:B------:R-:W-:-:S03]  /*708e0*/  ISETP.GE.AND P3, PT, R16, RZ, PT ;  /* 0x000000ff1000720c */ /* 0x000fc60003f66270 */
[----:B------:R-:W-:Y:S02]  /*708f0*/  IMAD R2, R10, -0x7fe001, RZ ;  /* 0xff801fff0a027824 */ /* 0x000fe400078e02ff */
[----:B------:R-:W-:Y:S02]  /*70900*/  @P0 VIADD R0, R0, 0xff801fff ;  /* 0xff801fff00000836 */ /* 0x000fe40000000000 */
[----:B------:R-:W-:Y:S01]  /*70910*/  IMAD R7, R38, 0x3802001, RZ ;  /* 0x0380200126077824 */ /* 0x000fe200078e02ff */
[----:B------:R-:W-:Y:S02]  /*70920*/  IADD3 R42, PT, PT, R42, -R21, R2 ;  /* 0x800000152a2a7210 */ /* 0x000fe40007ffe002 */
[----:B------:R-:W-:Y:S02]  /*70930*/  ISETP.GE.AND P2, PT, R0, RZ, PT ;  /* 0x000000ff0000720c */ /* 0x000fe40003f46270 */
[----:B------:R-:W-:Y:S02]  /*70940*/  SHF.R.S32.HI R2, RZ, 0x1f, R7 ;  /* 0x0000001fff027819 */ /* 0x000fe40000011407 */
[----:B------:R-:W-:Y:S01]  /*70950*/  ISETP.GT.AND P0, PT, R6, 0x7fe000, PT ;  /* 0x007fe0000600780c */ /* 0x000fe20003f04270 */
[----:B------:R-:W-:-:S04]  /*70960*/  IMAD.HI.U32 R44, R7, -0x7fe001, R38 ;  /* 0xff801fff072c7827 */ /* 0x000fc800078e0026 */
[----:B------:R-:W-:Y:S02]  /*70970*/  IMAD R10, R2, -0x7fe001, RZ ;  /* 0xff801fff020a7824 */ /* 0x000fe400078e02ff */
[----:B------:R-:W-:-:S03]  /*70980*/  @!P3 VIADD R16, R16, 0x7fe001 ;  /* 0x007fe0011010b836 */ /* 0x000fc60000000000 */
[----:B------:R-:W-:Y:S02]  /*70990*/  IADD3 R44, PT, PT, R44, -R7, R10 ;  /* 0x800000072c2c7210 */ /* 0x000fe40007ffe00a */
[----:B------:R-:W2:Y:S01]  /*709a0*/  LDL R10, [R1+0x4d2c] ;  /* 0x004d2c00010a7983 */ /* 0x000ea20000100800 */
[----:B------:R-:W-:Y:S01]  /*709b0*/  @!P2 VIADD R0, R0, 0x7fe001 ;  /* 0x007fe0010000a836 */ /* 0x000fe20000000000 */
[----:B------:R-:W-:Y:S01]  /*709c0*/  @P0 IADD3 R6, PT, PT, R6, -0x7fe001, RZ ;  /* 0xff801fff06060810 */ /* 0x000fe20007ffe0ff */
[----:B------:R-:W-:Y:S01]  /*709d0*/  IMAD.WIDE R2, R16, UR5, RZ ;  /* 0x0000000510027c25 */ /* 0x000fe2000f8e02ff */
[----:B------:R-:W-:Y:S01]  /*709e0*/  ISETP.GT.AND P1, PT, R36, 0x7fe000, PT ;  /* 0x007fe0002400780c */ /* 0x000fe20003f24270 */
[----:B------:R-:W2:Y:S01]  /*709f0*/  LDL R16, [R1+0x4d40] ;  /* 0x004d400001107983 */ /* 0x000ea20000100800 */
[----:B------:R-:W-:Y:S01]  /*70a00*/  ISETP.GE.AND P0, PT, R6, RZ, PT ;  /* 0x000000ff0600720c */ /* 0x000fe20003f06270 */
[----:B------:R-:W-:Y:S02]  /*70a10*/  IMAD R21, R2, 0x3802001, RZ ;  /* 0x0380200102157824 */ /* 0x000fe400078e02ff */
[----:B------:R0:W-:Y:S01]  /*70a20*/  STL [R1+0x4c8c], R0 ;  /* 0x004c8c0001007387 */ /* 0x0001e20000100800 */
[----:B---3--:R-:W-:-:S02]  /*70a30*/  IMAD.IADD R38, R23, 0x1, R56 ;  /* 0x0000000117267824 */ /* 0x008fc400078e0238 */
[----:B------:R-:W-:Y:S02]  /*70a40*/  SHF.R.S32.HI R7, RZ, 0x1f, R21 ;  /* 0x0000001fff077819 */ /* 0x000fe40000011415 */
[----:B0-----:R-:W-:Y:S02]  /*70a50*/  IADD3 R0, PT, PT, R23, -R56, RZ ;  /* 0x8000003817007210 */ /* 0x001fe40007ffe0ff */
[----:B------:R-:W3:Y:S02]  /*70a60*/  LDL R23, [R1+0x4d50] ;  /* 0x004d500001177983 */ /* 0x000ee40000100800 */
[----:B------:R-:W-:Y:S01]  /*70a70*/  ISETP.GE.AND P2, PT, R0, RZ, PT ;  /* 0x000000ff0000720c */ /* 0x000fe20003f46270 */
[----:B------:R-:W-:Y:S01]  /*70a80*/  IMAD.HI.U32 R2, R21, -0x7fe001, R2 ;  /* 0xff801fff15027827 */ /* 0x000fe200078e0002 */
[----:B------:R0:W-:Y:S03]  /*70a90*/  STL [R1+0x4c9c], R42 ;  /* 0x004c9c2a01007387 */ /* 0x0001e60000100800 */
[----:B------:R-:W-:Y:S01]  /*70aa0*/  IMAD R7, R7, -0x7fe001, RZ ;  /* 0xff801fff07077824 */ /* 0x000fe200078e02ff */
[----:B------:R1:W-:Y:S01]  /*70ab0*/  STL [R1+0x4c98], R40 ;  /* 0x004c982801007387 */ /* 0x0003e20000100800 */
[----:B------:R-:W-:-:S02]  /*70ac0*/  @P1 VIADD R36, R36, 0xff801fff ;  /* 0xff801fff24241836 */ /* 0x000fc40000000000 */
[----:B------:R-:W-:Y:S01]  /*70ad0*/  @!P0 VIADD R6, R6, 0x7fe001 ;  /* 0x007fe00106068836 */ /* 0x000fe20000000000 */
[----:B------:R-:W-:Y:S01]  /*70ae0*/  ISETP.GT.AND P0, PT, R38, 0x7fe000, PT ;  /* 0x007fe0002600780c */ /* 0x000fe20003f04270 */
[----:B------:R-:W1:Y:S01]  /*70af0*/  LDCU UR4, c[0x3][UR6+-0x20] ;  /* 0x00fffc00060477ac */ /* 0x000e620008000800 */
[----:B0-----:R-:W-:Y:S01]  /*70b00*/  IADD3 R42, PT, PT, R2, -R21, R7 ;  /* 0x80000015022a7210 */ /* 0x001fe20007ffe007 */
[C---:B-----5:R-:W-:Y:S01]  /*70b10*/  IMAD.IADD R2, R8.reuse, 0x1, R57 ;  /* 0x0000000108027824 */ /* 0x060fe200078e0239 */
[----:B------:R-:W-:Y:S01]  /*70b20*/  IADD3 R8, PT, PT, R8, -R57, RZ ;  /* 0x8000003908087210 */ /* 0x000fe20007ffe0ff */
[----:B------:R-:W-:Y:S01]  /*70b30*/  @!P2 VIADD R0, R0, 0x7fe001 ;  /* 0x007fe0010000a836 */ /* 0x000fe20000000000 */
[----:B------:R-:W-:Y:S01]  /*70b40*/  ISETP.GE.AND P1, PT, R36, RZ, PT ;  /* 0x000000ff2400720c */ /* 0x000fe20003f26270 */
[----:B------:R0:W-:Y:S01]  /*70b50*/  STL [R1+0x4ca0], R6 ;  /* 0x004ca00601007387 */ /* 0x0001e20000100800 */
[----:B------:R-:W-:Y:S01]  /*70b60*/  ISETP.GE.AND P2, PT, R8, RZ, PT ;  /* 0x000000ff0800720c */ /* 0x000fe20003f46270 */
[----:B-1----:R-:W-:-:S02]  /*70b70*/  IMAD.WIDE R40, R0, UR5, RZ ;  /* 0x0000000500287c25 */ /* 0x002fc4000f8e02ff */
[----:B------:R-:W5:Y:S02]  /*70b80*/  LDL R3, [R1+0x4d58] ;  /* 0x004d580001037983 */ /* 0x000f640000100800 */
[----:B------:R-:W-:Y:S02]  /*70b90*/  @P0 VIADD R38, R38, 0xff801fff ;  /* 0xff801fff26260836 */ /* 0x000fe40000000000 */
[----:B------:R-:W-:Y:S01]  /*70ba0*/  STL [R1+0x4cb4], R42 ;  /* 0x004cb42a01007387 */ /* 0x000fe20000100800 */
[C---:B0-----:R-:W-:Y:S01]  /*70bb0*/  IMAD.IADD R6, R9.reuse, 0x1, R20 ;  /* 0x0000000109067824 */ /* 0x041fe200078e0214 */
[----:B------:R-:W-:Y:S01]  /*70bc0*/  IADD3 R20, PT, PT, R9, -R20, RZ ;  /* 0x8000001409147210 */ /* 0x000fe20007ffe0ff */
[----:B------:R-:W-:Y:S01]  /*70bd0*/  IMAD R21, R40, 0x3802001, RZ ;  /* 0x0380200128157824 */ /* 0x000fe200078e02ff */
[----:B------:R-:W-:Y:S02]  /*70be0*/  @!P1 IADD3 R36, PT, PT, R36, 0x7fe001, RZ ;  /* 0x007fe00124249810 */ /* 0x000fe40007ffe0ff */
[----:B------:R-:W-:Y:S01]  /*70bf0*/  @!P2 VIADD R8, R8, 0x7fe001 ;  /* 0x007fe0010808a836 */ /* 0x000fe20000000000 */
[----:B------:R-:W-:Y:S01]  /*70c00*/  ISETP.GE.AND P3, PT, R20, RZ, PT ;  /* 0x000000ff1400720c */ /* 0x000fe20003f66270 */
[----:B------:R-:W5:Y:S01]  /*70c10*/  LDL R0, [R1+0x4d48] ;  /* 0x004d480001007983 */ /* 0x000f620000100800 */
[----:B------:R-:W-:-:S02]  /*70c20*/  SHF.R.S32.HI R7, RZ, 0x1f, R21 ;  /* 0x0000001fff077819 */ /* 0x000fc40000011415 */
[----:B------:R-:W-:Y:S01]  /*70c30*/  ISETP.GT.AND P0, PT, R2, 0x7fe000, PT ;  /* 0x007fe0000200780c */ /* 0x000fe20003f04270 */
[----:B------:R-:W5:Y:S01]  /*70c40*/  LDL R56, [R1+0x4d5c] ;  /* 0x004d5c0001387983 */ /* 0x000f620000100800 */
[----:B------:R-:W-:Y:S01]  /*70c50*/  ISETP.GE.AND P1, PT, R38, RZ, PT ;  /* 0x000000ff2600720c */ /* 0x000fe20003f26270 */
[----:B------:R-:W-:Y:S02]  /*70c60*/  IMAD.HI.U32 R40, R21, -0x7fe001, R40 ;  /* 0xff801fff15287827 */ /* 0x000fe400078e0028 */
[----:B------:R-:W5:Y:S02]  /*70c70*/  LDL R57, [R1+0x4d74] ;  /* 0x004d740001397983 */ /* 0x000f640000100800 */
[----:B------:R-:W-:Y:S02]  /*70c80*/  IMAD R7, R7, -0x7fe001, RZ ;  /* 0xff801fff07077824 */ /* 0x000fe400078e02ff */
[----:B------:R-:W-:Y:S01]  /*70c90*/  IMAD.WIDE R8, R8, UR5, RZ ;  /* 0x0000000508087c25 */ /* 0x000fe2000f8e02ff */
[----:B------:R0:W-:Y:S03]  /*70ca0*/  STL [R1+0x4ca4], R36 ;  /* 0x004ca42401007387 */ /* 0x0001e60000100800 */
[----:B------:R-:W-:Y:S01]  /*70cb0*/  @!P3 VIADD R20, R20, 0x7fe001 ;  /* 0x007fe0011414b836 */ /* 0x000fe20000000000 */
[----:B------:R-:W-:Y:S01]  /*70cc0*/  IADD3 R40, PT, PT, R40, -R21, R7 ;  /* 0x8000001528287210 */ /* 0x000fe20007ffe007 */
[----:B------:R-:W-:Y:S01]  /*70cd0*/  IMAD R39, R8, 0x3802001, RZ ;  /* 0x0380200108277824 */ /* 0x000fe200078e02ff */
[----:B------:R-:W-:Y:S01]  /*70ce0*/  IADD3 R7, PT, PT, R11, -R58, RZ ;  /* 0x8000003a0b077210 */ /* 0x000fe20007ffe0ff */
[----:B------:R-:W-:-:S04]  /*70cf0*/  IMAD.WIDE R20, R20, UR4, RZ ;  /* 0x0000000414147c25 */ /* 0x000fc8000f8e02ff */
[----:B0-----:R-:W-:Y:S01]  /*70d00*/  IMAD.IADD R36, R11, 0x1, R58 ;  /* 0x000000010b247824 */ /* 0x001fe200078e023a */
[----:B------:R-:W-:Y:S01]  /*70d10*/  @!P1 IADD3 R38, PT, PT, R38, 0x7fe001, RZ ;  /* 0x007fe00126269810 */ /* 0x000fe20007ffe0ff */
[----:B------:R-:W-:Y:S01]  /*70d20*/  @P0 VIADD R2, R2, 0xff801fff ;  /* 0xff801fff02020836 */ /* 0x000fe20000000000 */
[----:B------:R-:W-:Y:S01]  /*70d30*/  ISETP.GT.AND P0, PT, R6, 0x7fe000, PT ;  /* 0x007fe0000600780c */ /* 0x000fe20003f04270 */
[----:B------:R-:W-:Y:S01]  /*70d40*/  IMAD.HI.U32 R42, R39, -0x7fe001, R8 ;  /* 0xff801fff272a7827 */ /* 0x000fe200078e0008 */
[----:B------:R-:W-:Y:S01]  /*70d50*/  ISETP.GT.AND P1, PT, R36, 0x7fe000, PT ;  /* 0x007fe0002400780c */ /* 0x000fe20003f24270 */
[----:B------:R0:W-:Y:S01]  /*70d60*/  STL [R1+0x4cb8], R40 ;  /* 0x004cb82801007387 */ /* 0x0001e20000100800 */
[----:B------:R-:W-:Y:S01]  /*70d70*/  SHF.R.S32.HI R8, RZ, 0x1f, R39 ;  /* 0x0000001fff087819 */ /* 0x000fe20000011427 */
[----:B------:R-:W-:Y:S01]  /*70d80*/  IMAD R41, R20, 0x3802001, RZ ;  /* 0x0380200114297824 */ /* 0x000fe200078e02ff */
[----:B------:R-:W-:Y:S01]  /*70d90*/  ISETP.GE.AND P3, PT, R7, RZ, PT ;  /* 0x000000ff0700720c */ /* 0x000fe20003f66270 */
[----:B------:R-:W5:Y:S02]  /*70da0*/  LDL R11, [R1+0x4d4c] ;  /* 0x004d4c00010b7983 */ /* 0x000f640000100800 */
[----:B------:R-:W-:Y:S01]  /*70db0*/  IMAD R9, R8, -0x7fe001, RZ ;  /* 0xff801fff08097824 */ /* 0x000fe200078e02ff */
[----:B------:R-:W-:Y:S01]  /*70dc0*/  SHF.R.S32.HI R8, RZ, 0x1f, R41 ;  /* 0x0000001fff087819 */ /* 0x000fe20000011429 */
[----:B------:R-:W1:Y:S01]  /*70dd0*/  LDCU UR5, c[0x3][UR6+-0x24] ;  /* 0x00fffb80060577ac */ /* 0x000e620008000800 */
[----:B------:R-:W-:Y:S01]  /*70de0*/  ISETP.GE.AND P2, PT, R2, RZ, PT ;  /* 0x000000ff0200720c */ /* 0x000fe20003f46270 */
[----:B------:R-:W-:Y:S01]  /*70df0*/  IMAD.HI.U32 R20, R41, -0x7fe001, R20 ;  /* 0xff801fff29147827 */ /* 0x000fe200078e0014 */
[----:B------:R-:W-:Y:S01]  /*70e00*/  IADD3 R42, PT, PT, R42, -R39, R9 ;  /* 0x800000272a2a7210 */ /* 0x000fe20007ffe009 */
[----:B------:R1:W-:Y:S02]  /*70e10*/  STL [R1+0x4ca8], R38 ;  /* 0x004ca82601007387 */ /* 0x0003e40000100800 */
[----:B------:R-:W-:-:S02]  /*70e20*/  IMAD R9, R8, -0x7fe001, RZ ;  /* 0xff801fff08097824 */ /* 0x000fc400078e02ff */
[----:B------:R-:W-:Y:S01]  /*70e30*/  @P0 VIADD R6, R6, 0xff801fff ;  /* 0xff801fff06060836 */ /* 0x000fe20000000000 */
[----:B------:R-:W5:Y:S01]  /*70e40*/  LDL R58, [R1+0x4d78] ;  /* 0x004d7800013a7983 */ /* 0x000f620000100800 */
[----:B------:R-:W-:Y:S02]  /*70e50*/  @P1 VIADD R36, R36, 0xff801fff ;  /* 0xff801fff24241836 */ /* 0x000fe40000000000 */
[----:B------:R-:W-:Y:S01]  /*70e60*/  @!P3 VIADD R7, R7, 0x7fe001 ;  /* 0x007fe0010707b836 */ /* 0x000fe20000000000 */
[----:B0-----:R-:W-:Y:S01]  /*70e70*/  IADD3 R40, PT, PT, R20, -R41, R9 ;  /* 0x8000002914287210 */ /* 0x001fe20007ffe009 */
[----:B------:R-:W-:Y:S01]  /*70e80*/  @!P2 VIADD R2, R2, 0x7fe001 ;  /* 0x007fe0010202a836 */ /* 0x000fe20000000000 */
[----:B------:R-:W-:Y:S01]  /*70e90*/  IADD3 R39, PT, PT, R37, -R46, RZ ;  /* 0x8000002e25277210 */ /* 0x000fe20007ffe0ff */
[----:B------:R-:W-:Y:S01]  /*70ea0*/  IMAD.WIDE R8, R7, UR4, RZ ;  /* 0x0000000407087c25 */ /* 0x000fe2000f8e02ff */
[----:B------:R-:W-:Y:S01]  /*70eb0*/  ISETP.GE.AND P0, PT, R6, RZ, PT ;  /* 0x000000ff0600720c */ /* 0x000fe20003f06270 */
[----:B------:R-:W5:Y:S01]  /*70ec0*/  LDL R20, [R1+0x4d60] ;  /* 0x004d600001147983 */ /* 0x000f620000100800 */
[----:B------:R-:W-:Y:S01]  /*70ed0*/  ISETP.GE.AND P1, PT, R36, RZ, PT ;  /* 0x000000ff2400720c */ /* 0x000fe20003f26270 */
[----:B------:R-:W-:Y:S01]  /*70ee0*/  IMAD R41, R8, 0x3802001, RZ ;  /* 0x0380200108297824 */ /* 0x000fe200078e02ff */
[----:B------:R-:W-:Y:S01]  /*70ef0*/  ISETP.GE.AND P2, PT, R39, RZ, PT ;  /* 0x000000ff2700720c */ /* 0x000fe20003f46270 */
[----:B-1----:R-:W-:Y:S01]  /*70f00*/  IMAD.IADD R38, R37, 0x1, R46 ;  /* 0x0000000125267824 */ /* 0x002fe200078e022e */
[----:B------:R0:W-:Y:S02]  /*70f10*/  STL [R1+0x4cac], R2 ;  /* 0x004cac0201007387 */ /* 0x0001e40000100800 */
[----:B------:R-:W-:Y:S01]  /*70f20*/  SHF.R.S32.HI R37, RZ, 0x1f, R41 ;  /* 0x0000001fff257819 */ /* 0x000fe20000011429 */
[----:B------:R-:W-:Y:S01]  /*70f30*/  IMAD.HI.U32 R8, R41, -0x7fe001, R8 ;  /* 0xff801fff29087827 */ /* 0x000fe200078e0008 */
[----:B------:R-:W5:Y:S03]  /*70f40*/  LDL R21, [R1+0x4d70] ;  /* 0x004d700001157983 */ /* 0x000f660000100800 */
[----:B------:R-:W-:-:S02]  /*70f50*/  @!P0 IADD3 R6, PT, PT, R6, 0x7fe001, RZ ;  /* 0x007fe00106068810 */ /* 0x000fc40007ffe0ff */
[----:B0-----:R-:W-:Y:S01]  /*70f60*/  IADD3 R2, PT, PT, R4, -R43, RZ ;  /* 0x8000002b04027210 */ /* 0x001fe20007ffe0ff */
[----:B------:R-:W-:Y:S01]  /*70f70*/  @!P1 VIADD R36, R36, 0x7fe001 ;  /* 0x007fe00124249836 */ /* 0x000fe20000000000 */
[----:B------:R-:W-:Y:S01]  /*70f80*/  ISETP.GT.AND P0, PT, R38, 0x7fe000, PT ;  /* 0x007fe0002600780c */ /* 0x000fe20003f04270 */
[----:B------:R-:W-:Y:S01]  /*70f90*/  IMAD R37, R37, -0x7fe001, RZ ;  /* 0xff801fff25257824 */ /* 0x000fe200078e02ff */
[----:B------:R-:W-:Y:S01]  /*70fa0*/  ISETP.GE.AND P1, PT, R2, RZ, PT ;  /* 0x000000ff0200720c */ /* 0x000fe20003f26270 */
[----:B------:R-:W-:Y:S01]  /*70fb0*/  @!P2 VIADD R39, R39, 0x7fe001 ;  /* 0x007fe0012727a836 */ /* 0x000fe20000000000 */
[----:B------:R0:W-:Y:S04]  /*70fc0*/  STL [R1+0x4cd0], R40 ;  /* 0x004cd02801007387 */ /* 0x0001e80000100800 */
[----:B------:R1:W-:Y:S01]  /*70fd0*/  STL [R1+0x4cc0], R6 ;  /* 0x004cc00601007387 */ /* 0x0003e20000100800 */
[----:B0-----:R-:W-:Y:S01]  /*70fe0*/  IADD3 R40, PT, PT, R8, -R41, R37 ;  /* 0x8000002908287210 */ /* 0x001fe20007ffe025 */
[--C-:B------:R-:W-:Y:S01]  /*70ff0*/  IMAD.IADD R8, R12, 0x1, R13.reuse ;  /* 0x000000010c087824 */ /* 0x100fe200078e020d */
[----:B------:R-:W-:Y:S01]  /*71000*/  IADD3 R4, PT, PT, R4, R43, RZ ;  /* 0x0000002b04047210 */ /* 0x000fe20007ffe0ff */
[----:B------:R-:W-:-:S03]  /*71010*/  IMAD.IADD R12, R12, 0x1, -R13 ;  /* 0x000000010c0c7824 */ /* 0x000fc600078e0a0d */
[----:B------:R-:W-:Y:S01]  /*71020*/  @!P1 IADD3 R2, PT, PT, R2, 0x7fe001, RZ ;  /* 0x007fe00102029810 */ /* 0x000fe20007ffe0ff */
[----:B-1----:R-:W-:Y:S01]  /*71030*/  IMAD.WIDE R6, R39, UR4, RZ ;  /* 0x0000000427067c25 */ /* 0x002fe2000f8e02ff */
[----:B------:R0:W-:Y:S01]  /*71040*/  STL [R1+0x4cbc], R42 ;  /* 0x004cbc2a01007387 */ /* 0x0001e20000100800 */
[----:B------:R-:W-:Y:S02]  /*71050*/  ISETP.GE.AND P3, PT, R12, RZ, PT ;  /* 0x000000ff0c00720c */ /* 0x000fe40003f66270 */
[----:B------:R-:W-:Y:S01]  /*71060*/  IMAD R39, R6, 0x3802001, RZ ;  /* 0x0380200106277824 */ /* 0x000fe200078e02ff */
[----:B------:R1:W-:Y:S01]  /*71070*/  STL [R1+0x4cc4], R36 ;  /* 0x004cc42401007387 */ /* 0x0003e20000100800 */
[----:B------:R-:W-:Y:S01]  /*71080*/  @P0 VIADD R38, R38, 0xff801fff ;  /* 0xff801fff26260836 */ /* 0x000fe20000000000 */
[----:B------:R-:W-:Y:S02]  /*71090*/  ISETP.GT.AND P0, PT, R4, 0x7fe000, PT ;  /* 0x007fe0000400780c */ /* 0x000fe40003f04270 */
[----:B------:R-:W-:Y:S01]  /*710a0*/  SHF.R.S32.HI R9, RZ, 0x1f, R39 ;  /* 0x0000001fff097819 */ /* 0x000fe20000011427 */
[----:B------:R-:W5:Y:S01]  /*710b0*/  LDL R37, [R1+0x4d68] ;  /* 0x004d680001257983 */ /* 0x000f620000100800 */
[----:B0-----:R-:W-:Y:S01]  /*710c0*/  IMAD.HI.U32 R42, R39, -0x7fe001, R6 ;  /* 0xff801fff272a7827 */ /* 0x001fe200078e0006 */
[----:B------:R-:W-:-:S03]  /*710d0*/  ISETP.GE.AND P2, PT, R38, RZ, PT ;  /* 0x000000ff2600720c */ /* 0x000fc60003f46270 */
[----:B------:R-:W-:-:S04]  /*710e0*/  IMAD.WIDE R6, R2, UR4, RZ ;  /* 0x0000000402067c25 */ /* 0x000fc8000f8e02ff */
[----:B------:R-:W-:Y:S02]  /*710f0*/  IMAD R9, R9, -0x7fe001, RZ ;  /* 0xff801fff09097824 */ /* 0x000fe400078e02ff */
[----:B------:R-:W-:Y:S01]  /*71100*/  IMAD R41, R6, 0x3802001, RZ ;  /* 0x0380200106297824 */ /* 0x000fe200078e02ff */
[----:B------:R-:W-:Y:S02]  /*71110*/  @!P3 IADD3 R12, PT, PT, R12, 0x7fe001, RZ ;  /* 0x007fe0010c0cb810 */ /* 0x000fe40007ffe0ff */
[----:B-1----:R-:W-:Y:S01]  /*71120*/  IADD3 R36, PT, PT, R42, -R39, R9 ;  /* 0x800000272a247210 */ /* 0x002fe20007ffe009 */
[----:B------:R-:W-:Y:S01]  /*71130*/  IMAD.HI.U32 R42, R41, -0x7fe001, R6 ;  /* 0xff801fff292a7827 */ /* 0x000fe200078e0006 */
[----:B------:R-:W-:-:S03]  /*71140*/  ISETP.GT.AND P1, PT, R8, 0x7fe000, PT ;  /* 0x007fe0000800780c */ /* 0x000fc60003f24270 */
[----:B------:R-:W-:Y:S02]  /*71150*/  IMAD.IADD R6, R26, 0x1, -R45 ;  /* 0x000000011a067824 */ /* 0x000fe400078e0a2d */
[----:B------:R-:W-:Y:S01]  /*71160*/  IMAD.WIDE R12, R12, UR5, RZ ;  /* 0x000000050c0c7c25 */ /* 0x000fe2000f8e02ff */
[----:B------:R-:W-:-:S03]  /*71170*/  SHF.R.S32.HI R7, RZ, 0x1f, R41 ;  /* 0x0000001fff077819 */ /* 0x000fc60000011429 */
[----:B------:R-:W-:Y:S02]  /*71180*/  @P0 VIADD R4, R4, 0xff801fff ;  /* 0xff801fff04040836 */ /* 0x000fe40000000000 */
[----:B------:R-:W-:Y:S01]  /*71190*/  @!P2 VIADD R38, R38, 0x7fe001 ;  /* 0x007fe0012626a836 */ /* 0x000fe20000000000 */
[----:B------:R-:W-:Y:S01]  /*711a0*/  ISETP.GE.AND P2, PT, R6, RZ, PT ;  /* 0x000000ff0600720c */ /* 0x000fe20003f46270 */
[----:B------:R-:W-:Y:S01]  /*711b0*/  IMAD R39, R12, 0x3802001, RZ ;  /* 0x038020010c277824 */ /* 0x000fe200078e02ff */
[----:B------:R-:W-:Y:S02]  /*711c0*/  ISETP.GE.AND P0, PT, R4, RZ, PT ;  /* 0x000000ff0400720c */ /* 0x000fe40003f06270 */
[----:B------:R0:W-:Y:S01]  /*711d0*/  STL [R1+0x4cc8], R38 ;  /* 0x004cc82601007387 */ /* 0x0001e20000100800 */
[----:B------:R-:W-:Y:S01]  /*711e0*/  @P1 VIADD R8, R8, 0xff801fff ;  /* 0xff801fff08081836 */ /* 0x000fe20000000000 */
[----:B------:R-:W-:Y:S01]  /*711f0*/  IADD3 R2, PT, PT, R26, R45, RZ ;  /* 0x0000002d1a027210 */ /* 0x000fe20007ffe0ff */
[----:B------:R-:W-:Y:S01]  /*71200*/  IMAD.HI.U32 R26, R39, -0x7fe001, R12 ;  /* 0xff801fff271a7827 */ /* 0x000fe200078e000c */
[----:B------:R-:W-:Y:S01]  /*71210*/  IADD3 R9, PT, PT, R66, -R47, RZ ;  /* 0x8000002f42097210 */ /* 0x000fe20007ffe0ff */
[----:B------:R-:W5:Y:S02]  /*71220*/  LDL R12, [R1+0x4d6c] ;  /* 0x004d6c00010c7983 */ /* 0x000f640000100800 */
[----:B0-----:R-:W-:Y:S01]  /*71230*/  IMAD R38, R7, -0x7fe001, RZ ;  /* 0xff801fff07267824 */ /* 0x001fe200078e02ff */
[----:B------:R-:W-:Y:S01]  /*71240*/  SHF.R.S32.HI R7, RZ, 0x1f, R39 ;  /* 0x0000001fff077819 */ /* 0x000fe20000011427 */
[----:B------:R-:W-:Y:S01]  /*71250*/  @!P2 VIADD R6, R6, 0x7fe001 ;  /* 0x007fe0010606a836 */ /* 0x000fe20000000000 */
[----:B------:R-:W-:Y:S01]  /*71260*/  ISETP.GE.AND P1, PT, R8, RZ, PT ;  /* 0x000000ff0800720c */ /* 0x000fe20003f26270 */
[----:B------:R-:W-:Y:S01]  /*71270*/  @!P0 VIADD R4, R4, 0x7fe001 ;  /* 0x007fe00104048836 */ /* 0x000fe20000000000 */
[----:B------:R0:W-:Y:S01]  /*71280*/  STL [R1+0x4cd4], R40 ;  /* 0x004cd42801007387 */ /* 0x0001e20000100800 */
[----:B------:R-:W-:Y:S01]  /*71290*/  IMAD R7, R7, -0x7fe001, RZ ;  /* 0xff801fff07077824 */ /* 0x000fe200078e02ff */
[----:B------:R-:W-:-:S02]  /*712a0*/  ISETP.GE.AND P2, PT, R9, RZ, PT ;  /* 0x000000ff0900720c */ /* 0x000fc40003f46270 */
[----:B------:R-:W-:Y:S01]  /*712b0*/  ISETP.GT.AND P0, PT, R2, 0x7fe000, PT ;  /* 0x007fe0000200780c */ /* 0x000fe20003f04270 */
[----:B------:R-:W5:Y:S01]  /*712c0*/  LDL R13, [R1+0x4d80] ;  /* 0x004d8000010d7983 */ /* 0x000f620000100800 */
[----:B------:R-:W-:Y:S01]  /*712d0*/  IADD3 R26, PT, PT, R26, -R39, R7 ;  /* 0x800000271a1a7210 */ /* 0x000fe20007ffe007 */
[----:B------:R-:W-:Y:S01]  /*712e0*/  IMAD.WIDE R6, R6, UR5, RZ ;  /* 0x0000000506067c25 */ /* 0x000fe2000f8e02ff */
[----:B------:R-:W-:Y:S01]  /*712f0*/  IADD3 R38, PT, PT, R42, -R41, R38 ;  /* 0x800000292a267210 */ /* 0x000fe20007ffe026 */
[----:B------:R1:W-:Y:S02]  /*71300*/  STL [R1+0x4ccc], R4 ;  /* 0x004ccc0401007387 */ /* 0x0003e40000100800 */
[----:B------:R-:W-:Y:S02]  /*71310*/  IMAD R39, R6, 0x3802001, RZ ;  /* 0x0380200106277824 */ /* 0x000fe400078e02ff */
[----:B0-----:R-:W5:Y:S01]  /*71320*/  LDL R40, [R1+0x4d90] ;  /* 0x004d900001287983 */ /* 0x001f620000100800 */
[----:B------:R-:W-:-:S02]  /*71330*/  @!P1 VIADD R8, R8, 0x7fe001 ;  /* 0x007fe00108089836 */ /* 0x000fc40000000000 */
[----:B------:R-:W-:Y:S01]  /*71340*/  @!P2 VIADD R9, R9, 0x7fe001 ;  /* 0x007fe0010909a836 */ /* 0x000fe20000000000 */
[----:B-1----:R-:W-:Y:S01]  /*71350*/  SHF.R.S32.HI R4, RZ, 0x1f, R39 ;  /* 0x0000001fff047819 */ /* 0x002fe20000011427 */
[----:B------:R0:W-:Y:S01]  /*71360*/  STL [R1+0x4cdc], R38 ;  /* 0x004cdc2601007387 */ /* 0x0001e20000100800 */
[----:B------:R-:W-:-:S03]  /*71370*/  @P0 VIADD R2, R2, 0xff801fff ;  /* 0xff801fff02020836 */ /* 0x000fc60000000000 */
[----:B------:R1:W-:Y:S01]  /*71380*/  STL [R1+0x4ce0], R8 ;  /* 0x004ce00801007387 */ /* 0x0003e20000100800 */
[----:B0-----:R-:W-:-:S04]  /*71390*/  IMAD.HI.U32 R38, R39, -0x7fe001, R6 ;  /* 0xff801fff27267827 */ /* 0x001fc800078e0006 */
[----:B------:R-:W-:Y:S01]  /*713a0*/  IMAD R7, R4, -0x7fe001, RZ ;  /* 0xff801fff04077824 */ /* 0x000fe200078e02ff */
[C---:B-1----:R-:W-:Y:S01]  /*713b0*/  IADD3 R8, PT, PT, R5.reuse, -R48, RZ ;  /* 0x8000003005087210 */ /* 0x042fe20007ffe0ff */
[----:B------:R-:W-:Y:S02]  /*713c0*/  IMAD.IADD R6, R5, 0x1, R48 ;  /* 0x0000000105067824 */ /* 0x000fe400078e0230 */
        /* <DEDUP_REMOVED lines=12> */
[----:B------:R-:W-:-:S03]  /*71490*/  @!P2 IADD3 R8, PT, PT, R8, 0x7fe001, RZ ;  /* 0x007fe0010808a810 */ /* 0x000fc60007ffe0ff */
[----:B------:R-:W5:Y:S01]  /*714a0*/  LDL R5, [R1+0x4d88] ;  /* 0x004d880001057983 */ /* 0x000f620000100800 */
[----:B0-----:R-:W-:-:S04]  /*714b0*/  IADD3 R36, PT, PT, R66, R47, RZ ;  /* 0x0000002f42247210 */ /* 0x001fc80007ffe0ff */
[----:B------:R-:W-:Y:S02]  /*714c0*/  ISETP.GT.AND P1, PT, R36, 0x7fe000, PT ;  /* 0x007fe0002400780c */ /* 0x000fe40003f24270 */
[C---:B-1----:R-:W-:Y:S01]  /*714d0*/  IADD3 R26, PT, PT, R14.reuse, R17, RZ ;  /* 0x000000110e1a7210 */ /* 0x042fe20007ffe0ff */
[----:B------:R-:W-:Y:S01]  /*714e0*/  IMAD.IADD R14, R14, 0x1, -R17 ;  /* 0x000000010e0e7824 */ /* 0x000fe200078e0a11 */
[----:B------:R0:W-:Y:S01]  /*714f0*/  STL [R1+0x4ce4], R2 ;  /* 0x004ce40201007387 */ /* 0x0001e20000100800 */
[----:B------:R-:W-:Y:S01]  /*71500*/  SHF.R.S32.HI R17, RZ, 0x1f, R39 ;  /* 0x0000001fff117819 */ /* 0x000fe20000011427 */
[----:B------:R-:W-:Y:S02]  /*71510*/  IMAD.WIDE R8, R8, UR5, RZ ;  /* 0x0000000508087c25 */ /* 0x000fe4000f8e02ff */
[----:B------:R1:W-:Y:S04]  /*71520*/  STL [R1+0x4cf4], R38 ;  /* 0x004cf42601007387 */ /* 0x0003e80000100800 */
[----:B0-----:R-:W5:Y:S01]  /*71530*/  LDL R2, [R1+0x4d98] ;  /* 0x004d980001027983 */ /* 0x001f620000100800 */
[----:B------:R-:W-:Y:S01]  /*71540*/  IMAD R41, R8, 0x3802001, RZ ;  /* 0x0380200108297824 */ /* 0x000fe200078e02ff */
[----:B------:R-:W0:Y:S01]  /*71550*/  LDCU UR4, c[0x3][UR6+-0x28] ;  /* 0x00fffb00060477ac */ /* 0x000e220008000800 */
[----:B-1----:R-:W-:Y:S01]  /*71560*/  IMAD R38, R17, -0x7fe001, RZ ;  /* 0xff801fff11267824 */ /* 0x002fe200078e02ff */
[----:B------:R-:W-:Y:S01]  /*71570*/  ISETP.GE.AND P3, PT, R14, RZ, PT ;  /* 0x000000ff0e00720c */ /* 0x000fe20003f66270 */
[----:B------:R-:W-:-:S02]  /*71580*/  @P1 VIADD R36, R36, 0xff801fff ;  /* 0xff801fff24241836 */ /* 0x000fc40000000000 */
[----:B------:R-:W-:Y:S01]  /*71590*/  @P0 VIADD R6, R6, 0xff801fff ;  /* 0xff801fff06060836 */ /* 0x000fe20000000000 */
[----:B------:R-:W-:Y:S02]  /*715a0*/  ISETP.GT.AND P0, PT, R26, 0x7fe000, PT ;  /* 0x007fe0001a00780c */ /* 0x000fe40003f04270 */
[----:B------:R-:W-:Y:S02]  /*715b0*/  IADD3 R42, PT, PT, R42, -R39, R38 ;  /* 0x800000272a2a7210 */ /* 0x000fe40007ffe026 */
[----:B------:R-:W-:Y:S02]  /*715c0*/  SHF.R.S32.HI R38, RZ, 0x1f, R41 ;  /* 0x0000001fff267819 */ /* 0x000fe40000011429 */
[----:B------:R-:W-:Y:S01]  /*715d0*/  ISETP.GE.AND P1, PT, R36, RZ, PT ;  /* 0x000000ff2400720c */ /* 0x000fe20003f26270 */
[----:B------:R-:W-:Y:S02]  /*715e0*/  IMAD.IADD R17, R18, 0x1, -R49 ;  /* 0x0000000112117824 */ /* 0x000fe400078e0a31 */
[----:B------:R-:W-:-:S02]  /*715f0*/  IMAD R39, R38, -0x7fe001, RZ ;  /* 0xff801fff26277824 */ /* 0x000fc400078e02ff */
[----:B------:R-:W-:Y:S01]  /*71600*/  IMAD.IADD R38, R18, 0x1, R49 ;  /* 0x0000000112267824 */ /* 0x000fe200078e0231 */
[----:B------:R1:W-:Y:S01]  /*71610*/  STL [R1+0x4cb0], R44 ;  /* 0x004cb02c01007387 */ /* 0x0003e20000100800 */
[----:B------:R-:W-:Y:S01]  /*71620*/  @!P3 VIADD R14, R14, 0x7fe001 ;  /* 0x007fe0010e0eb836 */ /* 0x000fe20000000000 */
[----:B------:R-:W-:Y:S02]  /*71630*/  @P0 IADD3 R26, PT, PT, R26, -0x7fe001, RZ ;  /* 0xff801fff1a1a0810 */ /* 0x000fe40007ffe0ff */
[----:B------:R-:W-:Y:S01]  /*71640*/  ISETP.GT.AND P0, PT, R38, 0x7fe000, PT ;  /* 0x007fe0002600780c */ /* 0x000fe20003f04270 */
[----:B------:R-:W5:Y:S01]  /*71650*/  LDL R49, [R1+0x4d9c] ;  /* 0x004d9c0001317983 */ /* 0x000f620000100800 */
[----:B------:R-:W-:Y:S01]  /*71660*/  ISETP.GE.AND P4, PT, R17, RZ, PT ;  /* 0x000000ff1100720c */ /* 0x000fe20003f86270 */
[----:B-1----:R-:W-:Y:S01]  /*71670*/  IMAD.HI.U32 R44, R41, -0x7fe001, R8 ;  /* 0xff801fff292c7827 */ /* 0x002fe200078e0008 */
[----:B------:R-:W-:-:S03]  /*71680*/  ISETP.GE.AND P2, PT, R6, RZ, PT ;  /* 0x000000ff0600720c */ /* 0x000fc60003f46270 */
[----:B------:R-:W-:Y:S01]  /*71690*/  @!P1 VIADD R36, R36, 0x7fe001 ;  /* 0x007fe00124249836 */ /* 0x000fe20000000000 */
[----:B------:R-:W-:Y:S01]  /*716a0*/  IADD3 R18, PT, PT, R44, -R41, R39 ;  /* 0x800000292c127210 */ /* 0x000fe20007ffe027 */
[----:B0-----:R-:W-:Y:S01]  /*716b0*/  IMAD.WIDE R8, R14, UR4, RZ ;  /* 0x000000040e087c25 */ /* 0x001fe2000f8e02ff */
[----:B------:R-:W-:Y:S01]  /*716c0*/  ISETP.GE.AND P1, PT, R26, RZ, PT ;  /* 0x000000ff1a00720c */ /* 0x000fe20003f26270 */
[----:B------:R-:W5:Y:S04]  /*716d0*/  LDL R14, [R1+0x4d8c] ;  /* 0x004d8c00010e7983 */ /* 0x000f680000100800 */
[----:B------:R0:W-:Y:S04]  /*716e0*/  STL [R1+0x4ce8], R36 ;  /* 0x004ce82401007387 */ /* 0x0001e80000100800 */
[----:B------:R1:W-:Y:S04]  /*716f0*/  STL [R1+0x4cf8], R42 ;  /* 0x004cf82a01007387 */ /* 0x0003e80000100800 */
[----:B------:R4:W-:Y:S01]  /*71700*/  STL [R1+0x4cfc], R18 ;  /* 0x004cfc1201007387 */ /* 0x0009e20000100800 */
[C---:B0-----:R-:W-:Y:S01]  /*71710*/  IADD3 R36, PT, PT, R19.reuse, -R50, RZ ;  /* 0x8000003213247210 */ /* 0x041fe20007ffe0ff */
[----:B-1----:R-:W-:-:S02]  /*71720*/  IMAD.IADD R42, R19, 0x1, R50 ;  /* 0x00000001132a7824 */ /* 0x002fc400078e0232 */
[----:B------:R-:W5:Y:S01]  /*71730*/  LDL R19, [R1+0x4db0] ;  /* 0x004db00001137983 */ /* 0x000f620000100800 */
[----:B------:R-:W-:-:S03]  /*71740*/  IMAD R39, R8, 0x3802001, RZ ;  /* 0x0380200108277824 */ /* 0x000fc600078e02ff */
[----:B----4-:R-:W4:Y:S01]  /*71750*/  LDL R18, [R1+0x4da0] ;  /* 0x004da00001127983 */ /* 0x010f220000100800 */
[----:B------:R-:W-:Y:S01]  /*71760*/  @P0 VIADD R38, R38, 0xff801fff ;  /* 0xff801fff26260836 */ /* 0x000fe20000000000 */
[----:B------:R-:W-:Y:S01]  /*71770*/  ISETP.GT.AND P0, PT, R42, 0x7fe000, PT ;  /* 0x007fe0002a00780c */ /* 0x000fe20003f04270 */
[----:B------:R-:W-:Y:S01]  /*71780*/  @!P4 VIADD R17, R17, 0x7fe001 ;  /* 0x007fe0011111c836 */ /* 0x000fe20000000000 */
[----:B------:R-:W-:Y:S01]  /*71790*/  @!P2 IADD3 R6, PT, PT, R6, 0x7fe001, RZ ;  /* 0x007fe0010606a810 */ /* 0x000fe20007ffe0ff */
[----:B------:R-:W-:Y:S01]  /*717a0*/  IMAD.HI.U32 R48, R39, -0x7fe001, R8 ;  /* 0xff801fff27307827 */ /* 0x000fe200078e0008 */
[----:B------:R-:W-:-:S03]  /*717b0*/  ISETP.GE.AND P2, PT, R36, RZ, PT ;  /* 0x000000ff2400720c */ /* 0x000fc60003f46270 */
[----:B------:R-:W-:Y:S01]  /*717c0*/  @!P1 VIADD R26, R26, 0x7fe001 ;  /* 0x007fe0011a1a9836 */ /* 0x000fe20000000000 */
[----:B------:R-:W-:Y:S01]  /*717d0*/  ISETP.GE.AND P1, PT, R38, RZ, PT ;  /* 0x000000ff2600720c */ /* 0x000fe20003f26270 */
[----:B------:R-:W-:-:S04]  /*717e0*/  IMAD.WIDE R8, R17, UR4, RZ ;  /* 0x0000000411087c25 */ /* 0x000fc8000f8e02ff */
[----:B------:R-:W-:Y:S01]  /*717f0*/  IMAD R41, R8, 0x3802001, RZ ;  /* 0x0380200108297824 */ /* 0x000fe200078e02ff */
[----:B------:R0:W-:Y:S01]  /*71800*/  STL [R1+0x4cec], R6 ;  /* 0x004cec0601007387 */ /* 0x0001e20000100800 */
[----:B------:R-:W-:Y:S02]  /*71810*/  SHF.R.S32.HI R17, RZ, 0x1f, R39 ;  /* 0x0000001fff117819 */ /* 0x000fe40000011427 */
[----:B------:R-:W-:Y:S01]  /*71820*/  @P0 IADD3 R42, PT, PT, R42, -0x7fe001, RZ ;  /* 0xff801fff2a2a0810 */ /* 0x000fe20007ffe0ff */
[----:B------:R-:W-:Y:S01]  /*71830*/  IMAD.HI.U32 R46, R41, -0x7fe001, R8 ;  /* 0xff801fff292e7827 */ /* 0x000fe200078e0008 */
[----:B------:R-:W-:Y:S02]  /*71840*/  @!P2 IADD3 R36, PT, PT, R36, 0x7fe001, RZ ;  /* 0x007fe0012424a810 */ /* 0x000fe40007ffe0ff */
[----:B0-----:R-:W-:Y:S01]  /*71850*/  SHF.R.S32.HI R6, RZ, 0x1f, R41 ;  /* 0x0000001fff067819 */ /* 0x001fe20000011429 */
[----:B------:R-:W-:Y:S01]  /*71860*/  @!P1 VIADD R38, R38, 0x7fe001 ;  /* 0x007fe00126269836 */ /* 0x000fe20000000000 */
[----:B------:R-:W-:Y:S01]  /*71870*/  ISETP.GE.AND P1, PT, R42, RZ, PT ;  /* 0x000000ff2a00720c */ /* 0x000fe20003f26270 */
[----:B------:R-:W-:-:S02]  /*71880*/  IMAD.IADD R8, R62, 0x1, -R51 ;  /* 0x000000013e087824 */ /* 0x000fc400078e0a33 */
[----:B------:R-:W-:Y:S02]  /*71890*/  IMAD R6, R6, -0x7fe001, RZ ;  /* 0xff801fff06067824 */ /* 0x000fe400078e02ff */
[----:B------:R-:W-:Y:S02]  /*718a0*/  IMAD R17, R17, -0x7fe001, RZ ;  /* 0xff801fff11117824 */ /* 0x000fe400078e02ff */
[----:B------:R-:W-:Y:S01]  /*718b0*/  IMAD.WIDE R44, R36, UR4, RZ ;  /* 0x00000004242c7c25 */ /* 0x000fe2000f8e02ff */
[----:B------:R-:W-:Y:S01]  /*718c0*/  IADD3 R46, PT, PT, R46, -R41, R6 ;  /* 0x800000292e2e7210 */ /* 0x000fe20007ffe006 */
[----:B------:R-:W0:Y:S01]  /*718d0*/  LDCU UR5, c[0x3][UR6+-0x2c] ;  /* 0x00fffa80060577ac */ /* 0x000e220008000800 */
[----:B------:R-:W-:Y:S01]  /*718e0*/  ISETP.GE.AND P2, PT, R8, RZ, PT ;  /* 0x000000ff0800720c */ /* 0x000fe20003f46270 */
[----:B------:R-:W-:Y:S01]  /*718f0*/  IMAD.IADD R6, R62, 0x1, R51 ;  /* 0x000000013e067824 */ /* 0x000fe200078e0233 */
[----:B------:R-:W-:Y:S01]  /*71900*/  IADD3 R48, PT, PT, R48, -R39, R17 ;  /* 0x8000002730307210 */ /* 0x000fe20007ffe011 */
[----:B------:R-:W-:Y:S01]  /*71910*/  IMAD R39, R44, 0x3802001, RZ ;  /* 0x038020012c277824 */ /* 0x000fe200078e02ff */
[----:B------:R2:W-:Y:S01]  /*71920*/  STL [R1+0x4d00], R26 ;  /* 0x004d001a01007387 */ /* 0x0005e20000100800 */
[----:B------:R-:W-:Y:S01]  /*71930*/  IMAD.IADD R17, R15, 0x1, -R22 ;  /* 0x000000010f117824 */ /* 0x000fe200078e0a16 */
[----:B------:R-:W-:Y:S01]  /*71940*/  ISETP.GT.AND P0, PT, R6, 0x7fe000, PT ;  /* 0x007fe0000600780c */ /* 0x000fe20003f04270 */
[----:B------:R-:W-:Y:S01]  /*71950*/  @!P1 VIADD R42, R42, 0x7fe001 ;  /* 0x007fe0012a2a9836 */ /* 0x000fe20000000000 */
[----:B------:R-:W-:Y:S01]  /*71960*/  SHF.R.S32.HI R9, RZ, 0x1f, R39 ;  /* 0x0000001fff097819 */ /* 0x000fe20000011427 */
[----:B------:R1:W-:Y:S01]  /*71970*/  STL [R1+0x4d04], R38 ;  /* 0x004d042601007387 */ /* 0x0003e20000100800 */
[----:B------:R-:W-:Y:S01]  /*71980*/  ISETP.GE.AND P1, PT, R17, RZ, PT ;  /* 0x000000ff1100720c */ /* 0x000fe20003f26270 */
[----:B------:R-:W-:-:S02]  /*71990*/  IMAD.HI.U32 R44, R39, -0x7fe001, R44 ;  /* 0xff801fff272c7827 */ /* 0x000fc400078e002c */
[----:B------:R-:W-:Y:S01]  /*719a0*/  @!P2 IADD3 R8, PT, PT, R8, 0x7fe001, RZ ;  /* 0x007fe0010808a810 */ /* 0x000fe20007ffe0ff */
[----:B------:R-:W4:Y:S01]  /*719b0*/  LDL R36, [R1+0x4da4] ;  /* 0x004da40001247983 */ /* 0x000f220000100800 */
[----:B------:R-:W-:Y:S02]  /*719c0*/  IMAD R9, R9, -0x7fe001, RZ ;  /* 0xff801fff09097824 */ /* 0x000fe400078e02ff */
[C-C-:B--2---:R-:W-:Y:S01]  /*719d0*/  IMAD.IADD R26, R24.reuse, 0x1, R53.reuse ;  /* 0x00000001181a7824 */ /* 0x144fe200078e0235 */
[----:B------:R-:W2:Y:S01]  /*719e0*/  LDL R51, [R1+0x4db4] ;  /* 0x004db40001337983 */ /* 0x000ea20000100800 */
[----:B------:R-:W-:Y:S01]  /*719f0*/  IMAD.IADD R24, R24, 0x1, -R53 ;  /* 0x0000000118187824 */ /* 0x000fe200078e0a35 */
[----:B-1----:R-:W-:Y:S01]  /*71a00*/  IADD3 R38, PT, PT, R44, -R39, R9 ;  /* 0x800000272c267210 */ /* 0x002fe20007ffe009 */
[----:B------:R-:W-:Y:S01]  /*71a10*/  IMAD.WIDE R8, R8, UR4, RZ ;  /* 0x0000000408087c25 */ /* 0x000fe2000f8e02ff */
[----:B------:R1:W-:Y:S02]  /*71a20*/  STL [R1+0x4d14], R46 ;  /* 0x004d142e01007387 */ /* 0x0003e40000100800 */
[----:B------:R-:W-:Y:S01]  /*71a30*/  ISETP.GE.AND P3, PT, R24, RZ, PT ;  /* 0x000000ff1800720c */ /* 0x000fe20003f66270 */
[----:B------:R-:W-:Y:S01]  /*71a40*/  @P0 VIADD R6, R6, 0xff801fff ;  /* 0xff801fff06060836 */ /* 0x000fe20000000000 */
[----:B------:R-:W-:Y:S01]  /*71a50*/  @!P1 IADD3 R17, PT, PT, R17, 0x7fe001, RZ ;  /* 0x007fe00111119810 */ /* 0x000fe20007ffe0ff */
[----:B------:R-:W-:Y:S01]  /*71a60*/  IMAD R41, R8, 0x3802001, RZ ;  /* 0x0380200108297824 */ /* 0x000fe200078e02ff */
[----:B------:R-:W2:Y:S02]  /*71a70*/  LDL R39, [R1+0x4da8] ;  /* 0x004da80001277983 */ /* 0x000ea40000100800 */
[----:B------:R-:W-:Y:S01]  /*71a80*/  ISETP.GE.AND P2, PT, R6, RZ, PT ;  /* 0x000000ff0600720c */ /* 0x000fe20003f46270 */
[----:B-1----:R-:W-:Y:S01]  /*71a90*/  IMAD.HI.U32 R46, R41, -0x7fe001, R8 ;  /* 0xff801fff292e7827 */ /* 0x002fe200078e0008 */
[----:B------:R-:W-:Y:S01]  /*71aa0*/  IADD3 R22, PT, PT, R15, R22, RZ ;  /* 0x000000160f167210 */ /* 0x000fe20007ffe0ff */
[----:B------:R-:W2:Y:S02]  /*71ab0*/  LDL R62, [R1+0x4dbc] ;  /* 0x004dbc00013e7983 */ /* 0x000ea40000100800 */
[----:B0-----:R-:W-:Y:S01]  /*71ac0*/  IMAD.WIDE R8, R17, UR5, RZ ;  /* 0x0000000511087c25 */ /* 0x001fe2000f8e02ff */
[----:B------:R-:W-:Y:S01]  /*71ad0*/  SHF.R.S32.HI R15, RZ, 0x1f, R41 ;  /* 0x0000001fff0f7819 */ /* 0x000fe20000011429 */
[----:B------:R-:W-:Y:S02]  /*71ae0*/  STL [R1+0x4d08], R42 ;  /* 0x004d082a01007387 */ /* 0x000fe40000100800 */
[----:B------:R-:W-:-:S02]  /*71af0*/  IMAD R43, R8, 0x3802001, RZ ;  /* 0x03802001082b7824 */ /* 0x000fc400078e02ff */
[----:B------:R-:W-:Y:S01]  /*71b00*/  @!P3 VIADD R24, R24, 0x7fe001 ;  /* 0x007fe0011818b836 */ /* 0x000fe20000000000 */
[----:B------:R-:W2:Y:S01]  /*71b10*/  LDL R53, [R1+0x4dd8] ;  /* 0x004dd80001357983 */ /* 0x000ea20000100800 */
[----:B------:R-:W-:Y:S02]  /*71b20*/  IMAD.IADD R17, R27, 0x1, -R52 ;  /* 0x000000011b117824 */ /* 0x000fe400078e0a34 */
[----:B------:R-:W-:Y:S02]  /*71b30*/  IMAD R15, R15, -0x7fe001, RZ ;  /* 0xff801fff0f0f7824 */ /* 0x000fe400078e02ff */
[----:B------:R-:W-:Y:S01]  /*71b40*/  IMAD.HI.U32 R44, R43, -0x7fe001, R8 ;  /* 0xff801fff2b2c7827 */ /* 0x000fe200078e0008 */
[----:B------:R0:W-:Y:S03]  /*71b50*/  STL [R1+0x4d18], R38 ;  /* 0x004d182601007387 */ /* 0x0001e60000100800 */
[----:B------:R-:W-:Y:S01]  /*71b60*/  IMAD.WIDE R8, R24, UR5, RZ ;  /* 0x0000000518087c25 */ /* 0x000fe2000f8e02ff */
[----:B------:R-:W-:Y:S01]  /*71b70*/  IADD3 R46, PT, PT, R46, -R41, R15 ;  /* 0x800000292e2e7210 */ /* 0x000fe20007ffe00f */
[----:B------:R-:W2:Y:S02]  /*71b80*/  LDL R24, [R1+0x4dd0] ;  /* 0x004dd00001187983 */ /* 0x000ea40000100800 */
[----:B------:R-:W-:Y:S01]  /*71b90*/  @!P2 VIADD R6, R6, 0x7fe001 ;  /* 0x007fe0010606a836 */ /* 0x000fe20000000000 */
[----:B------:R-:W-:-:S02]  /*71ba0*/  ISETP.GE.AND P2, PT, R17, RZ, PT ;  /* 0x000000ff1100720c */ /* 0x000fc40003f46270 */
[----:B0-----:R-:W-:Y:S01]  /*71bb0*/  SHF.R.S32.HI R38, RZ, 0x1f, R43 ;  /* 0x0000001fff267819 */ /* 0x001fe2000001142b */
[----:B------:R-:W-:Y:S01]  /*71bc0*/  IMAD R41, R8, 0x3802001, RZ ;  /* 0x0380200108297824 */ /* 0x000fe200078e02ff */
[----:B------:R-:W2:Y:S01]  /*71bd0*/  LDL R15, [R1+0x4dac] ;  /* 0x004dac00010f7983 */ /* 0x000ea20000100800 */
[----:B------:R-:W-:Y:S02]  /*71be0*/  ISETP.GT.AND P0, PT, R22, 0x7fe000, PT ;  /* 0x007fe0001600780c */ /* 0x000fe40003f04270 */
[----:B------:R-:W-:Y:S01]  /*71bf0*/  IMAD R38, R38, -0x7fe001, RZ ;  /* 0xff801fff26267824 */ /* 0x000fe200078e02ff */
[----:B------:R0:W-:Y:S04]  /*71c00*/  STL [R1+0x4d0c], R6 ;  /* 0x004d0c0601007387 */ /* 0x0001e80000100800 */
[----:B------:R-:W-:Y:S01]  /*71c10*/  IADD3 R44, PT, PT, R44, -R43, R38 ;  /* 0x8000002b2c2c7210 */ /* 0x000fe20007ffe026 */
[----:B------:R-:W-:Y:S01]  /*71c20*/  IMAD.HI.U32 R38, R41, -0x7fe001, R8 ;  /* 0xff801fff29267827 */ /* 0x000fe200078e0008 */
[----:B0-----:R-:W-:-:S03]  /*71c30*/  SHF.R.S32.HI R6, RZ, 0x1f, R41 ;  /* 0x0000001fff067819 */ /* 0x001fc60000011429 */
[----:B------:R-:W-:Y:S02]  /*71c40*/  @!P2 VIADD R17, R17, 0x7fe001 ;  /* 0x007fe0011111a836 */ /* 0x000fe40000000000 */
[----:B------:R-:W-:Y:S02]  /*71c50*/  IMAD R8, R6, -0x7fe001, RZ ;  /* 0xff801fff06087824 */ /* 0x000fe400078e02ff */
[----:B------:R-:W-:-:S03]  /*71c60*/  @P0 VIADD R22, R22, 0xff801fff ;  /* 0xff801fff16160836 */ /* 0x000fc60000000000 */
[----:B------:R-:W-:Y:S01]  /*71c70*/  IADD3 R38, PT, PT, R38, -R41, R8 ;  /* 0x8000002926267210 */ /* 0x000fe20007ffe008 */
[----:B------:R-:W-:Y:S02]  /*71c80*/  IMAD.WIDE R8, R17, UR5, RZ ;  /* 0x0000000511087c25 */ /* 0x000fe4000f8e02ff */
[----:B------:R-:W2:Y:S01]  /*71c90*/  LDL R17, [R1+0x4dc0] ;  /* 0x004dc00001117983 */ /* 0x000ea20000100800 */
[----:B------:R-:W-:Y:S02]  /*71ca0*/  ISETP.GT.AND P1, PT, R26, 0x7fe000, PT ;  /* 0x007fe0001a00780c */ /* 0x000fe40003f24270 */
[----:B------:R-:W-:Y:S02]  /*71cb0*/  ISETP.GE.AND P0, PT, R22, RZ, PT ;  /* 0x000000ff1600720c */ /* 0x000fe40003f06270 */
[----:B------:R-:W-:Y:S02]  /*71cc0*/  IADD3 R6, PT, PT, R10, -R55, RZ ;  /* 0x800000370a067210 */ /* 0x000fe40007ffe0ff */
[----:B------:R-:W-:-:S02]  /*71cd0*/  IADD3 R42, PT, PT, R27, R52, RZ ;  /* 0x000000341b2a7210 */ /* 0x000fc40007ffe0ff */
[----:B------:R-:W-:Y:S01]  /*71ce0*/  ISETP.GE.AND P2, PT, R6, RZ, PT ;  /* 0x000000ff0600720c */ /* 0x000fe20003f46270 */
[----:B------:R-:W2:Y:S04]  /*71cf0*/  LDL R27, [R1+0x4dc4] ;  /* 0x004dc400011b7983 */ /* 0x000ea80000100800 */
[----:B------:R-:W-:Y:S01]  /*71d00*/  @P1 IADD3 R26, PT, PT, R26, -0x7fe001, RZ ;  /* 0xff801fff1a1a1810 */ /* 0x000fe20007ffe0ff */
[----:B------:R-:W2:Y:S01]  /*71d10*/  LDL R52, [R1+0x4dd4] ;  /* 0x004dd40001347983 */ /* 0x000ea20000100800 */
[----:B------:R-:W-:Y:S02]  /*71d20*/  @!P0 VIADD R22, R22, 0x7fe001 ;  /* 0x007fe00116168836 */ /* 0x000fe40000000000 */
[----:B------:R-:W-:Y:S01]  /*71d30*/  ISETP.GE.AND P1, PT, R26, RZ, PT ;  /* 0x000000ff1a00720c */ /* 0x000fe20003f26270 */
[----:B------:R0:W-:Y:S04]  /*71d40*/  STL [R1+0x4d34], R38 ;  /* 0x004d342601007387 */ /* 0x0001e80000100800 */
[----:B------:R3:W-:Y:S04]  /*71d50*/  STL [R1+0x4d20], R22 ;  /* 0x004d201601007387 */ /* 0x0007e80000100800 */
[----:B0-----:R-:W2:Y:S01]  /*71d60*/  LDL R38, [R1+0x4dc8] ;  /* 0x004dc80001267983 */ /* 0x001ea20000100800 */
[----:B---3--:R-:W-:-:S02]  /*71d70*/  IMAD.IADD R22, R16, 0x1, R23 ;  /* 0x0000000110167824 */ /* 0x008fc400078e0217 */
[----:B------:R-:W-:Y:S01]  /*71d80*/  IMAD.IADD R16, R16, 0x1, -R23 ;  /* 0x0000000110107824 */ /* 0x000fe200078e0a17 */
[----:B------:R-:W-:Y:S01]  /*71d90*/  @!P2 IADD3 R6, PT, PT, R6, 0x7fe001, RZ ;  /* 0x007fe0010606a810 */ /* 0x000fe20007ffe0ff */
[----:B------:R-:W0:Y:S01]  /*71da0*/  LDCU UR4, c[0x3][UR6+-0x30] ;  /* 0x00fffa00060477ac */ /* 0x000e220008000800 */
[----:B------:R-:W-:Y:S02]  /*71db0*/  @!P1 VIADD R26, R26, 0x7fe001 ;  /* 0x007fe0011a1a9836 */ /* 0x000fe40000000000 */
[----:B------:R-:W-:Y:S01]  /*71dc0*/  ISETP.GE.AND P2, PT, R16, RZ, PT ;  /* 0x000000ff1000720c */ /* 0x000fe20003f46270 */
[----:B------:R-:W-:Y:S01]  /*71dd0*/  IMAD R41, R8, 0x3802001, RZ ;  /* 0x0380200108297824 */ /* 0x000fe200078e02ff */
[----:B------:R-:W-:Y:S01]  /*71de0*/  ISETP.GT.AND P0, PT, R42, 0x7fe000, PT ;  /* 0x007fe0002a00780c */ /* 0x000fe20003f04270 */
[----:B------:R1:W-:Y:S01]  /*71df0*/  STL [R1+0x4d24], R26 ;  /* 0x004d241a01007387 */ /* 0x0003e20000100800 */
[----:B------:R-:W-:-:S03]  /*71e00*/  IMAD.IADD R10, R10, 0x1, R55 ;  /* 0x000000010a0a7824 */ /* 0x000fc600078e0237 */
[----:B------:R3:W-:Y:S04]  /*71e10*/  STL [R1+0x4d30], R44 ;  /* 0x004d302c01007387 */ /* 0x0007e80000100800 */
[----:B------:R-:W2:Y:S01]  /*71e20*/  LDL R55, [R1+0x4ddc] ;  /* 0x004ddc0001377983 */ /* 0x000ea20000100800 */
[----:B-1----:R-:W-:-:S04]  /*71e30*/  IMAD.HI.U32 R26, R41, -0x7fe001, R8 ;  /* 0xff801fff291a7827 */ /* 0x002fc800078e0008 */
[----:B------:R-:W-:-:S04]  /*71e40*/  IMAD.WIDE R8, R6, UR5, RZ ;  /* 0x0000000506087c25 */ /* 0x000fc8000f8e02ff */
[----:B------:R-:W-:Y:S02]  /*71e50*/  IMAD R43, R8, 0x3802001, RZ ;  /* 0x03802001082b7824 */ /* 0x000fe400078e02ff */
[----:B------:R-:W-:Y:S02]  /*71e60*/  @!P2 VIADD R16, R16, 0x7fe001 ;  /* 0x007fe0011010a836 */ /* 0x000fe40000000000 */
[----:B---3--:R-:W-:Y:S01]  /*71e70*/  IMAD.HI.U32 R44, R43, -0x7fe001, R8 ;  /* 0xff801fff2b2c7827 */ /* 0x008fe200078e0008 */
[----:B------:R-:W-:-:S03]  /*71e80*/  @P0 IADD3 R42, PT, PT, R42, -0x7fe001, RZ ;  /* 0xff801fff2a2a0810 */ /* 0x000fc60007ffe0ff */
[----:B0-----:R-:W-:Y:S02]  /*71e90*/  IMAD.WIDE R8, R16, UR4, RZ ;  /* 0x0000000410087c25 */ /* 0x001fe4000f8e02ff */
[----:B------:R-:W3:Y:S01]  /*71ea0*/  LDL R16, [R1+0x4dcc] ;  /* 0x004dcc0001107983 */ /* 0x000ee20000100800 */
[----:B------:R-:W-:Y:S02]  /*71eb0*/  ISETP.GT.AND P0, PT, R10, 0x7fe000, PT ;  /* 0x007fe0000a00780c */ /* 0x000fe40003f04270 */
[----:B------:R-:W-:Y:S02]  /*71ec0*/  ISETP.GE.AND P1, PT, R42, RZ, PT ;  /* 0x000000ff2a00720c */ /* 0x000fe40003f26270 */
[----:B------:R-:W-:Y:S02]  /*71ed0*/  SHF.R.S32.HI R23, RZ, 0x1f, R41 ;  /* 0x0000001fff177819 */ /* 0x000fe40000011429 */
[----:B------:R-:W-:-:S03]  /*71ee0*/  IADD3 R6, PT, PT, R25, -R54, RZ ;  /* 0x8000003619067210 */ /* 0x000fc60007ffe0ff */
[----:B------:R-:W-:Y:S01]  /*71ef0*/  IMAD R23, R23, -0x7fe001, RZ ;  /* 0xff801fff17177824 */ /* 0x000fe200078e02ff */
[----:B------:R-:W-:-:S03]  /*71f00*/  ISETP.GE.AND P2, PT, R6, RZ, PT ;  /* 0x000000ff0600720c */ /* 0x000fc60003f46270 */
[----:B------:R-:W-:Y:S01]  /*71f10*/  @P0 VIADD R10, R10, 0xff801fff ;  /* 0xff801fff0a0a0836 */ /* 0x000fe20000000000 */
[----:B------:R-:W-:Y:S02]  /*71f20*/  IADD3 R26, PT, PT, R26, -R41, R23 ;  /* 0x800000291a1a7210 */ /* 0x000fe40007ffe017 */
[----:B------:R-:W-:Y:S02]  /*71f30*/  ISETP.GT.AND P0, PT, R22, 0x7fe000, PT ;  /* 0x007fe0001600780c */ /* 0x000fe40003f04270 */
[----:B------:R-:W-:Y:S01]  /*71f40*/  SHF.R.S32.HI R41, RZ, 0x1f, R43 ;  /* 0x0000001fff297819 */ /* 0x000fe2000001142b */
[----:B------:R-:W-:Y:S01]  /*71f50*/  @!P1 VIADD R42, R42, 0x7fe001 ;  /* 0x007fe0012a2a9836 */ /* 0x000fe20000000000 */
[----:B------:R-:W-:Y:S01]  /*71f60*/  ISETP.GE.AND P1, PT, R10, RZ, PT ;  /* 0x000000ff0a00720c */ /* 0x000fe20003f26270 */
[----:B-----5:R-:W-:Y:S02]  /*71f70*/  IMAD.IADD R23, R0, 0x1, -R3 ;  /* 0x0000000100177824 */ /* 0x020fe400078e0a03 */
[----:B------:R-:W-:-:S02]  /*71f80*/  IMAD R41, R41, -0x7fe001, RZ ;  /* 0xff801fff29297824 */ /* 0x000fc400078e02ff */
[----:B------:R-:W-:Y:S01]  /*71f90*/  IMAD R45, R8, 0x3802001, RZ ;  /* 0x03802001082d7824 */ /* 0x000fe200078e02ff */
[----:B------:R-:W-:Y:S02]  /*71fa0*/  ISETP.GE.AND P3, PT, R23, RZ, PT ;  /* 0x000000ff1700720c */ /* 0x000fe40003f66270 */
[----:B------:R-:W-:Y:S01]  /*71fb0*/  IADD3 R44, PT, PT, R44, -R43, R41 ;  /* 0x8000002b2c2c7210 */ /* 0x000fe20007ffe029 */
[----:B------:R-:W-:Y:S01]  /*71fc0*/  IMAD.HI.U32 R41, R45, -0x7fe001, R8 ;  /* 0xff801fff2d297827 */ /* 0x000fe200078e0008 */
[----:B------:R0:W-:Y:S01]  /*71fd0*/  STL [R1+0x4d28], R42 ;  /* 0x004d282a01007387 */ /* 0x0001e20000100800 */
[----:B------:R-:W-:Y:S02]  /*71fe0*/  SHF.R.S32.HI R8, RZ, 0x1f, R45 ;  /* 0x0000001fff087819 */ /* 0x000fe4000001142d */
[----:B------:R-:W-:Y:S01]  /*71ff0*/  @P0 IADD3 R22, PT, PT, R22, -0x7fe001, RZ ;  /* 0xff801fff16160810 */ /* 0x000fe20007ffe0ff */
[----:B------:R-:W-:Y:S01]  /*72000*/  @!P2 VIADD R6, R6, 0x7fe001 ;  /* 0x007fe0010606a836 */ /* 0x000fe20000000000 */
[----:B------:R1:W-:Y:S01]  /*72010*/  STL [R1+0x4d1c], R46 ;  /* 0x004d1c2e01007387 */ /* 0x0003e20000100800 */
[----:B------:R-:W-:Y:S01]  /*72020*/  @!P1 VIADD R10, R10, 0x7fe001 ;  /* 0x007fe0010a0a9836 */ /* 0x000fe20000000000 */
[----:B0-----:R-:W-:-:S02]  /*72030*/  IADD3 R42, PT, PT, R25, R54, RZ ;  /* 0x00000036192a7210 */ /* 0x001fc40007ffe0ff */
[----:B------:R-:W-:Y:S01]  /*72040*/  ISETP.GE.AND P1, PT, R22, RZ, PT ;  /* 0x000000ff1600720c */ /* 0x000fe20003f26270 */
[----:B------:R-:W-:Y:S01]  /*72050*/  @!P3 VIADD R23, R23, 0x7fe001 ;  /* 0x007fe0011717b836 */ /* 0x000fe20000000000 */
[----:B------:R-:W-:Y:S01]  /*72060*/  ISETP.GT.AND P0, PT, R42, 0x7fe000, PT ;  /* 0x007fe0002a00780c */ /* 0x000fe20003f04270 */
[----:B-1----:R-:W-:Y:S01]  /*72070*/  IMAD R46, R8, -0x7fe001, RZ ;  /* 0xff801fff082e7824 */ /* 0x002fe200078e02ff */
[----:B------:R0:W-:Y:S01]  /*72080*/  STL [R1+0x4d3c], R44 ;  /* 0x004d3c2c01007387 */ /* 0x0001e20000100800 */
[----:B------:R-:W-:Y:S01]  /*72090*/  IMAD.WIDE R8, R6, UR4, RZ ;  /* 0x0000000406087c25 */ /* 0x000fe2000f8e02ff */
[----:B------:R-:W-:Y:S02]  /*720a0*/  IADD3 R6, PT, PT, R11, -R56, RZ ;  /* 0x800000380b067210 */ /* 0x000fe40007ffe0ff */
[----:B------:R-:W5:Y:S02]  /*720b0*/  LDL R25, [R1+0x4de4] ;  /* 0x004de40001197983 */ /* 0x000f640000100800 */
[----:B------:R-:W-:-:S02]  /*720c0*/  ISETP.GE.AND P3, PT, R6, RZ, PT ;  /* 0x000000ff0600720c */ /* 0x000fc40003f66270 */
[----:B------:R-:W5:Y:S01]  /*720d0*/  LDL R54, [R1+0x4df4] ;  /* 0x004df40001367983 */ /* 0x000f620000100800 */
[----:B0-----:R-:W-:Y:S01]  /*720e0*/  IADD3 R44, PT, PT, R0, R3, RZ ;  /* 0x00000003002c7210 */ /* 0x001fe20007ffe0ff */
[----:B------:R-:W-:Y:S01]  /*720f0*/  IMAD.IADD R0, R11, 0x1, R56 ;  /* 0x000000010b007824 */ /* 0x000fe200078e0238 */
[----:B------:R-:W-:Y:S01]  /*72100*/  @!P1 IADD3 R22, PT, PT, R22, 0x7fe001, RZ ;  /* 0x007fe00116169810 */ /* 0x000fe20007ffe0ff */
[----:B------:R-:W-:Y:S01]  /*72110*/  @P0 VIADD R42, R42, 0xff801fff ;  /* 0xff801fff2a2a0836 */ /* 0x000fe20000000000 */
[----:B------:R-:W-:Y:S01]  /*72120*/  ISETP.GT.AND P1, PT, R44, 0x7fe000, PT ;  /* 0x007fe0002c00780c */ /* 0x000fe20003f24270 */
[----:B------:R0:W-:Y:S01]  /*72130*/  STL [R1+0x4d2c], R10 ;  /* 0x004d2c0a01007387 */ /* 0x0001e20000100800 */
[----:B------:R-:W-:Y:S02]  /*72140*/  IADD3 R3, PT, PT, R20, -R21, RZ ;  /* 0x8000001514037210 */ /* 0x000fe40007ffe0ff */
[----:B------:R-:W-:Y:S02]  /*72150*/  ISETP.GT.AND P0, PT, R0, 0x7fe000, PT ;  /* 0x007fe0000000780c */ /* 0x000fe40003f04270 */
[----:B------:R-:W-:Y:S01]  /*72160*/  @!P3 VIADD R6, R6, 0x7fe001 ;  /* 0x007fe0010606b836 */ /* 0x000fe20000000000 */
[----:B------:R-:W-:Y:S01]  /*72170*/  ISETP.GE.AND P2, PT, R42, RZ, PT ;  /* 0x000000ff2a00720c */ /* 0x000fe20003f46270 */
[----:B------:R-:W1:Y:S01]  /*72180*/  LDCU UR5, c[0x3][UR6+-0x34] ;  /* 0x00fff980060577ac */ /* 0x000e620008000800 */
[----:B------:R-:W-:-:S02]  /*72190*/  ISETP.GE.AND P3, PT, R3, RZ, PT ;  /* 0x000000ff0300720c */ /* 0x000fc40003f66270 */
[----:B0-----:R-:W-:Y:S01]  /*721a0*/  IADD3 R10, PT, PT, R41, -R45, R46 ;  /* 0x8000002d290a7210 */ /* 0x001fe20007ffe02e */
[----:B------:R-:W-:Y:S01]  /*721b0*/  IMAD.WIDE R46, R23, UR4, RZ ;  /* 0x00000004172e7c25 */ /* 0x000fe2000f8e02ff */
[----:B------:R0:W-:Y:S03]  /*721c0*/  STL [R1+0x4d10], R48 ;  /* 0x004d103001007387 */ /* 0x0001e60000100800 */
[----:B------:R-:W-:Y:S01]  /*721d0*/  IMAD R41, R8, 0x3802001, RZ ;  /* 0x0380200108297824 */ /* 0x000fe200078e02ff */
[----:B------:R1:W-:Y:S01]  /*721e0*/  STL [R1+0x4d40], R22 ;  /* 0x004d401601007387 */ /* 0x0003e20000100800 */
[----:B------:R-:W-:-:S03]  /*721f0*/  IMAD R43, R46, 0x3802001, RZ ;  /* 0x038020012e2b7824 */ /* 0x000fc600078e02ff */
[----:B------:R-:W5:Y:S01]  /*72200*/  LDL R23, [R1+0x4df0] ;  /* 0x004df00001177983 */ /* 0x000f620000100800 */
[----:B0-----:R-:W-:Y:S01]  /*72210*/  IMAD.HI.U32 R48, R41, -0x7fe001, R8 ;  /* 0xff801fff29307827 */ /* 0x001fe200078e0008 */
[----:B------:R-:W-:Y:S02]  /*72220*/  SHF.R.S32.HI R11, RZ, 0x1f, R41 ;  /* 0x0000001fff0b7819 */ /* 0x000fe40000011429 */
[----:B------:R0:W-:Y:S01]  /*72230*/  STL [R1+0x4d50], R10 ;  /* 0x004d500a01007387 */ /* 0x0001e20000100800 */
[----:B------:R-:W-:-:S03]  /*72240*/  IMAD.WIDE R8, R6, UR4, RZ ;  /* 0x0000000406087c25 */ /* 0x000fc6000f8e02ff */
[----:B-1----:R-:W5:Y:S01]  /*72250*/  LDL R22, [R1+0x4de0] ;  /* 0x004de00001167983 */ /* 0x002f620000100800 */
[----:B------:R-:W-:Y:S02]  /*72260*/  IMAD.IADD R6, R64, 0x1, -R57 ;  /* 0x0000000140067824 */ /* 0x000fe400078e0a39 */
[----:B------:R-:W-:Y:S01]  /*72270*/  @P1 VIADD R44, R44, 0xff801fff ;  /* 0xff801fff2c2c1836 */ /* 0x000fe20000000000 */
[----:B0-----:R-:W-:Y:S01]  /*72280*/  SHF.R.S32.HI R10, RZ, 0x1f, R43 ;  /* 0x0000001fff0a7819 */ /* 0x001fe2000001142b */
[----:B------:R-:W-:Y:S01]  /*72290*/  @P0 VIADD R0, R0, 0xff801fff ;  /* 0xff801fff00000836 */ /* 0x000fe20000000000 */
[----:B------:R-:W-:Y:S01]  /*722a0*/  @!P2 IADD3 R42, PT, PT, R42, 0x7fe001, RZ ;  /* 0x007fe0012a2aa810 */ /* 0x000fe20007ffe0ff */
[----:B------:R-:W-:Y:S01]  /*722b0*/  IMAD R45, R8, 0x3802001, RZ ;  /* 0x03802001082d7824 */ /* 0x000fe200078e02ff */
[----:B------:R-:W-:Y:S01]  /*722c0*/  ISETP.GE.AND P0, PT, R6, RZ, PT ;  /* 0x000000ff0600720c */ /* 0x000fe20003f06270 */
[----:B------:R-:W-:Y:S01]  /*722d0*/  IMAD.HI.U32 R46, R43, -0x7fe001, R46 ;  /* 0xff801fff2b2e7827 */ /* 0x000fe200078e002e */
[----:B------:R-:W-:-:S02]  /*722e0*/  ISETP.GE.AND P2, PT, R44, RZ, PT ;  /* 0x000000ff2c00720c */ /* 0x000fc40003f46270 */
[----:B------:R-:W-:Y:S01]  /*722f0*/  @!P3 IADD3 R3, PT, PT, R3, 0x7fe001, RZ ;  /* 0x007fe0010303b810 */ /* 0x000fe20007ffe0ff */
[----:B------:R-:W-:Y:S02]  /*72300*/  IMAD R11, R11, -0x7fe001, RZ ;  /* 0xff801fff0b0b7824 */ /* 0x000fe400078e02ff */
[----:B------:R-:W-:Y:S01]  /*72310*/  IMAD R10, R10, -0x7fe001, RZ ;  /* 0xff801fff0a0a7824 */ /* 0x000fe200078e02ff */
[----:B------:R0:W-:Y:S01]  /*72320*/  STL [R1+0x4d38], R26 ;  /* 0x004d381a01007387 */ /* 0x0001e20000100800 */
[----:B------:R-:W-:Y:S01]  /*72330*/  IMAD.HI.U32 R50, R45, -0x7fe001, R8 ;  /* 0xff801fff2d327827 */ /* 0x000fe200078e0008 */
[----:B------:R-:W-:Y:S02]  /*72340*/  SHF.R.S32.HI R9, RZ, 0x1f, R45 ;  /* 0x0000001fff097819 */ /* 0x000fe4000001142d */
[----:B------:R-:W-:Y:S01]  /*72350*/  IADD3 R48, PT, PT, R48, -R41, R11 ;  /* 0x8000002930307210 */ /* 0x000fe20007ffe00b */
[----:B------:R1:W-:Y:S01]  /*72360*/  STL [R1+0x4d44], R42 ;  /* 0x004d442a01007387 */ /* 0x0003e20000100800 */
[----:B------:R-:W-:Y:S01]  /*72370*/  IADD3 R46, PT, PT, R46, -R43, R10 ;  /* 0x8000002b2e2e7210 */ /* 0x000fe20007ffe00a */
[----:B------:R-:W-:Y:S01]  /*72380*/  IMAD.WIDE R10, R3, UR5, RZ ;  /* 0x00000005030a7c25 */ /* 0x000fe2000f8e02ff */
[----:B------:R-:W-:Y:S01]  /*72390*/  IADD3 R8, PT, PT, R20, R21, RZ ;  /* 0x0000001514087210 */ /* 0x000fe20007ffe0ff */
[----:B------:R-:W5:Y:S02]  /*723a0*/  LDL R43, [R1+0x4df8] ;  /* 0x004df800012b7983 */ /* 0x000f640000100800 */
[----:B------:R-:W-:-:S02]  /*723b0*/  IMAD R9, R9, -0x7fe001, RZ ;  /* 0xff801fff09097824 */ /* 0x000fc400078e02ff */
[----:B0-----:R-:W5:Y:S01]  /*723c0*/  LDL R26, [R1+0x4de8] ;  /* 0x004de800011a7983 */ /* 0x001f620000100800 */
[----:B------:R-:W-:Y:S01]  /*723d0*/  ISETP.GT.AND P1, PT, R8, 0x7fe000, PT ;  /* 0x007fe0000800780c */ /* 0x000fe20003f24270 */
[----:B------:R-:W-:Y:S01]  /*723e0*/  IMAD R21, R10, 0x3802001, RZ ;  /* 0x038020010a157824 */ /* 0x000fe200078e02ff */
[----:B------:R-:W-:Y:S01]  /*723f0*/  @!P0 IADD3 R6, PT, PT, R6, 0x7fe001, RZ ;  /* 0x007fe00106068810 */ /* 0x000fe20007ffe0ff */
[----:B------:R-:W5:Y:S01]  /*72400*/  LDL R47, [R1+0x4dfc] ;  /* 0x004dfc00012f7983 */ /* 0x000f620000100800 */
[----:B------:R-:W-:Y:S02]  /*72410*/  @!P2 IADD3 R44, PT, PT, R44, 0x7fe001, RZ ;  /* 0x007fe0012c2ca810 */ /* 0x000fe40007ffe0ff */
[----:B------:R-:W-:Y:S02]  /*72420*/  ISETP.GE.AND P2, PT, R0, RZ, PT ;  /* 0x000000ff0000720c */ /* 0x000fe40003f46270 */
[----:B------:R-:W-:Y:S01]  /*72430*/  IADD3 R20, PT, PT, R50, -R45, R9 ;  /* 0x8000002d32147210 */ /* 0x000fe20007ffe009 */
        /* <DEDUP_REMOVED lines=8> */
[CC--:B-1----:R-:W-:Y:S02]  /*724c0*/  IADD3 R42, PT, PT, R37.reuse, R58.reuse, RZ ;  /* 0x0000003a252a7210 */ /* 0x0c2fe40007ffe0ff */
[----:B------:R-:W-:Y:S01]  /*724d0*/  ISETP.GT.AND P0, PT, R10, 0x7fe000, PT ;  /* 0x007fe0000a00780c */ /* 0x000fe20003f04270 */
[----:B------:R-:W5:Y:S01]  /*724e0*/  LDL R6, [R1+0x4dec] ;  /* 0x004dec0001067983 */ /* 0x000f620000100800 */
[----:B0-----:R-:W-:Y:S01]  /*724f0*/  IMAD R46, R56, 0x3802001, RZ ;  /* 0x03802001382e7824 */ /* 0x001fe200078e02ff */
[----:B------:R-:W-:Y:S01]  /*72500*/  IADD3 R37, PT, PT, R37, -R58, RZ ;  /* 0x8000003a25257210 */ /* 0x000fe20007ffe0ff */
[----:B------:R-:W-:Y:S01]  /*72510*/  @!P2 VIADD R0, R0, 0x7fe001 ;  /* 0x007fe0010000a836 */ /* 0x000fe20000000000 */
[----:B------:R0:W-:Y:S01]  /*72520*/  STL [R1+0x4d5c], R20 ;  /* 0x004d5c1401007387 */ /* 0x0001e20000100800 */
[----:B----4-:R-:W-:-:S02]  /*72530*/  IADD3 R44, PT, PT, R50, -R21, R3 ;  /* 0x80000015322c7210 */ /* 0x010fc40007ffe003 */
[----:B------:R-:W-:Y:S01]  /*72540*/  SHF.R.S32.HI R3, RZ, 0x1f, R46 ;  /* 0x0000001fff037819 */ /* 0x000fe2000001142e */
[----:B------:R-:W-:Y:S01]  /*72550*/  IMAD.HI.U32 R9, R46, -0x7fe001, R56 ;  /* 0xff801fff2e097827 */ /* 0x000fe200078e0038 */
[----:B------:R-:W-:Y:S01]  /*72560*/  ISETP.GE.AND P2, PT, R8, RZ, PT ;  /* 0x000000ff0800720c */ /* 0x000fe20003f46270 */
[----:B------:R-:W1:Y:S01]  /*72570*/  LDCU UR4, c[0x3][UR6+-0x38] ;  /* 0x00fff900060477ac */ /* 0x000e620008000800 */
[----:B------:R-:W-:Y:S01]  /*72580*/  ISETP.GE.AND P3, PT, R37, RZ, PT ;  /* 0x000000ff2500720c */ /* 0x000fe20003f66270 */
[----:B------:R-:W-:Y:S01]  /*72590*/  IMAD R3, R3, -0x7fe001, RZ ;  /* 0xff801fff03037824 */ /* 0x000fe200078e02ff */
[----:B------:R-:W-:Y:S01]  /*725a0*/  ISETP.GT.AND P1, PT, R42, 0x7fe000, PT ;  /* 0x007fe0002a00780c */ /* 0x000fe20003f24270 */
[----:B------:R4:W-:Y:S01]  /*725b0*/  STL [R1+0x4d4c], R0 ;  /* 0x004d4c0001007387 */ /* 0x0009e20000100800 */
[----:B------:R-:W-:Y:S02]  /*725c0*/  @P0 IADD3 R10, PT, PT, R10, -0x7fe001, RZ ;  /* 0xff801fff0a0a0810 */ /* 0x000fe40007ffe0ff */
[----:B------:R-:W-:Y:S01]  /*725d0*/  IADD3 R46, PT, PT, R9, -R46, R3 ;  /* 0x8000002e092e7210 */ /* 0x000fe20007ffe003 */
[----:B0-----:R-:W5:Y:S01]  /*725e0*/  LDL R20, [R1+0x4e10] ;  /* 0x004e100001147983 */ /* 0x001f620000100800 */
[----:B------:R-:W-:-:S03]  /*725f0*/  IMAD.IADD R3, R13, 0x1, -R40 ;  /* 0x000000010d037824 */ /* 0x000fc600078e0a28 */
[----:B------:R-:W5:Y:S01]  /*72600*/  LDL R9, [R1+0x4e00] ;  /* 0x004e000001097983 */ /* 0x000f620000100800 */
[C---:B----4-:R-:W-:Y:S01]  /*72610*/  IADD3 R0, PT, PT, R12.reuse, R59, RZ ;  /* 0x0000003b0c007210 */ /* 0x050fe20007ffe0ff */
[----:B------:R-:W-:Y:S01]  /*72620*/  IMAD.IADD R12, R12, 0x1, -R59 ;  /* 0x000000010c0c7824 */ /* 0x000fe200078e0a3b */
[----:B------:R-:W-:Y:S01]  /*72630*/  ISETP.GE.AND P0, PT, R10, RZ, PT ;  /* 0x000000ff0a00720c */ /* 0x000fe20003f06270 */
[----:B------:R-:W-:Y:S01]  /*72640*/  @!P2 VIADD R8, R8, 0x7fe001 ;  /* 0x007fe0010808a836 */ /* 0x000fe20000000000 */
[----:B------:R-:W-:Y:S01]  /*72650*/  @!P3 IADD3 R37, PT, PT, R37, 0x7fe001, RZ ;  /* 0x007fe0012525b810 */ /* 0x000fe20007ffe0ff */
[----:B------:R-:W-:Y:S01]  /*72660*/  @P1 VIADD R42, R42, 0xff801fff ;  /* 0xff801fff2a2a1836 */ /* 0x000fe20000000000 */
[----:B------:R-:W-:Y:S01]  /*72670*/  ISETP.GE.AND P2, PT, R12, RZ, PT ;  /* 0x000000ff0c00720c */ /* 0x000fe20003f46270 */
[----:B------:R0:W-:Y:S01]  /*72680*/  STL [R1+0x4d70], R44 ;  /* 0x004d702c01007387 */ /* 0x0001e20000100800 */
[----:B------:R-:W-:Y:S02]  /*72690*/  ISETP.GE.AND P3, PT, R3, RZ, PT ;  /* 0x000000ff0300720c */ /* 0x000fe40003f66270 */
[----:B------:R-:W-:Y:S01]  /*726a0*/  ISETP.GE.AND P1, PT, R42, RZ, PT ;  /* 0x000000ff2a00720c */ /* 0x000fe20003f26270 */
[----:B------:R4:W-:Y:S01]  /*726b0*/  STL [R1+0x4d60], R8 ;  /* 0x004d600801007387 */ /* 0x0009e20000100800 */
[----:B------:R-:W-:-:S03]  /*726c0*/  IADD3 R40, PT, PT, R13, R40, RZ ;  /* 0x000000280d287210 */ /* 0x000fc60007ffe0ff */
[----:B------:R-:W5:Y:S01]  /*726d0*/  LDL R21, [R1+0x4e04] ;  /* 0x004e040001157983 */ /* 0x000f620000100800 */
[----:B0-----:R-:W-:Y:S01]  /*726e0*/  IMAD.WIDE R44, R37, UR5, RZ ;  /* 0x00000005252c7c25 */ /* 0x001fe2000f8e02ff */
[----:B------:R-:W-:Y:S02]  /*726f0*/  @!P0 IADD3 R10, PT, PT, R10, 0x7fe001, RZ ;  /* 0x007fe0010a0a8810 */ /* 0x000fe40007ffe0ff */
[----:B------:R-:W5:Y:S01]  /*72700*/  LDL R56, [R1+0x4e14] ;  /* 0x004e140001387983 */ /* 0x000f620000100800 */
[----:B------:R-:W-:Y:S01]  /*72710*/  @!P2 IADD3 R12, PT, PT, R12, 0x7fe001, RZ ;  /* 0x007fe0010c0ca810 */ /* 0x000fe20007ffe0ff */
[----:B------:R-:W-:Y:S02]  /*72720*/  IMAD R41, R44, 0x3802001, RZ ;  /* 0x038020012c297824 */ /* 0x000fe400078e02ff */
[----:B----4-:R-:W-:Y:S01]  /*72730*/  IMAD.IADD R8, R7, 0x1, -R4 ;  /* 0x0000000107087824 */ /* 0x010fe200078e0a04 */
[----:B------:R-:W-:Y:S01]  /*72740*/  STL [R1+0x4d74], R46 ;  /* 0x004d742e01007387 */ /* 0x000fe20000100800 */
[----:B------:R-:W-:Y:S01]  /*72750*/  @!P3 VIADD R3, R3, 0x7fe001 ;  /* 0x007fe0010303b836 */ /* 0x000fe20000000000 */
[----:B------:R-:W-:Y:S01]  /*72760*/  ISETP.GT.AND P0, PT, R0, 0x7fe000, PT ;  /* 0x007fe0000000780c */ /* 0x000fe20003f04270 */
[----:B------:R-:W-:Y:S01]  /*72770*/  IMAD.WIDE R12, R12, UR5, RZ ;  /* 0x000000050c0c7c25 */ /* 0x000fe2000f8e02ff */
[----:B------:R1:W-:Y:S01]  /*72780*/  STL [R1+0x4d64], R10 ;  /* 0x004d640a01007387 */ /* 0x0003e20000100800 */
[----:B------:R-:W-:-:S02]  /*72790*/  SHF.R.S32.HI R37, RZ, 0x1f, R41 ;  /* 0x0000001fff257819 */ /* 0x000fc40000011429 */
[----:B------:R-:W-:Y:S01]  /*727a0*/  ISETP.GE.AND P2, PT, R8, RZ, PT ;  /* 0x000000ff0800720c */ /* 0x000fe20003f46270 */
[----:B------:R-:W-:Y:S01]  /*727b0*/  @!P1 VIADD R42, R42, 0x7fe001 ;  /* 0x007fe0012a2a9836 */ /* 0x000fe20000000000 */
[----:B------:R-:W4:Y:S01]  /*727c0*/  LDL R64, [R1+0x4e08] ;  /* 0x004e080001407983 */ /* 0x000f220000100800 */
[----:B------:R-:W-:-:S03]  /*727d0*/  IMAD.HI.U32 R44, R41, -0x7fe001, R44 ;  /* 0xff801fff292c7827 */ /* 0x000fc600078e002c */
[----:B------:R-:W-:Y:S01]  /*727e0*/  STL [R1+0x4d54], R48 ;  /* 0x004d543001007387 */ /* 0x000fe20000100800 */
[----:B-1----:R-:W-:-:S03]  /*727f0*/  IMAD.WIDE R10, R3, UR4, RZ ;  /* 0x00000004030a7c25 */ /* 0x002fc6000f8e02ff */
[----:B------:R-:W4:Y:S01]  /*72800*/  LDL R58, [R1+0x4e54] ;  /* 0x004e5400013a7983 */ /* 0x000f220000100800 */
[----:B------:R-:W-:Y:S02]  /*72810*/  IMAD R37, R37, -0x7fe001, RZ ;  /* 0xff801fff25257824 */ /* 0x000fe400078e02ff */
[----:B------:R-:W-:Y:S01]  /*72820*/  IMAD R45, R12, 0x3802001, RZ ;  /* 0x038020010c2d7824 */ /* 0x000fe200078e02ff */
[----:B------:R-:W4:Y:S01]  /*72830*/  LDL R59, [R1+0x4ed4] ;  /* 0x004ed400013b7983 */ /* 0x000f220000100800 */
[----:B------:R-:W-:Y:S01]  /*72840*/  IMAD R57, R10, 0x3802001, RZ ;  /* 0x038020010a397824 */ /* 0x000fe200078e02ff */
[----:B------:R-:W-:Y:S02]  /*72850*/  ISETP.GT.AND P1, PT, R40, 0x7fe000, PT ;  /* 0x007fe0002800780c */ /* 0x000fe40003f24270 */
[----:B------:R0:W-:Y:S01]  /*72860*/  STL [R1+0x4d68], R42 ;  /* 0x004d682a01007387 */ /* 0x0001e20000100800 */
[----:B------:R-:W-:Y:S01]  /*72870*/  IMAD.HI.U32 R46, R57, -0x7fe001, R10 ;  /* 0xff801fff392e7827 */ /* 0x000fe200078e000a */
[----:B------:R-:W-:-:S03]  /*72880*/  SHF.R.S32.HI R10, RZ, 0x1f, R45 ;  /* 0x0000001fff0a7819 */ /* 0x000fc6000001142d */
[----:B------:R-:W-:Y:S01]  /*72890*/  IMAD.IADD R3, R5, 0x1, -R2 ;  /* 0x0000000105037824 */ /* 0x000fe200078e0a02 */
[----:B------:R-:W-:Y:S02]  /*728a0*/  @P0 IADD3 R0, PT, PT, R0, -0x7fe001, RZ ;  /* 0xff801fff00000810 */ /* 0x000fe40007ffe0ff */
[----:B0-----:R-:W-:Y:S02]  /*728b0*/  IADD3 R42, PT, PT, R44, -R41, R37 ;  /* 0x800000292c2a7210 */ /* 0x001fe40007ffe025 */
[----:B------:R-:W4:Y:S01]  /*728c0*/  LDL R41, [R1+0x4e18] ;  /* 0x004e180001297983 */ /* 0x000f220000100800 */
[----:B------:R-:W-:Y:S01]  /*728d0*/  IMAD.HI.U32 R13, R45, -0x7fe001, R12 ;  /* 0xff801fff2d0d7827 */ /* 0x000fe200078e000c */
[----:B------:R-:W-:-:S03]  /*728e0*/  ISETP.GE.AND P3, PT, R3, RZ, PT ;  /* 0x000000ff0300720c */ /* 0x000fc60003f66270 */
[----:B------:R-:W-:Y:S02]  /*728f0*/  @!P2 VIADD R8, R8, 0x7fe001 ;  /* 0x007fe0010808a836 */ /* 0x000fe40000000000 */
[----:B------:R-:W-:Y:S01]  /*72900*/  IMAD R48, R10, -0x7fe001, RZ ;  /* 0xff801fff0a307824 */ /* 0x000fe200078e02ff */
[----:B------:R-:W-:Y:S01]  /*72910*/  ISETP.GE.AND P0, PT, R0, RZ, PT ;  /* 0x000000ff0000720c */ /* 0x000fe20003f06270 */
[----:B------:R-:W-:Y:S01]  /*72920*/  IMAD.WIDE R10, R8, UR4, RZ ;  /* 0x00000004080a7c25 */ /* 0x000fe2000f8e02ff */
[----:B------:R-:W-:Y:S01]  /*72930*/  SHF.R.S32.HI R12, RZ, 0x1f, R57 ;  /* 0x0000001fff0c7819 */ /* 0x000fe20000011439 */
[----:B------:R-:W4:Y:S01]  /*72940*/  LDL R8, [R1+0x4e0c] ;  /* 0x004e0c0001087983 */ /* 0x000f220000100800 */
[----:B------:R-:W-:Y:S02]  /*72950*/  IADD3 R48, PT, PT, R13, -R45, R48 ;  /* 0x8000002d0d307210 */ /* 0x000fe40007ffe030 */
[----:B------:R-:W-:Y:S01]  /*72960*/  @P1 IADD3 R40, PT, PT, R40, -0x7fe001, RZ ;  /* 0xff801fff28281810 */ /* 0x000fe20007ffe0ff */
[----:B------:R-:W4:Y:S01]  /*72970*/  LDL R45, [R1+0x4e1c] ;  /* 0x004e1c00012d7983 */ /* 0x000f220000100800 */
[----:B------:R-:W-:-:S02]  /*72980*/  IMAD R12, R12, -0x7fe001, RZ ;  /* 0xff801fff0c0c7824 */ /* 0x000fc400078e02ff */
[----:B------:R-:W-:Y:S01]  /*72990*/  ISETP.GE.AND P1, PT, R40, RZ, PT ;  /* 0x000000ff2800720c */ /* 0x000fe20003f26270 */
[----:B------:R-:W-:Y:S01]  /*729a0*/  IMAD R13, R10, 0x3802001, RZ ;  /* 0x038020010a0d7824 */ /* 0x000fe200078e02ff */
[----:B------:R-:W0:Y:S01]  /*729b0*/  LDCU UR5, c[0x3][UR6+-0x3c] ;  /* 0x00fff880060577ac */ /* 0x000e220008000800 */
[----:B------:R-:W-:Y:S01]  /*729c0*/  IADD3 R46, PT, PT, R46, -R57, R12 ;  /* 0x800000392e2e7210 */ /* 0x000fe20007ffe00c */
[----:B------:R-:W-:Y:S01]  /*729d0*/  @!P3 VIADD R3, R3, 0x7fe001 ;  /* 0x007fe0010303b836 */ /* 0x000fe20000000000 */
[----:B------:R-:W-:Y:S01]  /*729e0*/  @!P0 IADD3 R0, PT, PT, R0, 0x7fe001, RZ ;  /* 0x007fe00100008810 */ /* 0x000fe20007ffe0ff */
[----:B------:R-:W-:Y:S01]  /*729f0*/  IMAD.IADD R12, R7, 0x1, R4 ;  /* 0x00000001070c7824 */ /* 0x000fe200078e0204 */
[----:B------:R-:W-:Y:S01]  /*72a00*/  SHF.R.S32.HI R4, RZ, 0x1f, R13 ;  /* 0x0000001fff047819 */ /* 0x000fe2000001140d */
[----:B------:R-:W-:Y:S01]  /*72a10*/  IMAD.HI.U32 R44, R13, -0x7fe001, R10 ;  /* 0xff801fff0d2c7827 */ /* 0x000fe200078e000a */
[----:B------:R-:W4:Y:S03]  /*72a20*/  LDL R57, [R1+0x4e20] ;  /* 0x004e200001397983 */ /* 0x000f260000100800 */
[----:B------:R-:W-:Y:S01]  /*72a30*/  IMAD.WIDE R10, R3, UR4, RZ ;  /* 0x00000004030a7c25 */ /* 0x000fe2000f8e02ff */
[----:B------:R1:W-:Y:S03]  /*72a40*/  STL [R1+0x4d6c], R0 ;  /* 0x004d6c0001007387 */ /* 0x0003e60000100800 */
[----:B------:R-:W-:Y:S01]  /*72a50*/  IMAD R4, R4, -0x7fe001, RZ ;  /* 0xff801fff04047824 */ /* 0x000fe200078e02ff */
[----:B------:R-:W4:Y:S01]  /*72a60*/  LDL R37, [R1+0x4e28] ;  /* 0x004e280001257983 */ /* 0x000f220000100800 */
[----:B------:R-:W-:Y:S01]  /*72a70*/  IMAD R7, R10, 0x3802001, RZ ;  /* 0x038020010a077824 */ /* 0x000fe200078e02ff */
[----:B------:R-:W-:-:S02]  /*72a80*/  @!P1 IADD3 R40, PT, PT, R40, 0x7fe001, RZ ;  /* 0x007fe00128289810 */ /* 0x000fc40007ffe0ff */
[----:B-1----:R-:W-:Y:S01]  /*72a90*/  IADD3 R0, PT, PT, R14, -R49, RZ ;  /* 0x800000310e007210 */ /* 0x002fe20007ffe0ff */
[----:B------:R-:W-:Y:S01]  /*72aa0*/  IMAD.HI.U32 R50, R7, -0x7fe001, R10 ;  /* 0xff801fff07327827 */ /* 0x000fe200078e000a */
[----:B------:R-:W-:Y:S02]  /*72ab0*/  ISETP.GT.AND P0, PT, R12, 0x7fe000, PT ;  /* 0x007fe0000c00780c */ /* 0x000fe40003f04270 */
[----:B------:R-:W-:Y:S02]  /*72ac0*/  ISETP.GE.AND P1, PT, R0, RZ, PT ;  /* 0x000000ff0000720c */ /* 0x000fe40003f26270 */
[----:B------:R-:W-:Y:S01]  /*72ad0*/  IADD3 R44, PT, PT, R44, -R13, R4 ;  /* 0x8000000d2c2c7210 */ /* 0x000fe20007ffe004 */
[C---:B------:R-:W-:Y:S01]  /*72ae0*/  IMAD.IADD R4, R18.reuse, 0x1, -R19 ;  /* 0x0000000112047824 */ /* 0x040fe200078e0a13 */
[----:B------:R-:W-:Y:S01]  /*72af0*/  IADD3 R10, PT, PT, R18, R19, RZ ;  /* 0x00000013120a7210 */ /* 0x000fe20007ffe0ff */
[----:B------:R1:W-:Y:S04]  /*72b00*/  STL [R1+0x4d7c], R48 ;  /* 0x004d7c3001007387 */ /* 0x0003e80000100800 */
[----:B------:R-:W4:Y:S02]  /*72b10*/  LDL R18, [R1+0x4e30] ;  /* 0x004e300001127983 */ /* 0x000f240000100800 */
[----:B------:R-:W-:-:S02]  /*72b20*/  @P0 VIADD R12, R12, 0xff801fff ;  /* 0xff801fff0c0c0836 */ /* 0x000fc40000000000 */
[----:B------:R-:W-:Y:S01]  /*72b30*/  @!P1 IADD3 R0, PT, PT, R0, 0x7fe001, RZ ;  /* 0x007fe00100009810 */ /* 0x000fe20007ffe0ff */
[----:B------:R0:W-:Y:S02]  /*72b40*/  STL [R1+0x4d78], R42 ;  /* 0x004d782a01007387 */ /* 0x0001e40000100800 */
[----:B------:R-:W-:Y:S02]  /*72b50*/  ISETP.GE.AND P4, PT, R12, RZ, PT ;  /* 0x000000ff0c00720c */ /* 0x000fe40003f86270 */
[----:B------:R-:W4:Y:S04]  /*72b60*/  LDL R19, [R1+0x4e24] ;  /* 0x004e240001137983 */ /* 0x000f280000100800 */
[----:B-1----:R-:W4:Y:S01]  /*72b70*/  LDL R48, [R1+0x4e34] ;  /* 0x004e340001307983 */ /* 0x002f220000100800 */
[----:B0-----:R-:W-:-:S02]  /*72b80*/  IMAD.IADD R42, R5, 0x1, R2 ;  /* 0x00000001052a7824 */ /* 0x001fc400078e0202 */
[----:B------:R-:W-:Y:S01]  /*72b90*/  IMAD.WIDE R2, R0, UR4, RZ ;  /* 0x0000000400027c25 */ /* 0x000fe2000f8e02ff */
[----:B------:R-:W-:Y:S01]  /*72ba0*/  SHF.R.S32.HI R0, RZ, 0x1f, R7 ;  /* 0x0000001fff007819 */ /* 0x000fe20000011407 */
[----:B------:R0:W-:Y:S01]  /*72bb0*/  STL [R1+0x4d80], R40 ;  /* 0x004d802801007387 */ /* 0x0001e20000100800 */
[----:B------:R-:W-:Y:S01]  /*72bc0*/  ISETP.GE.AND P0, PT, R4, RZ, PT ;  /* 0x000000ff0400720c */ /* 0x000fe20003f06270 */
[----:B------:R-:W-:Y:S01]  /*72bd0*/  IMAD R11, R2, 0x3802001, RZ ;  /* 0x03802001020b7824 */ /* 0x000fe200078e02ff */
[----:B------:R-:W-:Y:S01]  /*72be0*/  ISETP.GT.AND P1, PT, R10, 0x7fe000, PT ;  /* 0x007fe0000a00780c */ /* 0x000fe20003f24270 */
[----:B------:R-:W4:Y:S03]  /*72bf0*/  LDL R13, [R1+0x4e44] ;  /* 0x004e4400010d7983 */ /* 0x000f260000100800 */
[----:B------:R-:W-:Y:S01]  /*72c00*/  SHF.R.S32.HI R5, RZ, 0x1f, R11 ;  /* 0x0000001fff057819 */ /* 0x000fe2000001140b */
[----:B0-----:R-:W-:Y:S01]  /*72c10*/  IMAD R40, R0, -0x7fe001, RZ ;  /* 0xff801fff00287824 */ /* 0x001fe200078e02ff */
[----:B------:R-:W-:Y:S01]  /*72c20*/  IADD3 R14, PT, PT, R14, R49, RZ ;  /* 0x000000310e0e7210 */ /* 0x000fe20007ffe0ff */
[----:B------:R-:W-:-:S02]  /*72c30*/  @!P4 VIADD R12, R12, 0x7fe001 ;  /* 0x007fe0010c0cc836 */ /* 0x000fc40000000000 */
[----:B------:R-:W-:Y:S01]  /*72c40*/  IMAD.HI.U32 R2, R11, -0x7fe001, R2 ;  /* 0xff801fff0b027827 */ /* 0x000fe200078e0002 */
[----:B------:R-:W-:Y:S01]  /*72c50*/  IADD3 R40, PT, PT, R50, -R7, R40 ;  /* 0x8000000732287210 */ /* 0x000fe20007ffe028 */
[----:B------:R-:W-:Y:S01]  /*72c60*/  STL [R1+0x4d94], R44 ;  /* 0x004d942c01007387 */ /* 0x000fe20000100800 */
[----:B------:R-:W-:Y:S01]  /*72c70*/  @!P0 IADD3 R4, PT, PT, R4, 0x7fe001, RZ ;  /* 0x007fe00104048810 */ /* 0x000fe20007ffe0ff */
[----:B------:R-:W-:Y:S02]  /*72c80*/  IMAD R5, R5, -0x7fe001, RZ ;  /* 0xff801fff05057824 */ /* 0x000fe400078e02ff */
[----:B------:R-:W4:Y:S01]  /*72c90*/  LDL R50, [R1+0x4e38] ;  /* 0x004e380001327983 */ /* 0x000f220000100800 */
[----:B------:R-:W-:Y:S02]  /*72ca0*/  ISETP.GT.AND P2, PT, R14, 0x7fe000, PT ;  /* 0x007fe0000e00780c */ /* 0x000fe40003f44270 */
[----:B------:R-:W-:Y:S01]  /*72cb0*/  ISETP.GT.AND P3, PT, R42, 0x7fe000, PT ;  /* 0x007fe0002a00780c */ /* 0x000fe20003f64270 */
[----:B------:R0:W-:Y:S01]  /*72cc0*/  STL [R1+0x4d84], R12 ;  /* 0x004d840c01007387 */ /* 0x0001e20000100800 */
[----:B------:R-:W-:Y:S01]  /*72cd0*/  @P1 VIADD R10, R10, 0xff801fff ;  /* 0xff801fff0a0a1836 */ /* 0x000fe20000000000 */
[----:B--2---:R-:W-:-:S02]  /*72ce0*/  IADD3 R0, PT, PT, R36, -R51, RZ ;  /* 0x8000003324007210 */ /* 0x004fc40007ffe0ff */
[----:B------:R-:W2:Y:S01]  /*72cf0*/  LDL R49, [R1+0x4e3c] ;  /* 0x004e3c0001317983 */ /* 0x000ea20000100800 */
[----:B0-----:R-:W-:Y:S01]  /*72d00*/  IADD3 R12, PT, PT, R2, -R11, R5 ;  /* 0x8000000b020c7210 */ /* 0x001fe20007ffe005 */
[----:B------:R-:W-:-:S04]  /*72d10*/  IMAD.WIDE R2, R4, UR5, RZ ;  /* 0x0000000504027c25 */ /* 0x000fc8000f8e02ff */
[----:B------:R-:W-:Y:S01]  /*72d20*/  IMAD R5, R2, 0x3802001, RZ ;  /* 0x0380200102057824 */ /* 0x000fe200078e02ff */
[----:B------:R-:W-:Y:S02]  /*72d30*/  @P2 IADD3 R14, PT, PT, R14, -0x7fe001, RZ ;  /* 0xff801fff0e0e2810 */ /* 0x000fe40007ffe0ff */
[----:B------:R-:W-:Y:S02]  /*72d40*/  ISETP.GE.AND P0, PT, R10, RZ, PT ;  /* 0x000000ff0a00720c */ /* 0x000fe40003f06270 */
[----:B------:R-:W-:Y:S01]  /*72d50*/  SHF.R.S32.HI R4, RZ, 0x1f, R5 ;  /* 0x0000001fff047819 */ /* 0x000fe20000011405 */
[----:B------:R-:W-:Y:S01]  /*72d60*/  @P3 VIADD R42, R42, 0xff801fff ;  /* 0xff801fff2a2a3836 */ /* 0x000fe20000000000 */
[----:B------:R-:W-:Y:S01]  /*72d70*/  ISETP.GE.AND P4, PT, R0, RZ, PT ;  /* 0x000000ff0000720c */ /* 0x000fe20003f86270 */
[----:B------:R-:W-:Y:S01]  /*72d80*/  IMAD.HI.U32 R44, R5, -0x7fe001, R2 ;  /* 0xff801fff052c7827 */ /* 0x000fe200078e0002 */
[----:B------:R-:W-:-:S03]  /*72d90*/  ISETP.GE.AND P3, PT, R14, RZ, PT ;  /* 0x000000ff0e00720c */ /* 0x000fc60003f66270 */
[----:B------:R-:W-:Y:S01]  /*72da0*/  IMAD R4, R4, -0x7fe001, RZ ;  /* 0xff801fff04047824 */ /* 0x000fe200078e02ff */
[----:B------:R-:W-:Y:S01]  /*72db0*/  IADD3 R36, PT, PT, R36, R51, RZ ;  /* 0x0000003324247210 */ /* 0x000fe20007ffe0ff */
[----:B------:R0:W-:Y:S01]  /*72dc0*/  STL [R1+0x4d98], R40 ;  /* 0x004d982801007387 */ /* 0x0001e20000100800 */
[----:B------:R-:W-:Y:S01]  /*72dd0*/  IMAD.IADD R7, R39, 0x1, -R60 ;  /* 0x0000000127077824 */ /* 0x000fe200078e0a3c */
[----:B------:R-:W-:Y:S02]  /*72de0*/  ISETP.GE.AND P2, PT, R42, RZ, PT ;  /* 0x000000ff2a00720c */ /* 0x000fe40003f46270 */
[----:B------:R-:W-:Y:S01]  /*72df0*/  ISETP.GT.AND P1, PT, R36, 0x7fe000, PT ;  /* 0x007fe0002400780c */ /* 0x000fe20003f24270 */
[----:B------:R1:W-:Y:S01]  /*72e00*/  STL [R1+0x4d9c], R12 ;  /* 0x004d9c0c01007387 */ /* 0x0003e20000100800 */
[----:B------:R-:W-:Y:S01]  /*72e10*/  @!P0 IADD3 R10, PT, PT, R10, 0x7fe001, RZ ;  /* 0x007fe0010a0a8810 */ /* 0x000fe20007ffe0ff */
[----:B------:R-:W-:Y:S01]  /*72e20*/  @!P4 VIADD R0, R0, 0x7fe001 ;  /* 0x007fe0010000c836 */ /* 0x000fe20000000000 */
[----:B------:R-:W-:Y:S01]  /*72e30*/  @!P3 IADD3 R14, PT, PT, R14, 0x7fe001, RZ ;  /* 0x007fe0010e0eb810 */ /* 0x000fe20007ffe0ff */
[----:B------:R-:W3:Y:S01]  /*72e40*/  LDCU UR4, c[0x3][UR6+-0x40] ;  /* 0x00fff800060477ac */ /* 0x000ee20008000800 */
[----:B0-----:R-:W-:Y:S01]  /*72e50*/  IADD3 R40, PT, PT, R44, -R5, R4 ;  /* 0x800000052c287210 */ /* 0x001fe20007ffe004 */
[----:B------:R-:W2:Y:S01]  /*72e60*/  LDL R51, [R1+0x4e5c] ;  /* 0x004e5c0001337983 */ /* 0x000ea20000100800 */
[----:B------:R-:W-:-:S03]  /*72e70*/  ISETP.GE.AND P0, PT, R7, RZ, PT ;  /* 0x000000ff0700720c */ /* 0x000fc60003f06270 */
[----:B------:R-:W2:Y:S01]  /*72e80*/  LDL R4, [R1+0x4e2c] ;  /* 0x004e2c0001047983 */ /* 0x000ea20000100800 */
[----:B------:R-:W-:-:S03]  /*72e90*/  IMAD.WIDE R2, R0, UR5, RZ ;  /* 0x0000000500027c25 */ /* 0x000fc6000f8e02ff */
[----:B------:R-:W2:Y:S04]  /*72ea0*/  LDL R5, [R1+0x4e40] ;  /* 0x004e400001057983 */ /* 0x000ea80000100800 */
[----:B-1----:R-:W2:Y:S01]  /*72eb0*/  LDL R12, [R1+0x4e50] ;  /* 0x004e5000010c7983 */ /* 0x002ea20000100800 */
[----:B------:R-:W-:Y:S01]  /*72ec0*/  IMAD R11, R2, 0x3802001, RZ ;  /* 0x03802001020b7824 */ /* 0x000fe200078e02ff */
[----:B------:R-:W-:Y:S02]  /*72ed0*/  IADD3 R0, PT, PT, R15, R62, RZ ;  /* 0x0000003e0f007210 */ /* 0x000fe40007ffe0ff */
[----:B------:R0:W-:Y:S01]  /*72ee0*/  STL [R1+0x4d8c], R14 ;  /* 0x004d8c0e01007387 */ /* 0x0001e20000100800 */
[----:B------:R-:W-:Y:S02]  /*72ef0*/  @P1 VIADD R36, R36, 0xff801fff ;  /* 0xff801fff24241836 */ /* 0x000fe40000000000 */
[----:B------:R-:W-:-:S02]  /*72f00*/  @!P2 VIADD R42, R42, 0x7fe001 ;  /* 0x007fe0012a2aa836 */ /* 0x000fc40000000000 */
[----:B------:R-:W-:Y:S01]  /*72f10*/  IMAD.IADD R15, R15, 0x1, -R62 ;  /* 0x000000010f0f7824 */ /* 0x000fe200078e0a3e */
[----:B------:R-:W-:Y:S01]  /*72f20*/  @!P0 IADD3 R7, PT, PT, R7, 0x7fe001, RZ ;  /* 0x007fe00107078810 */ /* 0x000fe20007ffe0ff */
[----:B------:R1:W-:Y:S01]  /*72f30*/  STL [R1+0x4da0], R10 ;  /* 0x004da00a01007387 */ /* 0x0003e20000100800 */
[----:B0-----:R-:W-:Y:S01]  /*72f40*/  IMAD.IADD R14, R39, 0x1, R60 ;  /* 0x00000001270e7824 */ /* 0x001fe200078e023c */
[----:B------:R-:W-:Y:S02]  /*72f50*/  ISETP.GE.AND P1, PT, R36, RZ, PT ;  /* 0x000000ff2400720c */ /* 0x000fe40003f26270 */
[----:B------:R0:W-:Y:S01]  /*72f60*/  STL [R1+0x4d88], R42 ;  /* 0x004d882a01007387 */ /* 0x0001e20000100800 */
[----:B------:R-:W-:Y:S02]  /*72f70*/  ISETP.GT.AND P0, PT, R0, 0x7fe000, PT ;  /* 0x007fe0000000780c */ /* 0x000fe40003f04270 */
[----:B------:R-:W-:Y:S01]  /*72f80*/  ISETP.GT.AND P2, PT, R14, 0x7fe000, PT ;  /* 0x007fe0000e00780c */ /* 0x000fe20003f44270 */
[----:B------:R3:W-:Y:S01]  /*72f90*/  STL [R1+0x4db0], R40 ;  /* 0x004db02801007387 */ /* 0x0007e20000100800 */
[----:B-1----:R-:W-:-:S02]  /*72fa0*/  SHF.R.S32.HI R10, RZ, 0x1f, R11 ;  /* 0x0000001fff0a7819 */ /* 0x002fc4000001140b */
[----:B------:R-:W-:Y:S01]  /*72fb0*/  ISETP.GE.AND P3, PT, R15, RZ, PT ;  /* 0x000000ff0f00720c */ /* 0x000fe20003f66270 */
[----:B------:R-:W2:Y:S01]  /*72fc0*/  LDL R62, [R1+0x4e4c] ;  /* 0x004e4c00013e7983 */ /* 0x000ea20000100800 */
[----:B0-----:R-:W-:-:S03]  /*72fd0*/  IMAD.HI.U32 R42, R11, -0x7fe001, R2 ;  /* 0xff801fff0b2a7827 */ /* 0x001fc600078e0002 */
[----:B------:R-:W-:Y:S01]  /*72fe0*/  STL [R1+0x4d90], R46 ;  /* 0x004d902e01007387 */ /* 0x000fe20000100800 */
[----:B------:R-:W-:-:S03]  /*72ff0*/  IMAD.WIDE R2, R7, UR5, RZ ;  /* 0x0000000507027c25 */ /* 0x000fc6000f8e02ff */
[----:B------:R-:W2:Y:S01]  /*73000*/  LDL R60, [R1+0x4eb4] ;  /* 0x004eb400013c7983 */ /* 0x000ea20000100800 */
[----:B------:R-:W-:Y:S02]  /*73010*/  IMAD R10, R10, -0x7fe001, RZ ;  /* 0xff801fff0a0a7824 */ /* 0x000fe400078e02ff */
[----:B------:R-:W-:Y:S01]  /*73020*/  IMAD R39, R2, 0x3802001, RZ ;  /* 0x0380200102277824 */ /* 0x000fe200078e02ff */
[----:B------:R-:W-:Y:S02]  /*73030*/  IADD3 R7, PT, PT, R17, -R24, RZ ;  /* 0x8000001811077210 */ /* 0x000fe40007ffe0ff */
[----:B------:R-:W-:Y:S01]  /*73040*/  IADD3 R42, PT, PT, R42, -R11, R10 ;  /* 0x8000000b2a2a7210 */ /* 0x000fe20007ffe00a */
[----:B------:R-:W-:Y:S01]  /*73050*/  IMAD.HI.U32 R10, R39, -0x7fe001, R2 ;  /* 0xff801fff270a7827 */ /* 0x000fe200078e0002 */
[----:B------:R-:W-:Y:S02]  /*73060*/  @P2 IADD3 R14, PT, PT, R14, -0x7fe001, RZ ;  /* 0xff801fff0e0e2810 */ /* 0x000fe40007ffe0ff */
[----:B------:R-:W-:Y:S01]  /*73070*/  SHF.R.S32.HI R2, RZ, 0x1f, R39 ;  /* 0x0000001fff027819 */ /* 0x000fe20000011427 */
        /* <DEDUP_REMOVED lines=10> */
[----:B------:R-:W-:Y:S01]  /*73120*/  IADD3 R10, PT, PT, R27, -R52, RZ ;  /* 0x800000341b0a7210 */ /* 0x000fe20007ffe0ff */
[----:B------:R-:W-:Y:S01]  /*73130*/  IMAD.IADD R24, R17, 0x1, R24 ;  /* 0x0000000111187824 */ /* 0x000fe200078e0218 */
[----:B------:R-:W-:Y:S02]  /*73140*/  SHF.R.S32.HI R11, RZ, 0x1f, R15 ;  /* 0x0000001fff0b7819 */ /* 0x000fe4000001140f */
[----:B------:R-:W-:Y:S01]  /*73150*/  @!P1 IADD3 R7, PT, PT, R7, 0x7fe001, RZ ;  /* 0x007fe00107079810 */ /* 0x000fe20007ffe0ff */
[----:B------:R-:W-:Y:S01]  /*73160*/  @!P2 VIADD R14, R14, 0x7fe001 ;  /* 0x007fe0010e0ea836 */ /* 0x000fe20000000000 */
[----:B------:R0:W-:Y:S01]  /*73170*/  STL [R1+0x4da4], R36 ;  /* 0x004da42401007387 */ /* 0x0001e20000100800 */
[----:B------:R-:W-:Y:S01]  /*73180*/  ISETP.GE.AND P2, PT, R10, RZ, PT ;  /* 0x000000ff0a00720c */ /* 0x000fe20003f46270 */
[----:B------:R-:W-:Y:S01]  /*73190*/  @!P0 VIADD R0, R0, 0x7fe001 ;  /* 0x007fe00100008836 */ /* 0x000fe20000000000 */
[----:B------:R-:W-:Y:S01]  /*731a0*/  ISETP.GT.AND P0, PT, R24, 0x7fe000, PT ;  /* 0x007fe0001800780c */ /* 0x000fe20003f04270 */
[----:B------:R-:W-:Y:S01]  /*731b0*/  IMAD R11, R11, -0x7fe001, RZ ;  /* 0xff801fff0b0b7824 */ /* 0x000fe200078e02ff */
[----:B------:R1:W-:Y:S04]  /*731c0*/  STL [R1+0x4db8], R40 ;  /* 0x004db82801007387 */ /* 0x0003e80000100800 */
[----:B------:R-:W3:Y:S01]  /*731d0*/  LDL R39, [R1+0x4e58] ;  /* 0x004e580001277983 */ /* 0x000ee20000100800 */
[----:B0-----:R-:W-:-:S04]  /*731e0*/  IMAD.HI.U32 R36, R15, -0x7fe001, R2 ;  /* 0xff801fff0f247827 */ /* 0x001fc800078e0002 */
[----:B------:R-:W-:-:S04]  /*731f0*/  IMAD.WIDE R2, R7, UR4, RZ ;  /* 0x0000000407027c25 */ /* 0x000fc8000f8e02ff */
[----:B------:R-:W-:Y:S01]  /*73200*/  IMAD.IADD R7, R38, 0x1, -R53 ;  /* 0x0000000126077824 */ /* 0x000fe200078e0a35 */
[----:B-1----:R-:W-:Y:S02]  /*73210*/  IADD3 R40, PT, PT, R36, -R15, R11 ;  /* 0x8000000f24287210 */ /* 0x002fe40007ffe00b */
[----:B------:R-:W3:Y:S02]  /*73220*/  LDL R36, [R1+0x4e48] ;  /* 0x004e480001247983 */ /* 0x000ee40000100800 */
[----:B------:R-:W-:Y:S01]  /*73230*/  ISETP.GE.AND P4, PT, R7, RZ, PT ;  /* 0x000000ff0700720c */ /* 0x000fe20003f86270 */
[----:B------:R-:W-:Y:S01]  /*73240*/  IMAD R15, R2, 0x3802001, RZ ;  /* 0x03802001020f7824 */ /* 0x000fe200078e02ff */
[----:B------:R-:W-:Y:S01]  /*73250*/  @!P2 IADD3 R10, PT, PT, R10, 0x7fe001, RZ ;  /* 0x007fe0010a0aa810 */ /* 0x000fe20007ffe0ff */
[----:B------:R0:W-:Y:S01]  /*73260*/  STL [R1+0x4da8], R14 ;  /* 0x004da80e01007387 */ /* 0x0001e20000100800 */
[----:B------:R-:W-:-:S03]  /*73270*/  @P0 VIADD R24, R24, 0xff801fff ;  /* 0xff801fff18180836 */ /* 0x000fc60000000000 */
[----:B------:R1:W-:Y:S01]  /*73280*/  STL [R1+0x4dac], R0 ;  /* 0x004dac0001007387 */ /* 0x0003e20000100800 */
[----:B------:R-:W-:Y:S01]  /*73290*/  IMAD.WIDE R10, R10, UR4, RZ ;  /* 0x000000040a0a7c25 */ /* 0x000fe2000f8e02ff */
[----:B0-----:R-:W-:Y:S02]  /*732a0*/  IADD3 R14, PT, PT, R27, R52, RZ ;  /* 0x000000341b0e7210 */ /* 0x001fe40007ffe0ff */
[----:B-1----:R-:W-:Y:S01]  /*732b0*/  SHF.R.S32.HI R0, RZ, 0x1f, R15 ;  /* 0x0000001fff007819 */ /* 0x002fe2000001140f */
[----:B------:R0:W-:Y:S01]  /*732c0*/  STL [R1+0x4db4], R42 ;  /* 0x004db42a01007387 */ /* 0x0001e20000100800 */
[----:B------:R-:W-:Y:S01]  /*732d0*/  ISETP.GT.AND P1, PT, R14, 0x7fe000, PT ;  /* 0x007fe0000e00780c */ /* 0x000fe20003f24270 */
[----:B------:R-:W-:Y:S01]  /*732e0*/  IMAD R17, R10, 0x3802001, RZ ;  /* 0x038020010a117824 */ /* 0x000fe200078e02ff */
[----:B------:R-:W-:Y:S02]  /*732f0*/  ISETP.GE.AND P2, PT, R24, RZ, PT ;  /* 0x000000ff1800720c */ /* 0x000fe40003f46270 */
[----:B------:R-:W-:Y:S01]  /*73300*/  @!P4 IADD3 R7, PT, PT, R7, 0x7fe001, RZ ;  /* 0x007fe0010707c810 */ /* 0x000fe20007ffe0ff */
[----:B------:R-:W-:Y:S01]  /*73310*/  IMAD R0, R0, -0x7fe001, RZ ;  /* 0xff801fff00007824 */ /* 0x000fe200078e02ff */
[----:B------:R1:W-:Y:S01]  /*73320*/  STL [R1+0x4dbc], R40 ;  /* 0x004dbc2801007387 */ /* 0x0003e20000100800 */
[----:B0-----:R-:W-:-:S03]  /*73330*/  IMAD.HI.U32 R42, R15, -0x7fe001, R2 ;  /* 0xff801fff0f2a7827 */ /* 0x001fc600078e0002 */
[----:B------:R-:W3:Y:S01]  /*73340*/  LDL R52, [R1+0x4e7c] ;  /* 0x004e7c0001347983 */ /* 0x000ee20000100800 */
[----:B------:R-:W-:Y:S01]  /*73350*/  IMAD.WIDE R2, R7, UR4, RZ ;  /* 0x0000000407027c25 */ /* 0x000fe2000f8e02ff */
[----:B------:R-:W-:Y:S02]  /*73360*/  SHF.R.S32.HI R7, RZ, 0x1f, R17 ;  /* 0x0000001fff077819 */ /* 0x000fe40000011411 */
[----:B------:R-:W-:Y:S02]  /*73370*/  IADD3 R42, PT, PT, R42, -R15, R0 ;  /* 0x8000000f2a2a7210 */ /* 0x000fe40007ffe000 */
[C---:B------:R-:W-:Y:S01]  /*73380*/  IADD3 R0, PT, PT, R16.reuse, R55, RZ ;  /* 0x0000003710007210 */ /* 0x040fe20007ffe0ff */
[----:B------:R-:W-:Y:S01]  /*73390*/  IMAD.IADD R16, R16, 0x1, -R55 ;  /* 0x0000000110107824 */ /* 0x000fe200078e0a37 */
[----:B------:R-:W-:Y:S01]  /*733a0*/  @P1 IADD3 R14, PT, PT, R14, -0x7fe001, RZ ;  /* 0xff801fff0e0e1810 */ /* 0x000fe20007ffe0ff */
        /* <DEDUP_REMOVED lines=10> */
[----:B------:R-:W-:-:S04]  /*73450*/  IMAD.HI.U32 R2, R15, -0x7fe001, R2 ;  /* 0xff801fff0f027827 */ /* 0x000fc800078e0002 */
[----:B------:R-:W-:Y:S01]  /*73460*/  IMAD.IADD R38, R38, 0x1, R53 ;  /* 0x0000000126267824 */ /* 0x000fe200078e0235 */
[----:B------:R-:W-:Y:S01]  /*73470*/  @!P3 IADD3 R14, PT, PT, R14, 0x7fe001, RZ ;  /* 0x007fe0010e0eb810 */ /* 0x000fe20007ffe0ff */
[----:B------:R-:W-:Y:S01]  /*73480*/  @!P2 VIADD R16, R16, 0x7fe001 ;  /* 0x007fe0011010a836 */ /* 0x000fe20000000000 */
[----:B------:R-:W-:Y:S01]  /*73490*/  ISETP.GT.AND P0, PT, R0, 0x7fe000, PT ;  /* 0x007fe0000000780c */ /* 0x000fe20003f04270 */
[----:B------:R-:W-:Y:S01]  /*734a0*/  IMAD R7, R7, -0x7fe001, RZ ;  /* 0xff801fff07077824 */ /* 0x000fe200078e02ff */
[----:B------:R-:W-:Y:S01]  /*734b0*/  STL [R1+0x4dd0], R42 ;  /* 0x004dd02a01007387 */ /* 0x000fe20000100800 */
[----:B------:R-:W-:-:S03]  /*734c0*/  IMAD.WIDE R16, R16, UR4, RZ ;  /* 0x0000000410107c25 */ /* 0x000fc6000f8e02ff */
[----:B------:R0:W-:Y:S01]  /*734d0*/  STL [R1+0x4dc4], R14 ;  /* 0x004dc40e01007387 */ /* 0x0001e20000100800 */
[----:B------:R-:W-:Y:S02]  /*734e0*/  ISETP.GT.AND P1, PT, R38, 0x7fe000, PT ;  /* 0x007fe0002600780c */ /* 0x000fe40003f24270 */
[----:B-----5:R-:W-:Y:S01]  /*734f0*/  IADD3 R3, PT, PT, R25, -R54, RZ ;  /* 0x8000003619037210 */ /* 0x020fe20007ffe0ff */
[----:B------:R1:W-:Y:S04]  /*73500*/  STL [R1+0x4dc0], R24 ;  /* 0x004dc01801007387 */ /* 0x0003e80000100800 */
[----:B------:R-:W5:Y:S01]  /*73510*/  LDL R53, [R1+0x4e74] ;  /* 0x004e740001357983 */ /* 0x000f620000100800 */
[----:B0-----:R-:W-:Y:S01]  /*73520*/  IADD3 R14, PT, PT, R2, -R15, R7 ;  /* 0x8000000f020e7210 */ /* 0x001fe20007ffe007 */
[----:B------:R-:W-:-:S02]  /*73530*/  IMAD R15, R16, 0x3802001, RZ ;  /* 0x03802001100f7824 */ /* 0x000fc400078e02ff */
[----:B------:R-:W5:Y:S03]  /*73540*/  LDL R55, [R1+0x4e78] ;  /* 0x004e780001377983 */ /* 0x000f660000100800 */
[----:B------:R-:W-:Y:S01]  /*73550*/  SHF.R.S32.HI R7, RZ, 0x1f, R15 ;  /* 0x0000001fff077819 */ /* 0x000fe2000001140f */
[----:B------:R-:W-:-:S04]  /*73560*/  IMAD.HI.U32 R42, R15, -0x7fe001, R16 ;  /* 0xff801fff0f2a7827 */ /* 0x000fc800078e0010 */
[----:B------:R-:W-:Y:S01]  /*73570*/  @P1 VIADD R38, R38, 0xff801fff ;  /* 0xff801fff26261836 */ /* 0x000fe20000000000 */
[----:B------:R-:W-:Y:S01]  /*73580*/  @P0 IADD3 R0, PT, PT, R0, -0x7fe001, RZ ;  /* 0xff801fff00000810 */ /* 0x000fe20007ffe0ff */
[----:B------:R-:W-:Y:S01]  /*73590*/  IMAD R7, R7, -0x7fe001, RZ ;  /* 0xff801fff07077824 */ /* 0x000fe200078e02ff */
[----:B------:R-:W0:Y:S01]  /*735a0*/  LDCU UR4, c[0x3][UR6+-0x44] ;  /* 0x00fff780060477ac */ /* 0x000e220008000800 */
[----:B------:R-:W-:Y:S01]  /*735b0*/  ISETP.GE.AND P3, PT, R3, RZ, PT ;  /* 0x000000ff0300720c */ /* 0x000fe20003f66270 */
[----:B-1----:R-:W5:Y:S02]  /*735c0*/  LDL R24, [R1+0x4e64] ;  /* 0x004e640001187983 */ /* 0x002f640000100800 */
[----:B------:R-:W-:Y:S02]  /*735d0*/  IADD3 R42, PT, PT, R42, -R15, R7 ;  /* 0x8000000f2a2a7210 */ /* 0x000fe40007ffe007 */
[----:B------:R-:W5:Y:S01]  /*735e0*/  LDL R7, [R1+0x4e6c] ;  /* 0x004e6c0001077983 */ /* 0x000f620000100800 */
[----:B------:R-:W-:-:S02]  /*735f0*/  ISETP.GE.AND P0, PT, R38, RZ, PT ;  /* 0x000000ff2600720c */ /* 0x000fc40003f06270 */
[C---:B------:R-:W-:Y:S01]  /*73600*/  IADD3 R2, PT, PT, R22.reuse, R23, RZ ;  /* 0x0000001716027210 */ /* 0x040fe20007ffe0ff */
[----:B------:R-:W-:Y:S01]  /*73610*/  IMAD.IADD R22, R22, 0x1, -R23 ;  /* 0x0000000116167824 */ /* 0x000fe200078e0a17 */
[----:B------:R-:W-:-:S03]  /*73620*/  ISETP.GE.AND P1, PT, R0, RZ, PT ;  /* 0x000000ff0000720c */ /* 0x000fc60003f26270 */
[----:B------:R-:W-:-:S06]  /*73630*/  @!P3 IADD3 R3, PT, PT, R3, 0x7fe001, RZ ;  /* 0x007fe0010303b810 */ /* 0x000fcc0007ffe0ff */
[----:B------:R-:W-:Y:S01]  /*73640*/  @!P0 VIADD R38, R38, 0x7fe001 ;  /* 0x007fe00126268836 */ /* 0x000fe20000000000 */
[----:B------:R-:W-:Y:S02]  /*73650*/  ISETP.GT.AND P0, PT, R2, 0x7fe000, PT ;  /* 0x007fe0000200780c */ /* 0x000fe40003f04270 */
[----:B------:R-:W-:Y:S01]  /*73660*/  ISETP.GE.AND P2, PT, R22, RZ, PT ;  /* 0x000000ff1600720c */ /* 0x000fe20003f46270 */
[----:B------:R1:W-:Y:S01]  /*73670*/  STL [R1+0x4dd4], R40 ;  /* 0x004dd42801007387 */ /* 0x0003e20000100800 */
[----:B------:R-:W-:-:S03]  /*73680*/  IADD3 R17, PT, PT, R26, -R43, RZ ;  /* 0x8000002b1a117210 */ /* 0x000fc60007ffe0ff */
[----:B------:R0:W-:Y:S01]  /*73690*/  STL [R1+0x4dd8], R14 ;  /* 0x004dd80e01007387 */ /* 0x0001e20000100800 */
[----:B------:R-:W-:-:S03]  /*736a0*/  @!P1 IADD3 R0, PT, PT, R0, 0x7fe001, RZ ;  /* 0x007fe00100009810 */ /* 0x000fc60007ffe0ff */
[----:B-1----:R-:W5:Y:S01]  /*736b0*/  LDL R40, [R1+0x4e68] ;  /* 0x004e680001287983 */ /* 0x002f620000100800 */
[----:B0-----:R-:W-:Y:S01]  /*736c0*/  IMAD.WIDE R14, R3, UR4, RZ ;  /* 0x00000004030e7c25 */ /* 0x001fe2000f8e02ff */
[----:B------:R-:W-:-:S03]  /*736d0*/  ISETP.GE.AND P3, PT, R17, RZ, PT ;  /* 0x000000ff1100720c */ /* 0x000fc60003f66270 */
[----:B------:R-:W-:Y:S02]  /*736e0*/  IMAD R27, R14, 0x3802001, RZ ;  /* 0x038020010e1b7824 */ /* 0x000fe400078e02ff */
[----:B------:R-:W-:Y:S02]  /*736f0*/  IMAD.IADD R16, R25, 0x1, R54 ;  /* 0x0000000119107824 */ /* 0x000fe400078e0236 */
[----:B------:R-:W-:Y:S01]  /*73700*/  @P0 VIADD R2, R2, 0xff801fff ;  /* 0xff801fff02020836 */ /* 0x000fe20000000000 */
[----:B------:R0:W-:Y:S01]  /*73710*/  STL [R1+0x4dcc], R0 ;  /* 0x004dcc0001007387 */ /* 0x0001e20000100800 */
[----:B------:R-:W-:Y:S01]  /*73720*/  @!P2 VIADD R22, R22, 0x7fe001 ;  /* 0x007fe0011616a836 */ /* 0x000fe20000000000 */
[----:B------:R-:W-:Y:S02]  /*73730*/  ISETP.GT.AND P0, PT, R16, 0x7fe000, PT ;  /* 0x007fe0001000780c */ /* 0x000fe40003f04270 */
[----:B------:R-:W-:Y:S01]  /*73740*/  ISETP.GE.AND P2, PT, R2, RZ, PT ;  /* 0x000000ff0200720c */ /* 0x000fe20003f46270 */
[----:B------:R-:W-:Y:S01]  /*73750*/  IMAD.WIDE R22, R22, UR4, RZ ;  /* 0x0000000416167c25 */ /* 0x000fe2000f8e02ff */
[----:B------:R1:W-:Y:S01]  /*73760*/  STL [R1+0x4dc8], R38 ;  /* 0x004dc82601007387 */ /* 0x0003e20000100800 */
[----:B0-----:R-:W-:-:S02]  /*73770*/  SHF.R.S32.HI R0, RZ, 0x1f, R27 ;  /* 0x0000001fff007819 */ /* 0x001fc4000001141b */
[----:B------:R-:W-:Y:S01]  /*73780*/  IMAD.HI.U32 R44, R27, -0x7fe001, R14 ;  /* 0xff801fff1b2c7827 */ /* 0x000fe200078e000e */
[----:B------:R0:W-:Y:S03]  /*73790*/  STL [R1+0x4ddc], R42 ;  /* 0x004ddc2a01007387 */ /* 0x0001e60000100800 */
[----:B------:R-:W-:Y:S01]  /*737a0*/  IMAD R0, R0, -0x7fe001, RZ ;  /* 0xff801fff00007824 */ /* 0x000fe200078e02ff */
[----:B------:R-:W4:Y:S01]  /*737b0*/  LDCU UR5, c[0x3][UR6+-0x48] ;  /* 0x00fff700060577ac */ /* 0x000f220008000800 */
[----:B------:R-:W-:Y:S01]  /*737c0*/  IMAD R25, R22, 0x3802001, RZ ;  /* 0x0380200116197824 */ /* 0x000fe200078e02ff */
[----:B------:R-:W5:Y:S01]  /*737d0*/  LDL R54, [R1+0x4e98] ;  /* 0x004e980001367983 */ /* 0x000f620000100800 */
[----:B------:R-:W-:Y:S01]  /*737e0*/  @!P3 VIADD R17, R17, 0x7fe001 ;  /* 0x007fe0011111b836 */ /* 0x000fe20000000000 */
[----:B------:R-:W-:Y:S02]  /*737f0*/  IADD3 R44, PT, PT, R44, -R27, R0 ;  /* 0x8000001b2c2c7210 */ /* 0x000fe40007ffe000 */
[----:B------:R-:W-:Y:S01]  /*73800*/  IADD3 R0, PT, PT, R6, -R47, RZ ;  /* 0x8000002f06007210 */ /* 0x000fe20007ffe0ff */
[----:B------:R-:W-:Y:S01]  /*73810*/  @!P2 VIADD R2, R2, 0x7fe001 ;  /* 0x007fe0010202a836 */ /* 0x000fe20000000000 */
[----:B------:R-:W-:Y:S01]  /*73820*/  SHF.R.S32.HI R3, RZ, 0x1f, R25 ;  /* 0x0000001fff037819 */ /* 0x000fe20000011419 */
[----:B------:R-:W-:Y:S01]  /*73830*/  IMAD.WIDE R14, R17, UR4, RZ ;  /* 0x00000004110e7c25 */ /* 0x000fe2000f8e02ff */
[----:B------:R-:W-:Y:S01]  /*73840*/  @P0 IADD3 R16, PT, PT, R16, -0x7fe001, RZ ;  /* 0xff801fff10100810 */ /* 0x000fe20007ffe0ff */
[----:B------:R-:W5:Y:S01]  /*73850*/  LDL R27, [R1+0x4e88] ;  /* 0x004e8800011b7983 */ /* 0x000f620000100800 */
[----:B------:R-:W-:-:S02]  /*73860*/  ISETP.GE.AND P2, PT, R0, RZ, PT ;  /* 0x000000ff0000720c */ /* 0x000fc40003f46270 */
[----:B-1----:R-:W-:Y:S01]  /*73870*/  IADD3 R38, PT, PT, R26, R43, RZ ;  /* 0x0000002b1a267210 */ /* 0x002fe20007ffe0ff */
[----:B------:R-:W-:Y:S01]  /*73880*/  IMAD.HI.U32 R46, R25, -0x7fe001, R22 ;  /* 0xff801fff192e7827 */ /* 0x000fe200078e0016 */
[----:B------:R-:W-:Y:S01]  /*73890*/  ISETP.GE.AND P0, PT, R16, RZ, PT ;  /* 0x000000ff1000720c */ /* 0x000fe20003f06270 */
[----:B------:R-:W5:Y:S02]  /*738a0*/  LDL R22, [R1+0x4e80] ;  /* 0x004e800001167983 */ /* 0x000f640000100800 */
[----:B------:R-:W-:Y:S02]  /*738b0*/  IMAD R3, R3, -0x7fe001, RZ ;  /* 0xff801fff03037824 */ /* 0x000fe400078e02ff */
[----:B------:R-:W-:Y:S01]  /*738c0*/  IMAD R17, R14, 0x3802001, RZ ;  /* 0x038020010e117824 */ /* 0x000fe200078e02ff */
[----:B------:R-:W-:Y:S01]  /*738d0*/  ISETP.GT.AND P1, PT, R38, 0x7fe000, PT ;  /* 0x007fe0002600780c */ /* 0x000fe20003f24270 */
[----:B------:R-:W-:Y:S01]  /*738e0*/  IMAD.IADD R6, R6, 0x1, R47 ;  /* 0x0000000106067824 */ /* 0x000fe200078e022f */
[----:B------:R-:W-:Y:S01]  /*738f0*/  IADD3 R46, PT, PT, R46, -R25, R3 ;  /* 0x800000192e2e7210 */ /* 0x000fe20007ffe003 */
[----:B0-----:R-:W-:Y:S01]  /*73900*/  IMAD.HI.U32 R42, R17, -0x7fe001, R14 ;  /* 0xff801fff112a7827 */ /* 0x001fe200078e000e */
[C---:B------:R-:W-:Y:S01]  /*73910*/  IADD3 R14, PT, PT, R9.reuse, R20, RZ ;  /* 0x00000014090e7210 */ /* 0x040fe20007ffe0ff */
[----:B------:R-:W5:Y:S01]  /*73920*/  LDL R25, [R1+0x4e90] ;  /* 0x004e900001197983 */ /* 0x000f620000100800 */
[----:B------:R-:W-:Y:S01]  /*73930*/  SHF.R.S32.HI R3, RZ, 0x1f, R17 ;  /* 0x0000001fff037819 */ /* 0x000fe20000011411 */
[----:B------:R-:W-:Y:S01]  /*73940*/  IMAD.IADD R9, R9, 0x1, -R20 ;  /* 0x0000000109097824 */ /* 0x000fe200078e0a14 */
[----:B------:R-:W-:Y:S01]  /*73950*/  @!P2 IADD3 R0, PT, PT, R0, 0x7fe001, RZ ;  /* 0x007fe0010000a810 */ /* 0x000fe20007ffe0ff */
[----:B------:R-:W-:Y:S01]  /*73960*/  @!P0 VIADD R16, R16, 0x7fe001 ;  /* 0x007fe00110108836 */ /* 0x000fe20000000000 */
[----:B------:R0:W-:Y:S01]  /*73970*/  STL [R1+0x4de0], R2 ;  /* 0x004de00201007387 */ /* 0x0001e20000100800 */
[----:B------:R-:W-:Y:S01]  /*73980*/  IMAD R3, R3, -0x7fe001, RZ ;  /* 0xff801fff03037824 */ /* 0x000fe200078e02ff */
[----:B------:R-:W-:-:S02]  /*73990*/  ISETP.GE.AND P2, PT, R9, RZ, PT ;  /* 0x000000ff0900720c */ /* 0x000fc40003f46270 */
[----:B------:R-:W-:Y:S01]  /*739a0*/  ISETP.GT.AND P0, PT, R6, 0x7fe000, PT ;  /* 0x007fe0000600780c */ /* 0x000fe20003f04270 */
[----:B------:R-:W5:Y:S01]  /*739b0*/  LDL R26, [R1+0x4e84] ;  /* 0x004e8400011a7983 */ /* 0x000f620000100800 */
[----:B------:R-:W-:Y:S02]  /*739c0*/  @P1 IADD3 R38, PT, PT, R38, -0x7fe001, RZ ;  /* 0xff801fff26261810 */ /* 0x000fe40007ffe0ff */
[----:B------:R-:W-:Y:S01]  /*739d0*/  IADD3 R42, PT, PT, R42, -R17, R3 ;  /* 0x800000112a2a7210 */ /* 0x000fe20007ffe003 */
[----:B------:R-:W5:Y:S01]  /*739e0*/  LDL R47, [R1+0x4e94] ;  /* 0x004e9400012f7983 */ /* 0x000f620000100800 */
[----:B0-----:R-:W-:Y:S01]  /*739f0*/  IMAD.WIDE R2, R0, UR4, RZ ;  /* 0x0000000400027c25 */ /* 0x001fe2000f8e02ff */
[----:B------:R-:W-:Y:S02]  /*73a00*/  ISETP.GE.AND P1, PT, R38, RZ, PT ;  /* 0x000000ff2600720c */ /* 0x000fe40003f26270 */
[----:B------:R-:W-:Y:S01]  /*73a10*/  STL [R1+0x4df4], R44 ;  /* 0x004df42c01007387 */ /* 0x000fe20000100800 */
[----:B------:R-:W-:-:S02]  /*73a20*/  IMAD R15, R2, 0x3802001, RZ ;  /* 0x03802001020f7824 */ /* 0x000fc400078e02ff */
[----:B------:R-:W-:Y:S01]  /*73a30*/  @!P2 VIADD R9, R9, 0x7fe001 ;  /* 0x007fe0010909a836 */ /* 0x000fe20000000000 */
        /* <DEDUP_REMOVED lines=9> */
[C---:B0-----:R-:W-:Y:S01]  /*73ad0*/  IMAD.IADD R16, R21.reuse, 0x1, R56 ;  /* 0x0000000115107824 */ /* 0x041fe200078e0238 */
[----:B------:R-:W-:Y:S01]  /*73ae0*/  IADD3 R21, PT, PT, R21, -R56, RZ ;  /* 0x8000003815157210 */ /* 0x000fe20007ffe0ff */
[----:B------:R-:W-:Y:S01]  /*73af0*/  IMAD R0, R0, -0x7fe001, RZ ;  /* 0xff801fff00007824 */ /* 0x000fe200078e02ff */
[----:B------:R-:W-:Y:S01]  /*73b00*/  ISETP.GE.AND P1, PT, R6, RZ, PT ;  /* 0x000000ff0600720c */ /* 0x000fe20003f26270 */
[----:B------:R-:W-:Y:S01]  /*73b10*/  IMAD R17, R2, 0x3802001, RZ ;  /* 0x0380200102117824 */ /* 0x000fe200078e02ff */
[----:B------:R-:W-:Y:S01]  /*73b20*/  ISETP.GE.AND P2, PT, R21, RZ, PT ;  /* 0x000000ff1500720c */ /* 0x000fe20003f46270 */
[----:B------:R-:W4:Y:S01]  /*73b30*/  LDL R9, [R1+0x4e8c] ;  /* 0x004e8c0001097983 */ /* 0x000f220000100800 */
[----:B------:R-:W-:-:S02]  /*73b40*/  IADD3 R20, PT, PT, R20, -R15, R0 ;  /* 0x8000000f14147210 */ /* 0x000fc40007ffe000 */
[----:B------:R-:W-:Y:S01]  /*73b50*/  SHF.R.S32.HI R0, RZ, 0x1f, R17 ;  /* 0x0000001fff007819 */ /* 0x000fe20000011411 */
[----:B------:R-:W4:Y:S01]  /*73b60*/  LDL R56, [R1+0x4e9c] ;  /* 0x004e9c0001387983 */ /* 0x000f220000100800 */
[----:B------:R-:W-:Y:S01]  /*73b70*/  IADD3 R15, PT, PT, R64, -R41, RZ ;  /* 0x80000029400f7210 */ /* 0x000fe20007ffe0ff */
[----:B-1----:R-:W-:Y:S01]  /*73b80*/  IMAD.HI.U32 R42, R17, -0x7fe001, R2 ;  /* 0xff801fff112a7827 */ /* 0x002fe200078e0002 */
[----:B------:R-:W-:Y:S02]  /*73b90*/  @P0 IADD3 R14, PT, PT, R14, -0x7fe001, RZ ;  /* 0xff801fff0e0e0810 */ /* 0x000fe40007ffe0ff */
[----:B------:R-:W-:Y:S01]  /*73ba0*/  ISETP.GT.AND P0, PT, R16, 0x7fe000, PT ;  /* 0x007fe0001000780c */ /* 0x000fe20003f04270 */
[----:B------:R-:W-:Y:S01]  /*73bb0*/  IMAD R0, R0, -0x7fe001, RZ ;  /* 0xff801fff00007824 */ /* 0x000fe200078e02ff */
[----:B------:R-:W-:Y:S01]  /*73bc0*/  ISETP.GE.AND P3, PT, R15, RZ, PT ;  /* 0x000000ff0f00720c */ /* 0x000fe20003f66270 */
[----:B------:R-:W-:Y:S02]  /*73bd0*/  @!P2 VIADD R21, R21, 0x7fe001 ;  /* 0x007fe0011515a836 */ /* 0x000fe40000000000 */
[----:B------:R-:W-:Y:S01]  /*73be0*/  @!P1 VIADD R6, R6, 0x7fe001 ;  /* 0x007fe00106069836 */ /* 0x000fe20000000000 */
[----:B------:R-:W-:-:S02]  /*73bf0*/  ISETP.GE.AND P1, PT, R14, RZ, PT ;  /* 0x000000ff0e00720c */ /* 0x000fc40003f26270 */
[----:B------:R-:W-:Y:S02]  /*73c00*/  IADD3 R42, PT, PT, R42, -R17, R0 ;  /* 0x800000112a2a7210 */ /* 0x000fe40007ffe000 */
[----:B------:R-:W-:Y:S01]  /*73c10*/  IADD3 R0, PT, PT, R8, -R45, RZ ;  /* 0x8000002d08007210 */ /* 0x000fe20007ffe0ff */
[----:B------:R0:W-:Y:S01]  /*73c20*/  STL [R1+0x4dfc], R20 ;  /* 0x004dfc1401007387 */ /* 0x0001e20000100800 */
[----:B------:R-:W-:Y:S02]  /*73c30*/  IMAD.WIDE R2, R21, UR5, RZ ;  /* 0x0000000515027c25 */ /* 0x000fe4000f8e02ff */
[----:B------:R-:W-:Y:S01]  /*73c40*/  ISETP.GE.AND P2, PT, R0, RZ, PT ;  /* 0x000000ff0000720c */ /* 0x000fe20003f46270 */
[----:B------:R-:W4:Y:S01]  /*73c50*/  LDL R21, [R1+0x4eb0] ;  /* 0x004eb00001157983 */ /* 0x000f220000100800 */
[----:B------:R-:W-:Y:S01]  /*73c60*/  IMAD R17, R2, 0x3802001, RZ ;  /* 0x0380200102117824 */ /* 0x000fe200078e02ff */
[----:B------:R-:W-:Y:S02]  /*73c70*/  @P0 IADD3 R16, PT, PT, R16, -0x7fe001, RZ ;  /* 0xff801fff10100810 */ /* 0x000fe40007ffe0ff */
[----:B0-----:R-:W4:Y:S01]  /*73c80*/  LDL R20, [R1+0x4ea0] ;  /* 0x004ea00001147983 */ /* 0x001f220000100800 */
[----:B------:R-:W-:-:S03]  /*73c90*/  @!P3 VIADD R15, R15, 0x7fe001 ;  /* 0x007fe0010f0fb836 */ /* 0x000fc60000000000 */
[----:B------:R0:W-:Y:S01]  /*73ca0*/  STL [R1+0x4de8], R38 ;  /* 0x004de82601007387 */ /* 0x0001e20000100800 */
[----:B------:R-:W-:Y:S01]  /*73cb0*/  IMAD.HI.U32 R44, R17, -0x7fe001, R2 ;  /* 0xff801fff112c7827 */ /* 0x000fe200078e0002 */
[----:B------:R-:W-:-:S03]  /*73cc0*/  ISETP.GE.AND P0, PT, R16, RZ, PT ;  /* 0x000000ff1000720c */ /* 0x000fc60003f06270 */
[----:B------:R-:W-:Y:S01]  /*73cd0*/  IMAD.WIDE R2, R15, UR5, RZ ;  /* 0x000000050f027c25 */ /* 0x000fe2000f8e02ff */
[----:B------:R1:W-:Y:S01]  /*73ce0*/  STL [R1+0x4dec], R6 ;  /* 0x004dec0601007387 */ /* 0x0003e20000100800 */
[----:B0-----:R-:W-:Y:S02]  /*73cf0*/  IADD3 R38, PT, PT, R64, R41, RZ ;  /* 0x0000002940267210 */ /* 0x001fe40007ffe0ff */
[----:B------:R-:W-:Y:S01]  /*73d00*/  @!P1 VIADD R14, R14, 0x7fe001 ;  /* 0x007fe0010e0e9836 */ /* 0x000fe20000000000 */
[----:B------:R0:W-:Y:S01]  /*73d10*/  STL [R1+0x4e10], R42 ;  /* 0x004e102a01007387 */ /* 0x0001e20000100800 */
[----:B------:R-:W-:Y:S01]  /*73d20*/  ISETP.GT.AND P1, PT, R38, 0x7fe000, PT ;  /* 0x007fe0002600780c */ /* 0x000fe20003f24270 */
[----:B------:R-:W-:Y:S01]  /*73d30*/  IMAD R15, R2, 0x3802001, RZ ;  /* 0x03802001020f7824 */ /* 0x000fe200078e02ff */
[----:B-1----:R-:W-:Y:S01]  /*73d40*/  SHF.R.S32.HI R6, RZ, 0x1f, R17 ;  /* 0x0000001fff067819 */ /* 0x002fe20000011411 */
[----:B------:R-:W-:Y:S01]  /*73d50*/  @!P2 VIADD R0, R0, 0x7fe001 ;  /* 0x007fe0010000a836 */ /* 0x000fe20000000000 */
[----:B------:R1:W-:Y:S01]  /*73d60*/  STL [R1+0x4e00], R14 ;  /* 0x004e000e01007387 */ /* 0x0003e20000100800 */
[----:B------:R-:W-:Y:S01]  /*73d70*/  IADD3 R8, PT, PT, R8, R45, RZ ;  /* 0x0000002d08087210 */ /* 0x000fe20007ffe0ff */
[----:B0-----:R-:W-:Y:S01]  /*73d80*/  IMAD.HI.U32 R42, R15, -0x7fe001, R2 ;  /* 0xff801fff0f2a7827 */ /* 0x001fe200078e0002 */
[----:B------:R-:W0:Y:S01]  /*73d90*/  LDCU UR4, c[0x3][UR6+-0x4c] ;  /* 0x00fff680060477ac */ /* 0x000e220008000800 */
[----:B------:R-:W4:Y:S02]  /*73da0*/  LDL R64, [R1+0x4ea8] ;  /* 0x004ea80001407983 */ /* 0x000f240000100800 */
[----:B------:R-:W-:-:S03]  /*73db0*/  IMAD.WIDE R2, R0, UR5, RZ ;  /* 0x0000000500027c25 */ /* 0x000fc6000f8e02ff */
[----:B------:R-:W-:Y:S01]  /*73dc0*/  @P1 IADD3 R38, PT, PT, R38, -0x7fe001, RZ ;  /* 0xff801fff26261810 */ /* 0x000fe20007ffe0ff */
[----:B------:R-:W4:Y:S01]  /*73dd0*/  LDL R45, [R1+0x4eb8] ;  /* 0x004eb800012d7983 */ /* 0x000f220000100800 */
[----:B-1----:R-:W-:Y:S01]  /*73de0*/  IMAD R14, R6, -0x7fe001, RZ ;  /* 0xff801fff060e7824 */ /* 0x002fe200078e02ff */
[----:B------:R-:W-:Y:S01]  /*73df0*/  SHF.R.S32.HI R6, RZ, 0x1f, R15 ;  /* 0x0000001fff067819 */ /* 0x000fe2000001140f */
[----:B------:R-:W-:Y:S02]  /*73e00*/  IMAD.IADD R0, R57, 0x1, -R18 ;  /* 0x0000000139007824 */ /* 0x000fe400078e0a12 */
[----:B------:R-:W-:Y:S02]  /*73e10*/  @!P0 VIADD R16, R16, 0x7fe001 ;  /* 0x007fe00110108836 */ /* 0x000fe40000000000 */
[----:B------:R-:W-:Y:S01]  /*73e20*/  IMAD R6, R6, -0x7fe001, RZ ;  /* 0xff801fff06067824 */ /* 0x000fe200078e02ff */
[----:B------:R-:W-:Y:S02]  /*73e30*/  ISETP.GT.AND P0, PT, R8, 0x7fe000, PT ;  /* 0x007fe0000800780c */ /* 0x000fe40003f04270 */
[----:B------:R-:W-:Y:S01]  /*73e40*/  ISETP.GE.AND P3, PT, R0, RZ, PT ;  /* 0x000000ff0000720c */ /* 0x000fe20003f66270 */
[----:B------:R1:W-:Y:S01]  /*73e50*/  STL [R1+0x4e04], R16 ;  /* 0x004e041001007387 */ /* 0x0003e20000100800 */
[----:B------:R-:W-:-:S02]  /*73e60*/  IADD3 R14, PT, PT, R44, -R17, R14 ;  /* 0x800000112c0e7210 */ /* 0x000fc40007ffe00e */
[----:B------:R-:W-:Y:S01]  /*73e70*/  ISETP.GE.AND P1, PT, R38, RZ, PT ;  /* 0x000000ff2600720c */ /* 0x000fe20003f26270 */
[----:B------:R-:W-:Y:S02]  /*73e80*/  IMAD.IADD R18, R57, 0x1, R18 ;  /* 0x0000000139127824 */ /* 0x000fe400078e0212 */
[----:B------:R2:W-:Y:S01]  /*73e90*/  STL [R1+0x4e14], R14 ;  /* 0x004e140e01007387 */ /* 0x0005e20000100800 */
[----:B-1----:R-:W-:Y:S01]  /*73ea0*/  IADD3 R16, PT, PT, R42, -R15, R6 ;  /* 0x8000000f2a107210 */ /* 0x002fe20007ffe006 */
[----:B------:R-:W-:Y:S02]  /*73eb0*/  IMAD R15, R2, 0x3802001, RZ ;  /* 0x03802001020f7824 */ /* 0x000fe400078e02ff */
[----:B------:R-:W-:Y:S02]  /*73ec0*/  @P0 IADD3 R8, PT, PT, R8, -0x7fe001, RZ ;  /* 0xff801fff08080810 */ /* 0x000fe40007ffe0ff */
[----:B------:R-:W-:Y:S01]  /*73ed0*/  @!P3 VIADD R0, R0, 0x7fe001 ;  /* 0x007fe0010000b836 */ /* 0x000fe20000000000 */
[----:B------:R-:W4:Y:S01]  /*73ee0*/  LDL R57, [R1+0x4ebc] ;  /* 0x004ebc0001397983 */ /* 0x000f220000100800 */
[C---:B--2---:R-:W-:Y:S01]  /*73ef0*/  IADD3 R14, PT, PT, R19.reuse, R48, RZ ;  /* 0x00000030130e7210 */ /* 0x044fe20007ffe0ff */
[----:B------:R-:W-:Y:S01]  /*73f00*/  IMAD.IADD R19, R19, 0x1, -R48 ;  /* 0x0000000113137824 */ /* 0x000fe200078e0a30 */
[----:B------:R-:W-:Y:S01]  /*73f10*/  SHF.R.S32.HI R6, RZ, 0x1f, R15 ;  /* 0x0000001fff067819 */ /* 0x000fe2000001140f */
[----:B------:R-:W-:Y:S01]  /*73f20*/  IMAD.HI.U32 R42, R15, -0x7fe001, R2 ;  /* 0xff801fff0f2a7827 */ /* 0x000fe200078e0002 */
[----:B------:R-:W-:-:S02]  /*73f30*/  ISETP.GT.AND P0, PT, R18, 0x7fe000, PT ;  /* 0x007fe0001200780c */ /* 0x000fc40003f04270 */
[----:B------:R-:W-:Y:S01]  /*73f40*/  @!P1 IADD3 R38, PT, PT, R38, 0x7fe001, RZ ;  /* 0x007fe00126269810 */ /* 0x000fe20007ffe0ff */
[----:B------:R-:W-:Y:S01]  /*73f50*/  IMAD R6, R6, -0x7fe001, RZ ;  /* 0xff801fff06067824 */ /* 0x000fe200078e02ff */
[----:B------:R-:W-:Y:S02]  /*73f60*/  ISETP.GE.AND P3, PT, R19, RZ, PT ;  /* 0x000000ff1300720c */ /* 0x000fe40003f66270 */
[----:B------:R-:W-:Y:S01]  /*73f70*/  ISETP.GE.AND P2, PT, R8, RZ, PT ;  /* 0x000000ff0800720c */ /* 0x000fe20003f46270 */
[----:B------:R1:W-:Y:S01]  /*73f80*/  STL [R1+0x4e18], R16 ;  /* 0x004e181001007387 */ /* 0x0003e20000100800 */
[----:B------:R-:W-:Y:S01]  /*73f90*/  IADD3 R42, PT, PT, R42, -R15, R6 ;  /* 0x8000000f2a2a7210 */ /* 0x000fe20007ffe006 */
[----:B0-----:R-:W-:Y:S02]  /*73fa0*/  IMAD.WIDE R2, R0, UR4, RZ ;  /* 0x0000000400027c25 */ /* 0x001fe4000f8e02ff */
[----:B------:R-:W2:Y:S04]  /*73fb0*/  LDL R6, [R1+0x4eac] ;  /* 0x004eac0001067983 */ /* 0x000ea80000100800 */
[----:B------:R0:W-:Y:S01]  /*73fc0*/  STL [R1+0x4e08], R38 ;  /* 0x004e082601007387 */ /* 0x0001e20000100800 */
[----:B------:R-:W-:-:S02]  /*73fd0*/  IMAD R15, R2, 0x3802001, RZ ;  /* 0x03802001020f7824 */ /* 0x000fc400078e02ff */
[----:B------:R-:W-:Y:S01]  /*73fe0*/  @P0 VIADD R18, R18, 0xff801fff ;  /* 0xff801fff12120836 */ /* 0x000fe20000000000 */
[----:B------:R-:W3:Y:S01]  /*73ff0*/  LDCU UR5, c[0x3][UR6+-0x50] ;  /* 0x00fff600060577ac */ /* 0x000ee20008000800 */
[----:B------:R-:W-:Y:S01]  /*74000*/  @!P3 VIADD R19, R19, 0x7fe001 ;  /* 0x007fe0011313b836 */ /* 0x000fe20000000000 */
[----:B------:R-:W-:Y:S01]  /*74010*/  @!P2 IADD3 R8, PT, PT, R8, 0x7fe001, RZ ;  /* 0x007fe0010808a810 */ /* 0x000fe20007ffe0ff */
[----:B-1----:R-:W2:Y:S01]  /*74020*/  LDL R16, [R1+0x4ed0] ;  /* 0x004ed00001107983 */ /* 0x002ea20000100800 */
[C---:B0-----:R-:W-:Y:S01]  /*74030*/  IADD3 R38, PT, PT, R37.reuse, R50, RZ ;  /* 0x0000003225267210 */ /* 0x041fe20007ffe0ff */
[----:B------:R-:W-:Y:S01]  /*74040*/  IMAD.IADD R37, R37, 0x1, -R50 ;  /* 0x0000000125257824 */ /* 0x000fe200078e0a32 */
[----:B------:R-:W-:Y:S01]  /*74050*/  SHF.R.S32.HI R0, RZ, 0x1f, R15 ;  /* 0x0000001fff007819 */ /* 0x000fe2000001140f */
[----:B------:R-:W2:Y:S03]  /*74060*/  LDL R48, [R1+0x4ed8] ;  /* 0x004ed80001307983 */ /* 0x000ea60000100800 */
[----:B------:R-:W-:-:S02]  /*74070*/  ISETP.GE.AND P3, PT, R37, RZ, PT ;  /* 0x000000ff2500720c */ /* 0x000fc40003f66270 */
[----:B------:R-:W-:Y:S01]  /*74080*/  ISETP.GE.AND P2, PT, R18, RZ, PT ;  /* 0x000000ff1200720c */ /* 0x000fe20003f46270 */
[----:B------:R-:W-:Y:S01]  /*74090*/  IMAD.HI.U32 R44, R15, -0x7fe001, R2 ;  /* 0xff801fff0f2c7827 */ /* 0x000fe200078e0002 */
[----:B------:R0:W-:Y:S03]  /*740a0*/  STL [R1+0x4e1c], R42 ;  /* 0x004e1c2a01007387 */ /* 0x0001e60000100800 */
[----:B------:R-:W-:Y:S01]  /*740b0*/  IMAD.WIDE R2, R19, UR4, RZ ;  /* 0x0000000413027c25 */ /* 0x000fe2000f8e02ff */
[----:B------:R-:W-:Y:S01]  /*740c0*/  ISETP.GT.AND P1, PT, R14, 0x7fe000, PT ;  /* 0x007fe0000e00780c */ /* 0x000fe20003f24270 */
[----:B------:R1:W-:Y:S02]  /*740d0*/  STL [R1+0x4e0c], R8 ;  /* 0x004e0c0801007387 */ /* 0x0003e40000100800 */
[----:B------:R-:W-:Y:S02]  /*740e0*/  IMAD R0, R0, -0x7fe001, RZ ;  /* 0xff801fff00007824 */ /* 0x000fe400078e02ff */
[----:B------:R-:W-:Y:S01]  /*740f0*/  IMAD R17, R2, 0x3802001, RZ ;  /* 0x0380200102117824 */ /* 0x000fe200078e02ff */
[----:B------:R-:W-:Y:S01]  /*74100*/  @!P3 IADD3 R37, PT, PT, R37, 0x7fe001, RZ ;  /* 0x007fe0012525b810 */ /* 0x000fe20007ffe0ff */
[----:B------:R-:W2:Y:S01]  /*74110*/  LDL R19, [R1+0x4ec8] ;  /* 0x004ec80001137983 */ /* 0x000ea20000100800 */
[----:B0-----:R-:W-:-:S02]  /*74120*/  IADD3 R42, PT, PT, R44, -R15, R0 ;  /* 0x8000000f2c2a7210 */ /* 0x001fc40007ffe000 */
[----:B------:R-:W-:Y:S01]  /*74130*/  SHF.R.S32.HI R0, RZ, 0x1f, R17 ;  /* 0x0000001fff007819 */ /* 0x000fe20000011411 */
[----:B------:R-:W-:Y:S01]  /*74140*/  STL [R1+0x4df0], R46 ;  /* 0x004df02e01007387 */ /* 0x000fe20000100800 */
[----:B------:R-:W-:-:S03]  /*74150*/  @!P2 IADD3 R18, PT, PT, R18, 0x7fe001, RZ ;  /* 0x007fe0011212a810 */ /* 0x000fc60007ffe0ff */
[----:B------:R0:W-:Y:S01]  /*74160*/  STL [R1+0x4e30], R42 ;  /* 0x004e302a01007387 */ /* 0x0001e20000100800 */
[----:B-1----:R-:W-:-:S03]  /*74170*/  IMAD.HI.U32 R8, R17, -0x7fe001, R2 ;  /* 0xff801fff11087827 */ /* 0x002fc600078e0002 */
[----:B------:R1:W-:Y:S01]  /*74180*/  STL [R1+0x4e20], R18 ;  /* 0x004e201201007387 */ /* 0x0003e20000100800 */
[----:B------:R-:W-:Y:S01]  /*74190*/  IMAD R3, R0, -0x7fe001, RZ ;  /* 0xff801fff00037824 */ /* 0x000fe200078e02ff */
[----:B------:R-:W-:Y:S02]  /*741a0*/  IADD3 R0, PT, PT, R4, R49, RZ ;  /* 0x0000003104007210 */ /* 0x000fe40007ffe0ff */
[----:B------:R-:W-:Y:S01]  /*741b0*/  ISETP.GT.AND P0, PT, R38, 0x7fe000, PT ;  /* 0x007fe0002600780c */ /* 0x000fe20003f04270 */
[----:B------:R-:W2:Y:S01]  /*741c0*/  LDL R50, [R1+0x4ef4] ;  /* 0x004ef40001327983 */ /* 0x000ea20000100800 */
[----:B0-----:R-:W-:-:S04]  /*741d0*/  IMAD.WIDE R42, R37, UR4, RZ ;  /* 0x00000004252a7c25 */ /* 0x001fc8000f8e02ff */
[----:B------:R-:W-:Y:S01]  /*741e0*/  IMAD R15, R42, 0x3802001, RZ ;  /* 0x038020012a0f7824 */ /* 0x000fe200078e02ff */
[----:B-1----:R-:W2:Y:S01]  /*741f0*/  LDL R18, [R1+0x4ec4] ;  /* 0x004ec40001127983 */ /* 0x002ea20000100800 */
[----:B------:R-:W-:Y:S01]  /*74200*/  IMAD.IADD R4, R4, 0x1, -R49 ;  /* 0x0000000104047824 */ /* 0x000fe200078e0a31 */
[----:B------:R-:W-:Y:S02]  /*74210*/  IADD3 R8, PT, PT, R8, -R17, R3 ;  /* 0x8000001108087210 */ /* 0x000fe40007ffe003 */
[----:B------:R-:W-:Y:S02]  /*74220*/  @P1 IADD3 R14, PT, PT, R14, -0x7fe001, RZ ;  /* 0xff801fff0e0e1810 */ /* 0x000fe40007ffe0ff */
[----:B------:R-:W-:Y:S01]  /*74230*/  IADD3 R2, PT, PT, R5, -R12, RZ ;  /* 0x8000000c05027210 */ /* 0x000fe20007ffe0ff */
[----:B------:R-:W-:Y:S01]  /*74240*/  IMAD.HI.U32 R42, R15, -0x7fe001, R42 ;  /* 0xff801fff0f2a7827 */ /* 0x000fe200078e002a */
[----:B------:R-:W-:Y:S01]  /*74250*/  SHF.R.S32.HI R3, RZ, 0x1f, R15 ;  /* 0x0000001fff037819 */ /* 0x000fe2000001140f */
[----:B------:R-:W2:Y:S01]  /*74260*/  LDL R49, [R1+0x4edc] ;  /* 0x004edc0001317983 */ /* 0x000ea20000100800 */
[----:B------:R-:W-:-:S02]  /*74270*/  ISETP.GE.AND P2, PT, R4, RZ, PT ;  /* 0x000000ff0400720c */ /* 0x000fc40003f46270 */
[----:B------:R-:W-:Y:S01]  /*74280*/  ISETP.GE.AND P1, PT, R14, RZ, PT ;  /* 0x000000ff0e00720c */ /* 0x000fe20003f26270 */
[----:B------:R-:W-:Y:S01]  /*74290*/  IMAD R3, R3, -0x7fe001, RZ ;  /* 0xff801fff03037824 */ /* 0x000fe200078e02ff */
[----:B------:R-:W-:Y:S01]  /*742a0*/  ISETP.GE.AND P3, PT, R2, RZ, PT ;  /* 0x000000ff0200720c */ /* 0x000fe20003f66270 */
[----:B------:R-:W-:-:S03]  /*742b0*/  @P0 VIADD R38, R38, 0xff801fff ;  /* 0xff801fff26260836 */ /* 0x000fc60000000000 */
[----:B------:R-:W-:Y:S02]  /*742c0*/  IADD3 R42, PT, PT, R42, -R15, R3 ;  /* 0x8000000f2a2a7210 */ /* 0x000fe40007ffe003 */
[----:B------:R-:W-:Y:S02]  /*742d0*/  IADD3 R15, PT, PT, R13, -R58, RZ ;  /* 0x8000003a0d0f7210 */ /* 0x000fe40007ffe0ff */
[----:B------:R-:W-:Y:S01]  /*742e0*/  ISETP.GT.AND P0, PT, R0, 0x7fe000, PT ;  /* 0x007fe0000000780c */ /* 0x000fe20003f04270 */
[----:B------:R-:W-:Y:S01]  /*742f0*/  @!P2 VIADD R4, R4, 0x7fe001 ;  /* 0x007fe0010404a836 */ /* 0x000fe20000000000 */
[----:B------:R-:W-:Y:S01]  /*74300*/  ISETP.GE.AND P2, PT, R15, RZ, PT ;  /* 0x000000ff0f00720c */ /* 0x000fe20003f46270 */
[----:B------:R-:W-:Y:S01]  /*74310*/  @!P1 VIADD R14, R14, 0x7fe001 ;  /* 0x007fe0010e0e9836 */ /* 0x000fe20000000000 */
[----:B------:R-:W-:Y:S01]  /*74320*/  ISETP.GE.AND P1, PT, R38, RZ, PT ;  /* 0x000000ff2600720c */ /* 0x000fe20003f26270 */
[----:B------:R-:W-:Y:S01]  /*74330*/  IMAD.IADD R12, R5, 0x1, R12 ;  /* 0x00000001050c7824 */ /* 0x000fe200078e020c */
[----:B------:R-:W-:Y:S01]  /*74340*/  @!P3 IADD3 R2, PT, PT, R2, 0x7fe001, RZ ;  /* 0x007fe0010202b810 */ /* 0x000fe20007ffe0ff */
[----:B------:R-:W-:-:S04]  /*74350*/  IMAD.WIDE R4, R4, UR4, RZ ;  /* 0x0000000404047c25 */ /* 0x000fc8000f8e02ff */
[----:B------:R-:W-:Y:S02]  /*74360*/  IMAD R37, R4, 0x3802001, RZ ;  /* 0x0380200104257824 */ /* 0x000fe400078e02ff */
[----:B---3--:R-:W-:Y:S02]  /*74370*/  IMAD.WIDE R2, R2, UR5, RZ ;  /* 0x0000000502027c25 */ /* 0x008fe4000f8e02ff */
[----:B------:R-:W-:Y:S02]  /*74380*/  @!P2 IADD3 R15, PT, PT, R15, 0x7fe001, RZ ;  /* 0x007fe0010f0fa810 */ /* 0x000fe40007ffe0ff */
[----:B------:R-:W-:Y:S02]  /*74390*/  @P0 VIADD R0, R0, 0xff801fff ;  /* 0xff801fff00000836 */ /* 0x000fe40000000000 */
[----:B------:R-:W-:Y:S02]  /*743a0*/  IMAD.HI.U32 R46, R37, -0x7fe001, R4 ;  /* 0xff801fff252e7827 */ /* 0x000fe400078e0004 */
[----:B------:R-:W3:Y:S02]  /*743b0*/  LDL R4, [R1+0x4ecc] ;  /* 0x004ecc0001047983 */ /* 0x000ee40000100800 */
[----:B------:R-:W-:Y:S01]  /*743c0*/  IMAD R41, R2, 0x3802001, RZ ;  /* 0x0380200102297824 */ /* 0x000fe200078e02ff */
[----:B------:R-:W-:Y:S01]  /*743d0*/  @!P1 IADD3 R38, PT, PT, R38, 0x7fe001, RZ ;  /* 0x007fe00126269810 */ /* 0x000fe20007ffe0ff */
[----:B------:R0:W-:Y:S01]  /*743e0*/  STL [R1+0x4e34], R8 ;  /* 0x004e340801007387 */ /* 0x0001e20000100800 */
[----:B------:R-:W-:Y:S01]  /*743f0*/  SHF.R.S32.HI R17, RZ, 0x1f, R37 ;  /* 0x0000001fff117819 */ /* 0x000fe20000011425 */
[----:B------:R-:W-:Y:S01]  /*74400*/  IMAD.HI.U32 R44, R41, -0x7fe001, R2 ;  /* 0xff801fff292c7827 */ /* 0x000fe200078e0002 */
[----:B------:R-:W-:Y:S01]  /*74410*/  ISETP.GE.AND P1, PT, R0, RZ, PT ;  /* 0x000000ff0000720c */ /* 0x000fe20003f26270 */
[----:B------:R1:W-:Y:S01]  /*74420*/  STL [R1+0x4e24], R14 ;  /* 0x004e240e01007387 */ /* 0x0003e20000100800 */
[----:B------:R-:W-:Y:S01]  /*74430*/  ISETP.GT.AND P0, PT, R12, 0x7fe000, PT ;  /* 0x007fe0000c00780c */ /* 0x000fe20003f04270 */
[----:B------:R-:W-:-:S04]  /*74440*/  IMAD.WIDE R2, R15, UR5, RZ ;  /* 0x000000050f027c25 */ /* 0x000fc8000f8e02ff */
[----:B0-----:R-:W-:Y:S02]  /*74450*/  IMAD.IADD R8, R13, 0x1, R58 ;  /* 0x000000010d087824 */ /* 0x001fe400078e023a */
[----:B------:R-:W3:Y:S01]  /*74460*/  LDL R13, [R1+0x4ee0] ;  /* 0x004ee000010d7983 */ /* 0x000ee20000100800 */
[----:B------:R-:W-:-:S03]  /*74470*/  IMAD R17, R17, -0x7fe001, RZ ;  /* 0xff801fff11117824 */ /* 0x000fc600078e02ff */
[----:B-1----:R-:W3:Y:S01]  /*74480*/  LDL R14, [R1+0x4ef0] ;  /* 0x004ef000010e7983 */ /* 0x002ee20000100800 */
[----:B------:R-:W-:Y:S01]  /*74490*/  IMAD R15, R2, 0x3802001, RZ ;  /* 0x03802001020f7824 */ /* 0x000fe200078e02ff */
[----:B------:R-:W-:Y:S01]  /*744a0*/  IADD3 R46, PT, PT, R46, -R37, R17 ;  /* 0x800000252e2e7210 */ /* 0x000fe20007ffe011 */
[----:B------:R-:W-:Y:S01]  /*744b0*/  @P0 VIADD R12, R12, 0xff801fff ;  /* 0xff801fff0c0c0836 */ /* 0x000fe20000000000 */
[----:B------:R-:W-:Y:S01]  /*744c0*/  @!P1 IADD3 R0, PT, PT, R0, 0x7fe001, RZ ;  /* 0x007fe00100009810 */ /* 0x000fe20007ffe0ff */
[----:B------:R0:W-:Y:S01]  /*744d0*/  STL [R1+0x4e38], R42 ;  /* 0x004e382a01007387 */ /* 0x0001e20000100800 */
[----:B------:R-:W-:Y:S02]  /*744e0*/  SHF.R.S32.HI R17, RZ, 0x1f, R15 ;  /* 0x0000001fff117819 */ /* 0x000fe4000001140f */
[----:B------:R-:W-:Y:S01]  /*744f0*/  ISETP.GT.AND P1, PT, R8, 0x7fe000, PT ;  /* 0x007fe0000800780c */ /* 0x000fe20003f24270 */
[----:B------:R-:W3:Y:S02]  /*74500*/  LDL R58, [R1+0x4ef8] ;  /* 0x004ef800013a7983 */ /* 0x000ee40000100800 */
[----:B------:R-:W-:Y:S01]  /*74510*/  IMAD R17, R17, -0x7fe001, RZ ;  /* 0xff801fff11117824 */ /* 0x000fe200078e02ff */
[----:B------:R-:W-:Y:S01]  /*74520*/  ISETP.GE.AND P0, PT, R12, RZ, PT ;  /* 0x000000ff0c00720c */ /* 0x000fe20003f06270 */
[----:B0-----:R-:W-:Y:S01]  /*74530*/  IMAD.HI.U32 R42, R15, -0x7fe001, R2 ;  /* 0xff801fff0f2a7827 */ /* 0x001fe200078e0002 */
[----:B------:R0:W-:Y:S04]  /*74540*/  STL [R1+0x4e2c], R0 ;  /* 0x004e2c0001007387 */ /* 0x0001e80000100800 */
[----:B------:R-:W-:-:S02]  /*74550*/  IADD3 R42, PT, PT, R42, -R15, R17 ;  /* 0x8000000f2a2a7210 */ /* 0x000fc40007ffe011 */
[----:B------:R-:W3:Y:S01]  /*74560*/  LDL R15, [R1+0x4ee4] ;  /* 0x004ee400010f7983 */ /* 0x000ee20000100800 */
[----:B0-----:R-:W-:Y:S01]  /*74570*/  IADD3 R0, PT, PT, R36, -R39, RZ ;  /* 0x8000002724007210 */ /* 0x001fe20007ffe0ff */
[----:B------:R-:W-:-:S03]  /*74580*/  @P1 VIADD R8, R8, 0xff801fff ;  /* 0xff801fff08081836 */ /* 0x000fc60000000000 */
[----:B------:R-:W-:Y:S01]  /*74590*/  @!P0 IADD3 R12, PT, PT, R12, 0x7fe001, RZ ;  /* 0x007fe0010c0c8810 */ /* 0x000fe20007ffe0ff */
[----:B------:R-:W3:Y:S01]  /*745a0*/  LDL R17, [R1+0x4ee8] ;  /* 0x004ee80001117983 */ /* 0x000ee20000100800 */
[----:B------:R-:W-:Y:S01]  /*745b0*/  ISETP.GE.AND P2, PT, R0, RZ, PT ;  /* 0x000000ff0000720c */ /* 0x000fe20003f46270 */
[----:B------:R-:W-:Y:S01]  /*745c0*/  IMAD.IADD R36, R36, 0x1, R39 ;  /* 0x0000000124247824 */ /* 0x000fe200078e0227 */
[----:B------:R-:W-:Y:S02]  /*745d0*/  SHF.R.S32.HI R5, RZ, 0x1f, R41 ;  /* 0x0000001fff057819 */ /* 0x000fe40000011429 */
[----:B------:R-:W-:Y:S02]  /*745e0*/  ISETP.GE.AND P1, PT, R8, RZ, PT ;  /* 0x000000ff0800720c */ /* 0x000fe40003f26270 */
[----:B------:R-:W-:Y:S01]  /*745f0*/  ISETP.GT.AND P0, PT, R36, 0x7fe000, PT ;  /* 0x007fe0002400780c */ /* 0x000fe20003f04270 */
[----:B------:R-:W-:Y:S01]  /*74600*/  IMAD R5, R5, -0x7fe001, RZ ;  /* 0xff801fff05057824 */ /* 0x000fe200078e02ff */
[----:B------:R0:W-:Y:S05]  /*74610*/  STL [R1+0x4e28], R38 ;  /* 0x004e282601007387 */ /* 0x0001ea0000100800 */
[----:B------:R-:W-:Y:S01]  /*74620*/  @!P2 IADD3 R0, PT, PT, R0, 0x7fe001, RZ ;  /* 0x007fe0010000a810 */ /* 0x000fe20007ffe0ff */
[----:B------:R-:W-:Y:S01]  /*74630*/  IMAD.IADD R2, R62, 0x1, -R51 ;  /* 0x000000013e027824 */ /* 0x000fe200078e0a33 */
[----:B------:R-:W-:-:S02]  /*74640*/  IADD3 R44, PT, PT, R44, -R41, R5 ;  /* 0x800000292c2c7210 */ /* 0x000fc40007ffe005 */
[----:B------:R-:W3:Y:S01]  /*74650*/  LDL R5, [R1+0x4eec] ;  /* 0x004eec0001057983 */ /* 0x000ee20000100800 */
[----:B0-----:R-:W-:Y:S01]  /*74660*/  IMAD.WIDE R38, R0, UR5, RZ ;  /* 0x0000000500267c25 */ /* 0x001fe2000f8e02ff */
[----:B------:R-:W-:Y:S02]  /*74670*/  IADD3 R0, PT, PT, R62, R51, RZ ;  /* 0x000000333e007210 */ /* 0x000fe40007ffe0ff */
[----:B------:R-:W3:Y:S01]  /*74680*/  LDL R62, [R1+0x4efc] ;  /* 0x004efc00013e7983 */ /* 0x000ee20000100800 */
[----:B------:R-:W-:Y:S01]  /*74690*/  @P0 VIADD R36, R36, 0xff801fff ;  /* 0xff801fff24240836 */ /* 0x000fe20000000000 */
[----:B------:R-:W-:Y:S01]  /*746a0*/  ISETP.GT.AND P0, PT, R0, 0x7fe000, PT ;  /* 0x007fe0000000780c */ /* 0x000fe20003f04270 */
[----:B------:R-:W-:Y:S01]  /*746b0*/  @!P1 VIADD R8, R8, 0x7fe001 ;  /* 0x007fe00108089836 */ /* 0x000fe20000000000 */
[----:B------:R-:W-:Y:S01]  /*746c0*/  ISETP.GE.AND P3, PT, R2, RZ, PT ;  /* 0x000000ff0200720c */ /* 0x000fe20003f66270 */
[----:B------:R0:W-:Y:S01]  /*746d0*/  STL [R1+0x4e40], R12 ;  /* 0x004e400c01007387 */ /* 0x0001e20000100800 */
[----:B------:R-:W-:Y:S01]  /*746e0*/  ISETP.GE.AND P2, PT, R36, RZ, PT ;  /* 0x000000ff2400720c */ /* 0x000fe20003f46270 */
[----:B------:R-:W1:Y:S02]  /*746f0*/  LDCU UR4, c[0x3][UR6+-0x54] ;  /* 0x00fff580060477ac */ /* 0x000e640008000800 */
[----:B------:R5:W-:Y:S01]  /*74700*/  STL [R1+0x4e44], R8 ;  /* 0x004e440801007387 */ /* 0x000be20000100800 */
[----:B------:R-:W-:-:S03]  /*74710*/  IMAD R37, R38, 0x3802001, RZ ;  /* 0x0380200126257824 */ /* 0x000fc600078e02ff */
[----:B------:R1:W-:Y:S01]  /*74720*/  STL [R1+0x4e54], R42 ;  /* 0x004e542a01007387 */ /* 0x0003e20000100800 */
[----:B0-----:R-:W-:-:S03]  /*74730*/  IMAD.IADD R12, R10, 0x1, -R11 ;  /* 0x000000010a0c7824 */ /* 0x001fc600078e0a0b */
[----:B------:R-:W-:Y:S01]  /*74740*/  STL [R1+0x4e50], R44 ;  /* 0x004e502c01007387 */ /* 0x000fe20000100800 */
[----:B-----5:R-:W-:Y:S02]  /*74750*/  IADD3 R8, PT, PT, R10, R11, RZ ;  /* 0x0000000b0a087210 */ /* 0x020fe40007ffe0ff */
[----:B------:R-:W-:Y:S01]  /*74760*/  ISETP.GE.AND P4, PT, R12, RZ, PT ;  /* 0x000000ff0c00720c */ /* 0x000fe20003f86270 */
[----:B------:R-:W-:Y:S01]  /*74770*/  @P0 VIADD R0, R0, 0xff801fff ;  /* 0xff801fff00000836 */ /* 0x000fe20000000000 */
[----:B------:R-:W-:Y:S01]  /*74780*/  ISETP.GT.AND P1, PT, R8, 0x7fe000, PT ;  /* 0x007fe0000800780c */ /* 0x000fe20003f24270 */
[----:B------:R-:W5:Y:S01]  /*74790*/  LDL R10, [R1+0x4f00] ;  /* 0x004f0000010a7983 */ /* 0x000f620000100800 */
[----:B------:R-:W-:Y:S02]  /*747a0*/  SHF.R.S32.HI R3, RZ, 0x1f, R37 ;  /* 0x0000001fff037819 */ /* 0x000fe40000011425 */
[----:B------:R-:W-:Y:S01]  /*747b0*/  @!P3 IADD3 R2, PT, PT, R2, 0x7fe001, RZ ;  /* 0x007fe0010202b810 */ /* 0x000fe20007ffe0ff */
[----:B------:R-:W5:Y:S01]  /*747c0*/  LDL R11, [R1+0x4f10] ;  /* 0x004f1000010b7983 */ /* 0x000f620000100800 */
[----:B------:R-:W-:Y:S01]  /*747d0*/  ISETP.GE.AND P0, PT, R0, RZ, PT ;  /* 0x000000ff0000720c */ /* 0x000fe20003f06270 */
[----:B-1----:R-:W-:Y:S01]  /*747e0*/  IMAD R42, R3, -0x7fe001, RZ ;  /* 0xff801fff032a7824 */ /* 0x002fe200078e02ff */
[----:B------:R-:W-:Y:S01]  /*747f0*/  @!P2 IADD3 R36, PT, PT, R36, 0x7fe001, RZ ;  /* 0x007fe0012424a810 */ /* 0x000fe20007ffe0ff */
[----:B------:R-:W-:Y:S01]  /*74800*/  IMAD.HI.U32 R38, R37, -0x7fe001, R38 ;  /* 0xff801fff25267827 */ /* 0x000fe200078e0026 */
[----:B------:R-:W5:Y:S03]  /*74810*/  LDL R51, [R1+0x4f1c] ;  /* 0x004f1c0001337983 */ /* 0x000f660000100800 */
[----:B------:R-:W-:Y:S01]  /*74820*/  IMAD.WIDE R2, R2, UR5, RZ ;  /* 0x0000000502027c25 */ /* 0x000fe2000f8e02ff */
[----:B------:R-:W-:-:S03]  /*74830*/  @P1 IADD3 R8, PT, PT, R8, -0x7fe001, RZ ;  /* 0xff801fff08081810 */ /* 0x000fc60007ffe0ff */
[----:B------:R-:W-:Y:S01]  /*74840*/  @!P4 VIADD R12, R12, 0x7fe001 ;  /* 0x007fe0010c0cc836 */ /* 0x000fe20000000000 */
[----:B------:R0:W-:Y:S01]  /*74850*/  STL [R1+0x4e48], R36 ;  /* 0x004e482401007387 */ /* 0x0001e20000100800 */
[----:B------:R-:W-:Y:S01]  /*74860*/  IMAD R41, R2, 0x3802001, RZ ;  /* 0x0380200102297824 */ /* 0x000fe200078e02ff */
[----:B------:R-:W-:Y:S02]  /*74870*/  IADD3 R42, PT, PT, R38, -R37, R42 ;  /* 0x80000025262a7210 */ /* 0x000fe40007ffe02a */
[----:B------:R-:W-:Y:S02]  /*74880*/  ISETP.GE.AND P1, PT, R8, RZ, PT ;  /* 0x000000ff0800720c */ /* 0x000fe40003f26270 */
[----:B------:R-:W-:Y:S01]  /*74890*/  SHF.R.S32.HI R38, RZ, 0x1f, R41 ;  /* 0x0000001fff267819 */ /* 0x000fe20000011429 */
[----:B0-----:R-:W-:Y:S01]  /*748a0*/  IMAD.WIDE R36, R12, UR4, RZ ;  /* 0x000000040c247c25 */ /* 0x001fe2000f8e02ff */
[----:B------:R-:W-:-:S03]  /*748b0*/  @!P0 IADD3 R0, PT, PT, R0, 0x7fe001, RZ ;  /* 0x007fe00100008810 */ /* 0x000fc60007ffe0ff */
[----:B------:R-:W-:Y:S02]  /*748c0*/  IMAD R43, R36, 0x3802001, RZ ;  /* 0x03802001242b7824 */ /* 0x000fe400078e02ff */
[----:B------:R-:W-:Y:S01]  /*748d0*/  IMAD.HI.U32 R44, R41, -0x7fe001, R2 ;  /* 0xff801fff292c7827 */ /* 0x000fe200078e0002 */
[----:B------:R0:W-:Y:S02]  /*748e0*/  STL [R1+0x4e4c], R0 ;  /* 0x004e4c0001007387 */ /* 0x0001e40000100800 */
[----:B------:R-:W-:Y:S01]  /*748f0*/  SHF.R.S32.HI R12, RZ, 0x1f, R43 ;  /* 0x0000001fff0c7819 */ /* 0x000fe2000001142b */
[----:B------:R-:W-:Y:S02]  /*74900*/  IMAD R2, R38, -0x7fe001, RZ ;  /* 0xff801fff26027824 */ /* 0x000fe400078e02ff */
[----:B------:R-:W-:-:S03]  /*74910*/  IMAD.HI.U32 R36, R43, -0x7fe001, R36 ;  /* 0xff801fff2b247827 */ /* 0x000fc600078e0024 */
[----:B------:R-:W-:Y:S01]  /*74920*/  IADD3 R44, PT, PT, R44, -R41, R2 ;  /* 0x800000292c2c7210 */ /* 0x000fe20007ffe002 */
[C---:B0-----:R-:W-:Y:S01]  /*74930*/  IMAD.IADD R0, R7.reuse, 0x1, R52 ;  /* 0x0000000107007824 */ /* 0x041fe200078e0234 */
[----:B------:R-:W-:Y:S01]  /*74940*/  IADD3 R7, PT, PT, R7, -R52, RZ ;  /* 0x8000003407077210 */ /* 0x000fe20007ffe0ff */
[----:B------:R-:W-:Y:S01]  /*74950*/  IMAD R12, R12, -0x7fe001, RZ ;  /* 0xff801fff0c0c7824 */ /* 0x000fe200078e02ff */
[----:B------:R-:W5:Y:S01]  /*74960*/  LDL R52, [R1+0x4f04] ;  /* 0x004f040001347983 */ /* 0x000f620000100800 */
[----:B------:R-:W-:-:S03]  /*74970*/  @!P1 VIADD R8, R8, 0x7fe001 ;  /* 0x007fe00108089836 */ /* 0x000fc60000000000 */
[----:B------:R-:W5:Y:S04]  /*74980*/  LDL R41, [R1+0x4f14] ;  /* 0x004f140001297983 */ /* 0x000f680000100800 */
        /* <DEDUP_REMOVED lines=8> */
[----:B------:R-:W-:Y:S02]  /*74a10*/  ISETP.GE.AND P2, PT, R39, RZ, PT ;  /* 0x000000ff2700720c */ /* 0x000fe40003f46270 */
[----:B------:R-:W-:Y:S02]  /*74a20*/  ISETP.GT.AND P0, PT, R38, 0x7fe000, PT ;  /* 0x007fe0002600780c */ /* 0x000fe40003f04270 */
[----:B------:R-:W-:-:S04]  /*74a30*/  IADD3 R24, PT, PT, R40, -R55, RZ ;  /* 0x8000003728187210 */ /* 0x000fc80007ffe0ff */
[----:B------:R-:W-:Y:S01]  /*74a40*/  ISETP.GE.AND P3, PT, R24, RZ, PT ;  /* 0x000000ff1800720c */ /* 0x000fe20003f66270 */
[----:B------:R-:W-:-:S04]  /*74a50*/  IMAD.IADD R40, R40, 0x1, R55 ;  /* 0x0000000128287824 */ /* 0x000fc800078e0237 */
[----:B------:R-:W-:Y:S02]  /*74a60*/  @!P2 IADD3 R39, PT, PT, R39, 0x7fe001, RZ ;  /* 0x007fe0012727a810 */ /* 0x000fe40007ffe0ff */
[----:B------:R-:W-:Y:S02]  /*74a70*/  @P0 IADD3 R38, PT, PT, R38, -0x7fe001, RZ ;  /* 0xff801fff26260810 */ /* 0x000fe40007ffe0ff */
[----:B------:R-:W-:Y:S01]  /*74a80*/  ISETP.GT.AND P1, PT, R40, 0x7fe000, PT ;  /* 0x007fe0002800780c */ /* 0x000fe20003f24270 */
[----:B------:R-:W-:Y:S01]  /*74a90*/  IMAD.WIDE R2, R39, UR4, RZ ;  /* 0x0000000427027c25 */ /* 0x000fe2000f8e02ff */
[----:B------:R-:W-:-:S03]  /*74aa0*/  ISETP.GE.AND P2, PT, R38, RZ, PT ;  /* 0x000000ff2600720c */ /* 0x000fc60003f46270 */
[----:B------:R-:W-:Y:S01]  /*74ab0*/  @!P3 VIADD R24, R24, 0x7fe001 ;  /* 0x007fe0011818b836 */ /* 0x000fe20000000000 */
[----:B------:R-:W-:Y:S01]  /*74ac0*/  ISETP.GE.AND P3, PT, R7, RZ, PT ;  /* 0x000000ff0700720c */ /* 0x000fe20003f66270 */
[----:B------:R-:W-:Y:S01]  /*74ad0*/  IMAD R37, R2, 0x3802001, RZ ;  /* 0x0380200102257824 */ /* 0x000fe200078e02ff */
[----:B------:R0:W-:Y:S04]  /*74ae0*/  STL [R1+0x4e3c], R46 ;  /* 0x004e3c2e01007387 */ /* 0x0001e80000100800 */
[----:B------:R-:W-:Y:S02]  /*74af0*/  SHF.R.S32.HI R36, RZ, 0x1f, R37 ;  /* 0x0000001fff247819 */ /* 0x000fe40000011425 */
[----:B------:R-:W-:Y:S02]  /*74b00*/  ISETP.GT.AND P0, PT, R0, 0x7fe000, PT ;  /* 0x007fe0000000780c */ /* 0x000fe40003f04270 */
[----:B------:R-:W-:Y:S01]  /*74b10*/  @P1 IADD3 R40, PT, PT, R40, -0x7fe001, RZ ;  /* 0xff801fff28281810 */ /* 0x000fe20007ffe0ff */
[----:B0-----:R-:W-:-:S04]  /*74b20*/  IMAD.HI.U32 R46, R37, -0x7fe001, R2 ;  /* 0xff801fff252e7827 */ /* 0x001fc800078e0002 */
[----:B------:R-:W-:-:S04]  /*74b30*/  IMAD.WIDE R2, R24, UR4, RZ ;  /* 0x0000000418027c25 */ /* 0x000fc8000f8e02ff */
[----:B------:R-:W-:Y:S02]  /*74b40*/  IMAD R36, R36, -0x7fe001, RZ ;  /* 0xff801fff24247824 */ /* 0x000fe400078e02ff */
[----:B------:R-:W-:Y:S01]  /*74b50*/  @!P2 VIADD R38, R38, 0x7fe001 ;  /* 0x007fe0012626a836 */ /* 0x000fe20000000000 */
[----:B------:R-:W-:Y:S01]  /*74b60*/  ISETP.GE.AND P2, PT, R40, RZ, PT ;  /* 0x000000ff2800720c */ /* 0x000fe20003f46270 */
[----:B------:R-:W-:Y:S01]  /*74b70*/  IMAD R39, R2, 0x3802001, RZ ;  /* 0x0380200102277824 */ /* 0x000fe200078e02ff */
[----:B------:R0:W-:Y:S01]  /*74b80*/  STL [R1+0x4e5c], R44 ;  /* 0x004e5c2c01007387 */ /* 0x0001e20000100800 */
[----:B------:R-:W-:Y:S01]  /*74b90*/  @!P3 VIADD R7, R7, 0x7fe001 ;  /* 0x007fe0010707b836 */ /* 0x000fe20000000000 */
[CC--:B------:R-:W-:Y:S02]  /*74ba0*/  IADD3 R24, PT, PT, R22.reuse, R25.reuse, RZ ;  /* 0x0000001916187210 */ /* 0x0c0fe40007ffe0ff */
        /* <DEDUP_REMOVED lines=10> */
[----:B------:R-:W-:Y:S02]  /*74c50*/  ISETP.GT.AND P1, PT, R24, 0x7fe000, PT ;  /* 0x007fe0001800780c */ /* 0x000fe40003f24270 */
[----:B------:R-:W-:-:S02]  /*74c60*/  @!P2 IADD3 R40, PT, PT, R40, 0x7fe001, RZ ;  /* 0x007fe0012828a810 */ /* 0x000fc40007ffe0ff */
[----:B------:R-:W-:Y:S01]  /*74c70*/  ISETP.GE.AND P2, PT, R0, RZ, PT ;  /* 0x000000ff0000720c */ /* 0x000fe20003f46270 */
[C---:B------:R-:W-:Y:S02]  /*74c80*/  IMAD.IADD R36, R26.reuse, 0x1, R47 ;  /* 0x000000011a247824 */ /* 0x040fe400078e022f */
[----:B-1----:R-:W-:Y:S01]  /*74c90*/  IMAD R42, R7, -0x7fe001, RZ ;  /* 0xff801fff072a7824 */ /* 0x002fe200078e02ff */
[----:B------:R-:W-:Y:S01]  /*74ca0*/  SHF.R.S32.HI R7, RZ, 0x1f, R25 ;  /* 0x0000001fff077819 */ /* 0x000fe20000011419 */
[----:B------:R-:W-:Y:S01]  /*74cb0*/  IMAD.HI.U32 R2, R25, -0x7fe001, R2 ;  /* 0xff801fff19027827 */ /* 0x000fe200078e0002 */
[----:B------:R-:W-:-:S03]  /*74cc0*/  IADD3 R26, PT, PT, R26, -R47, RZ ;  /* 0x8000002f1a1a7210 */ /* 0x000fc60007ffe0ff */
[----:B------:R-:W-:Y:S01]  /*74cd0*/  IMAD R7, R7, -0x7fe001, RZ ;  /* 0xff801fff07077824 */ /* 0x000fe200078e02ff */
[----:B------:R-:W-:Y:S01]  /*74ce0*/  ISETP.GT.AND P0, PT, R36, 0x7fe000, PT ;  /* 0x007fe0002400780c */ /* 0x000fe20003f04270 */
[----:B------:R1:W-:Y:S01]  /*74cf0*/  STL [R1+0x4e68], R40 ;  /* 0x004e682801007387 */ /* 0x0003e20000100800 */
[----:B------:R-:W-:Y:S01]  /*74d00*/  ISETP.GE.AND P4, PT, R26, RZ, PT ;  /* 0x000000ff1a00720c */ /* 0x000fe20003f86270 */
[----:B------:R-:W-:Y:S01]  /*74d10*/  @!P3 VIADD R22, R22, 0x7fe001 ;  /* 0x007fe0011616b836 */ /* 0x000fe20000000000 */
[----:B------:R-:W-:Y:S01]  /*74d20*/  @!P2 IADD3 R0, PT, PT, R0, 0x7fe001, RZ ;  /* 0x007fe0010000a810 */ /* 0x000fe20007ffe0ff */
[----:B------:R-:W-:Y:S01]  /*74d30*/  @P1 VIADD R24, R24, 0xff801fff ;  /* 0xff801fff18181836 */ /* 0x000fe20000000000 */
[----:B-1----:R-:W-:Y:S02]  /*74d40*/  IADD3 R40, PT, PT, R2, -R25, R7 ;  /* 0x8000001902287210 */ /* 0x002fe40007ffe007 */
[----:B------:R-:W-:Y:S01]  /*74d50*/  IADD3 R7, PT, PT, R27, -R54, RZ ;  /* 0x800000361b077210 */ /* 0x000fe20007ffe0ff */
[----:B0-----:R-:W-:Y:S01]  /*74d60*/  IMAD.WIDE R2, R22, UR5, RZ ;  /* 0x0000000516027c25 */ /* 0x001fe2000f8e02ff */
[----:B------:R0:W-:Y:S02]  /*74d70*/  STL [R1+0x4e64], R38 ;  /* 0x004e642601007387 */ /* 0x0001e40000100800 */
[----:B------:R-:W-:Y:S01]  /*74d80*/  ISETP.GE.AND P2, PT, R7, RZ, PT ;  /* 0x000000ff0700720c */ /* 0x000fe20003f46270 */
[----:B------:R-:W-:Y:S01]  /*74d90*/  IMAD R25, R2, 0x3802001, RZ ;  /* 0x0380200102197824 */ /* 0x000fe200078e02ff */
[----:B------:R-:W-:-:S02]  /*74da0*/  IADD3 R42, PT, PT, R46, -R39, R42 ;  /* 0x800000272e2a7210 */ /* 0x000fc40007ffe02a */
[----:B------:R-:W-:Y:S01]  /*74db0*/  ISETP.GE.AND P1, PT, R24, RZ, PT ;  /* 0x000000ff1800720c */ /* 0x000fe20003f26270 */
[----:B0-----:R-:W-:Y:S01]  /*74dc0*/  IMAD.IADD R38, R27, 0x1, R54 ;  /* 0x000000011b267824 */ /* 0x001fe200078e0236 */
[----:B------:R-:W-:Y:S01]  /*74dd0*/  @P0 IADD3 R36, PT, PT, R36, -0x7fe001, RZ ;  /* 0xff801fff24240810 */ /* 0x000fe20007ffe0ff */
[----:B------:R-:W-:Y:S01]  /*74de0*/  @!P4 VIADD R26, R26, 0x7fe001 ;  /* 0x007fe0011a1ac836 */ /* 0x000fe20000000000 */
[----:B------:R0:W-:Y:S01]  /*74df0*/  STL [R1+0x4e78], R42 ;  /* 0x004e782a01007387 */ /* 0x0001e20000100800 */
[----:B------:R-:W-:Y:S02]  /*74e00*/  SHF.R.S32.HI R22, RZ, 0x1f, R25 ;  /* 0x0000001fff167819 */ /* 0x000fe40000011419 */
[----:B------:R-:W-:Y:S01]  /*74e10*/  ISETP.GT.AND P0, PT, R38, 0x7fe000, PT ;  /* 0x007fe0002600780c */ /* 0x000fe20003f04270 */
[----:B------:R-:W-:Y:S01]  /*74e20*/  IMAD.WIDE R26, R26, UR5, RZ ;  /* 0x000000051a1a7c25 */ /* 0x000fe2000f8e02ff */
[----:B------:R-:W-:-:S03]  /*74e30*/  @!P2 IADD3 R7, PT, PT, R7, 0x7fe001, RZ ;  /* 0x007fe0010707a810 */ /* 0x000fc60007ffe0ff */
[----:B0-----:R-:W-:-:S04]  /*74e40*/  IMAD.HI.U32 R42, R25, -0x7fe001, R2 ;  /* 0xff801fff192a7827 */ /* 0x001fc800078e0002 */
[----:B----4-:R-:W-:Y:S02]  /*74e50*/  IMAD.IADD R2, R9, 0x1, -R56 ;  /* 0x0000000109027824 */ /* 0x010fe400078e0a38 */
[----:B------:R-:W-:Y:S02]  /*74e60*/  IMAD R22, R22, -0x7fe001, RZ ;  /* 0xff801fff16167824 */ /* 0x000fe400078e02ff */
[----:B------:R-:W-:Y:S01]  /*74e70*/  IMAD R3, R26, 0x3802001, RZ ;  /* 0x038020011a037824 */ /* 0x000fe200078e02ff */
[----:B------:R-:W-:Y:S02]  /*74e80*/  ISETP.GE.AND P2, PT, R2, RZ, PT ;  /* 0x000000ff0200720c */ /* 0x000fe40003f46270 */
[----:B------:R-:W-:Y:S01]  /*74e90*/  @!P1 IADD3 R24, PT, PT, R24, 0x7fe001, RZ ;  /* 0x007fe00118189810 */ /* 0x000fe20007ffe0ff */
[----:B------:R0:W-:Y:S01]  /*74ea0*/  STL [R1+0x4e6c], R0 ;  /* 0x004e6c0001007387 */ /* 0x0001e20000100800 */
[----:B------:R-:W-:Y:S02]  /*74eb0*/  ISETP.GE.AND P1, PT, R36, RZ, PT ;  /* 0x000000ff2400720c */ /* 0x000fe40003f26270 */
[----:B------:R-:W-:Y:S01]  /*74ec0*/  IADD3 R42, PT, PT, R42, -R25, R22 ;  /* 0x800000192a2a7210 */ /* 0x000fe20007ffe016 */
[----:B------:R1:W-:Y:S01]  /*74ed0*/  STL [R1+0x4e7c], R40 ;  /* 0x004e7c2801007387 */ /* 0x0003e20000100800 */
[C---:B------:R-:W-:Y:S01]  /*74ee0*/  IADD3 R22, PT, PT, R20.reuse, R21, RZ ;  /* 0x0000001514167210 */ /* 0x040fe20007ffe0ff */
[----:B------:R-:W-:Y:S01]  /*74ef0*/  IMAD.IADD R20, R20, 0x1, -R21 ;  /* 0x0000000114147824 */ /* 0x000fe200078e0a15 */
[----:B------:R-:W-:-:S02]  /*74f00*/  @P0 IADD3 R38, PT, PT, R38, -0x7fe001, RZ ;  /* 0xff801fff26260810 */ /* 0x000fc40007ffe0ff */
[----:B0-----:R-:W-:Y:S01]  /*74f10*/  SHF.R.S32.HI R0, RZ, 0x1f, R3 ;  /* 0x0000001fff007819 */ /* 0x001fe20000011403 */
[----:B-1----:R-:W-:Y:S01]  /*74f20*/  IMAD.HI.U32 R40, R3, -0x7fe001, R26 ;  /* 0xff801fff03287827 */ /* 0x002fe200078e001a */
[----:B------:R-:W-:-:S03]  /*74f30*/  ISETP.GE.AND P0, PT, R38, RZ, PT ;  /* 0x000000ff2600720c */ /* 0x000fc60003f06270 */
[----:B------:R-:W-:Y:S01]  /*74f40*/  IMAD.WIDE R26, R7, UR5, RZ ;  /* 0x00000005071a7c25 */ /* 0x000fe2000f8e02ff */
[----:B------:R-:W0:Y:S01]  /*74f50*/  LDCU UR4, c[0x3][UR6+-0x5c] ;  /* 0x00fff480060477ac */ /* 0x000e220008000800 */
[----:B------:R-:W-:Y:S02]  /*74f60*/  ISETP.GE.AND P3, PT, R20, RZ, PT ;  /* 0x000000ff1400720c */ /* 0x000fe40003f66270 */
[----:B------:R-:W-:Y:S02]  /*74f70*/  IMAD R0, R0, -0x7fe001, RZ ;  /* 0xff801fff00007824 */ /* 0x000fe400078e02ff */
[----:B------:R-:W-:Y:S01]  /*74f80*/  IMAD R7, R26, 0x3802001, RZ ;  /* 0x038020011a077824 */ /* 0x000fe200078e02ff */
[----:B------:R-:W-:Y:S01]  /*74f90*/  @!P2 IADD3 R2, PT, PT, R2, 0x7fe001, RZ ;  /* 0x007fe0010202a810 */ /* 0x000fe20007ffe0ff */
[----:B------:R-:W-:Y:S01]  /*74fa0*/  @!P1 VIADD R36, R36, 0x7fe001 ;  /* 0x007fe00124249836 */ /* 0x000fe20000000000 */
[----:B------:R-:W-:Y:S01]  /*74fb0*/  IADD3 R40, PT, PT, R40, -R3, R0 ;  /* 0x8000000328287210 */ /* 0x000fe20007ffe000 */
[----:B------:R-:W-:Y:S01]  /*74fc0*/  IMAD.IADD R0, R9, 0x1, R56 ;  /* 0x0000000109007824 */ /* 0x000fe200078e0238 */
[----:B------:R-:W-:Y:S01]  /*74fd0*/  SHF.R.S32.HI R3, RZ, 0x1f, R7 ;  /* 0x0000001fff037819 */ /* 0x000fe20000011407 */
[----:B------:R-:W-:Y:S01]  /*74fe0*/  IMAD.WIDE R46, R2, UR5, RZ ;  /* 0x00000005022e7c25 */ /* 0x000fe2000f8e02ff */
[----:B------:R1:W-:Y:S02]  /*74ff0*/  STL [R1+0x4e80], R24 ;  /* 0x004e801801007387 */ /* 0x0003e40000100800 */
[----:B------:R-:W-:Y:S01]  /*75000*/  ISETP.GT.AND P1, PT, R0, 0x7fe000, PT ;  /* 0x007fe0000000780c */ /* 0x000fe20003f24270 */
[----:B------:R-:W-:Y:S01]  /*75010*/  IMAD.HI.U32 R26, R7, -0x7fe001, R26 ;  /* 0xff801fff071a7827 */ /* 0x000fe200078e001a */
[----:B------:R4:W-:Y:S03]  /*75020*/  STL [R1+0x4e84], R36 ;  /* 0x004e842401007387 */ /* 0x0009e60000100800 */
[----:B------:R-:W-:Y:S01]  /*75030*/  IMAD R3, R3, -0x7fe001, RZ ;  /* 0xff801fff03037824 */ /* 0x000fe200078e02ff */
[C---:B-1----:R-:W-:Y:S01]  /*75040*/  IADD3 R24, PT, PT, R23.reuse, R60, RZ ;  /* 0x0000003c17187210 */ /* 0x042fe20007ffe0ff */
[----:B------:R-:W-:Y:S01]  /*75050*/  @!P0 VIADD R38, R38, 0x7fe001 ;  /* 0x007fe00126268836 */ /* 0x000fe20000000000 */
[----:B------:R-:W-:Y:S01]  /*75060*/  @!P3 IADD3 R20, PT, PT, R20, 0x7fe001, RZ ;  /* 0x007fe0011414b810 */ /* 0x000fe20007ffe0ff */
[----:B----4-:R-:W-:Y:S01]  /*75070*/  IMAD R36, R46, 0x3802001, RZ ;  /* 0x038020012e247824 */ /* 0x010fe200078e02ff */
[----:B------:R-:W-:Y:S01]  /*75080*/  ISETP.GT.AND P0, PT, R24, 0x7fe000, PT ;  /* 0x007fe0001800780c */ /* 0x000fe20003f04270 */
[----:B------:R-:W-:Y:S01]  /*75090*/  IMAD.IADD R23, R23, 0x1, -R60 ;  /* 0x0000000117177824 */ /* 0x000fe200078e0a3c */
[----:B------:R-:W-:-:S02]  /*750a0*/  IADD3 R2, PT, PT, R26, -R7, R3 ;  /* 0x800000071a027210 */ /* 0x000fc40007ffe003 */
[----:B------:R-:W-:Y:S02]  /*750b0*/  ISETP.GT.AND P2, PT, R22, 0x7fe000, PT ;  /* 0x007fe0001600780c */ /* 0x000fe40003f44270 */
[----:B------:R-:W-:Y:S01]  /*750c0*/  SHF.R.S32.HI R3, RZ, 0x1f, R36 ;  /* 0x0000001fff037819 */ /* 0x000fe20000011424 */
[----:B0-----:R-:W-:Y:S01]  /*750d0*/  IMAD.WIDE R20, R20, UR4, RZ ;  /* 0x0000000414147c25 */ /* 0x001fe2000f8e02ff */
[----:B------:R0:W-:Y:S01]  /*750e0*/  STL [R1+0x4e98], R2 ;  /* 0x004e980201007387 */ /* 0x0001e20000100800 */
[----:B------:R-:W-:Y:S02]  /*750f0*/  ISETP.GE.AND P4, PT, R23, RZ, PT ;  /* 0x000000ff1700720c */ /* 0x000fe40003f86270 */
[----:B------:R-:W-:-:S04]  /*75100*/  IMAD.HI.U32 R7, R36, -0x7fe001, R46 ;  /* 0xff801fff24077827 */ /* 0x000fc800078e002e */
[----:B------:R-:W-:Y:S02]  /*75110*/  IMAD R25, R20, 0x3802001, RZ ;  /* 0x0380200114197824 */ /* 0x000fe400078e02ff */
[----:B------:R-:W-:Y:S02]  /*75120*/  IMAD.IADD R26, R64, 0x1, R45 ;  /* 0x00000001401a7824 */ /* 0x000fe400078e022d */
[----:B0-----:R-:W-:Y:S02]  /*75130*/  IMAD R2, R3, -0x7fe001, RZ ;  /* 0xff801fff03027824 */ /* 0x001fe400078e02ff */
[----:B------:R-:W-:Y:S01]  /*75140*/  @P1 VIADD R0, R0, 0xff801fff ;  /* 0xff801fff00001836 */ /* 0x000fe20000000000 */
[----:B------:R-:W-:Y:S01]  /*75150*/  IADD3 R3, PT, PT, R64, -R45, RZ ;  /* 0x8000002d40037210 */ /* 0x000fe20007ffe0ff */
[----:B------:R-:W-:Y:S01]  /*75160*/  @P0 VIADD R24, R24, 0xff801fff ;  /* 0xff801fff18180836 */ /* 0x000fe20000000000 */
[----:B------:R-:W-:Y:S02]  /*75170*/  IADD3 R36, PT, PT, R7, -R36, R2 ;  /* 0x8000002407247210 */ /* 0x000fe40007ffe002 */
[----:B------:R-:W-:-:S02]  /*75180*/  ISETP.GT.AND P1, PT, R26, 0x7fe000, PT ;  /* 0x007fe0001a00780c */ /* 0x000fc40003f24270 */
[----:B------:R-:W-:Y:S02]  /*75190*/  SHF.R.S32.HI R2, RZ, 0x1f, R25 ;  /* 0x0000001fff027819 */ /* 0x000fe40000011419 */
[----:B------:R-:W-:Y:S02]  /*751a0*/  @P2 IADD3 R22, PT, PT, R22, -0x7fe001, RZ ;  /* 0xff801fff16162810 */ /* 0x000fe40007ffe0ff */
[----:B------:R-:W-:Y:S01]  /*751b0*/  ISETP.GE.AND P2, PT, R0, RZ, PT ;  /* 0x000000ff0000720c */ /* 0x000fe20003f46270 */
[----:B------:R0:W-:Y:S01]  /*751c0*/  STL [R1+0x4e88], R38 ;  /* 0x004e882601007387 */ /* 0x0001e20000100800 */
[----:B------:R-:W-:Y:S01]  /*751d0*/  ISETP.GE.AND P5, PT, R3, RZ, PT ;  /* 0x000000ff0300720c */ /* 0x000fe20003fa6270 */
[----:B------:R-:W-:Y:S01]  /*751e0*/  IMAD R2, R2, -0x7fe001, RZ ;  /* 0xff801fff02027824 */ /* 0x000fe200078e02ff */
[----:B------:R-:W-:Y:S02]  /*751f0*/  ISETP.GE.AND P0, PT, R24, RZ, PT ;  /* 0x000000ff1800720c */ /* 0x000fe40003f06270 */
[----:B------:R-:W-:Y:S01]  /*75200*/  @!P4 IADD3 R23, PT, PT, R23, 0x7fe001, RZ ;  /* 0x007fe0011717c810 */ /* 0x000fe20007ffe0ff */
[----:B0-----:R-:W-:-:S04]  /*75210*/  IMAD.HI.U32 R38, R25, -0x7fe001, R20 ;  /* 0xff801fff19267827 */ /* 0x001fc800078e0014 */
[----:B------:R-:W-:Y:S01]  /*75220*/  IMAD.WIDE R20, R23, UR4, RZ ;  /* 0x0000000417147c25 */ /* 0x000fe2000f8e02ff */
[----:B------:R-:W-:-:S03]  /*75230*/  IADD3 R38, PT, PT, R38, -R25, R2 ;  /* 0x8000001926267210 */ /* 0x000fc60007ffe002 */
[----:B--2---:R-:W-:Y:S02]  /*75240*/  IMAD.IADD R2, R6, 0x1, -R57 ;  /* 0x0000000106027824 */ /* 0x004fe400078e0a39 */
[----:B------:R-:W-:Y:S02]  /*75250*/  @P1 VIADD R26, R26, 0xff801fff ;  /* 0xff801fff1a1a1836 */ /* 0x000fe40000000000 */
[----:B------:R-:W-:Y:S01]  /*75260*/  @!P2 VIADD R0, R0, 0x7fe001 ;  /* 0x007fe0010000a836 */ /* 0x000fe20000000000 */
[----:B------:R-:W-:Y:S01]  /*75270*/  ISETP.GE.AND P2, PT, R2, RZ, PT ;  /* 0x000000ff0200720c */ /* 0x000fe20003f46270 */
[----:B------:R-:W-:Y:S01]  /*75280*/  IMAD R9, R20, 0x3802001, RZ ;  /* 0x0380200114097824 */ /* 0x000fe200078e02ff */
[----:B------:R-:W-:Y:S02]  /*75290*/  @!P5 IADD3 R3, PT, PT, R3, 0x7fe001, RZ ;  /* 0x007fe0010303d810 */ /* 0x000fe40007ffe0ff */
[----:B------:R-:W-:Y:S02]  /*752a0*/  @!P0 IADD3 R24, PT, PT, R24, 0x7fe001, RZ ;  /* 0x007fe00118188810 */ /* 0x000fe40007ffe0ff */
        /* <DEDUP_REMOVED lines=8> */
[----:B-1----:R-:W-:-:S03]  /*75330*/  IADD3 R0, PT, PT, R61, -R16, RZ ;  /* 0x800000103d007210 */ /* 0x002fc60007ffe0ff */
[----:B------:R-:W-:Y:S01]  /*75340*/  IMAD R23, R20, 0x3802001, RZ ;  /* 0x0380200114177824 */ /* 0x000fe200078e02ff */
[----:B------:R0:W-:Y:S01]  /*75350*/  STL [R1+0x4e9c], R36 ;  /* 0x004e9c2401007387 */ /* 0x0001e20000100800 */
[----:B------:R-:W-:Y:S01]  /*75360*/  @!P2 VIADD R2, R2, 0x7fe001 ;  /* 0x007fe0010202a836 */ /* 0x000fe20000000000 */
[----:B------:R-:W-:Y:S01]  /*75370*/  IADD3 R16, PT, PT, R61, R16, RZ ;  /* 0x000000103d107210 */ /* 0x000fe20007ffe0ff */
[----:B------:R-:W-:Y:S01]  /*75380*/  @!P0 VIADD R26, R26, 0x7fe001 ;  /* 0x007fe0011a1a8836 */ /* 0x000fe20000000000 */
[----:B------:R-:W-:Y:S01]  /*75390*/  ISETP.GE.AND P2, PT, R0, RZ, PT ;  /* 0x000000ff0000720c */ /* 0x000fe20003f46270 */
[----:B------:R-:W-:Y:S01]  /*753a0*/  IMAD.WIDE R2, R2, UR4, RZ ;  /* 0x0000000402027c25 */ /* 0x000fe2000f8e02ff */
[----:B------:R-:W-:Y:S02]  /*753b0*/  ISETP.GT.AND P0, PT, R6, 0x7fe000, PT ;  /* 0x007fe0000600780c */ /* 0x000fe40003f04270 */
[----:B0-----:R-:W-:Y:S02]  /*753c0*/  IADD3 R36, PT, PT, R40, -R9, R7 ;  /* 0x8000000928247210 */ /* 0x001fe40007ffe007 */
[----:B------:R-:W-:Y:S01]  /*753d0*/  SHF.R.S32.HI R7, RZ, 0x1f, R23 ;  /* 0x0000001fff077819 */ /* 0x000fe20000011417 */
[----:B------:R-:W0:Y:S01]  /*753e0*/  LDCU UR5, c[0x3][UR6+-0x60] ;  /* 0x00fff400060577ac */ /* 0x000e220008000800 */
[----:B------:R-:W-:-:S03]  /*753f0*/  ISETP.GT.AND P1, PT, R16, 0x7fe000, PT ;  /* 0x007fe0001000780c */ /* 0x000fc60003f24270 */
[----:B------:R-:W-:Y:S02]  /*75400*/  IMAD R9, R7, -0x7fe001, RZ ;  /* 0xff801fff07097824 */ /* 0x000fe400078e02ff */
[----:B------:R-:W-:Y:S01]  /*75410*/  IMAD R7, R2, 0x3802001, RZ ;  /* 0x0380200102077824 */ /* 0x000fe200078e02ff */
[----:B------:R-:W-:Y:S01]  /*75420*/  ISETP.GE.AND P3, PT, R22, RZ, PT ;  /* 0x000000ff1600720c */ /* 0x000fe20003f66270 */
[----:B------:R1:W-:Y:S01]  /*75430*/  STL [R1+0x4ea4], R24 ;  /* 0x004ea41801007387 */ /* 0x0003e20000100800 */
[----:B------:R-:W-:Y:S01]  /*75440*/  @!P2 IADD3 R0, PT, PT, R0, 0x7fe001, RZ ;  /* 0x007fe0010000a810 */ /* 0x000fe20007ffe0ff */
[----:B------:R-:W-:Y:S02]  /*75450*/  @P0 VIADD R6, R6, 0xff801fff ;  /* 0xff801fff06060836 */ /* 0x000fe40000000000 */
[----:B-1----:R-:W-:Y:S01]  /*75460*/  IMAD.HI.U32 R24, R7, -0x7fe001, R2 ;  /* 0xff801fff07187827 */ /* 0x002fe200078e0002 */
[----:B------:R-:W-:-:S03]  /*75470*/  IADD3 R2, PT, PT, R18, R59, RZ ;  /* 0x0000003b12027210 */ /* 0x000fc60007ffe0ff */
[----:B------:R-:W-:Y:S01]  /*75480*/  IMAD.IADD R18, R18, 0x1, -R59 ;  /* 0x0000000112127824 */ /* 0x000fe200078e0a3b */
[----:B------:R-:W-:Y:S02]  /*75490*/  ISETP.GT.AND P2, PT, R2, 0x7fe000, PT ;  /* 0x007fe0000200780c */ /* 0x000fe40003f44270 */
[----:B------:R-:W-:Y:S02]  /*754a0*/  @P1 IADD3 R16, PT, PT, R16, -0x7fe001, RZ ;  /* 0xff801fff10101810 */ /* 0x000fe40007ffe0ff */
[----:B------:R-:W-:Y:S01]  /*754b0*/  ISETP.GE.AND P1, PT, R6, RZ, PT ;  /* 0x000000ff0600720c */ /* 0x000fe20003f26270 */
[----:B------:R0:W-:Y:S01]  /*754c0*/  STL [R1+0x4ea8], R26 ;  /* 0x004ea81a01007387 */ /* 0x0001e20000100800 */
[----:B------:R-:W-:Y:S02]  /*754d0*/  @!P3 IADD3 R22, PT, PT, R22, 0x7fe001, RZ ;  /* 0x007fe0011616b810 */ /* 0x000fe40007ffe0ff */
[----:B------:R-:W-:Y:S02]  /*754e0*/  SHF.R.S32.HI R3, RZ, 0x1f, R7 ;  /* 0x0000001fff037819 */ /* 0x000fe40000011407 */
[----:B------:R-:W-:Y:S01]  /*754f0*/  ISETP.GE.AND P4, PT, R18, RZ, PT ;  /* 0x000000ff1200720c */ /* 0x000fe20003f86270 */
        /* <DEDUP_REMOVED lines=8> */
[----:B------:R-:W-:Y:S01]  /*75580*/  IADD3 R24, PT, PT, R24, -R7, R0 ;  /* 0x8000000718187210 */ /* 0x000fe20007ffe000 */
[----:B------:R-:W-:Y:S01]  /*75590*/  @!P1 VIADD R6, R6, 0x7fe001 ;  /* 0x007fe00106069836 */ /* 0x000fe20000000000 */
[----:B------:R-:W-:Y:S02]  /*755a0*/  SHF.R.S32.HI R0, RZ, 0x1f, R3 ;  /* 0x0000001fff007819 */ /* 0x000fe40000011403 */
[----:B------:R-:W-:Y:S02]  /*755b0*/  ISETP.GE.AND P2, PT, R19, RZ, PT ;  /* 0x000000ff1300720c */ /* 0x000fe40003f46270 */
[----:B------:R-:W-:-:S02]  /*755c0*/  ISETP.GE.AND P1, PT, R2, RZ, PT ;  /* 0x000000ff0200720c */ /* 0x000fc40003f26270 */
[----:B------:R-:W-:Y:S01]  /*755d0*/  @!P4 IADD3 R18, PT, PT, R18, 0x7fe001, RZ ;  /* 0x007fe0011212c810 */ /* 0x000fe20007ffe0ff */
        /* <DEDUP_REMOVED lines=9> */
[----:B------:R-:W-:Y:S01]  /*75670*/  IMAD R7, R36, 0x3802001, RZ ;  /* 0x0380200124077824 */ /* 0x000fe200078e02ff */
[----:B---3--:R-:W-:Y:S01]  /*75680*/  IADD3 R0, PT, PT, R4, -R49, RZ ;  /* 0x8000003104007210 */ /* 0x008fe20007ffe0ff */
[----:B------:R-:W-:Y:S01]  /*75690*/  @!P2 VIADD R19, R19, 0x7fe001 ;  /* 0x007fe0011313a836 */ /* 0x000fe20000000000 */
[----:B------:R-:W-:Y:S01]  /*756a0*/  @!P1 IADD3 R2, PT, PT, R2, 0x7fe001, RZ ;  /* 0x007fe00102029810 */ /* 0x000fe20007ffe0ff */
[----:B------:R0:W-:Y:S01]  /*756b0*/  STL [R1+0x4eac], R6 ;  /* 0x004eac0601007387 */ /* 0x0001e20000100800 */
[----:B------:R-:W-:Y:S02]  /*756c0*/  ISETP.GE.AND P1, PT, R0, RZ, PT ;  /* 0x000000ff0000720c */ /* 0x000fe40003f26270 */
[----:B------:R-:W-:Y:S01]  /*756d0*/  SHF.R.S32.HI R3, RZ, 0x1f, R7 ;  /* 0x0000001fff037819 */ /* 0x000fe20000011407 */
[----:B------:R-:W-:Y:S01]  /*756e0*/  IMAD.WIDE R18, R19, UR5, RZ ;  /* 0x0000000513127c25 */ /* 0x000fe2000f8e02ff */
[----:B------:R-:W-:Y:S01]  /*756f0*/  @!P3 IADD3 R16, PT, PT, R16, 0x7fe001, RZ ;  /* 0x007fe0011010b810 */ /* 0x000fe20007ffe0ff */
[----:B------:R-:W1:Y:S01]  /*75700*/  LDCU UR4, c[0x3][UR6+-0x64] ;  /* 0x00fff380060477ac */ /* 0x000e620008000800 */
[----:B0-----:R-:W-:Y:S01]  /*75710*/  IADD3 R6, PT, PT, R13, -R14, RZ ;  /* 0x8000000e0d067210 */ /* 0x001fe20007ffe0ff */
[----:B------:R-:W-:-:S03]  /*75720*/  IMAD.HI.U32 R26, R7, -0x7fe001, R36 ;  /* 0xff801fff071a7827 */ /* 0x000fc600078e0024 */
[----:B------:R-:W-:Y:S01]  /*75730*/  ISETP.GE.AND P3, PT, R6, RZ, PT ;  /* 0x000000ff0600720c */ /* 0x000fe20003f66270 */
[----:B------:R-:W-:Y:S02]  /*75740*/  IMAD R3, R3, -0x7fe001, RZ ;  /* 0xff801fff03037824 */ /* 0x000fe400078e02ff */
[----:B------:R-:W-:Y:S02]  /*75750*/  IMAD.IADD R4, R4, 0x1, R49 ;  /* 0x0000000104047824 */ /* 0x000fe400078e0231 */
[----:B------:R-:W-:Y:S01]  /*75760*/  IMAD R9, R18, 0x3802001, RZ ;  /* 0x0380200112097824 */ /* 0x000fe200078e02ff */
[----:B------:R0:W-:Y:S01]  /*75770*/  STL [R1+0x4ec0], R16 ;  /* 0x004ec01001007387 */ /* 0x0001e20000100800 */
[----:B------:R-:W-:Y:S01]  /*75780*/  @P0 VIADD R20, R20, 0xff801fff ;  /* 0xff801fff14140836 */ /* 0x000fe20000000000 */
[----:B------:R-:W-:Y:S02]  /*75790*/  ISETP.GT.AND P0, PT, R4, 0x7fe000, PT ;  /* 0x007fe0000400780c */ /* 0x000fe40003f04270 */
[----:B------:R-:W-:-:S02]  /*757a0*/  @!P1 IADD3 R0, PT, PT, R0, 0x7fe001, RZ ;  /* 0x007fe00100009810 */ /* 0x000fc40007ffe0ff */
[----:B------:R-:W-:Y:S02]  /*757b0*/  ISETP.GE.AND P2, PT, R20, RZ, PT ;  /* 0x000000ff1400720c */ /* 0x000fe40003f46270 */
[----:B0-----:R-:W-:Y:S02]  /*757c0*/  IADD3 R16, PT, PT, R26, -R7, R3 ;  /* 0x800000071a107210 */ /* 0x001fe40007ffe003 */
[----:B------:R-:W-:Y:S01]  /*757d0*/  SHF.R.S32.HI R3, RZ, 0x1f, R9 ;  /* 0x0000001fff037819 */ /* 0x000fe20000011409 */
[----:B------:R0:W-:Y:S01]  /*757e0*/  STL [R1+0x4ec4], R2 ;  /* 0x004ec40201007387 */ /* 0x0001e20000100800 */
[----:B------:R-:W-:-:S04]  /*757f0*/  IMAD.HI.U32 R18, R9, -0x7fe001, R18 ;  /* 0xff801fff09127827 */ /* 0x000fc800078e0012 */
[----:B------:R-:W-:Y:S01]  /*75800*/  IMAD R7, R3, -0x7fe001, RZ ;  /* 0xff801fff03077824 */ /* 0x000fe200078e02ff */
[----:B------:R2:W-:Y:S01]  /*75810*/  STL [R1+0x4ed4], R16 ;  /* 0x004ed41001007387 */ /* 0x0005e20000100800 */
[----:B------:R-:W-:Y:S02]  /*75820*/  @!P3 VIADD R6, R6, 0x7fe001 ;  /* 0x007fe0010606b836 */ /* 0x000fe40000000000 */
[----:B0-----:R-:W-:Y:S01]  /*75830*/  IMAD.WIDE R2, R0, UR5, RZ ;  /* 0x0000000500027c25 */ /* 0x001fe2000f8e02ff */
[----:B------:R-:W-:-:S03]  /*75840*/  IADD3 R0, PT, PT, R18, -R9, R7 ;  /* 0x8000000912007210 */ /* 0x000fc60007ffe007 */
[----:B------:R-:W-:Y:S01]  /*75850*/  IMAD.IADD R14, R13, 0x1, R14 ;  /* 0x000000010d0e7824 */ /* 0x000fe200078e020e */
[C---:B--2---:R-:W-:Y:S01]  /*75860*/  IADD3 R16, PT, PT, R15.reuse, R50, RZ ;  /* 0x000000320f107210 */ /* 0x044fe20007ffe0ff */
[----:B------:R-:W-:Y:S02]  /*75870*/  IMAD R13, R2, 0x3802001, RZ ;  /* 0x03802001020d7824 */ /* 0x000fe400078e02ff */
[----:B------:R-:W-:Y:S02]  /*75880*/  IMAD.IADD R15, R15, 0x1, -R50 ;  /* 0x000000010f0f7824 */ /* 0x000fe400078e0a32 */
[----:B-1----:R-:W-:Y:S01]  /*75890*/  IMAD.WIDE R6, R6, UR4, RZ ;  /* 0x0000000406067c25 */ /* 0x002fe2000f8e02ff */
[----:B------:R-:W-:Y:S02]  /*758a0*/  @P0 IADD3 R4, PT, PT, R4, -0x7fe001, RZ ;  /* 0xff801fff04040810 */ /* 0x000fe40007ffe0ff */
[----:B------:R-:W-:Y:S01]  /*758b0*/  ISETP.GT.AND P0, PT, R14, 0x7fe000, PT ;  /* 0x007fe0000e00780c */ /* 0x000fe20003f04270 */
[----:B------:R-:W-:Y:S01]  /*758c0*/  IMAD.HI.U32 R18, R13, -0x7fe001, R2 ;  /* 0xff801fff0d127827 */ /* 0x000fe200078e0002 */
[----:B------:R-:W-:-:S03]  /*758d0*/  ISETP.GE.AND P3, PT, R15, RZ, PT ;  /* 0x000000ff0f00720c */ /* 0x000fc60003f66270 */
[----:B------:R-:W-:Y:S02]  /*758e0*/  IMAD R3, R6, 0x3802001, RZ ;  /* 0x0380200106037824 */ /* 0x000fe400078e02ff */
[----:B------:R-:W-:Y:S01]  /*758f0*/  @!P2 VIADD R20, R20, 0x7fe001 ;  /* 0x007fe0011414a836 */ /* 0x000fe20000000000 */
[----:B------:R-:W-:Y:S01]  /*75900*/  ISETP.GE.AND P2, PT, R4, RZ, PT ;  /* 0x000000ff0400720c */ /* 0x000fe20003f46270 */
[----:B------:R0:W-:Y:S01]  /*75910*/  STL [R1+0x4ed8], R0 ;  /* 0x004ed80001007387 */ /* 0x0001e20000100800 */
[----:B------:R-:W-:-:S03]  /*75920*/  SHF.R.S32.HI R9, RZ, 0x1f, R13 ;  /* 0x0000001fff097819 */ /* 0x000fc6000001140d */
[----:B------:R1:W-:Y:S01]  /*75930*/  STL [R1+0x4ec8], R20 ;  /* 0x004ec81401007387 */ /* 0x0003e20000100800 */
[----:B0-----:R-:W-:Y:S02]  /*75940*/  SHF.R.S32.HI R0, RZ, 0x1f, R3 ;  /* 0x0000001fff007819 */ /* 0x001fe40000011403 */
[----:B------:R-:W-:Y:S01]  /*75950*/  @P0 IADD3 R14, PT, PT, R14, -0x7fe001, RZ ;  /* 0xff801fff0e0e0810 */ /* 0x000fe20007ffe0ff */
[----:B-1----:R-:W-:Y:S01]  /*75960*/  IMAD.HI.U32 R20, R3, -0x7fe001, R6 ;  /* 0xff801fff03147827 */ /* 0x002fe200078e0006 */
[----:B------:R-:W-:-:S03]  /*75970*/  IADD3 R19, PT, PT, R17, -R58, RZ ;  /* 0x8000003a11137210 */ /* 0x000fc60007ffe0ff */
[----:B------:R-:W-:Y:S01]  /*75980*/  IMAD R0, R0, -0x7fe001, RZ ;  /* 0xff801fff00007824 */ /* 0x000fe200078e02ff */
[----:B------:R-:W-:Y:S01]  /*75990*/  @!P3 IADD3 R15, PT, PT, R15, 0x7fe001, RZ ;  /* 0x007fe0010f0fb810 */ /* 0x000fe20007ffe0ff */
[----:B------:R-:W-:Y:S01]  /*759a0*/  @!P2 VIADD R4, R4, 0x7fe001 ;  /* 0x007fe0010404a836 */ /* 0x000fe20000000000 */
[----:B------:R-:W-:Y:S01]  /*759b0*/  ISETP.GT.AND P1, PT, R16, 0x7fe000, PT ;  /* 0x007fe0001000780c */ /* 0x000fe20003f24270 */
[----:B------:R-:W-:Y:S01]  /*759c0*/  IMAD R9, R9, -0x7fe001, RZ ;  /* 0xff801fff09097824 */ /* 0x000fe200078e02ff */
[----:B------:R-:W-:Y:S02]  /*759d0*/  IADD3 R20, PT, PT, R20, -R3, R0 ;  /* 0x8000000314147210 */ /* 0x000fe40007ffe000 */
[----:B------:R-:W-:Y:S02]  /*759e0*/  ISETP.GE.AND P0, PT, R14, RZ, PT ;  /* 0x000000ff0e00720c */ /* 0x000fe40003f06270 */
[----:B------:R-:W-:Y:S02]  /*759f0*/  ISETP.GE.AND P2, PT, R19, RZ, PT ;  /* 0x000000ff1300720c */ /* 0x000fe40003f46270 */
[----:B------:R-:W-:Y:S01]  /*75a00*/  IADD3 R0, PT, PT, R5, -R62, RZ ;  /* 0x8000003e05007210 */ /* 0x000fe20007ffe0ff */
[----:B------:R-:W-:Y:S01]  /*75a10*/  IMAD.WIDE R2, R15, UR4, RZ ;  /* 0x000000040f027c25 */ /* 0x000fe2000f8e02ff */
[----:B------:R-:W-:-:S02]  /*75a20*/  IADD3 R18, PT, PT, R18, -R13, R9 ;  /* 0x8000000d12127210 */ /* 0x000fc40007ffe009 */
[----:B------:R-:W-:Y:S01]  /*75a30*/  ISETP.GE.AND P3, PT, R0, RZ, PT ;  /* 0x000000ff0000720c */ /* 0x000fe20003f66270 */
[----:B------:R-:W-:Y:S02]  /*75a40*/  IMAD R13, R2, 0x3802001, RZ ;  /* 0x03802001020d7824 */ /* 0x000fe400078e02ff */
[----:B------:R-:W-:Y:S02]  /*75a50*/  IMAD.IADD R6, R17, 0x1, R58 ;  /* 0x0000000111067824 */ /* 0x000fe400078e023a */
[----:B------:R-:W-:Y:S01]  /*75a60*/  IMAD.HI.U32 R3, R13, -0x7fe001, R2 ;  /* 0xff801fff0d037827 */ /* 0x000fe200078e0002 */
[----:B------:R-:W-:Y:S02]  /*75a70*/  SHF.R.S32.HI R2, RZ, 0x1f, R13 ;  /* 0x0000001fff027819 */ /* 0x000fe4000001140d */
[----:B------:R-:W-:Y:S01]  /*75a80*/  @!P2 IADD3 R19, PT, PT, R19, 0x7fe001, RZ ;  /* 0x007fe0011313a810 */ /* 0x000fe20007ffe0ff */
[----:B------:R-:W-:Y:S02]  /*75a90*/  @P1 VIADD R16, R16, 0xff801fff ;  /* 0xff801fff10101836 */ /* 0x000fe40000000000 */
[----:B------:R-:W-:Y:S01]  /*75aa0*/  @!P0 VIADD R14, R14, 0x7fe001 ;  /* 0x007fe0010e0e8836 */ /* 0x000fe20000000000 */
[----:B------:R-:W-:Y:S01]  /*75ab0*/  ISETP.GT.AND P0, PT, R6, 0x7fe000, PT ;  /* 0x007fe0000600780c */ /* 0x000fe20003f04270 */
[----:B------:R-:W-:Y:S01]  /*75ac0*/  IMAD R2, R2, -0x7fe001, RZ ;  /* 0xff801fff02027824 */ /* 0x000fe200078e02ff */
[----:B------:R0:W-:Y:S01]  /*75ad0*/  STL [R1+0x4edc], R18 ;  /* 0x004edc1201007387 */ /* 0x0001e20000100800 */
[----:B------:R-:W-:-:S02]  /*75ae0*/  @!P3 IADD3 R0, PT, PT, R0, 0x7fe001, RZ ;  /* 0x007fe0010000b810 */ /* 0x000fc40007ffe0ff */
[----:B------:R-:W-:Y:S01]  /*75af0*/  ISETP.GE.AND P1, PT, R16, RZ, PT ;  /* 0x000000ff1000720c */ /* 0x000fe20003f26270 */
[----:B------:R5:W-:Y:S01]  /*75b00*/  STL [R1+0x4ecc], R4 ;  /* 0x004ecc0401007387 */ /* 0x000be20000100800 */
[----:B------:R-:W1:Y:S03]  /*75b10*/  LDCU UR5, c[0x3][UR6+-0x68] ;  /* 0x00fff300060577ac */ /* 0x000e660008000800 */
[----:B------:R2:W-:Y:S01]  /*75b20*/  STL [R1+0x4ee0], R14 ;  /* 0x004ee00e01007387 */ /* 0x0005e20000100800 */
[----:B0-----:R-:W-:-:S04]  /*75b30*/  IMAD.WIDE R18, R19, UR4, RZ ;  /* 0x0000000413127c25 */ /* 0x001fc8000f8e02ff */
[----:B-----5:R-:W-:Y:S02]  /*75b40*/  IMAD.IADD R4, R10, 0x1, -R11 ;  /* 0x000000010a047824 */ /* 0x020fe400078e0a0b */
[----:B------:R-:W-:Y:S01]  /*75b50*/  IMAD R9, R18, 0x3802001, RZ ;  /* 0x0380200112097824 */ /* 0x000fe200078e02ff */
[----:B--2---:R-:W-:Y:S01]  /*75b60*/  IADD3 R14, PT, PT, R3, -R13, R2 ;  /* 0x8000000d030e7210 */ /* 0x004fe20007ffe002 */
[----:B------:R-:W-:Y:S01]  /*75b70*/  IMAD.WIDE R2, R0, UR4, RZ ;  /* 0x0000000400027c25 */ /* 0x000fe2000f8e02ff */
[----:B------:R-:W-:-:S03]  /*75b80*/  ISETP.GE.AND P4, PT, R4, RZ, PT ;  /* 0x000000ff0400720c */ /* 0x000fc60003f86270 */
[----:B------:R-:W-:Y:S01]  /*75b90*/  IMAD.IADD R0, R5, 0x1, R62 ;  /* 0x0000000105007824 */ /* 0x000fe200078e023e */
[----:B------:R-:W-:Y:S01]  /*75ba0*/  SHF.R.S32.HI R7, RZ, 0x1f, R9 ;  /* 0x0000001fff077819 */ /* 0x000fe20000011409 */
[----:B------:R-:W-:-:S03]  /*75bb0*/  @P0 VIADD R6, R6, 0xff801fff ;  /* 0xff801fff06060836 */ /* 0x000fc60000000000 */
[----:B------:R-:W-:Y:S01]  /*75bc0*/  ISETP.GT.AND P0, PT, R0, 0x7fe000, PT ;  /* 0x007fe0000000780c */ /* 0x000fe20003f04270 */
[----:B------:R-:W-:Y:S01]  /*75bd0*/  IMAD.HI.U32 R18, R9, -0x7fe001, R18 ;  /* 0xff801fff09127827 */ /* 0x000fe200078e0012 */
[----:B------:R-:W-:-:S03]  /*75be0*/  @!P1 IADD3 R16, PT, PT, R16, 0x7fe001, RZ ;  /* 0x007fe00110109810 */ /* 0x000fc60007ffe0ff */
[----:B------:R-:W-:Y:S02]  /*75bf0*/  IMAD R7, R7, -0x7fe001, RZ ;  /* 0xff801fff07077824 */ /* 0x000fe400078e02ff */
[----:B------:R-:W-:Y:S01]  /*75c00*/  IMAD R5, R2, 0x3802001, RZ ;  /* 0x0380200102057824 */ /* 0x000fe200078e02ff */
[----:B------:R0:W-:Y:S01]  /*75c10*/  STL [R1+0x4ee4], R16 ;  /* 0x004ee41001007387 */ /* 0x0001e20000100800 */
[----:B------:R-:W-:Y:S01]  /*75c20*/  @!P4 VIADD R4, R4, 0x7fe001 ;  /* 0x007fe0010404c836 */ /* 0x000fe20000000000 */
[----:B------:R-:W-:Y:S02]  /*75c30*/  ISETP.GE.AND P2, PT, R6, RZ, PT ;  /* 0x000000ff0600720c */ /* 0x000fe40003f46270 */
[----:B------:R1:W-:Y:S01]  /*75c40*/  STL [R1+0x4ef0], R20 ;  /* 0x004ef01401007387 */ /* 0x0003e20000100800 */
[----:B------:R-:W-:Y:S01]  /*75c50*/  IADD3 R10, PT, PT, R10, R11, RZ ;  /* 0x0000000b0a0a7210 */ /* 0x000fe20007ffe0ff */
[----:B------:R-:W-:Y:S01]  /*75c60*/  @P0 VIADD R0, R0, 0xff801fff ;  /* 0xff801fff00000836 */ /* 0x000fe20000000000 */
[----:B0-----:R-:W-:-:S02]  /*75c70*/  IADD3 R16, PT, PT, R18, -R9, R7 ;  /* 0x8000000912107210 */ /* 0x001fc40007ffe007 */
[----:B------:R-:W-:Y:S01]  /*75c80*/  SHF.R.S32.HI R7, RZ, 0x1f, R5 ;  /* 0x0000001fff077819 */ /* 0x000fe20000011405 */
[----:B------:R-:W-:Y:S01]  /*75c90*/  IMAD.HI.U32 R18, R5, -0x7fe001, R2 ;  /* 0xff801fff05127827 */ /* 0x000fe200078e0002 */
[----:B------:R-:W-:-:S03]  /*75ca0*/  ISETP.GT.AND P1, PT, R10, 0x7fe000, PT ;  /* 0x007fe0000a00780c */ /* 0x000fc60003f24270 */
[----:B-1----:R-:W-:Y:S01]  /*75cb0*/  IMAD.WIDE R20, R4, UR5, RZ ;  /* 0x0000000504147c25 */ /* 0x002fe2000f8e02ff */
[----:B------:R-:W-:-:S03]  /*75cc0*/  IADD3 R4, PT, PT, R52, R41, RZ ;  /* 0x0000002934047210 */ /* 0x000fc60007ffe0ff */
[----:B------:R-:W-:Y:S01]  /*75cd0*/  IMAD R2, R7, -0x7fe001, RZ ;  /* 0xff801fff07027824 */ /* 0x000fe200078e02ff */
[----:B------:R-:W-:Y:S01]  /*75ce0*/  ISETP.GE.AND P6, PT, R0, RZ, PT ;  /* 0x000000ff0000720c */ /* 0x000fe20003fc6270 */
[----:B------:R0:W-:Y:S01]  /*75cf0*/  STL [R1+0x4ef4], R14 ;  /* 0x004ef40e01007387 */ /* 0x0001e20000100800 */
[----:B------:R-:W-:Y:S01]  /*75d00*/  ISETP.GT.AND P0, PT, R4, 0x7fe000, PT ;  /* 0x007fe0000400780c */ /* 0x000fe20003f04270 */
[----:B------:R-:W-:Y:S01]  /*75d10*/  IMAD.IADD R3, R52, 0x1, -R41 ;  /* 0x0000000134037824 */ /* 0x000fe200078e0a29 */
[----:B------:R-:W-:Y:S01]  /*75d20*/  IADD3 R18, PT, PT, R18, -R5, R2 ;  /* 0x8000000512127210 */ /* 0x000fe20007ffe002 */
[C---:B------:R-:W-:Y:S01]  /*75d30*/  IMAD.IADD R2, R8.reuse, 0x1, R51 ;  /* 0x0000000108027824 */ /* 0x040fe200078e0233 */
[----:B------:R-:W-:Y:S01]  /*75d40*/  IADD3 R8, PT, PT, R8, -R51, RZ ;  /* 0x8000003308087210 */ /* 0x000fe20007ffe0ff */
[C---:B0-----:R-:W-:Y:S01]  /*75d50*/  IMAD.IADD R14, R12.reuse, 0x1, R43 ;  /* 0x000000010c0e7824 */ /* 0x041fe200078e022b */
[----:B------:R-:W-:Y:S02]  /*75d60*/  IADD3 R12, PT, PT, R12, -R43, RZ ;  /* 0x8000002b0c0c7210 */ /* 0x000fe40007ffe0ff */
[----:B------:R-:W-:-:S02]  /*75d70*/  @!P2 IADD3 R6, PT, PT, R6, 0x7fe001, RZ ;  /* 0x007fe0010606a810 */ /* 0x000fc40007ffe0ff */
[----:B------:R-:W-:Y:S02]  /*75d80*/  ISETP.GE.AND P2, PT, R3, RZ, PT ;  /* 0x000000ff0300720c */ /* 0x000fe40003f46270 */
[----:B------:R-:W-:Y:S01]  /*75d90*/  ISETP.GE.AND P4, PT, R12, RZ, PT ;  /* 0x000000ff0c00720c */ /* 0x000fe20003f86270 */
[----:B------:R-:W-:Y:S01]  /*75da0*/  IMAD R7, R20, 0x3802001, RZ ;  /* 0x0380200114077824 */ /* 0x000fe200078e02ff */
[----:B------:R-:W-:Y:S02]  /*75db0*/  ISETP.GE.AND P5, PT, R8, RZ, PT ;  /* 0x000000ff0800720c */ /* 0x000fe40003fa6270 */
[----:B------:R-:W-:Y:S01]  /*75dc0*/  @P1 IADD3 R10, PT, PT, R10, -0x7fe001, RZ ;  /* 0xff801fff0a0a1810 */ /* 0x000fe20007ffe0ff */
[----:B------:R-:W-:Y:S01]  /*75dd0*/  @!P6 VIADD R0, R0, 0x7fe001 ;  /* 0x007fe0010000e836 */ /* 0x000fe20000000000 */
[----:B------:R-:W-:Y:S02]  /*75de0*/  ISETP.GT.AND P3, PT, R14, 0x7fe000, PT ;  /* 0x007fe0000e00780c */ /* 0x000fe40003f64270 */
[----:B------:R-:W-:-:S02]  /*75df0*/  @P0 IADD3 R4, PT, PT, R4, -0x7fe001, RZ ;  /* 0xff801fff04040810 */ /* 0x000fc40007ffe0ff */
[----:B------:R-:W-:Y:S02]  /*75e00*/  SHF.R.S32.HI R5, RZ, 0x1f, R7 ;  /* 0x0000001fff057819 */ /* 0x000fe40000011407 */
[----:B------:R-:W-:Y:S02]  /*75e10*/  ISETP.GT.AND P6, PT, R2, 0x7fe000, PT ;  /* 0x007fe0000200780c */ /* 0x000fe40003fc4270 */
[----:B------:R-:W-:Y:S02]  /*75e20*/  ISETP.GE.AND P1, PT, R10, RZ, PT ;  /* 0x000000ff0a00720c */ /* 0x000fe40003f26270 */
[----:B------:R-:W-:Y:S01]  /*75e30*/  ISETP.GE.AND P0, PT, R4, RZ, PT ;  /* 0x000000ff0400720c */ /* 0x000fe20003f06270 */
[----:B------:R-:W-:Y:S01]  /*75e40*/  IMAD.HI.U32 R20, R7, -0x7fe001, R20 ;  /* 0xff801fff07147827 */ /* 0x000fe200078e0014 */
[----:B------:R-:W-:Y:S02]  /*75e50*/  @!P2 IADD3 R3, PT, PT, R3, 0x7fe001, RZ ;  /* 0x007fe0010303a810 */ /* 0x000fe40007ffe0ff */
[----:B------:R-:W-:Y:S01]  /*75e60*/  @!P4 IADD3 R12, PT, PT, R12, 0x7fe001, RZ ;  /* 0x007fe0010c0cc810 */ /* 0x000fe20007ffe0ff */
[----:B------:R-:W-:-:S02]  /*75e70*/  IMAD R5, R5, -0x7fe001, RZ ;  /* 0xff801fff05057824 */ /* 0x000fc400078e02ff */
[----:B------:R-:W-:Y:S01]  /*75e80*/  @!P5 VIADD R8, R8, 0x7fe001 ;  /* 0x007fe0010808d836 */ /* 0x000fe20000000000 */
[----:B------:R0:W-:Y:S01]  /*75e90*/  STL [R1+0x4ef8], R16 ;  /* 0x004ef81001007387 */ /* 0x0001e20000100800 */
[----:B------:R-:W-:-:S03]  /*75ea0*/  IMAD.WIDE R12, R12, UR5, RZ ;  /* 0x000000050c0c7c25 */ /* 0x000fc6000f8e02ff */
[----:B------:R1:W-:Y:S01]  /*75eb0*/  STL [R1+0x4ee8], R6 ;  /* 0x004ee80601007387 */ /* 0x0003e20000100800 */
[----:B------:R-:W-:Y:S01]  /*75ec0*/  IMAD.WIDE R8, R8, UR5, RZ ;  /* 0x0000000508087c25 */ /* 0x000fe2000f8e02ff */
[----:B------:R-:W-:Y:S02]  /*75ed0*/  @P6 IADD3 R2, PT, PT, R2, -0x7fe001, RZ ;  /* 0xff801fff02026810 */ /* 0x000fe40007ffe0ff */
[----:B0-----:R-:W-:Y:S01]  /*75ee0*/  IADD3 R16, PT, PT, R20, -R7, R5 ;  /* 0x8000000714107210 */ /* 0x001fe20007ffe005 */
[----:B------:R-:W-:Y:S02]  /*75ef0*/  @P3 VIADD R14, R14, 0xff801fff ;  /* 0xff801fff0e0e3836 */ /* 0x000fe40000000000 */
[----:B-1----:R-:W-:-:S04]  /*75f00*/  IMAD.WIDE R6, R3, UR5, RZ ;  /* 0x0000000503067c25 */ /* 0x002fc8000f8e02ff */
[----:B------:R-:W-:Y:S02]  /*75f10*/  @!P1 VIADD R10, R10, 0x7fe001 ;  /* 0x007fe0010a0a9836 */ /* 0x000fe40000000000 */
[----:B------:R-:W-:Y:S02]  /*75f20*/  IMAD R5, R6, 0x3802001, RZ ;  /* 0x0380200106057824 */ /* 0x000fe400078e02ff */
[----:B------:R-:W-:Y:S02]  /*75f30*/  IMAD R15, R12, 0x3802001, RZ ;  /* 0x038020010c0f7824 */ /* 0x000fe400078e02ff */
[----:B------:R-:W-:Y:S01]  /*75f40*/  IMAD R17, R8, 0x3802001, RZ ;  /* 0x0380200108117824 */ /* 0x000fe200078e02ff */
[----:B------:R-:W-:Y:S01]  /*75f50*/  ISETP.GE.AND P1, PT, R14, RZ, PT ;  /* 0x000000ff0e00720c */ /* 0x000fe20003f26270 */
        /* <DEDUP_REMOVED lines=15> */
[----:B------:R-:W-:Y:S02]  /*76050*/  @!P1 IADD3 R14, PT, PT, R14, 0x7fe001, RZ ;  /* 0x007fe0010e0e9810 */ /* 0x000fe40007ffe0ff */
[----:B------:R-:W-:Y:S02]  /*76060*/  IADD3 R0, PT, PT, R12, -R15, R11 ;  /* 0x8000000f0c007210 */ /* 0x000fe40007ffe00b */
        /* <DEDUP_REMOVED lines=63> */
[----:B------:R-:W-:Y:S01]  /*76460*/  @!P0 VIADD R3, R3, 0x7fe001 ;  /* 0x007fe00103038836 */ /* 0x000fe20000000000 */
[----:B------:R-:W5:Y:S03]  /*76470*/  LDL R70, [R1+0x4fc0] ;  /* 0x004fc00001467983 */ /* 0x000f660000100800 */
        /* <DEDUP_REMOVED lines=15> */
[----:B---3--:R-:W-:-:S04]  /*76570*/  IADD3 R16, PT, PT, R13, -R24, RZ ;  /* 0x800000180d107210 */ /* 0x008fc80007ffe0ff */
[----:B------:R-:W-:Y:S02]  /*76580*/  ISETP.GE.AND P1, PT, R16, RZ, PT ;  /* 0x000000ff1000720c */ /* 0x000fe40003f26270 */
[----:B------:R-:W-:Y:S01]  /*76590*/  IADD3 R24, PT, PT, R13, R24, RZ ;  /* 0x000000180d187210 */ /* 0x000fe20007ffe0ff */
[C-C-:B----4-:R-:W-:Y:S02]  /*765a0*/  IMAD.IADD R38, R23.reuse, 0x1, R26.reuse ;  /* 0x0000000117267824 */ /* 0x150fe400078e021a */
[----:B------:R-:W-:-:S08]  /*765b0*/  IMAD.IADD R23, R23, 0x1, -R26 ;  /* 0x0000000117177824 */ /* 0x000fd000078e0a1a */
[----:B------:R-:W-:Y:S02]  /*765c0*/  @!P1 IADD3 R16, PT, PT, R16, 0x7fe001, RZ ;  /* 0x007fe00110109810 */ /* 0x000fe40007ffe0ff */
[----:B------:R-:W-:-:S03]  /*765d0*/  ISETP.GT.AND P0, PT, R24, 0x7fe000, PT ;  /* 0x007fe0001800780c */ /* 0x000fc60003f04270 */
[----:B------:R-:W-:-:S04]  /*765e0*/  IMAD.WIDE R26, R16, UR4, RZ ;  /* 0x00000004101a7c25 */ /* 0x000fc8000f8e02ff */
[----:B------:R-:W-:Y:S01]  /*765f0*/  IMAD R3, R26, 0x3802001, RZ ;  /* 0x038020011a037824 */ /* 0x000fe200078e02ff */
[----:B------:R-:W-:Y:S02]  /*76600*/  SHF.R.S32.HI R13, RZ, 0x1f, R37 ;  /* 0x0000001fff0d7819 */ /* 0x000fe40000011425 */
[----:B------:R-:W-:Y:S02]  /*76610*/  ISETP.GE.AND P2, PT, R23, RZ, PT ;  /* 0x000000ff1700720c */ /* 0x000fe40003f46270 */
[----:B------:R-:W-:Y:S01]  /*76620*/  SHF.R.S32.HI R2, RZ, 0x1f, R3 ;  /* 0x0000001fff027819 */ /* 0x000fe20000011403 */
[----:B------:R-:W-:Y:S01]  /*76630*/  IMAD R16, R13, -0x7fe001, RZ ;  /* 0xff801fff0d107824 */ /* 0x000fe200078e02ff */
[----:B------:R-:W-:Y:S01]  /*76640*/  @P0 IADD3 R24, PT, PT, R24, -0x7fe001, RZ ;  /* 0xff801fff18180810 */ /* 0x000fe20007ffe0ff */
[----:B------:R-:W-:-:S04]  /*76650*/  IMAD.HI.U32 R40, R3, -0x7fe001, R26 ;  /* 0xff801fff03287827 */ /* 0x000fc800078e001a */
[----:B------:R-:W-:Y:S01]  /*76660*/  IMAD R13, R2, -0x7fe001, RZ ;  /* 0xff801fff020d7824 */ /* 0x000fe200078e02ff */
[----:B------:R-:W-:Y:S02]  /*76670*/  ISETP.GE.AND P0, PT, R24, RZ, PT ;  /* 0x000000ff1800720c */ /* 0x000fe40003f06270 */
[----:B------:R-:W-:Y:S02]  /*76680*/  ISETP.GT.AND P1, PT, R38, 0x7fe000, PT ;  /* 0x007fe0002600780c */ /* 0x000fe40003f24270 */
[----:B------:R-:W-:Y:S02]  /*76690*/  IADD3 R40, PT, PT, R40, -R3, R13 ;  /* 0x8000000328287210 */ /* 0x000fe40007ffe00d */
[----:B------:R-:W3:Y:S01]  /*766a0*/  LDL R13, [R1+0x4fd0] ;  /* 0x004fd000010d7983 */ /* 0x000ee20000100800 */
[----:B--2---:R-:W-:Y:S01]  /*766b0*/  IADD3 R2, PT, PT, R0, -R39, RZ ;  /* 0x8000002700027210 */ /* 0x004fe20007ffe0ff */
[----:B------:R-:W-:-:S03]  /*766c0*/  @!P2 VIADD R23, R23, 0x7fe001 ;  /* 0x007fe0011717a836 */ /* 0x000fc60000000000 */
[----:B------:R-:W-:Y:S01]  /*766d0*/  ISETP.GE.AND P2, PT, R2, RZ, PT ;  /* 0x000000ff0200720c */ /* 0x000fe20003f46270 */
[----:B------:R-:W-:Y:S01]  /*766e0*/  IMAD.WIDE R26, R23, UR4, RZ ;  /* 0x00000004171a7c25 */ /* 0x000fe2000f8e02ff */
[----:B------:R-:W-:-:S03]  /*766f0*/  IADD3 R0, PT, PT, R0, R39, RZ ;  /* 0x0000002700007210 */ /* 0x000fc60007ffe0ff */
[----:B------:R-:W-:Y:S02]  /*76700*/  IMAD R23, R26, 0x3802001, RZ ;  /* 0x038020011a177824 */ /* 0x000fe400078e02ff */
[----:B------:R-:W-:Y:S01]  /*76710*/  @!P0 VIADD R24, R24, 0x7fe001 ;  /* 0x007fe00118188836 */ /* 0x000fe20000000000 */
[----:B------:R-:W-:Y:S01]  /*76720*/  ISETP.GT.AND P0, PT, R0, 0x7fe000, PT ;  /* 0x007fe0000000780c */ /* 0x000fe20003f04270 */
[----:B------:R-:W-:Y:S01]  /*76730*/  @P1 VIADD R38, R38, 0xff801fff ;  /* 0xff801fff26261836 */ /* 0x000fe20000000000 */
[----:B------:R-:W-:Y:S02]  /*76740*/  SHF.R.S32.HI R3, RZ, 0x1f, R23 ;  /* 0x0000001fff037819 */ /* 0x000fe40000011417 */
[----:B------:R-:W-:Y:S01]  /*76750*/  IADD3 R42, PT, PT, R42, -R37, R16 ;  /* 0x800000252a2a7210 */ /* 0x000fe20007ffe010 */
[----:B-----5:R-:W-:Y:S01]  /*76760*/  IMAD.IADD R16, R11, 0x1, -R12 ;  /* 0x000000010b107824 */ /* 0x020fe200078e0a0c */
[----:B------:R-:W-:Y:S01]  /*76770*/  ISETP.GE.AND P1, PT, R38, RZ, PT ;  /* 0x000000ff2600720c */ /* 0x000fe20003f26270 */
[----:B------:R-:W-:Y:S01]  /*76780*/  IMAD.HI.U32 R26, R23, -0x7fe001, R26 ;  /* 0xff801fff171a7827 */ /* 0x000fe200078e001a */
[----:B------:R-:W-:-:S03]  /*76790*/  @!P2 IADD3 R2, PT, PT, R2, 0x7fe001, RZ ;  /* 0x007fe0010202a810 */ /* 0x000fc60007ffe0ff */
[----:B------:R-:W-:Y:S01]  /*767a0*/  IMAD R27, R3, -0x7fe001, RZ ;  /* 0xff801fff031b7824 */ /* 0x000fe200078e02ff */
[----:B------:R-:W-:Y:S01]  /*767b0*/  ISETP.GE.AND P2, PT, R16, RZ, PT ;  /* 0x000000ff1000720c */ /* 0x000fe20003f46270 */
[----:B------:R-:W-:Y:S01]  /*767c0*/  IMAD.WIDE R2, R2, UR4, RZ ;  /* 0x0000000402027c25 */ /* 0x000fe2000f8e02ff */
[----:B------:R-:W-:Y:S02]  /*767d0*/  IADD3 R12, PT, PT, R11, R12, RZ ;  /* 0x0000000c0b0c7210 */ /* 0x000fe40007ffe0ff */
[----:B------:R-:W-:Y:S01]  /*767e0*/  IADD3 R26, PT, PT, R26, -R23, R27 ;  /* 0x800000171a1a7210 */ /* 0x000fe20007ffe01b */
[----:B------:R-:W-:Y:S01]  /*767f0*/  @P0 VIADD R0, R0, 0xff801fff ;  /* 0xff801fff00000836 */ /* 0x000fe20000000000 */
[----:B------:R-:W-:Y:S01]  /*76800*/  ISETP.GT.AND P0, PT, R12, 0x7fe000, PT ;  /* 0x007fe0000c00780c */ /* 0x000fe20003f04270 */
[----:B------:R-:W2:Y:S01]  /*76810*/  LDL R23, [R1+0x4fc8] ;  /* 0x004fc80001177983 */ /* 0x000ea20000100800 */
[----:B------:R-:W-:Y:S01]  /*76820*/  IMAD R37, R2, 0x3802001, RZ ;  /* 0x0380200102257824 */ /* 0x000fe200078e02ff */
[----:B------:R-:W-:-:S04]  /*76830*/  @!P1 IADD3 R38, PT, PT, R38, 0x7fe001, RZ ;  /* 0x007fe00126269810 */ /* 0x000fc80007ffe0ff */
[----:B------:R-:W-:Y:S01]  /*76840*/  SHF.R.S32.HI R11, RZ, 0x1f, R37 ;  /* 0x0000001fff0b7819 */ /* 0x000fe20000011425 */
[----:B------:R-:W-:Y:S01]  /*76850*/  @!P2 VIADD R16, R16, 0x7fe001 ;  /* 0x007fe0011010a836 */ /* 0x000fe20000000000 */
[----:B------:R1:W-:Y:S01]  /*76860*/  STL [R1+0x4f28], R38 ;  /* 0x004f282601007387 */ /* 0x0003e20000100800 */
[----:B------:R-:W-:Y:S01]  /*76870*/  IMAD.HI.U32 R27, R37, -0x7fe001, R2 ;  /* 0xff801fff251b7827 */ /* 0x000fe200078e0002 */
[----:B------:R-:W-:Y:S02]  /*76880*/  ISETP.GE.AND P1, PT, R0, RZ, PT ;  /* 0x000000ff0000720c */ /* 0x000fe40003f26270 */
[----:B------:R4:W-:Y:S01]  /*76890*/  STL [R1+0x4f24], R24 ;  /* 0x004f241801007387 */ /* 0x0009e20000100800 */
[----:B0-----:R-:W-:Y:S01]  /*768a0*/  IMAD.WIDE R2, R16, UR5, RZ ;  /* 0x0000000510027c25 */ /* 0x001fe2000f8e02ff */
[----:B------:R-:W-:-:S03]  /*768b0*/  @P0 IADD3 R12, PT, PT, R12, -0x7fe001, RZ ;  /* 0xff801fff0c0c0810 */ /* 0x000fc60007ffe0ff */
[----:B-1----:R-:W-:Y:S01]  /*768c0*/  IMAD R38, R11, -0x7fe001, RZ ;  /* 0xff801fff0b267824 */ /* 0x002fe200078e02ff */
[----:B------:R-:W-:Y:S01]  /*768d0*/  ISETP.GE.AND P0, PT, R12, RZ, PT ;  /* 0x000000ff0c00720c */ /* 0x000fe20003f06270 */
[----:B------:R-:W5:Y:S01]  /*768e0*/  LDL R11, [R1+0x4fcc] ;  /* 0x004fcc00010b7983 */ /* 0x000f620000100800 */
[----:B----4-:R-:W-:Y:S02]  /*768f0*/  IADD3 R24, PT, PT, R22, -R41, RZ ;  /* 0x8000002916187210 */ /* 0x010fe40007ffe0ff */
[----:B------:R-:W-:Y:S01]  /*76900*/  IADD3 R16, PT, PT, R27, -R37, R38 ;  /* 0x800000251b107210 */ /* 0x000fe20007ffe026 */
[----:B------:R-:W-:Y:S01]  /*76910*/  IMAD R27, R2, 0x3802001, RZ ;  /* 0x03802001021b7824 */ /* 0x000fe200078e02ff */
[----:B------:R-:W-:-:S03]  /*76920*/  ISETP.GE.AND P2, PT, R24, RZ, PT ;  /* 0x000000ff1800720c */ /* 0x000fc60003f46270 */
[----:B------:R-:W-:Y:S01]  /*76930*/  IMAD.HI.U32 R38, R27, -0x7fe001, R2 ;  /* 0xff801fff1b267827 */ /* 0x000fe200078e0002 */
[----:B------:R-:W-:Y:S02]  /*76940*/  IADD3 R3, PT, PT, R25, -R44, RZ ;  /* 0x8000002c19037210 */ /* 0x000fe40007ffe0ff */
[----:B------:R-:W-:Y:S01]  /*76950*/  IADD3 R2, PT, PT, R4, R43, RZ ;  /* 0x0000002b04027210 */ /* 0x000fe20007ffe0ff */
[----:B------:R-:W-:Y:S01]  /*76960*/  @!P1 VIADD R0, R0, 0x7fe001 ;  /* 0x007fe00100009836 */ /* 0x000fe20000000000 */
[----:B------:R-:W-:Y:S01]  /*76970*/  ISETP.GE.AND P3, PT, R3, RZ, PT ;  /* 0x000000ff0300720c */ /* 0x000fe20003f66270 */
[----:B------:R0:W-:Y:S01]  /*76980*/  STL [R1+0x4f38], R26 ;  /* 0x004f381a01007387 */ /* 0x0001e20000100800 */
[----:B------:R-:W-:Y:S02]  /*76990*/  @!P0 IADD3 R12, PT, PT, R12, 0x7fe001, RZ ;  /* 0x007fe0010c0c8810 */ /* 0x000fe40007ffe0ff */
[----:B------:R-:W-:Y:S01]  /*769a0*/  ISETP.GT.AND P0, PT, R2, 0x7fe000, PT ;  /* 0x007fe0000200780c */ /* 0x000fe20003f04270 */
[----:B------:R1:W-:Y:S01]  /*769b0*/  STL [R1+0x4f2c], R0 ;  /* 0x004f2c0001007387 */ /* 0x0003e20000100800 */
[----:B------:R-:W-:-:S02]  /*769c0*/  @!P2 VIADD R24, R24, 0x7fe001 ;  /* 0x007fe0011818a836 */ /* 0x000fc40000000000 */
        /* <DEDUP_REMOVED lines=9> */
[----:B------:R-:W-:Y:S02]  /*76a60*/  ISETP.GT.AND P1, PT, R22, 0x7fe000, PT ;  /* 0x007fe0001600780c */ /* 0x000fe40003f24270 */
[----:B------:R-:W-:Y:S01]  /*76a70*/  IADD3 R4, PT, PT, R4, -R43, RZ ;  /* 0x8000002b04047210 */ /* 0x000fe20007ffe0ff */
[----:B------:R1:W-:Y:S01]  /*76a80*/  STL [R1+0x4f40], R12 ;  /* 0x004f400c01007387 */ /* 0x0003e20000100800 */
[----:B------:R-:W-:-:S03]  /*76a90*/  @P0 VIADD R2, R2, 0xff801fff ;  /* 0xff801fff02020836 */ /* 0x000fc60000000000 */
[----:B------:R-:W4:Y:S01]  /*76aa0*/  LDL R43, [R1+0x4fe0] ;  /* 0x004fe000012b7983 */ /* 0x000f220000100800 */
[----:B0-----:R-:W-:Y:S01]  /*76ab0*/  IADD3 R16, PT, PT, R38, -R27, R0 ;  /* 0x8000001b26107210 */ /* 0x001fe20007ffe000 */
[----:B------:R-:W-:Y:S02]  /*76ac0*/  IMAD.HI.U32 R38, R37, -0x7fe001, R24 ;  /* 0xff801fff25267827 */ /* 0x000fe400078e0018 */
[----:B-1----:R-:W4:Y:S02]  /*76ad0*/  LDL R12, [R1+0x4ff0] ;  /* 0x004ff000010c7983 */ /* 0x002f240000100800 */
[----:B------:R-:W-:Y:S01]  /*76ae0*/  IMAD.WIDE R24, R3, UR5, RZ ;  /* 0x0000000503187c25 */ /* 0x000fe2000f8e02ff */
[----:B------:R-:W-:-:S03]  /*76af0*/  SHF.R.S32.HI R3, RZ, 0x1f, R37 ;  /* 0x0000001fff037819 */ /* 0x000fc60000011425 */
[----:B------:R-:W-:Y:S01]  /*76b00*/  @P2 VIADD R26, R26, 0xff801fff ;  /* 0xff801fff1a1a2836 */ /* 0x000fe20000000000 */
[----:B------:R-:W-:Y:S01]  /*76b10*/  ISETP.GE.AND P2, PT, R2, RZ, PT ;  /* 0x000000ff0200720c */ /* 0x000fe20003f46270 */
[----:B------:R-:W-:Y:S02]  /*76b20*/  IMAD R27, R24, 0x3802001, RZ ;  /* 0x03802001181b7824 */ /* 0x000fe400078e02ff */
        /* <DEDUP_REMOVED lines=11> */
[----:B------:R-:W-:-:S02]  /*76be0*/  @!P2 IADD3 R2, PT, PT, R2, 0x7fe001, RZ ;  /* 0x007fe0010202a810 */ /* 0x000fc40007ffe0ff */
[C---:B0-----:R-:W-:Y:S01]  /*76bf0*/  IADD3 R16, PT, PT, R5.reuse, R14, RZ ;  /* 0x0000000e05107210 */ /* 0x041fe20007ffe0ff */
[----:B------:R-:W-:Y:S01]  /*76c00*/  IMAD.IADD R14, R5, 0x1, -R14 ;  /* 0x00000001050e7824 */ /* 0x000fe200078e0a0e */
[----:B------:R-:W0:Y:S01]  /*76c10*/  LDCU UR4, c[0x3][UR6+-0x74] ;  /* 0x00fff180060477ac */ /* 0x000e220008000800 */
[----:B-1----:R-:W4:Y:S01]  /*76c20*/  LDL R24, [R1+0x4fe4] ;  /* 0x004fe40001187983 */ /* 0x002f220000100800 */
[----:B------:R-:W-:Y:S02]  /*76c30*/  IADD3 R38, PT, PT, R25, -R27, R0 ;  /* 0x8000001b19267210 */ /* 0x000fe40007ffe000 */
[----:B------:R-:W-:Y:S01]  /*76c40*/  ISETP.GE.AND P2, PT, R14, RZ, PT ;  /* 0x000000ff0e00720c */ /* 0x000fe20003f46270 */
[----:B------:R-:W-:Y:S01]  /*76c50*/  @!P3 VIADD R4, R4, 0x7fe001 ;  /* 0x007fe0010404b836 */ /* 0x000fe20000000000 */
[----:B------:R-:W-:Y:S01]  /*76c60*/  IADD3 R0, PT, PT, R15, -R46, RZ ;  /* 0x8000002e0f007210 */ /* 0x000fe20007ffe0ff */
[----:B------:R-:W4:Y:S01]  /*76c70*/  LDL R25, [R1+0x4fe8] ;  /* 0x004fe80001197983 */ /* 0x000f220000100800 */
[----:B------:R-:W-:-:S02]  /*76c80*/  @!P0 VIADD R26, R26, 0x7fe001 ;  /* 0x007fe0011a1a8836 */ /* 0x000fc40000000000 */
[----:B------:R-:W-:Y:S01]  /*76c90*/  ISETP.GE.AND P3, PT, R0, RZ, PT ;  /* 0x000000ff0000720c */ /* 0x000fe20003f66270 */
[----:B------:R-:W-:Y:S01]  /*76ca0*/  IMAD.WIDE R4, R4, UR5, RZ ;  /* 0x0000000504047c25 */ /* 0x000fe2000f8e02ff */
[----:B------:R-:W-:Y:S02]  /*76cb0*/  @!P1 IADD3 R22, PT, PT, R22, 0x7fe001, RZ ;  /* 0x007fe00116169810 */ /* 0x000fe40007ffe0ff */
[----:B------:R-:W-:Y:S01]  /*76cc0*/  ISETP.GT.AND P0, PT, R16, 0x7fe000, PT ;  /* 0x007fe0001000780c */ /* 0x000fe20003f04270 */
[----:B------:R-:W-:Y:S01]  /*76cd0*/  IMAD R37, R4, 0x3802001, RZ ;  /* 0x0380200104257824 */ /* 0x000fe200078e02ff */
[----:B------:R1:W-:Y:S01]  /*76ce0*/  STL [R1+0x4f58], R38 ;  /* 0x004f582601007387 */ /* 0x0003e20000100800 */
[----:B------:R-:W-:-:S03]  /*76cf0*/  @!P2 IADD3 R14, PT, PT, R14, 0x7fe001, RZ ;  /* 0x007fe0010e0ea810 */ /* 0x000fc60007ffe0ff */
[----:B------:R0:W-:Y:S04]  /*76d00*/  STL [R1+0x4f44], R22 ;  /* 0x004f441601007387 */ /* 0x0001e80000100800 */
[----:B------:R0:W-:Y:S01]  /*76d10*/  STL [R1+0x4f4c], R2 ;  /* 0x004f4c0201007387 */ /* 0x0001e20000100800 */
[C---:B-1----:R-:W-:Y:S01]  /*76d20*/  IADD3 R38, PT, PT, R21.reuse, R48, RZ ;  /* 0x0000003015267210 */ /* 0x042fe20007ffe0ff */
[----:B------:R-:W-:Y:S02]  /*76d30*/  IMAD.IADD R21, R21, 0x1, -R48 ;  /* 0x0000000115157824 */ /* 0x000fe400078e0a30 */
[----:B0-----:R-:W-:Y:S02]  /*76d40*/  IMAD.HI.U32 R22, R37, -0x7fe001, R4 ;  /* 0xff801fff25167827 */ /* 0x001fe400078e0004 */
[----:B------:R-:W4:Y:S02]  /*76d50*/  LDL R5, [R1+0x4ffc] ;  /* 0x004ffc0001057983 */ /* 0x000f240000100800 */
[----:B------:R-:W-:-:S02]  /*76d60*/  IMAD.IADD R4, R15, 0x1, R46 ;  /* 0x000000010f047824 */ /* 0x000fc400078e022e */
[----:B------:R-:W4:Y:S01]  /*76d70*/  LDL R2, [R1+0x4fec] ;  /* 0x004fec0001027983 */ /* 0x000f220000100800 */
        /* <DEDUP_REMOVED lines=20> */
[----:B------:R-:W-:Y:S01]  /*76ec0*/  IMAD.WIDE R14, R21, UR4, RZ ;  /* 0x00000004150e7c25 */ /* 0x000fe2000f8e02ff */
[----:B------:R-:W-:-:S03]  /*76ed0*/  @!P0 IADD3 R16, PT, PT, R16, 0x7fe001, RZ ;  /* 0x007fe00110108810 */ /* 0x000fc60007ffe0ff */
[----:B------:R-:W-:Y:S02]  /*76ee0*/  IMAD R21, R14, 0x3802001, RZ ;  /* 0x038020010e157824 */ /* 0x000fe400078e02ff */
[----:B------:R0:W-:Y:S02]  /*76ef0*/  STL [R1+0x4f60], R16 ;  /* 0x004f601001007387 */ /* 0x0001e40000100800 */
[----:B------:R-:W-:Y:S02]  /*76f00*/  IMAD.HI.U32 R40, R21, -0x7fe001, R14 ;  /* 0xff801fff15287827 */ /* 0x000fe400078e000e */
[----:B------:R-:W4:Y:S04]  /*76f10*/  LDL R14, [R1+0x4c00] ;  /* 0x004c0000010e7983 */ /* 0x000f280000100800 */
[----:B------:R-:W4:Y:S04]  /*76f20*/  LDL R15, [R1+0x4c20] ;  /* 0x004c2000010f7983 */ /* 0x000f280000100800 */
[----:B0-----:R-:W4:Y:S01]  /*76f30*/  LDL R16, [R1+0x4c04] ;  /* 0x004c040001107983 */ /* 0x001f220000100800 */
[----:B------:R-:W-:Y:S01]  /*76f40*/  @P1 VIADD R4, R4, 0xff801fff ;  /* 0xff801fff04041836 */ /* 0x000fe20000000000 */
[----:B------:R-:W-:-:S02]  /*76f50*/  SHF.R.S32.HI R3, RZ, 0x1f, R41 ;  /* 0x0000001fff037819 */ /* 0x000fc40000011429 */
[----:B------:R-:W-:Y:S02]  /*76f60*/  ISETP.GT.AND P2, PT, R38, 0x7fe000, PT ;  /* 0x007fe0002600780c */ /* 0x000fe40003f44270 */
[----:B------:R-:W-:Y:S01]  /*76f70*/  ISETP.GE.AND P1, PT, R4, RZ, PT ;  /* 0x000000ff0400720c */ /* 0x000fe20003f26270 */
[----:B------:R-:W-:Y:S01]  /*76f80*/  IMAD R3, R3, -0x7fe001, RZ ;  /* 0xff801fff03037824 */ /* 0x000fe200078e02ff */
[----:B------:R0:W-:Y:S04]  /*76f90*/  STL [R1+0x4f5c], R0 ;  /* 0x004f5c0001007387 */ /* 0x0001e80000100800 */
[----:B------:R-:W-:Y:S02]  /*76fa0*/  IADD3 R22, PT, PT, R22, -R41, R3 ;  /* 0x8000002916167210 */ /* 0x000fe40007ffe003 */
[----:B------:R-:W-:-:S02]  /*76fb0*/  SHF.R.S32.HI R3, RZ, 0x1f, R21 ;  /* 0x0000001fff037819 */ /* 0x000fc40000011415 */
[----:B0-----:R-:W-:Y:S01]  /*76fc0*/  IADD3 R0, PT, PT, R6, -R45, RZ ;  /* 0x8000002d06007210 */ /* 0x001fe20007ffe0ff */
[----:B------:R-:W-:Y:S02]  /*76fd0*/  @P2 VIADD R38, R38, 0xff801fff ;  /* 0xff801fff26262836 */ /* 0x000fe40000000000 */
[----:B------:R-:W-:Y:S01]  /*76fe0*/  @!P1 VIADD R4, R4, 0x7fe001 ;  /* 0x007fe00104049836 */ /* 0x000fe20000000000 */
[----:B------:R-:W-:Y:S01]  /*76ff0*/  ISETP.GE.AND P1, PT, R0, RZ, PT ;  /* 0x000000ff0000720c */ /* 0x000fe20003f26270 */
[----:B------:R-:W-:Y:S01]  /*77000*/  IMAD R3, R3, -0x7fe001, RZ ;  /* 0xff801fff03037824 */ /* 0x000fe200078e02ff */
[----:B------:R-:W-:Y:S01]  /*77010*/  ISETP.GE.AND P0, PT, R38, RZ, PT ;  /* 0x000000ff2600720c */ /* 0x000fe20003f06270 */
[----:B------:R0:W-:Y:S01]  /*77020*/  STL [R1+0x4f70], R26 ;  /* 0x004f701a01007387 */ /* 0x0001e20000100800 */
[----:B------:R-:W1:Y:S01]  /*77030*/  LDCU UR5, c[0x3][UR6+-0x78] ;  /* 0x00fff100060577ac */ /* 0x000e620008000800 */
[----:B------:R-:W-:Y:S01]  /*77040*/  IMAD.IADD R6, R6, 0x1, R45 ;  /* 0x0000000106067824 */ /* 0x000fe200078e022d */
[----:B0-----:R-:W-:-:S02]  /*77050*/  IADD3 R26, PT, PT, R40, -R21, R3 ;  /* 0x80000015281a7210 */ /* 0x001fc40007ffe003 */
[----:B------:R-:W-:Y:S01]  /*77060*/  IADD3 R3, PT, PT, R8, -R9, RZ ;  /* 0x8000000908037210 */ /* 0x000fe20007ffe0ff */
[----:B------:R0:W-:Y:S03]  /*77070*/  STL [R1+0x4f74], R22 ;  /* 0x004f741601007387 */ /* 0x0001e60000100800 */
[----:B------:R-:W-:Y:S01]  /*77080*/  ISETP.GE.AND P3, PT, R3, RZ, PT ;  /* 0x000000ff0300720c */ /* 0x000fe20003f66270 */
[----:B------:R-:W-:Y:S01]  /*77090*/  @!P1 VIADD R0, R0, 0x7fe001 ;  /* 0x007fe00100009836 */ /* 0x000fe20000000000 */
[----:B------:R1:W-:Y:S01]  /*770a0*/  STL [R1+0x4f64], R4 ;  /* 0x004f640401007387 */ /* 0x0003e20000100800 */
[----:B------:R-:W-:-:S03]  /*770b0*/  @!P0 IADD3 R38, PT, PT, R38, 0x7fe001, RZ ;  /* 0x007fe00126268810 */ /* 0x000fc60007ffe0ff */
[----:B------:R-:W4:Y:S01]  /*770c0*/  LDL R21, [R1+0x4c0c] ;  /* 0x004c0c0001157983 */ /* 0x000f220000100800 */
[C---:B0-----:R-:W-:Y:S01]  /*770d0*/  IADD3 R22, PT, PT, R20.reuse, R47, RZ ;  /* 0x0000002f14167210 */ /* 0x041fe20007ffe0ff */
[----:B------:R-:W-:Y:S01]  /*770e0*/  IMAD.IADD R20, R20, 0x1, -R47 ;  /* 0x0000000114147824 */ /* 0x000fe200078e0a2f */
[----:B------:R-:W-:Y:S01]  /*770f0*/  ISETP.GT.AND P0, PT, R6, 0x7fe000, PT ;  /* 0x007fe0000600780c */ /* 0x000fe20003f04270 */
[----:B-1----:R-:W-:Y:S02]  /*77100*/  IMAD.IADD R4, R8, 0x1, R9 ;  /* 0x0000000108047824 */ /* 0x002fe400078e0209 */
[----:B------:R-:W-:Y:S01]  /*77110*/  IMAD.WIDE R8, R0, UR4, RZ ;  /* 0x0000000400087c25 */ /* 0x000fe2000f8e02ff */
[----:B------:R-:W-:-:S03]  /*77120*/  ISETP.GE.AND P4, PT, R20, RZ, PT ;  /* 0x000000ff1400720c */ /* 0x000fc60003f86270 */
[----:B------:R-:W-:Y:S01]  /*77130*/  IMAD R37, R8, 0x3802001, RZ ;  /* 0x0380200108257824 */ /* 0x000fe200078e02ff */
[----:B------:R-:W-:Y:S01]  /*77140*/  ISETP.GT.AND P1, PT, R4, 0x7fe000, PT ;  /* 0x007fe0000400780c */ /* 0x000fe20003f24270 */
[----:B------:R-:W-:Y:S01]  /*77150*/  @!P3 VIADD R3, R3, 0x7fe001 ;  /* 0x007fe0010303b836 */ /* 0x000fe20000000000 */
[----:B------:R0:W-:Y:S03]  /*77160*/  STL [R1+0x4f68], R38 ;  /* 0x004f682601007387 */ /* 0x0001e60000100800 */
[----:B------:R-:W-:Y:S01]  /*77170*/  @P0 IADD3 R6, PT, PT, R6, -0x7fe001, RZ ;  /* 0xff801fff06060810 */ /* 0x000fe20007ffe0ff */
[----:B0-----:R-:W-:-:S04]  /*77180*/  IMAD.HI.U32 R38, R37, -0x7fe001, R8 ;  /* 0xff801fff25267827 */ /* 0x001fc800078e0008 */
[----:B------:R-:W-:Y:S01]  /*77190*/  IMAD.WIDE R8, R3, UR5, RZ ;  /* 0x0000000503087c25 */ /* 0x000fe2000f8e02ff */
[----:B------:R-:W-:-:S03]  /*771a0*/  SHF.R.S32.HI R3, RZ, 0x1f, R37 ;  /* 0x0000001fff037819 */ /* 0x000fc60000011425 */
[----:B------:R-:W-:Y:S01]  /*771b0*/  IMAD R41, R8, 0x3802001, RZ ;  /* 0x0380200108297824 */ /* 0x000fe200078e02ff */
[----:B------:R-:W-:Y:S01]  /*771c0*/  @!P4 IADD3 R20, PT, PT, R20, 0x7fe001, RZ ;  /* 0x007fe0011414c810 */ /* 0x000fe20007ffe0ff */
[----:B------:R-:W-:Y:S01]  /*771d0*/  IMAD R39, R3, -0x7fe001, RZ ;  /* 0xff801fff03277824 */ /* 0x000fe200078e02ff */
[----:B------:R-:W-:Y:S02]  /*771e0*/  ISETP.GE.AND P2, PT, R6, RZ, PT ;  /* 0x000000ff0600720c */ /* 0x000fe40003f46270 */
[----:B------:R-:W-:Y:S01]  /*771f0*/  SHF.R.S32.HI R3, RZ, 0x1f, R41 ;  /* 0x0000001fff037819 */ /* 0x000fe20000011429 */
[----:B------:R0:W-:Y:S01]  /*77200*/  STL [R1+0x4f78], R26 ;  /* 0x004f781a01007387 */ /* 0x0001e20000100800 */
[----:B------:R-:W-:Y:S01]  /*77210*/  @P1 IADD3 R4, PT, PT, R4, -0x7fe001, RZ ;  /* 0xff801fff04041810 */ /* 0x000fe20007ffe0ff */
[----:B------:R-:W-:Y:S01]  /*77220*/  IMAD.IADD R0, R36, 0x1, -R49 ;  /* 0x0000000124007824 */ /* 0x000fe200078e0a31 */
[----:B------:R-:W-:Y:S02]  /*77230*/  ISETP.GT.AND P0, PT, R22, 0x7fe000, PT ;  /* 0x007fe0001600780c */ /* 0x000fe40003f04270 */
[----:B------:R-:W-:Y:S01]  /*77240*/  ISETP.GE.AND P1, PT, R4, RZ, PT ;  /* 0x000000ff0400720c */ /* 0x000fe20003f26270 */
[----:B0-----:R-:W-:Y:S01]  /*77250*/  IMAD.WIDE R26, R20, UR5, RZ ;  /* 0x00000005141a7c25 */ /* 0x001fe2000f8e02ff */
[----:B------:R-:W-:-:S03]  /*77260*/  ISETP.GE.AND P3, PT, R0, RZ, PT ;  /* 0x000000ff0000720c */ /* 0x000fc60003f66270 */
[----:B------:R-:W-:-:S04]  /*77270*/  IMAD.HI.U32 R20, R41, -0x7fe001, R8 ;  /* 0xff801fff29147827 */ /* 0x000fc800078e0008 */
[----:B------:R-:W-:Y:S02]  /*77280*/  IMAD R8, R3, -0x7fe001, RZ ;  /* 0xff801fff03087824 */ /* 0x000fe400078e02ff */
[----:B------:R-:W-:Y:S01]  /*77290*/  IMAD R9, R26, 0x3802001, RZ ;  /* 0x038020011a097824 */ /* 0x000fe200078e02ff */
[----:B------:R0:W-:Y:S02]  /*772a0*/  STL [R1+0x4f30], R42 ;  /* 0x004f302a01007387 */ /* 0x0001e40000100800 */
[----:B------:R-:W-:Y:S02]  /*772b0*/  IADD3 R20, PT, PT, R20, -R41, R8 ;  /* 0x8000002914147210 */ /* 0x000fe40007ffe008 */
[----:B------:R-:W4:Y:S01]  /*772c0*/  LDL R41, [R1+0x4c10] ;  /* 0x004c100001297983 */ /* 0x000f220000100800 */
[----:B------:R-:W-:Y:S01]  /*772d0*/  @!P2 IADD3 R6, PT, PT, R6, 0x7fe001, RZ ;  /* 0x007fe0010606a810 */ /* 0x000fe20007ffe0ff */
[----:B------:R-:W-:Y:S01]  /*772e0*/  IMAD.IADD R36, R36, 0x1, R49 ;  /* 0x0000000124247824 */ /* 0x000fe200078e0231 */
[----:B------:R-:W-:Y:S01]  /*772f0*/  SHF.R.S32.HI R3, RZ, 0x1f, R9 ;  /* 0x0000001fff037819 */ /* 0x000fe20000011409 */
[----:B0-----:R-:W4:Y:S01]  /*77300*/  LDL R42, [R1+0x4c30] ;  /* 0x004c3000012a7983 */ /* 0x001f220000100800 */
[----:B------:R-:W-:Y:S01]  /*77310*/  IADD3 R8, PT, PT, R7, -R50, RZ ;  /* 0x8000003207087210 */ /* 0x000fe20007ffe0ff */
[----:B------:R-:W-:Y:S01]  /*77320*/  @!P1 VIADD R4, R4, 0x7fe001 ;  /* 0x007fe00104049836 */ /* 0x000fe20000000000 */
[----:B------:R-:W-:Y:S01]  /*77330*/  IADD3 R38, PT, PT, R38, -R37, R39 ;  /* 0x8000002526267210 */ /* 0x000fe20007ffe027 */
[----:B------:R0:W-:Y:S01]  /*77340*/  STL [R1+0x4f6c], R6 ;  /* 0x004f6c0601007387 */ /* 0x0001e20000100800 */
[----:B------:R-:W-:Y:S01]  /*77350*/  IMAD R3, R3, -0x7fe001, RZ ;  /* 0xff801fff03037824 */ /* 0x000fe200078e02ff */
[----:B------:R-:W-:Y:S01]  /*77360*/  ISETP.GT.AND P2, PT, R36, 0x7fe000, PT ;  /* 0x007fe0002400780c */ /* 0x000fe20003f44270 */
[----:B------:R-:W-:Y:S01]  /*77370*/  @P0 VIADD R22, R22, 0xff801fff ;  /* 0xff801fff16160836 */ /* 0x000fe20000000000 */
[----:B------:R-:W-:-:S02]  /*77380*/  ISETP.GE.AND P1, PT, R8, RZ, PT ;  /* 0x000000ff0800720c */ /* 0x000fc40003f26270 */
[----:B------:R-:W-:Y:S01]  /*77390*/  @!P3 IADD3 R0, PT, PT, R0, 0x7fe001, RZ ;  /* 0x007fe0010000b810 */ /* 0x000fe20007ffe0ff */
[----:B0-----:R-:W-:Y:S01]  /*773a0*/  IMAD.HI.U32 R6, R9, -0x7fe001, R26 ;  /* 0xff801fff09067827 */ /* 0x001fe200078e001a */
[----:B------:R0:W-:Y:S01]  /*773b0*/  STL [R1+0x4f7c], R38 ;  /* 0x004f7c2601007387 */ /* 0x0001e20000100800 */
[----:B------:R-:W-:Y:S02]  /*773c0*/  ISETP.GE.AND P0, PT, R22, RZ, PT ;  /* 0x000000ff1600720c */ /* 0x000fe40003f06270 */
[----:B------:R-:W-:Y:S01]  /*773d0*/  IMAD.WIDE R26, R0, UR5, RZ ;  /* 0x00000005001a7c25 */ /* 0x000fe2000f8e02ff */
[----:B------:R1:W-:Y:S04]  /*773e0*/  STL [R1+0x4f80], R4 ;  /* 0x004f800401007387 */ /* 0x0003e80000100800 */
[----:B------:R3:W-:Y:S01]  /*773f0*/  STL [R1+0x4f90], R20 ;  /* 0x004f901401007387 */ /* 0x0007e20000100800 */
[----:B0-----:R-:W-:-:S02]  /*77400*/  IADD3 R38, PT, PT, R6, -R9, R3 ;  /* 0x8000000906267210 */ /* 0x001fc40007ffe003 */
[----:B------:R-:W-:Y:S01]  /*77410*/  IADD3 R6, PT, PT, R7, R50, RZ ;  /* 0x0000003207067210 */ /* 0x000fe20007ffe0ff */
[----:B------:R-:W4:Y:S04]  /*77420*/  LDL R3, [R1+0x4c18] ;  /* 0x004c180001037983 */ /* 0x000f280000100800 */
[----:B-1----:R-:W4:Y:S01]  /*77430*/  LDL R4, [R1+0x4c14] ;  /* 0x004c140001047983 */ /* 0x002f220000100800 */
[C---:B---3--:R-:W-:Y:S01]  /*77440*/  IMAD.IADD R20, R10.reuse, 0x1, R17 ;  /* 0x000000010a147824 */ /* 0x048fe200078e0211 */
[----:B------:R-:W-:Y:S02]  /*77450*/  IADD3 R10, PT, PT, R10, -R17, RZ ;  /* 0x800000110a0a7210 */ /* 0x000fe40007ffe0ff */
[----:B------:R-:W3:Y:S01]  /*77460*/  LDL R7, [R1+0x4c34] ;  /* 0x004c340001077983 */ /* 0x000ee20000100800 */
[----:B------:R-:W0:Y:S03]  /*77470*/  LDCU UR4, c[0x3][UR6+-0x7c] ;  /* 0x00fff080060477ac */ /* 0x000e260008000800 */
[----:B------:R-:W3:Y:S01]  /*77480*/  LDL R0, [R1+0x4c38] ;  /* 0x004c380001007983 */ /* 0x000ee20000100800 */
[----:B------:R-:W-:Y:S01]  /*77490*/  ISETP.GE.AND P4, PT, R10, RZ, PT ;  /* 0x000000ff0a00720c */ /* 0x000fe20003f86270 */
[----:B------:R-:W-:Y:S01]  /*774a0*/  @!P1 VIADD R8, R8, 0x7fe001 ;  /* 0x007fe00108089836 */ /* 0x000fe20000000000 */
[----:B------:R-:W-:Y:S01]  /*774b0*/  @P2 IADD3 R36, PT, PT, R36, -0x7fe001, RZ ;  /* 0xff801fff24242810 */ /* 0x000fe20007ffe0ff */
[----:B------:R-:W-:-:S02]  /*774c0*/  IMAD R37, R26, 0x3802001, RZ ;  /* 0x038020011a257824 */ /* 0x000fc400078e02ff */
[----:B------:R-:W-:Y:S01]  /*774d0*/  IMAD.WIDE R8, R8, UR5, RZ ;  /* 0x0000000508087c25 */ /* 0x000fe2000f8e02ff */
[----:B------:R-:W-:-:S03]  /*774e0*/  ISETP.GE.AND P2, PT, R36, RZ, PT ;  /* 0x000000ff2400720c */ /* 0x000fc60003f46270 */
[----:B------:R-:W-:Y:S01]  /*774f0*/  @!P0 VIADD R22, R22, 0x7fe001 ;  /* 0x007fe00116168836 */ /* 0x000fe20000000000 */
[----:B------:R-:W-:Y:S01]  /*77500*/  SHF.R.S32.HI R17, RZ, 0x1f, R37 ;  /* 0x0000001fff117819 */ /* 0x000fe20000011425 */
[----:B------:R-:W-:Y:S01]  /*77510*/  IMAD.HI.U32 R26, R37, -0x7fe001, R26 ;  /* 0xff801fff251a7827 */ /* 0x000fe200078e001a */
[----:B------:R-:W-:-:S03]  /*77520*/  ISETP.GT.AND P0, PT, R6, 0x7fe000, PT ;  /* 0x007fe0000600780c */ /* 0x000fc60003f04270 */
[----:B------:R-:W-:Y:S01]  /*77530*/  IMAD R27, R8, 0x3802001, RZ ;  /* 0x03802001081b7824 */ /* 0x000fe200078e02ff */
[----:B------:R1:W-:Y:S01]  /*77540*/  STL [R1+0x4f84], R22 ;  /* 0x004f841601007387 */ /* 0x0003e20000100800 */
[----:B------:R-:W-:Y:S02]  /*77550*/  @!P4 VIADD R10, R10, 0x7fe001 ;  /* 0x007fe0010a0ac836 */ /* 0x000fe40000000000 */
[----:B------:R-:W-:Y:S01]  /*77560*/  IMAD.HI.U32 R40, R27, -0x7fe001, R8 ;  /* 0xff801fff1b287827 */ /* 0x000fe200078e0008 */
[----:B------:R-:W-:-:S03]  /*77570*/  SHF.R.S32.HI R8, RZ, 0x1f, R27 ;  /* 0x0000001fff087819 */ /* 0x000fc6000001141b */
[----:B------:R-:W-:Y:S01]  /*77580*/  IMAD R17, R17, -0x7fe001, RZ ;  /* 0xff801fff11117824 */ /* 0x000fe200078e02ff */
[C---:B-1----:R-:W-:Y:S01]  /*77590*/  IADD3 R22, PT, PT, R18.reuse, R51, RZ ;  /* 0x0000003312167210 */ /* 0x042fe20007ffe0ff */
        /* <DEDUP_REMOVED lines=11> */
[----:B------:R-:W3:Y:S01]  /*77650*/  LDL R51, [R1+0x4c6c] ;  /* 0x004c6c0001337983 */ /* 0x000ee20000100800 */
[----:B0-----:R-:W-:-:S02]  /*77660*/  IADD3 R38, PT, PT, R40, -R27, R8 ;  /* 0x8000001b28267210 */ /* 0x001fc40007ffe008 */
[----:B------:R-:W-:Y:S01]  /*77670*/  SHF.R.S32.HI R8, RZ, 0x1f, R17 ;  /* 0x0000001fff087819 */ /* 0x000fe20000011411 */
[----:B------:R-:W-:Y:S01]  /*77680*/  IMAD.HI.U32 R10, R17, -0x7fe001, R44 ;  /* 0xff801fff110a7827 */ /* 0x000fe200078e002c */
[----:B------:R-:W-:-:S03]  /*77690*/  ISETP.GE.AND P3, PT, R6, RZ, PT ;  /* 0x000000ff0600720c */ /* 0x000fc60003f66270 */
[----:B------:R-:W-:Y:S01]  /*776a0*/  IMAD R9, R8, -0x7fe001, RZ ;  /* 0xff801fff08097824 */ /* 0x000fe200078e02ff */
[----:B------:R-:W-:Y:S01]  /*776b0*/  @P1 IADD3 R20, PT, PT, R20, -0x7fe001, RZ ;  /* 0xff801fff14141810 */ /* 0x000fe20007ffe0ff */
[----:B------:R-:W-:Y:S01]  /*776c0*/  @!P2 VIADD R18, R18, 0x7fe001 ;  /* 0x007fe0011212a836 */ /* 0x000fe20000000000 */
[----:B------:R-:W-:Y:S02]  /*776d0*/  ISETP.GT.AND P0, PT, R22, 0x7fe000, PT ;  /* 0x007fe0001600780c */ /* 0x000fe40003f04270 */
[----:B------:R-:W-:Y:S01]  /*776e0*/  IADD3 R10, PT, PT, R10, -R17, R9 ;  /* 0x800000110a0a7210 */ /* 0x000fe20007ffe009 */
[----:B------:R-:W-:Y:S01]  /*776f0*/  IMAD.WIDE R8, R18, UR4, RZ ;  /* 0x0000000412087c25 */ /* 0x000fe2000f8e02ff */
[----:B------:R-:W-:Y:S01]  /*77700*/  ISETP.GE.AND P1, PT, R20, RZ, PT ;  /* 0x000000ff1400720c */ /* 0x000fe20003f26270 */
[----:B------:R-:W3:Y:S04]  /*77710*/  LDL R17, [R1+0x4c40] ;  /* 0x004c400001117983 */ /* 0x000ee80000100800 */
[----:B------:R-:W3:Y:S01]  /*77720*/  LDL R18, [R1+0x4c60] ;  /* 0x004c600001127983 */ /* 0x000ee20000100800 */
[----:B------:R-:W-:Y:S01]  /*77730*/  @!P3 VIADD R6, R6, 0x7fe001 ;  /* 0x007fe0010606b836 */ /* 0x000fe20000000000 */
[----:B------:R-:W-:Y:S01]  /*77740*/  IADD3 R27, PT, PT, R19, -R52, RZ ;  /* 0x80000034131b7210 */ /* 0x000fe20007ffe0ff */
[----:B------:R-:W-:Y:S01]  /*77750*/  IMAD R39, R8, 0x3802001, RZ ;  /* 0x0380200108277824 */ /* 0x000fe200078e02ff */
[----:B------:R0:W-:Y:S01]  /*77760*/  STL [R1+0x4f98], R26 ;  /* 0x004f981a01007387 */ /* 0x0001e20000100800 */
[----:B------:R-:W-:-:S03]  /*77770*/  @P0 IADD3 R22, PT, PT, R22, -0x7fe001, RZ ;  /* 0xff801fff16160810 */ /* 0x000fc60007ffe0ff */
[----:B------:R2:W-:Y:S01]  /*77780*/  STL [R1+0x4f8c], R6 ;  /* 0x004f8c0601007387 */ /* 0x0005e20000100800 */
[----:B------:R-:W-:Y:S01]  /*77790*/  @!P1 VIADD R20, R20, 0x7fe001 ;  /* 0x007fe00114149836 */ /* 0x000fe20000000000 */
[----:B0-----:R-:W-:Y:S02]  /*777a0*/  IADD3 R26, PT, PT, R19, R52, RZ ;  /* 0x00000034131a7210 */ /* 0x001fe40007ffe0ff */
[----:B------:R-:W3:Y:S01]  /*777b0*/  LDL R19, [R1+0x4c44] ;  /* 0x004c440001137983 */ /* 0x000ee20000100800 */
[----:B--2---:R-:W-:Y:S02]  /*777c0*/  SHF.R.S32.HI R6, RZ, 0x1f, R39 ;  /* 0x0000001fff067819 */ /* 0x004fe40000011427 */
[----:B------:R-:W-:Y:S01]  /*777d0*/  ISETP.GE.AND P1, PT, R22, RZ, PT ;  /* 0x000000ff1600720c */ /* 0x000fe20003f26270 */
[----:B------:R0:W-:Y:S02]  /*777e0*/  STL [R1+0x4f9c], R38 ;  /* 0x004f9c2601007387 */ /* 0x0001e40000100800 */
[----:B------:R-:W-:-:S02]  /*777f0*/  IMAD R6, R6, -0x7fe001, RZ ;  /* 0xff801fff06067824 */ /* 0x000fc400078e02ff */
[----:B------:R2:W-:Y:S01]  /*77800*/  STL [R1+0x4fb0], R10 ;  /* 0x004fb00a01007387 */ /* 0x0005e20000100800 */
[----:B0-----:R-:W-:-:S03]  /*77810*/  IMAD.HI.U32 R38, R39, -0x7fe001, R8 ;  /* 0xff801fff27267827 */ /* 0x001fc600078e0008 */
[----:B------:R-:W3:Y:S02]  /*77820*/  LDL R9, [R1+0x4c48] ;  /* 0x004c480001097983 */ /* 0x000ee40000100800 */
[----:B------:R-:W-:Y:S02]  /*77830*/  IADD3 R38, PT, PT, R38, -R39, R6 ;  /* 0x8000002726267210 */ /* 0x000fe40007ffe006 */
[----:B------:R-:W3:Y:S01]  /*77840*/  LDL R6, [R1+0x4c68] ;  /* 0x004c680001067983 */ /* 0x000ee20000100800 */
[----:B--2---:R-:W-:Y:S02]  /*77850*/  IADD3 R10, PT, PT, R66, -R53, RZ ;  /* 0x80000035420a7210 */ /* 0x004fe40007ffe0ff */
[----:B------:R-:W-:Y:S02]  /*77860*/  ISETP.GE.AND P2, PT, R27, RZ, PT ;  /* 0x000000ff1b00720c */ /* 0x000fe40003f46270 */
[----:B------:R-:W-:Y:S01]  /*77870*/  ISETP.GT.AND P0, PT, R26, 0x7fe000, PT ;  /* 0x007fe0001a00780c */ /* 0x000fe20003f04270 */
[----:B------:R-:W-:Y:S01]  /*77880*/  @!P1 VIADD R22, R22, 0x7fe001 ;  /* 0x007fe00116169836 */ /* 0x000fe20000000000 */
[----:B------:R-:W-:-:S04]  /*77890*/  ISETP.GE.AND P1, PT, R10, RZ, PT ;  /* 0x000000ff0a00720c */ /* 0x000fc80003f26270 */
[----:B------:R0:W-:Y:S01]  /*778a0*/  STL [R1+0x4fa4], R22 ;  /* 0x004fa41601007387 */ /* 0x0001e20000100800 */
[----:B------:R-:W-:-:S03]  /*778b0*/  IADD3 R8, PT, PT, R66, R53, RZ ;  /* 0x0000003542087210 */ /* 0x000fc60007ffe0ff */
[----:B------:R2:W-:Y:S01]  /*778c0*/  STL [R1+0x4f88], R36 ;  /* 0x004f882401007387 */ /* 0x0005e20000100800 */
[----:B------:R-:W-:Y:S02]  /*778d0*/  @!P2 VIADD R27, R27, 0x7fe001 ;  /* 0x007fe0011b1ba836 */ /* 0x000fe40000000000 */
[----:B------:R-:W-:Y:S01]  /*778e0*/  @P0 VIADD R26, R26, 0xff801fff ;  /* 0xff801fff1a1a0836 */ /* 0x000fe20000000000 */
[C---:B0-----:R-:W-:Y:S01]  /*778f0*/  IADD3 R22, PT, PT, R70.reuse, R13, RZ ;  /* 0x0000000d46167210 */ /* 0x041fe20007ffe0ff */
[----:B------:R-:W-:Y:S01]  /*77900*/  IMAD.IADD R13, R70, 0x1, -R13 ;  /* 0x00000001460d7824 */ /* 0x000fe200078e0a0d */
[----:B------:R-:W-:Y:S01]  /*77910*/  @!P1 IADD3 R10, PT, PT, R10, 0x7fe001, RZ ;  /* 0x007fe0010a0a9810 */ /* 0x000fe20007ffe0ff */
[----:B------:R0:W-:Y:S01]  /*77920*/  STL [R1+0x4fa0], R20 ;  /* 0x004fa01401007387 */ /* 0x0001e20000100800 */
[----:B--2---:R-:W-:Y:S01]  /*77930*/  IMAD.WIDE R36, R27, UR4, RZ ;  /* 0x000000041b247c25 */ /* 0x004fe2000f8e02ff */
[----:B------:R-:W-:Y:S02]  /*77940*/  ISETP.GE.AND P2, PT, R26, RZ, PT ;  /* 0x000000ff1a00720c */ /* 0x000fe40003f46270 */
[----:B------:R-:W-:Y:S01]  /*77950*/  ISETP.GE.AND P3, PT, R13, RZ, PT ;  /* 0x000000ff0d00720c */ /* 0x000fe20003f66270 */
[----:B------:R-:W-:Y:S01]  /*77960*/  IMAD R27, R36, 0x3802001, RZ ;  /* 0x03802001241b7824 */ /* 0x000fe200078e02ff */
[----:B------:R-:W-:Y:S01]  /*77970*/  ISETP.GT.AND P0, PT, R8, 0x7fe000, PT ;  /* 0x007fe0000800780c */ /* 0x000fe20003f04270 */
[----:B------:R-:W-:Y:S01]  /*77980*/  IMAD.WIDE R44, R10, UR4, RZ ;  /* 0x000000040a2c7c25 */ /* 0x000fe2000f8e02ff */
[----:B------:R2:W-:Y:S02]  /*77990*/  STL [R1+0x4fb4], R38 ;  /* 0x004fb42601007387 */ /* 0x0005e40000100800 */
[----:B0-----:R-:W-:Y:S01]  /*779a0*/  SHF.R.S32.HI R20, RZ, 0x1f, R27 ;  /* 0x0000001fff147819 */ /* 0x001fe2000001141b */
[----:B------:R-:W-:Y:S01]  /*779b0*/  IMAD R40, R44, 0x3802001, RZ ;  /* 0x038020012c287824 */ /* 0x000fe200078e02ff */
[----:B------:R-:W3:Y:S01]  /*779c0*/  LDL R53, [R1+0x4c74] ;  /* 0x004c740001357983 */ /* 0x000ee20000100800 */
[----:B------:R-:W-:-:S02]  /*779d0*/  IMAD.HI.U32 R36, R27, -0x7fe001, R36 ;  /* 0xff801fff1b247827 */ /* 0x000fc400078e0024 */
[----:B------:R-:W-:Y:S01]  /*779e0*/  @!P2 IADD3 R26, PT, PT, R26, 0x7fe001, RZ ;  /* 0x007fe0011a1aa810 */ /* 0x000fe20007ffe0ff */
[----:B------:R-:W0:Y:S01]  /*779f0*/  LDCU UR8, c[0x3][UR6+-0x90] ;  /* 0x00ffee00060877ac */ /* 0x000e220008000800 */
[----:B------:R-:W-:Y:S01]  /*77a00*/  SHF.R.S32.HI R10, RZ, 0x1f, R40 ;  /* 0x0000001fff0a7819 */ /* 0x000fe20000011428 */
[----:B------:R-:W-:Y:S01]  /*77a10*/  IMAD R20, R20, -0x7fe001, RZ ;  /* 0xff801fff14147824 */ /* 0x000fe200078e02ff */
[----:B------:R-:W-:Y:S01]  /*77a20*/  @!P3 IADD3 R13, PT, PT, R13, 0x7fe001, RZ ;  /* 0x007fe0010d0db810 */ /* 0x000fe20007ffe0ff */
[----:B------:R-:W-:Y:S01]  /*77a30*/  @P0 VIADD R8, R8, 0xff801fff ;  /* 0xff801fff08080836 */ /* 0x000fe20000000000 */
[----:B------:R1:W-:Y:S01]  /*77a40*/  STL [R1+0x4fa8], R26 ;  /* 0x004fa81a01007387 */ /* 0x0003e20000100800 */
[----:B------:R-:W-:Y:S01]  /*77a50*/  IMAD.HI.U32 R37, R40, -0x7fe001, R44 ;  /* 0xff801fff28257827 */ /* 0x000fe200078e002c */
[----:B------:R-:W-:Y:S01]  /*77a60*/  IADD3 R36, PT, PT, R36, -R27, R20 ;  /* 0x8000001b24247210 */ /* 0x000fe20007ffe014 */
[----:B------:R-:W0:Y:S01]  /*77a70*/  LDCU UR9, c[0x3][UR6+-0x94] ;  /* 0x00ffed80060977ac */ /* 0x000e220008000800 */
[----:B------:R-:W3:Y:S01]  /*77a80*/  LDL R66, [R1+0x4dc8] ;  /* 0x004dc80001427983 */ /* 0x000ee20000100800 */
[----:B--2---:R-:W-:-:S02]  /*77a90*/  IMAD R38, R10, -0x7fe001, RZ ;  /* 0xff801fff0a267824 */ /* 0x004fc400078e02ff */
[----:B------:R-:W-:Y:S01]  /*77aa0*/  IMAD.IADD R10, R61, 0x1, -R54 ;  /* 0x000000013d0a7824 */ /* 0x000fe200078e0a36 */
[----:B------:R-:W-:Y:S01]  /*77ab0*/  ISETP.GT.AND P1, PT, R22, 0x7fe000, PT ;  /* 0x007fe0001600780c */ /* 0x000fe20003f24270 */
[----:B------:R-:W2:Y:S01]  /*77ac0*/  LDL R20, [R1+0x4c4c] ;  /* 0x004c4c0001147983 */ /* 0x000ea20000100800 */
[----:B-1----:R-:W-:Y:S01]  /*77ad0*/  IMAD.WIDE R26, R13, UR5, RZ ;  /* 0x000000050d1a7c25 */ /* 0x002fe2000f8e02ff */
[----:B------:R-:W-:Y:S02]  /*77ae0*/  ISETP.GE.AND P0, PT, R8, RZ, PT ;  /* 0x000000ff0800720c */ /* 0x000fe40003f06270 */
[----:B------:R-:W-:Y:S01]  /*77af0*/  IADD3 R40, PT, PT, R37, -R40, R38 ;  /* 0x8000002825287210 */ /* 0x000fe20007ffe026 */
[----:B------:R-:W-:Y:S01]  /*77b00*/  IMAD R37, R26, 0x3802001, RZ ;  /* 0x038020011a257824 */ /* 0x000fe200078e02ff */
[----:B------:R-:W-:Y:S02]  /*77b10*/  IADD3 R13, PT, PT, R23, -R56, RZ ;  /* 0x80000038170d7210 */ /* 0x000fe40007ffe0ff */
[----:B------:R-:W-:Y:S01]  /*77b20*/  ISETP.GE.AND P2, PT, R10, RZ, PT ;  /* 0x000000ff0a00720c */ /* 0x000fe20003f46270 */
[----:B------:R1:W-:Y:S01]  /*77b30*/  STL [R1+0x4fb8], R36 ;  /* 0x004fb82401007387 */ /* 0x0003e20000100800 */
[----:B------:R-:W-:Y:S01]  /*77b40*/  ISETP.GE.AND P3, PT, R13, RZ, PT ;  /* 0x000000ff0d00720c */ /* 0x000fe20003f66270 */
[----:B------:R-:W-:-:S02]  /*77b50*/  IMAD.IADD R38, R61, 0x1, R54 ;  /* 0x000000013d267824 */ /* 0x000fc400078e0236 */
[----:B------:R-:W-:Y:S02]  /*77b60*/  IMAD.HI.U32 R48, R37, -0x7fe001, R26 ;  /* 0xff801fff25307827 */ /* 0x000fe400078e001a */
[----:B------:R-:W-:Y:S01]  /*77b70*/  @!P0 IADD3 R8, PT, PT, R8, 0x7fe001, RZ ;  /* 0x007fe00108088810 */ /* 0x000fe20007ffe0ff */
[----:B------:R-:W2:Y:S01]  /*77b80*/  LDL R27, [R1+0x4c50] ;  /* 0x004c5000011b7983 */ /* 0x000ea20000100800 */
[----:B-1----:R-:W-:Y:S01]  /*77b90*/  SHF.R.S32.HI R36, RZ, 0x1f, R37 ;  /* 0x0000001fff247819 */ /* 0x002fe20000011425 */
[----:B------:R-:W-:Y:S02]  /*77ba0*/  IMAD.IADD R26, R23, 0x1, R56 ;  /* 0x00000001171a7824 */ /* 0x000fe400078e0238 */
[----:B------:R-:W-:Y:S01]  /*77bb0*/  @P1 VIADD R22, R22, 0xff801fff ;  /* 0xff801fff16161836 */ /* 0x000fe20000000000 */
[----:B------:R-:W-:Y:S01]  /*77bc0*/  ISETP.GT.AND P0, PT, R38, 0x7fe000, PT ;  /* 0x007fe0002600780c */ /* 0x000fe20003f04270 */
[----:B------:R-:W-:Y:S02]  /*77bd0*/  IMAD R23, R36, -0x7fe001, RZ ;  /* 0xff801fff24177824 */ /* 0x000fe400078e02ff */
[----:B------:R-:W-:Y:S01]  /*77be0*/  @!P2 VIADD R10, R10, 0x7fe001 ;  /* 0x007fe0010a0aa836 */ /* 0x000fe20000000000 */
[----:B------:R-:W2:Y:S01]  /*77bf0*/  LDL R36, [R1+0x4c70] ;  /* 0x004c700001247983 */ /* 0x000ea20000100800 */
[----:B------:R-:W-:Y:S01]  /*77c00*/  ISETP.GE.AND P1, PT, R22, RZ, PT ;  /* 0x000000ff1600720c */ /* 0x000fe20003f26270 */
[----:B------:R-:W-:-:S02]  /*77c10*/  @!P3 VIADD R13, R13, 0x7fe001 ;  /* 0x007fe0010d0db836 */ /* 0x000fc40000000000 */
[----:B------:R-:W-:Y:S01]  /*77c20*/  IMAD.WIDE R44, R10, UR5, RZ ;  /* 0x000000050a2c7c25 */ /* 0x000fe2000f8e02ff */
[----:B-----5:R-:W-:Y:S01]  /*77c30*/  IADD3 R10, PT, PT, R11, -R58, RZ ;  /* 0x8000003a0b0a7210 */ /* 0x020fe20007ffe0ff */
[----:B------:R1:W-:Y:S02]  /*77c40*/  STL [R1+0x4fac], R8 ;  /* 0x004fac0801007387 */ /* 0x0003e40000100800 */
[----:B------:R-:W-:Y:S01]  /*77c50*/  IMAD.WIDE R46, R13, UR5, RZ ;  /* 0x000000050d2e7c25 */ /* 0x000fe2000f8e02ff */
[----:B------:R-:W-:Y:S01]  /*77c60*/  IADD3 R48, PT, PT, R48, -R37, R23 ;  /* 0x8000002530307210 */ /* 0x000fe20007ffe017 */
[----:B------:R5:W-:Y:S01]  /*77c70*/  STL [R1+0x4fbc], R40 ;  /* 0x004fbc2801007387 */ /* 0x000be20000100800 */
[----:B------:R-:W-:Y:S01]  /*77c80*/  ISETP.GE.AND P3, PT, R10, RZ, PT ;  /* 0x000000ff0a00720c */ /* 0x000fe20003f66270 */
[----:B------:R-:W-:Y:S01]  /*77c90*/  IMAD R23, R44, 0x3802001, RZ ;  /* 0x038020012c177824 */ /* 0x000fe200078e02ff */
[----:B------:R-:W-:Y:S01]  /*77ca0*/  @P0 IADD3 R38, PT, PT, R38, -0x7fe001, RZ ;  /* 0xff801fff26260810 */ /* 0x000fe20007ffe0ff */
        /* <DEDUP_REMOVED lines=10> */
[----:B-----5:R-:W5:Y:S01]  /*77d50*/  LDL R40, [R1+0x4c54] ;  /* 0x004c540001287983 */ /* 0x020f620000100800 */
[----:B------:R-:W-:Y:S01]  /*77d60*/  ISETP.GT.AND P0, PT, R8, 0x7fe000, PT ;  /* 0x007fe0000800780c */ /* 0x000fe20003f04270 */
[----:B------:R-:W-:Y:S01]  /*77d70*/  IMAD R11, R11, -0x7fe001, RZ ;  /* 0xff801fff0b0b7824 */ /* 0x000fe200078e02ff */
[----:B------:R-:W-:Y:S01]  /*77d80*/  @!P3 IADD3 R10, PT, PT, R10, 0x7fe001, RZ ;  /* 0x007fe0010a0ab810 */ /* 0x000fe20007ffe0ff */
[----:B------:R-:W0:Y:S01]  /*77d90*/  LDCU UR4, c[0x3][UR6+-0x84] ;  /* 0x00ffef80060477ac */ /* 0x000e220008000800 */
[----:B------:R-:W5:Y:S01]  /*77da0*/  LDL R54, [R1+0x4c78] ;  /* 0x004c780001367983 */ /* 0x000f620000100800 */
[----:B-1----:R-:W-:Y:S01]  /*77db0*/  IMAD.HI.U32 R22, R37, -0x7fe001, R46 ;  /* 0xff801fff25167827 */ /* 0x002fe200078e002e */
[----:B------:R-:W-:-:S02]  /*77dc0*/  IADD3 R46, PT, PT, R44, -R23, R13 ;  /* 0x800000172c2e7210 */ /* 0x000fc40007ffe00d */
[----:B------:R-:W5:Y:S02]  /*77dd0*/  LDL R23, [R1+0x4ca0] ;  /* 0x004ca00001177983 */ /* 0x000f640000100800 */
[----:B------:R-:W-:Y:S01]  /*77de0*/  IADD3 R44, PT, PT, R22, -R37, R11 ;  /* 0x80000025162c7210 */ /* 0x000fe20007ffe00b */
[----:B------:R-:W-:Y:S01]  /*77df0*/  IMAD.WIDE R10, R10, UR5, RZ ;  /* 0x000000050a0a7c25 */ /* 0x000fe2000f8e02ff */
[----:B------:R-:W-:Y:S03]  /*77e00*/  STL [R1+0x4fd0], R48 ;  /* 0x004fd03001007387 */ /* 0x000fe60000100800 */
[----:B------:R-:W-:Y:S01]  /*77e10*/  @!P2 VIADD R38, R38, 0x7fe001 ;  /* 0x007fe0012626a836 */ /* 0x000fe20000000000 */
[----:B------:R-:W-:Y:S01]  /*77e20*/  @P1 IADD3 R26, PT, PT, R26, -0x7fe001, RZ ;  /* 0xff801fff1a1a1810 */ /* 0x000fe20007ffe0ff */
[----:B----4-:R-:W-:Y:S01]  /*77e30*/  IMAD.IADD R13, R43, 0x1, -R12 ;  /* 0x000000012b0d7824 */ /* 0x010fe200078e0a0c */
[----:B------:R-:W-:Y:S01]  /*77e40*/  @P0 IADD3 R8, PT, PT, R8, -0x7fe001, RZ ;  /* 0xff801fff08080810 */ /* 0x000fe20007ffe0ff */
[----:B------:R-:W-:Y:S01]  /*77e50*/  IMAD R37, R10, 0x3802001, RZ ;  /* 0x038020010a257824 */ /* 0x000fe200078e02ff */
[----:B------:R1:W-:Y:S02]  /*77e60*/  STL [R1+0x4fc4], R38 ;  /* 0x004fc42601007387 */ /* 0x0003e40000100800 */
[----:B------:R-:W-:-:S02]  /*77e70*/  ISETP.GE.AND P0, PT, R13, RZ, PT ;  /* 0x000000ff0d00720c */ /* 0x000fc40003f06270 */
[----:B------:R-:W-:Y:S01]  /*77e80*/  ISETP.GE.AND P1, PT, R26, RZ, PT ;  /* 0x000000ff1a00720c */ /* 0x000fe20003f26270 */
[----:B------:R-:W4:Y:S04]  /*77e90*/  LDL R22, [R1+0x4c80] ;  /* 0x004c800001167983 */ /* 0x000f280000100800 */
[----:B------:R-:W4:Y:S01]  /*77ea0*/  LDL R56, [R1+0x4cac] ;  /* 0x004cac0001387983 */ /* 0x000f220000100800 */
[----:B-1----:R-:W-:Y:S01]  /*77eb0*/  IMAD.HI.U32 R38, R37, -0x7fe001, R10 ;  /* 0xff801fff25267827 */ /* 0x002fe200078e000a */
[----:B------:R-:W-:Y:S02]  /*77ec0*/  SHF.R.S32.HI R10, RZ, 0x1f, R37 ;  /* 0x0000001fff0a7819 */ /* 0x000fe40000011425 */
[----:B------:R-:W-:Y:S01]  /*77ed0*/  IADD3 R12, PT, PT, R43, R12, RZ ;  /* 0x0000000c2b0c7210 */ /* 0x000fe20007ffe0ff */
[----:B------:R-:W4:Y:S02]  /*77ee0*/  LDL R58, [R1+0x4cb4] ;  /* 0x004cb400013a7983 */ /* 0x000f240000100800 */
[----:B------:R-:W-:-:S02]  /*77ef0*/  IMAD R10, R10, -0x7fe001, RZ ;  /* 0xff801fff0a0a7824 */ /* 0x000fc400078e02ff */
[----:B------:R-:W4:Y:S01]  /*77f00*/  LDL R43, [R1+0x4c58] ;  /* 0x004c5800012b7983 */ /* 0x000f220000100800 */
[----:B------:R-:W-:-:S03]  /*77f10*/  @!P0 VIADD R13, R13, 0x7fe001 ;  /* 0x007fe0010d0d8836 */ /* 0x000fc60000000000 */
[----:B------:R1:W-:Y:S01]  /*77f20*/  STL [R1+0x4fd4], R46 ;  /* 0x004fd42e01007387 */ /* 0x0003e20000100800 */
[----:B------:R-:W-:Y:S01]  /*77f30*/  ISETP.GT.AND P0, PT, R12, 0x7fe000, PT ;  /* 0x007fe0000c00780c */ /* 0x000fe20003f04270 */
[----:B------:R-:W-:Y:S01]  /*77f40*/  @!P1 VIADD R26, R26, 0x7fe001 ;  /* 0x007fe0011a1a9836 */ /* 0x000fe20000000000 */
[----:B------:R-:W-:Y:S02]  /*77f50*/  ISETP.GE.AND P1, PT, R8, RZ, PT ;  /* 0x000000ff0800720c */ /* 0x000fe40003f26270 */
[----:B-1----:R-:W-:Y:S01]  /*77f60*/  IADD3 R46, PT, PT, R38, -R37, R10 ;  /* 0x80000025262e7210 */ /* 0x002fe20007ffe00a */
[C---:B------:R-:W-:Y:S01]  /*77f70*/  IMAD.IADD R38, R24.reuse, 0x1, R55 ;  /* 0x0000000118267824 */ /* 0x040fe200078e0237 */
[----:B------:R-:W-:Y:S01]  /*77f80*/  IADD3 R24, PT, PT, R24, -R55, RZ ;  /* 0x8000003718187210 */ /* 0x000fe20007ffe0ff */
[----:B0-----:R-:W-:Y:S01]  /*77f90*/  IMAD.WIDE R10, R13, UR4, RZ ;  /* 0x000000040d0a7c25 */ /* 0x001fe2000f8e02ff */
[----:B------:R0:W-:Y:S02]  /*77fa0*/  STL [R1+0x4fc8], R26 ;  /* 0x004fc81a01007387 */ /* 0x0001e40000100800 */
[----:B------:R-:W-:Y:S01]  /*77fb0*/  ISETP.GE.AND P3, PT, R24, RZ, PT ;  /* 0x000000ff1800720c */ /* 0x000fe20003f66270 */
[----:B------:R-:W-:Y:S01]  /*77fc0*/  IMAD.IADD R13, R25, 0x1, -R60 ;  /* 0x00000001190d7824 */ /* 0x000fe200078e0a3c */
[----:B------:R-:W4:Y:S01]  /*77fd0*/  LDL R55, [R1+0x4ca4] ;  /* 0x004ca40001377983 */ /* 0x000f220000100800 */
[----:B------:R-:W-:-:S03]  /*77fe0*/  IMAD R39, R10, 0x3802001, RZ ;  /* 0x038020010a277824 */ /* 0x000fc600078e02ff */
[----:B------:R-:W-:Y:S01]  /*77ff0*/  ISETP.GE.AND P4, PT, R13, RZ, PT ;  /* 0x000000ff0d00720c */ /* 0x000fe20003f86270 */
[----:B0-----:R-:W4:Y:S01]  /*78000*/  LDL R26, [R1+0x4c84] ;  /* 0x004c8400011a7983 */ /* 0x001f220000100800 */
[----:B------:R-:W-:Y:S01]  /*78010*/  @P0 VIADD R12, R12, 0xff801fff ;  /* 0xff801fff0c0c0836 */ /* 0x000fe20000000000 */
[----:B------:R-:W-:Y:S01]  /*78020*/  @!P1 IADD3 R8, PT, PT, R8, 0x7fe001, RZ ;  /* 0x007fe00108089810 */ /* 0x000fe20007ffe0ff */
[----:B------:R-:W-:Y:S01]  /*78030*/  IMAD.HI.U32 R50, R39, -0x7fe001, R10 ;  /* 0xff801fff27327827 */ /* 0x000fe200078e000a */
[----:B------:R0:W-:Y:S01]  /*78040*/  STL [R1+0x4fd8], R44 ;  /* 0x004fd82c01007387 */ /* 0x0001e20000100800 */
[----:B------:R-:W-:Y:S02]  /*78050*/  IADD3 R10, PT, PT, R2, -R5, RZ ;  /* 0x80000005020a7210 */ /* 0x000fe40007ffe0ff */
[----:B------:R-:W-:Y:S01]  /*78060*/  @!P3 VIADD R24, R24, 0x7fe001 ;  /* 0x007fe0011818b836 */ /* 0x000fe20000000000 */
[----:B------:R-:W-:Y:S01]  /*78070*/  ISETP.GE.AND P2, PT, R12, RZ, PT ;  /* 0x000000ff0c00720c */ /* 0x000fe20003f46270 */
[----:B------:R1:W-:Y:S01]  /*78080*/  STL [R1+0x4fcc], R8 ;  /* 0x004fcc0801007387 */ /* 0x0003e20000100800 */
[----:B------:R-:W-:-:S02]  /*78090*/  SHF.R.S32.HI R37, RZ, 0x1f, R39 ;  /* 0x0000001fff257819 */ /* 0x000fc40000011427 */
[----:B------:R-:W-:Y:S01]  /*780a0*/  @!P4 VIADD R13, R13, 0x7fe001 ;  /* 0x007fe0010d0dc836 */ /* 0x000fe20000000000 */
[----:B------:R-:W-:Y:S01]  /*780b0*/  ISETP.GT.AND P1, PT, R38, 0x7fe000, PT ;  /* 0x007fe0002600780c */ /* 0x000fe20003f24270 */
[----:B------:R-:W4:Y:S01]  /*780c0*/  LDL R11, [R1+0x4c88] ;  /* 0x004c8800010b7983 */ /* 0x000f220000100800 */
[----:B0-----:R-:W-:Y:S01]  /*780d0*/  IADD3 R44, PT, PT, R25, R60, RZ ;  /* 0x0000003c192c7210 */ /* 0x001fe20007ffe0ff */
[----:B------:R-:W-:Y:S01]  /*780e0*/  IMAD.WIDE R24, R24, UR4, RZ ;  /* 0x0000000418187c25 */ /* 0x000fe2000f8e02ff */
[----:B------:R-:W-:Y:S02]  /*780f0*/  ISETP.GE.AND P3, PT, R10, RZ, PT ;  /* 0x000000ff0a00720c */ /* 0x000fe40003f66270 */
[----:B------:R-:W-:Y:S01]  /*78100*/  ISETP.GT.AND P0, PT, R44, 0x7fe000, PT ;  /* 0x007fe0002c00780c */ /* 0x000fe20003f04270 */
[----:B-1----:R-:W4:Y:S01]  /*78110*/  LDL R8, [R1+0x4ca8] ;  /* 0x004ca80001087983 */ /* 0x002f220000100800 */
[----:B------:R-:W-:Y:S02]  /*78120*/  IMAD R37, R37, -0x7fe001, RZ ;  /* 0xff801fff25257824 */ /* 0x000fe400078e02ff */
[----:B------:R-:W-:Y:S01]  /*78130*/  IMAD R45, R24, 0x3802001, RZ ;  /* 0x03802001182d7824 */ /* 0x000fe200078e02ff */
[----:B------:R0:W-:Y:S02]  /*78140*/  STL [R1+0x4fdc], R46 ;  /* 0x004fdc2e01007387 */ /* 0x0001e40000100800 */
[----:B------:R-:W-:Y:S01]  /*78150*/  IADD3 R50, PT, PT, R50, -R39, R37 ;  /* 0x8000002732327210 */ /* 0x000fe20007ffe025 */
[----:B------:R-:W-:Y:S01]  /*78160*/  IMAD.HI.U32 R48, R45, -0x7fe001, R24 ;  /* 0xff801fff2d307827 */ /* 0x000fe200078e0018 */
[----:B------:R-:W-:Y:S01]  /*78170*/  SHF.R.S32.HI R37, RZ, 0x1f, R45 ;  /* 0x0000001fff257819 */ /* 0x000fe2000001142d */
[----:B------:R-:W4:Y:S02]  /*78180*/  LDL R39, [R1+0x4c94] ;  /* 0x004c940001277983 */ /* 0x000f240000100800 */
[----:B0-----:R-:W-:-:S04]  /*78190*/  IMAD.WIDE R46, R13, UR4, RZ ;  /* 0x000000040d2e7c25 */ /* 0x001fc8000f8e02ff */
[----:B------:R-:W-:Y:S02]  /*781a0*/  IMAD R25, R46, 0x3802001, RZ ;  /* 0x038020012e197824 */ /* 0x000fe400078e02ff */
[----:B------:R-:W-:Y:S01]  /*781b0*/  @!P2 VIADD R12, R12, 0x7fe001 ;  /* 0x007fe0010c0ca836 */ /* 0x000fe20000000000 */
[----:B------:R-:W-:Y:S01]  /*781c0*/  @P0 IADD3 R44, PT, PT, R44, -0x7fe001, RZ ;  /* 0xff801fff2c2c0810 */ /* 0x000fe20007ffe0ff */
[----:B------:R-:W-:Y:S01]  /*781d0*/  @!P3 VIADD R10, R10, 0x7fe001 ;  /* 0x007fe0010a0ab836 */ /* 0x000fe20000000000 */
[----:B------:R-:W-:Y:S01]  /*781e0*/  @P1 IADD3 R38, PT, PT, R38, -0x7fe001, RZ ;  /* 0xff801fff26261810 */ /* 0x000fe20007ffe0ff */
[----:B------:R-:W-:Y:S01]  /*781f0*/  IMAD R37, R37, -0x7fe001, RZ ;  /* 0xff801fff25257824 */ /* 0x000fe200078e02ff */
[----:B------:R-:W-:Y:S01]  /*78200*/  SHF.R.S32.HI R24, RZ, 0x1f, R25 ;  /* 0x0000001fff187819 */ /* 0x000fe20000011419 */
[----:B------:R0:W-:Y:S01]  /*78210*/  STL [R1+0x4fe0], R12 ;  /* 0x004fe00c01007387 */ /* 0x0001e20000100800 */
[----:B------:R-:W-:Y:S01]  /*78220*/  ISETP.GE.AND P0, PT, R44, RZ, PT ;  /* 0x000000ff2c00720c */ /* 0x000fe20003f06270 */
[----:B------:R-:W-:Y:S01]  /*78230*/  IMAD.HI.U32 R46, R25, -0x7fe001, R46 ;  /* 0xff801fff192e7827 */ /* 0x000fe200078e002e */
[----:B------:R-:W-:-:S02]  /*78240*/  ISETP.GE.AND P1, PT, R38, RZ, PT ;  /* 0x000000ff2600720c */ /* 0x000fc40003f26270 */
[----:B------:R-:W-:Y:S01]  /*78250*/  IADD3 R48, PT, PT, R48, -R45, R37 ;  /* 0x8000002d30307210 */ /* 0x000fe20007ffe025 */
[----:B------:R-:W-:Y:S02]  /*78260*/  IMAD R24, R24, -0x7fe001, RZ ;  /* 0xff801fff18187824 */ /* 0x000fe400078e02ff */
[----:B0-----:R-:W-:-:S03]  /*78270*/  IMAD.WIDE R12, R10, UR4, RZ ;  /* 0x000000040a0c7c25 */ /* 0x001fc6000f8e02ff */
[----:B------:R-:W-:Y:S01]  /*78280*/  IADD3 R46, PT, PT, R46, -R25, R24 ;  /* 0x800000192e2e7210 */ /* 0x000fe20007ffe018 */
[----:B------:R-:W-:Y:S02]  /*78290*/  IMAD R37, R12, 0x3802001, RZ ;  /* 0x038020010c257824 */ /* 0x000fe400078e02ff */
[----:B------:R-:W-:Y:S01]  /*782a0*/  IMAD.IADD R2, R2, 0x1, R5 ;  /* 0x0000000102027824 */ /* 0x000fe200078e0205 */
[----:B------:R-:W-:Y:S01]  /*782b0*/  IADD3 R5, PT, PT, R16, -R57, RZ ;  /* 0x8000003910057210 */ /* 0x000fe20007ffe0ff */
[----:B------:R-:W-:Y:S01]  /*782c0*/  IMAD.HI.U32 R24, R37, -0x7fe001, R12 ;  /* 0xff801fff25187827 */ /* 0x000fe200078e000c */
[----:B------:R-:W-:Y:S01]  /*782d0*/  SHF.R.S32.HI R12, RZ, 0x1f, R37 ;  /* 0x0000001fff0c7819 */ /* 0x000fe20000011425 */
[----:B------:R-:W4:Y:S01]  /*782e0*/  LDL R13, [R1+0x4c8c] ;  /* 0x004c8c00010d7983 */ /* 0x000f220000100800 */
[C---:B------:R-:W-:Y:S01]  /*782f0*/  IADD3 R10, PT, PT, R14.reuse, R15, RZ ;  /* 0x0000000f0e0a7210 */ /* 0x040fe20007ffe0ff */
[----:B------:R-:W-:Y:S01]  /*78300*/  IMAD.IADD R14, R14, 0x1, -R15 ;  /* 0x000000010e0e7824 */ /* 0x000fe200078e0a0f */
[----:B------:R-:W-:Y:S01]  /*78310*/  ISETP.GE.AND P3, PT, R5, RZ, PT ;  /* 0x000000ff0500720c */ /* 0x000fe20003f66270 */
[----:B------:R-:W-:Y:S01]  /*78320*/  IMAD R12, R12, -0x7fe001, RZ ;  /* 0xff801fff0c0c7824 */ /* 0x000fe200078e02ff */
[----:B------:R-:W-:-:S02]  /*78330*/  @!P0 IADD3 R44, PT, PT, R44, 0x7fe001, RZ ;  /* 0x007fe0012c2c8810 */ /* 0x000fc40007ffe0ff */
[----:B------:R-:W-:Y:S01]  /*78340*/  @!P1 IADD3 R38, PT, PT, R38, 0x7fe001, RZ ;  /* 0x007fe00126269810 */ /* 0x000fe20007ffe0ff */
[----:B------:R-:W0:Y:S01]  /*78350*/  LDCU UR4, c[0x3][UR6+-0x88] ;  /* 0x00ffef00060477ac */ /* 0x000e220008000800 */
[----:B------:R-:W-:Y:S01]  /*78360*/  ISETP.GE.AND P1, PT, R14, RZ, PT ;  /* 0x000000ff0e00720c */ /* 0x000fe20003f26270 */
[----:B------:R1:W-:Y:S01]  /*78370*/  STL [R1+0x4fe8], R44 ;  /* 0x004fe82c01007387 */ /* 0x0003e20000100800 */
[----:B------:R-:W-:-:S03]  /*78380*/  ISETP.GT.AND P0, PT, R2, 0x7fe000, PT ;  /* 0x007fe0000200780c */ /* 0x000fc60003f04270 */
[----:B------:R0:W-:Y:S01]  /*78390*/  STL [R1+0x4fe4], R38 ;  /* 0x004fe42601007387 */ /* 0x0001e20000100800 */
[----:B-1----:R-:W-:Y:S01]  /*783a0*/  IADD3 R44, PT, PT, R24, -R37, R12 ;  /* 0x80000025182c7210 */ /* 0x002fe20007ffe00c */
[----:B------:R-:W-:Y:S02]  /*783b0*/  IMAD.IADD R12, R68, 0x1, -R59 ;  /* 0x00000001440c7824 */ /* 0x000fe400078e0a3b */
[----:B------:R-:W4:Y:S04]  /*783c0*/  LDL R37, [R1+0x4c90] ;  /* 0x004c900001257983 */ /* 0x000f280000100800 */
[----:B0-----:R-:W4:Y:S01]  /*783d0*/  LDL R38, [R1+0x4cb0] ;  /* 0x004cb00001267983 */ /* 0x001f220000100800 */
[----:B------:R-:W-:Y:S01]  /*783e0*/  @!P3 VIADD R5, R5, 0x7fe001 ;  /* 0x007fe0010505b836 */ /* 0x000fe20000000000 */
[----:B------:R-:W-:-:S02]  /*783f0*/  ISETP.GE.AND P3, PT, R12, RZ, PT ;  /* 0x000000ff0c00720c */ /* 0x000fc40003f66270 */
[----:B------:R-:W-:Y:S01]  /*78400*/  @!P1 IADD3 R14, PT, PT, R14, 0x7fe001, RZ ;  /* 0x007fe0010e0e9810 */ /* 0x000fe20007ffe0ff */
[----:B------:R-:W-:Y:S01]  /*78410*/  @P0 VIADD R2, R2, 0xff801fff ;  /* 0xff801fff02020836 */ /* 0x000fe20000000000 */
[----:B------:R-:W-:-:S03]  /*78420*/  IADD3 R16, PT, PT, R16, R57, RZ ;  /* 0x0000003910107210 */ /* 0x000fc60007ffe0ff */
[----:B------:R-:W-:Y:S01]  /*78430*/  IMAD.WIDE R14, R14, UR4, RZ ;  /* 0x000000040e0e7c25 */ /* 0x000fe2000f8e02ff */
[----:B------:R-:W-:Y:S01]  /*78440*/  ISETP.GT.AND P0, PT, R10, 0x7fe000, PT ;  /* 0x007fe0000a00780c */ /* 0x000fe20003f04270 */
[----:B------:R0:W-:Y:S01]  /*78450*/  STL [R1+0x4ff0], R50 ;  /* 0x004ff03201007387 */ /* 0x0001e20000100800 */
[----:B------:R-:W-:Y:S01]  /*78460*/  ISETP.GT.AND P1, PT, R16, 0x7fe000, PT ;  /* 0x007fe0001000780c */ /* 0x000fe20003f24270 */
[----:B------:R-:W-:Y:S02]  /*78470*/  IMAD R45, R14, 0x3802001, RZ ;  /* 0x038020010e2d7824 */ /* 0x000fe400078e02ff */
[----:B------:R-:W-:Y:S01]  /*78480*/  @!P3 IADD3 R12, PT, PT, R12, 0x7fe001, RZ ;  /* 0x007fe0010c0cb810 */ /* 0x000fe20007ffe0ff */
[----:B------:R-:W-:Y:S01]  /*78490*/  IMAD.WIDE R24, R5, UR4, RZ ;  /* 0x0000000405187c25 */ /* 0x000fe2000f8e02ff */
[----:B------:R-:W-:Y:S01]  /*784a0*/  ISETP.GE.AND P2, PT, R2, RZ, PT ;  /* 0x000000ff0200720c */ /* 0x000fe20003f46270 */
[----:B------:R1:W-:Y:S02]  /*784b0*/  STL [R1+0x4ff4], R48 ;  /* 0x004ff43001007387 */ /* 0x0003e40000100800 */
        /* <DEDUP_REMOVED lines=8> */
[----:B------:R-:W4:Y:S01]  /*78540*/  LDL R57, [R1+0x4ce4] ;  /* 0x004ce40001397983 */ /* 0x000f220000100800 */
[----:B------:R-:W-:Y:S01]  /*78550*/  IMAD R47, R24, 0x3802001, RZ ;  /* 0x03802001182f7824 */ /* 0x000fe200078e02ff */
[----:B------:R-:W-:Y:S01]  /*78560*/  ISETP.GE.AND P0, PT, R10, RZ, PT ;  /* 0x000000ff0a00720c */ /* 0x000fe20003f06270 */
[----:B------:R-:W-:Y:S01]  /*78570*/  @P1 VIADD R16, R16, 0xff801fff ;  /* 0xff801fff10101836 */ /* 0x000fe20000000000 */
[----:B------:R-:W-:Y:S01]  /*78580*/  IADD3 R50, PT, PT, R50, -R45, R15 ;  /* 0x8000002d32327210 */ /* 0x000fe20007ffe00f */
[----:B0-----:R-:W4:Y:S01]  /*78590*/  LDL R44, [R1+0x4c98] ;  /* 0x004c9800012c7983 */ /* 0x001f220000100800 */
[----:B------:R-:W-:Y:S02]  /*785a0*/  SHF.R.S32.HI R12, RZ, 0x1f, R48 ;  /* 0x0000001fff0c7819 */ /* 0x000fe40000011430 */
[----:B------:R-:W-:Y:S01]  /*785b0*/  IADD3 R5, PT, PT, R21, -R62, RZ ;  /* 0x8000003e15057210 */ /* 0x000fe20007ffe0ff */
[----:B------:R-:W4:Y:S01]  /*785c0*/  LDL R45, [R1+0x4cb8] ;  /* 0x004cb800012d7983 */ /* 0x000f220000100800 */
[----:B------:R-:W-:Y:S01]  /*785d0*/  SHF.R.S32.HI R14, RZ, 0x1f, R47 ;  /* 0x0000001fff0e7819 */ /* 0x000fe2000001142f */
[----:B------:R-:W-:Y:S01]  /*785e0*/  @!P2 VIADD R2, R2, 0x7fe001 ;  /* 0x007fe0010202a836 */ /* 0x000fe20000000000 */
[----:B------:R-:W-:Y:S01]  /*785f0*/  ISETP.GE.AND P1, PT, R16, RZ, PT ;  /* 0x000000ff1000720c */ /* 0x000fe20003f26270 */
[----:B------:R-:W-:Y:S01]  /*78600*/  IMAD.HI.U32 R15, R48, -0x7fe001, R60 ;  /* 0xff801fff300f7827 */ /* 0x000fe200078e003c */
[----:B------:R-:W-:-:S03]  /*78610*/  ISETP.GE.AND P2, PT, R5, RZ, PT ;  /* 0x000000ff0500720c */ /* 0x000fc60003f46270 */
[----:B------:R-:W-:-:S04]  /*78620*/  IMAD.HI.U32 R24, R47, -0x7fe001, R24 ;  /* 0xff801fff2f187827 */ /* 0x000fc800078e0018 */
[----:B------:R-:W-:Y:S02]  /*78630*/  IMAD R12, R12, -0x7fe001, RZ ;  /* 0xff801fff0c0c7824 */ /* 0x000fe400078e02ff */
[----:B------:R-:W-:Y:S01]  /*78640*/  IMAD R14, R14, -0x7fe001, RZ ;  /* 0xff801fff0e0e7824 */ /* 0x000fe200078e02ff */
[----:B------:R0:W-:Y:S02]  /*78650*/  STL [R1+0x4fec], R2 ;  /* 0x004fec0201007387 */ /* 0x0001e40000100800 */
[----:B------:R-:W-:Y:S02]  /*78660*/  IADD3 R48, PT, PT, R15, -R48, R12 ;  /* 0x800000300f307210 */ /* 0x000fe40007ffe00c */
[----:B------:R-:W4:Y:S01]  /*78670*/  LDL R12, [R1+0x4cc0] ;  /* 0x004cc000010c7983 */ /* 0x000f220000100800 */
[----:B------:R-:W-:Y:S01]  /*78680*/  IADD3 R14, PT, PT, R24, -R47, R14 ;  /* 0x8000002f180e7210 */ /* 0x000fe20007ffe00e */
[----:B------:R-:W-:Y:S02]  /*78690*/  @!P0 VIADD R10, R10, 0x7fe001 ;  /* 0x007fe0010a0a8836 */ /* 0x000fe40000000000 */
[----:B------:R-:W4:Y:S01]  /*786a0*/  LDL R15, [R1+0x4ce0] ;  /* 0x004ce000010f7983 */ /* 0x000f220000100800 */
[----:B0-----:R-:W-:Y:S01]  /*786b0*/  IADD3 R2, PT, PT, R68, R59, RZ ;  /* 0x0000003b44027210 */ /* 0x001fe20007ffe0ff */
[----:B------:R-:W-:Y:S01]  /*786c0*/  IMAD.IADD R24, R21, 0x1, R62 ;  /* 0x0000000115187824 */ /* 0x000fe200078e023e */
[----:B------:R-:W-:Y:S01]  /*786d0*/  @!P1 IADD3 R16, PT, PT, R16, 0x7fe001, RZ ;  /* 0x007fe00110109810 */ /* 0x000fe20007ffe0ff */
[----:B------:R-:W-:Y:S01]  /*786e0*/  @!P2 VIADD R5, R5, 0x7fe001 ;  /* 0x007fe0010505a836 */ /* 0x000fe20000000000 */
[----:B------:R-:W-:Y:S01]  /*786f0*/  ISETP.GT.AND P0, PT, R2, 0x7fe000, PT ;  /* 0x007fe0000200780c */ /* 0x000fe20003f04270 */
[----:B------:R0:W-:Y:S01]  /*78700*/  STL [R1+0x4c00], R10 ;  /* 0x004c000a01007387 */ /* 0x0001e20000100800 */
[----:B------:R-:W-:Y:S01]  /*78710*/  ISETP.GT.AND P1, PT, R24, 0x7fe000, PT ;  /* 0x007fe0001800780c */ /* 0x000fe20003f24270 */
[----:B------:R-:W-:-:S02]  /*78720*/  IMAD.WIDE R46, R5, UR4, RZ ;  /* 0x00000004052e7c25 */ /* 0x000fc4000f8e02ff */
[----:B------:R1:W-:Y:S02]  /*78730*/  STL [R1+0x4c24], R14 ;  /* 0x004c240e01007387 */ /* 0x0003e40000100800 */
[----:B------:R-:W-:Y:S02]  /*78740*/  IMAD R25, R46, 0x3802001, RZ ;  /* 0x038020012e197824 */ /* 0x000fe400078e02ff */
[----:B---3--:R-:W-:Y:S01]  /*78750*/  IMAD.IADD R21, R3, 0x1, -R0 ;  /* 0x0000000103157824 */ /* 0x008fe200078e0a00 */
[----:B------:R-:W3:Y:S01]  /*78760*/  LDL R59, [R1+0x4ce8] ;  /* 0x004ce800013b7983 */ /* 0x000ee20000100800 */
[----:B0-----:R-:W-:Y:S02]  /*78770*/  IADD3 R10, PT, PT, R41, -R42, RZ ;  /* 0x8000002a290a7210 */ /* 0x001fe40007ffe0ff */
[----:B------:R-:W-:Y:S01]  /*78780*/  @P0 VIADD R2, R2, 0xff801fff ;  /* 0xff801fff02020836 */ /* 0x000fe20000000000 */
[----:B------:R0:W-:Y:S01]  /*78790*/  STL [R1+0x4c04], R16 ;  /* 0x004c041001007387 */ /* 0x0001e20000100800 */
[----:B------:R-:W-:-:S02]  /*787a0*/  ISETP.GE.AND P3, PT, R10, RZ, PT ;  /* 0x000000ff0a00720c */ /* 0x000fc40003f66270 */
[----:B------:R-:W-:Y:S01]  /*787b0*/  @P1 IADD3 R24, PT, PT, R24, -0x7fe001, RZ ;  /* 0xff801fff18181810 */ /* 0x000fe20007ffe0ff */
[----:B-1----:R-:W3:Y:S01]  /*787c0*/  LDL R14, [R1+0x4cc4] ;  /* 0x004cc400010e7983 */ /* 0x002ee20000100800 */
[----:B------:R-:W-:-:S03]  /*787d0*/  ISETP.GE.AND P1, PT, R2, RZ, PT ;  /* 0x000000ff0200720c */ /* 0x000fc60003f26270 */
[----:B------:R1:W-:Y:S01]  /*787e0*/  STL [R1+0x4c20], R50 ;  /* 0x004c203201007387 */ /* 0x0003e20000100800 */
[----:B0-----:R-:W-:Y:S01]  /*787f0*/  SHF.R.S32.HI R16, RZ, 0x1f, R25 ;  /* 0x0000001fff107819 */ /* 0x001fe20000011419 */
[----:B------:R-:W-:Y:S01]  /*78800*/  IMAD.HI.U32 R52, R25, -0x7fe001, R46 ;  /* 0xff801fff19347827 */ /* 0x000fe200078e002e */
[----:B------:R-:W-:Y:S01]  /*78810*/  IADD3 R5, PT, PT, R4, -R7, RZ ;  /* 0x8000000704057210 */ /* 0x000fe20007ffe0ff */
[----:B------:R0:W-:Y:S02]  /*78820*/  STL [R1+0x4c28], R48 ;  /* 0x004c283001007387 */ /* 0x0001e40000100800 */
[----:B------:R-:W-:Y:S02]  /*78830*/  IMAD R16, R16, -0x7fe001, RZ ;  /* 0xff801fff10107824 */ /* 0x000fe400078e02ff */
[----:B------:R-:W-:Y:S01]  /*78840*/  IMAD.IADD R42, R41, 0x1, R42 ;  /* 0x00000001292a7824 */ /* 0x000fe200078e022a */
[----:B------:R-:W-:Y:S01]  /*78850*/  @!P3 IADD3 R10, PT, PT, R10, 0x7fe001, RZ ;  /* 0x007fe0010a0ab810 */ /* 0x000fe20007ffe0ff */
[----:B------:R-:W3:Y:S01]  /*78860*/  LDL R62, [R1+0x4ccc] ;  /* 0x004ccc00013e7983 */ /* 0x000ee20000100800 */
[----:B------:R-:W-:Y:S01]  /*78870*/  IADD3 R52, PT, PT, R52, -R25, R16 ;  /* 0x8000001934347210 */ /* 0x000fe20007ffe010 */
[----:B------:R-:W-:Y:S01]  /*78880*/  @!P1 VIADD R2, R2, 0x7fe001 ;  /* 0x007fe00102029836 */ /* 0x000fe20000000000 */
[----:B------:R-:W-:Y:S01]  /*78890*/  ISETP.GE.AND P3, PT, R5, RZ, PT ;  /* 0x000000ff0500720c */ /* 0x000fe20003f66270 */
[----:B------:R-:W3:Y:S01]  /*788a0*/  LDL R16, [R1+0x4cc8] ;  /* 0x004cc80001107983 */ /* 0x000ee20000100800 */
[----:B------:R-:W-:-:S02]  /*788b0*/  ISETP.GT.AND P0, PT, R42, 0x7fe000, PT ;  /* 0x007fe0002a00780c */ /* 0x000fc40003f04270 */
[----:B------:R-:W-:Y:S01]  /*788c0*/  ISETP.GE.AND P1, PT, R21, RZ, PT ;  /* 0x000000ff1500720c */ /* 0x000fe20003f26270 */
[----:B------:R-:W-:Y:S01]  /*788d0*/  IMAD.WIDE R46, R10, UR4, RZ ;  /* 0x000000040a2e7c25 */ /* 0x000fe2000f8e02ff */
[----:B------:R-:W-:Y:S01]  /*788e0*/  ISETP.GE.AND P2, PT, R24, RZ, PT ;  /* 0x000000ff1800720c */ /* 0x000fe20003f46270 */
[----:B------:R-:W2:Y:S01]  /*788f0*/  LDCU UR5, c[0x3][UR6+-0x8c] ;  /* 0x00ffee80060577ac */ /* 0x000ea20008000800 */
[----:B------:R-:W3:Y:S01]  /*78900*/  LDL R60, [R1+0x4d28] ;  /* 0x004d2800013c7983 */ /* 0x000ee20000100800 */
[----:B------:R-:W-:-:S03]  /*78910*/  IMAD R41, R46, 0x3802001, RZ ;  /* 0x038020012e297824 */ /* 0x000fc600078e02ff */
[----:B------:R-:W3:Y:S01]  /*78920*/  LDL R61, [R1+0x4d34] ;  /* 0x004d3400013d7983 */ /* 0x000ee20000100800 */
[----:B------:R-:W-:Y:S02]  /*78930*/  @!P3 IADD3 R5, PT, PT, R5, 0x7fe001, RZ ;  /* 0x007fe0010505b810 */ /* 0x000fe40007ffe0ff */
[----:B------:R-:W-:Y:S02]  /*78940*/  @P0 VIADD R42, R42, 0xff801fff ;  /* 0xff801fff2a2a0836 */ /* 0x000fe40000000000 */
[----:B------:R-:W-:Y:S01]  /*78950*/  @!P1 VIADD R21, R21, 0x7fe001 ;  /* 0x007fe00115159836 */ /* 0x000fe20000000000 */
[----:B------:R-:W-:Y:S01]  /*78960*/  SHF.R.S32.HI R10, RZ, 0x1f, R41 ;  /* 0x0000001fff0a7819 */ /* 0x000fe20000011429 */
[----:B-1----:R-:W-:Y:S01]  /*78970*/  IMAD.HI.U32 R50, R41, -0x7fe001, R46 ;  /* 0xff801fff29327827 */ /* 0x002fe200078e002e */
[----:B------:R-:W-:-:S03]  /*78980*/  ISETP.GE.AND P0, PT, R42, RZ, PT ;  /* 0x000000ff2a00720c */ /* 0x000fc60003f06270 */
[----:B------:R-:W-:Y:S01]  /*78990*/  IMAD.WIDE R46, R5, UR4, RZ ;  /* 0x00000004052e7c25 */ /* 0x000fe2000f8e02ff */
[----:B------:R-:W-:-:S03]  /*789a0*/  @!P2 IADD3 R24, PT, PT, R24, 0x7fe001, RZ ;  /* 0x007fe0011818a810 */ /* 0x000fc60007ffe0ff */
[----:B0-----:R-:W-:-:S04]  /*789b0*/  IMAD.WIDE R48, R21, UR4, RZ ;  /* 0x0000000415307c25 */ /* 0x001fc8000f8e02ff */
[----:B------:R-:W-:Y:S02]  /*789c0*/  IMAD R5, R46, 0x3802001, RZ ;  /* 0x038020012e057824 */ /* 0x000fe400078e02ff */
[----:B------:R-:W-:Y:S02]  /*789d0*/  IMAD R10, R10, -0x7fe001, RZ ;  /* 0xff801fff0a0a7824 */ /* 0x000fe400078e02ff */
[----:B------:R-:W-:Y:S01]  /*789e0*/  IMAD R21, R48, 0x3802001, RZ ;  /* 0x0380200130157824 */ /* 0x000fe200078e02ff */
[----:B------:R0:W-:Y:S02]  /*789f0*/  STL [R1+0x4c08], R2 ;  /* 0x004c080201007387 */ /* 0x0001e40000100800 */
[----:B------:R-:W-:Y:S02]  /*78a00*/  IADD3 R50, PT, PT, R50, -R41, R10 ;  /* 0x8000002932327210 */ /* 0x000fe40007ffe00a */
[----:B------:R1:W-:Y:S01]  /*78a10*/  STL [R1+0x4c0c], R24 ;  /* 0x004c0c1801007387 */ /* 0x0003e20000100800 */
[----:B------:R-:W-:-:S02]  /*78a20*/  IADD3 R10, PT, PT, R4, R7, RZ ;  /* 0x00000007040a7210 */ /* 0x000fc40007ffe0ff */
[----:B0-----:R-:W-:Y:S01]  /*78a30*/  SHF.R.S32.HI R2, RZ, 0x1f, R5 ;  /* 0x0000001fff027819 */ /* 0x001fe20000011405 */
[----:B-1----:R-:W-:Y:S01]  /*78a40*/  IMAD.IADD R24, R3, 0x1, R0 ;  /* 0x0000000103187824 */ /* 0x002fe200078e0200 */
[----:B------:R-:W-:Y:S01]  /*78a50*/  SHF.R.S32.HI R0, RZ, 0x1f, R21 ;  /* 0x0000001fff007819 */ /* 0x000fe20000011415 */
[----:B------:R-:W-:Y:S01]  /*78a60*/  IMAD.HI.U32 R46, R5, -0x7fe001, R46 ;  /* 0xff801fff052e7827 */ /* 0x000fe200078e002e */
[----:B------:R-:W-:Y:S01]  /*78a70*/  @!P0 IADD3 R42, PT, PT, R42, 0x7fe001, RZ ;  /* 0x007fe0012a2a8810 */ /* 0x000fe20007ffe0ff */
[----:B------:R-:W3:Y:S01]  /*78a80*/  LDL R47, [R1+0x4cec] ;  /* 0x004cec00012f7983 */ /* 0x000ee20000100800 */
[----:B------:R-:W-:Y:S01]  /*78a90*/  ISETP.GT.AND P0, PT, R10, 0x7fe000, PT ;  /* 0x007fe0000a00780c */ /* 0x000fe20003f04270 */
[----:B------:R-:W-:Y:S02]  /*78aa0*/  IMAD R2, R2, -0x7fe001, RZ ;  /* 0xff801fff02027824 */ /* 0x000fe400078e02ff */
[----:B------:R-:W-:-:S04]  /*78ab0*/  IMAD.HI.U32 R4, R21, -0x7fe001, R48 ;  /* 0xff801fff15047827 */ /* 0x000fc800078e0030 */
[----:B------:R-:W-:Y:S01]  /*78ac0*/  IMAD R0, R0, -0x7fe001, RZ ;  /* 0xff801fff00007824 */ /* 0x000fe200078e02ff */
[----:B------:R-:W-:Y:S01]  /*78ad0*/  IADD3 R48, PT, PT, R46, -R5, R2 ;  /* 0x800000052e307210 */ /* 0x000fe20007ffe002 */
[C---:B------:R-:W-:Y:S01]  /*78ae0*/  IMAD.IADD R2, R17.reuse, 0x1, -R18 ;  /* 0x0000000111027824 */ /* 0x040fe200078e0a12 */
[----:B------:R-:W-:Y:S01]  /*78af0*/  ISETP.GT.AND P1, PT, R24, 0x7fe000, PT ;  /* 0x007fe0001800780c */ /* 0x000fe20003f24270 */
[----:B------:R0:W-:Y:S01]  /*78b00*/  STL [R1+0x4c30], R50 ;  /* 0x004c303201007387 */ /* 0x0001e20000100800 */
[----:B------:R-:W-:Y:S02]  /*78b10*/  IADD3 R46, PT, PT, R4, -R21, R0 ;  /* 0x80000015042e7210 */ /* 0x000fe40007ffe000 */
[----:B------:R-:W-:Y:S01]  /*78b20*/  IADD3 R0, PT, PT, R17, R18, RZ ;  /* 0x0000001211007210 */ /* 0x000fe20007ffe0ff */
[----:B------:R-:W-:Y:S01]  /*78b30*/  @P0 VIADD R10, R10, 0xff801fff ;  /* 0xff801fff0a0a0836 */ /* 0x000fe20000000000 */
[----:B------:R-:W3:Y:S04]  /*78b40*/  LDL R17, [R1+0x4cd0] ;  /* 0x004cd00001117983 */ /* 0x000ee80000100800 */
[----:B------:R-:W3:Y:S01]  /*78b50*/  LDL R18, [R1+0x4cf0] ;  /* 0x004cf00001127983 */ /* 0x000ee20000100800 */
[----:B------:R-:W-:Y:S01]  /*78b60*/  ISETP.GE.AND P4, PT, R2, RZ, PT ;  /* 0x000000ff0200720c */ /* 0x000fe20003f86270 */
[----:B------:R-:W-:Y:S01]  /*78b70*/  IMAD.IADD R4, R19, 0x1, R64 ;  /* 0x0000000113047824 */ /* 0x000fe200078e0240 */
[----:B------:R-:W-:Y:S01]  /*78b80*/  @P1 IADD3 R24, PT, PT, R24, -0x7fe001, RZ ;  /* 0xff801fff18181810 */ /* 0x000fe20007ffe0ff */
[----:B------:R-:W3:Y:S01]  /*78b90*/  LDL R21, [R1+0x4cd4] ;  /* 0x004cd40001157983 */ /* 0x000ee20000100800 */
[----:B------:R-:W-:-:S03]  /*78ba0*/  ISETP.GE.AND P2, PT, R10, RZ, PT ;  /* 0x000000ff0a00720c */ /* 0x000fc60003f46270 */
[----:B0-----:R-:W3:Y:S01]  /*78bb0*/  LDL R50, [R1+0x4cf4] ;  /* 0x004cf40001327983 */ /* 0x001ee20000100800 */
[----:B------:R-:W-:Y:S02]  /*78bc0*/  ISETP.GT.AND P1, PT, R4, 0x7fe000, PT ;  /* 0x007fe0000400780c */ /* 0x000fe40003f24270 */
[----:B------:R-:W-:Y:S01]  /*78bd0*/  IADD3 R5, PT, PT, R9, -R6, RZ ;  /* 0x8000000609057210 */ /* 0x000fe20007ffe0ff */
[----:B------:R0:W-:Y:S02]  /*78be0*/  STL [R1+0x4c10], R42 ;  /* 0x004c102a01007387 */ /* 0x0001e40000100800 */
[----:B------:R-:W-:Y:S01]  /*78bf0*/  @!P4 VIADD R2, R2, 0x7fe001 ;  /* 0x007fe0010202c836 */ /* 0x000fe20000000000 */
[----:B------:R-:W-:Y:S01]  /*78c00*/  ISETP.GE.AND P3, PT, R24, RZ, PT ;  /* 0x000000ff1800720c */ /* 0x000fe20003f66270 */
[----:B------:R-:W-:Y:S02]  /*78c10*/  STL [R1+0x4c2c], R52 ;  /* 0x004c2c3401007387 */ /* 0x000fe40000100800 */
[----:B--2---:R-:W-:Y:S01]  /*78c20*/  IMAD.WIDE R2, R2, UR5, RZ ;  /* 0x0000000502027c25 */ /* 0x004fe2000f8e02ff */
[----:B------:R-:W-:Y:S01]  /*78c30*/  @!P2 IADD3 R10, PT, PT, R10, 0x7fe001, RZ ;  /* 0x007fe0010a0aa810 */ /* 0x000fe20007ffe0ff */
[----:B------:R-:W2:Y:S01]  /*78c40*/  LDL R49, [R1+0x4d24] ;  /* 0x004d240001317983 */ /* 0x000ea20000100800 */
[----:B------:R-:W-:-:S02]  /*78c50*/  IADD3 R19, PT, PT, R19, -R64, RZ ;  /* 0x8000004013137210 */ /* 0x000fc40007ffe0ff */
[----:B------:R-:W-:Y:S02]  /*78c60*/  ISETP.GE.AND P2, PT, R5, RZ, PT ;  /* 0x000000ff0500720c */ /* 0x000fe40003f46270 */
[----:B------:R-:W-:Y:S01]  /*78c70*/  @P1 IADD3 R4, PT, PT, R4, -0x7fe001, RZ ;  /* 0xff801fff04041810 */ /* 0x000fe20007ffe0ff */
[----:B------:R-:W-:Y:S01]  /*78c80*/  IMAD R25, R2, 0x3802001, RZ ;  /* 0x0380200102197824 */ /* 0x000fe200078e02ff */
[----:B------:R-:W-:Y:S01]  /*78c90*/  ISETP.GE.AND P4, PT, R19, RZ, PT ;  /* 0x000000ff1300720c */ /* 0x000fe20003f86270 */
[----:B------:R-:W-:Y:S01]  /*78ca0*/  @!P3 VIADD R24, R24, 0x7fe001 ;  /* 0x007fe0011818b836 */ /* 0x000fe20000000000 */
[----:B------:R-:W-:Y:S02]  /*78cb0*/  ISETP.GE.AND P1, PT, R4, RZ, PT ;  /* 0x000000ff0400720c */ /* 0x000fe40003f26270 */
[----:B------:R-:W-:Y:S01]  /*78cc0*/  ISETP.GT.AND P0, PT, R0, 0x7fe000, PT ;  /* 0x007fe0000000780c */ /* 0x000fe20003f04270 */
[----:B------:R-:W-:Y:S01]  /*78cd0*/  IMAD.IADD R6, R9, 0x1, R6 ;  /* 0x0000000109067824 */ /* 0x000fe200078e0206 */
[----:B------:R-:W-:Y:S01]  /*78ce0*/  SHF.R.S32.HI R7, RZ, 0x1f, R25 ;  /* 0x0000001fff077819 */ /* 0x000fe20000011419 */
[----:B0-----:R-:W-:Y:S01]  /*78cf0*/  IMAD.HI.U32 R42, R25, -0x7fe001, R2 ;  /* 0xff801fff192a7827 */ /* 0x001fe200078e0002 */
[----:B------:R-:W-:Y:S01]  /*78d00*/  STL [R1+0x4c38], R46 ;  /* 0x004c382e01007387 */ /* 0x000fe20000100800 */
[----:B------:R-:W-:-:S02]  /*78d10*/  @!P2 IADD3 R5, PT, PT, R5, 0x7fe001, RZ ;  /* 0x007fe0010505a810 */ /* 0x000fc40007ffe0ff */
[----:B------:R-:W-:Y:S01]  /*78d20*/  IMAD R7, R7, -0x7fe001, RZ ;  /* 0xff801fff07077824 */ /* 0x000fe200078e02ff */
[----:B------:R0:W-:Y:S01]  /*78d30*/  STL [R1+0x4c14], R10 ;  /* 0x004c140a01007387 */ /* 0x0001e20000100800 */
[----:B------:R-:W-:Y:S02]  /*78d40*/  @!P4 VIADD R19, R19, 0x7fe001 ;  /* 0x007fe0011313c836 */ /* 0x000fe40000000000 */
[----:B------:R-:W-:Y:S01]  /*78d50*/  @!P1 IADD3 R4, PT, PT, R4, 0x7fe001, RZ ;  /* 0x007fe00104049810 */ /* 0x000fe20007ffe0ff */
[----:B------:R1:W-:Y:S01]  /*78d60*/  STL [R1+0x4c18], R24 ;  /* 0x004c181801007387 */ /* 0x0003e20000100800 */
[----:B------:R-:W-:-:S03]  /*78d70*/  IMAD.WIDE R2, R19, UR5, RZ ;  /* 0x0000000513027c25 */ /* 0x000fc6000f8e02ff */
[----:B------:R-:W2:Y:S01]  /*78d80*/  LDL R9, [R1+0x4d20] ;  /* 0x004d200001097983 */ /* 0x000ea20000100800 */
[----:B0-----:R-:W-:-:S03]  /*78d90*/  IADD3 R10, PT, PT, R42, -R25, R7 ;  /* 0x800000192a0a7210 */ /* 0x001fc60007ffe007 */
[----:B------:R-:W2:Y:S01]  /*78da0*/  LDL R52, [R1+0x4cf8] ;  /* 0x004cf80001347983 */ /* 0x000ea20000100800 */
[----:B-1----:R-:W-:-:S03]  /*78db0*/  IMAD.WIDE R24, R5, UR5, RZ ;  /* 0x0000000505187c25 */ /* 0x002fc6000f8e02ff */
[----:B------:R0:W-:Y:S01]  /*78dc0*/  STL [R1+0x4c44], R4 ;  /* 0x004c440401007387 */ /* 0x0001e20000100800 */
[----:B------:R-:W-:Y:S02]  /*78dd0*/  IMAD R19, R24, 0x3802001, RZ ;  /* 0x0380200118137824 */ /* 0x000fe400078e02ff */
[----:B------:R-:W-:Y:S02]  /*78de0*/  @P0 VIADD R0, R0, 0xff801fff ;  /* 0xff801fff00000836 */ /* 0x000fe40000000000 */
[----:B------:R-:W-:Y:S02]  /*78df0*/  IMAD.HI.U32 R46, R19, -0x7fe001, R24 ;  /* 0xff801fff132e7827 */ /* 0x000fe400078e0018 */
[----:B------:R-:W2:Y:S04]  /*78e00*/  LDL R25, [R1+0x4cd8] ;  /* 0x004cd80001197983 */ /* 0x000ea80000100800 */
[----:B0-----:R-:W2:Y:S01]  /*78e10*/  LDL R4, [R1+0x4d00] ;  /* 0x004d000001047983 */ /* 0x001ea20000100800 */
[----:B------:R-:W-:-:S02]  /*78e20*/  ISETP.GE.AND P0, PT, R0, RZ, PT ;  /* 0x000000ff0000720c */ /* 0x000fc40003f06270 */
[----:B------:R-:W-:Y:S01]  /*78e30*/  IADD3 R5, PT, PT, R20, -R51, RZ ;  /* 0x8000003314057210 */ /* 0x000fe20007ffe0ff */
[----:B------:R0:W-:Y:S03]  /*78e40*/  STL [R1+0x4c60], R10 ;  /* 0x004c600a01007387 */ /* 0x0001e60000100800 */
[----:B------:R-:W-:Y:S01]  /*78e50*/  ISETP.GE.AND P2, PT, R5, RZ, PT ;  /* 0x000000ff0500720c */ /* 0x000fe20003f46270 */
[----:B------:R-:W-:Y:S01]  /*78e60*/  IMAD R41, R2, 0x3802001, RZ ;  /* 0x0380200102297824 */ /* 0x000fe200078e02ff */
[----:B0-----:R-:W2:Y:S05]  /*78e70*/  LDL R10, [R1+0x4d04] ;  /* 0x004d0400010a7983 */ /* 0x001eaa0000100800 */
[----:B------:R-:W-:Y:S01]  /*78e80*/  @!P0 VIADD R0, R0, 0x7fe001 ;  /* 0x007fe00100008836 */ /* 0x000fe20000000000 */
[----:B------:R0:W-:Y:S04]  /*78e90*/  STL [R1+0x4c34], R48 ;  /* 0x004c343001007387 */ /* 0x0001e80000100800 */
[----:B------:R1:W-:Y:S01]  /*78ea0*/  STL [R1+0x4c40], R0 ;  /* 0x004c400001007387 */ /* 0x0003e20000100800 */
[----:B------:R-:W-:Y:S01]  /*78eb0*/  ISETP.GT.AND P0, PT, R6, 0x7fe000, PT ;  /* 0x007fe0000600780c */ /* 0x000fe20003f04270 */
[----:B0-----:R-:W-:Y:S01]  /*78ec0*/  IMAD.HI.U32 R48, R41, -0x7fe001, R2 ;  /* 0xff801fff29307827 */ /* 0x001fe200078e0002 */
[----:B------:R-:W-:-:S03]  /*78ed0*/  SHF.R.S32.HI R2, RZ, 0x1f, R19 ;  /* 0x0000001fff027819 */ /* 0x000fc60000011413 */
[----:B-1----:R-:W-:Y:S02]  /*78ee0*/  IMAD.IADD R0, R27, 0x1, -R36 ;  /* 0x000000011b007824 */ /* 0x002fe400078e0a24 */
[----:B------:R-:W-:Y:S02]  /*78ef0*/  @!P2 VIADD R5, R5, 0x7fe001 ;  /* 0x007fe0010505a836 */ /* 0x000fe40000000000 */
[----:B------:R-:W-:Y:S01]  /*78f00*/  IMAD R2, R2, -0x7fe001, RZ ;  /* 0xff801fff02027824 */ /* 0x000fe200078e02ff */
[----:B------:R-:W-:Y:S02]  /*78f10*/  ISETP.GE.AND P2, PT, R0, RZ, PT ;  /* 0x000000ff0000720c */ /* 0x000fe40003f46270 */
[----:B------:R-:W-:Y:S02]  /*78f20*/  SHF.R.S32.HI R7, RZ, 0x1f, R41 ;  /* 0x0000001fff077819 */ /* 0x000fe40000011429 */
[----:B------:R-:W-:Y:S01]  /*78f30*/  IADD3 R46, PT, PT, R46, -R19, R2 ;  /* 0x800000132e2e7210 */ /* 0x000fe20007ffe002 */
[----:B------:R-:W-:Y:S01]  /*78f40*/  IMAD.IADD R36, R27, 0x1, R36 ;  /* 0x000000011b247824 */ /* 0x000fe200078e0224 */
[----:B------:R-:W2:Y:S01]  /*78f50*/  LDL R19, [R1+0x4d08] ;  /* 0x004d080001137983 */ /* 0x000ea20000100800 */
[----:B------:R-:W-:Y:S01]  /*78f60*/  IMAD R7, R7, -0x7fe001, RZ ;  /* 0xff801fff07077824 */ /* 0x000fe200078e02ff */
[----:B------:R-:W-:Y:S01]  /*78f70*/  IADD3 R20, PT, PT, R20, R51, RZ ;  /* 0x0000003314147210 */ /* 0x000fe20007ffe0ff */
[----:B------:R-:W-:Y:S01]  /*78f80*/  IMAD.WIDE R2, R5, UR5, RZ ;  /* 0x0000000505027c25 */ /* 0x000fe2000f8e02ff */
[----:B------:R-:W-:Y:S01]  /*78f90*/  @P0 IADD3 R6, PT, PT, R6, -0x7fe001, RZ ;  /* 0xff801fff06060810 */ /* 0x000fe20007ffe0ff */
[----:B------:R-:W2:Y:S01]  /*78fa0*/  LDL R51, [R1+0x4d2c] ;  /* 0x004d2c0001337983 */ /* 0x000ea20000100800 */
[----:B------:R-:W-:Y:S01]  /*78fb0*/  IADD3 R48, PT, PT, R48, -R41, R7 ;  /* 0x8000002930307210 */ /* 0x000fe20007ffe007 */
[----:B------:R-:W-:Y:S01]  /*78fc0*/  IMAD R7, R2, 0x3802001, RZ ;  /* 0x0380200102077824 */ /* 0x000fe200078e02ff */
[----:B------:R-:W-:-:S02]  /*78fd0*/  ISETP.GT.AND P0, PT, R36, 0x7fe000, PT ;  /* 0x007fe0002400780c */ /* 0x000fc40003f04270 */
[----:B------:R-:W-:Y:S02]  /*78fe0*/  @!P2 IADD3 R0, PT, PT, R0, 0x7fe001, RZ ;  /* 0x007fe0010000a810 */ /* 0x000fe40007ffe0ff */
[----:B------:R-:W-:Y:S01]  /*78ff0*/  ISETP.GT.AND P1, PT, R20, 0x7fe000, PT ;  /* 0x007fe0001400780c */ /* 0x000fe20003f24270 */
[----:B------:R-:W-:Y:S01]  /*79000*/  IMAD.HI.U32 R24, R7, -0x7fe001, R2 ;  /* 0xff801fff07187827 */ /* 0x000fe200078e0002 */
[----:B-----5:R-:W-:Y:S02]  /*79010*/  IADD3 R42, PT, PT, R40, R53, RZ ;  /* 0x00000035282a7210 */ /* 0x020fe40007ffe0ff */
[----:B------:R-:W-:Y:S01]  /*79020*/  ISETP.GE.AND P3, PT, R6, RZ, PT ;  /* 0x000000ff0600720c */ /* 0x000fe20003f66270 */
[----:B------:R-:W-:Y:S02]  /*79030*/  IMAD.IADD R40, R40, 0x1, -R53 ;  /* 0x0000000128287824 */ /* 0x000fe400078e0a35 */
[----:B------:R-:W-:Y:S02]  /*79040*/  IMAD.WIDE R2, R0, UR5, RZ ;  /* 0x0000000500027c25 */ /* 0x000fe4000f8e02ff */
[----:B------:R-:W-:Y:S01]  /*79050*/  @P0 IADD3 R36, PT, PT, R36, -0x7fe001, RZ ;  /* 0xff801fff24240810 */ /* 0x000fe20007ffe0ff */
[----:B------:R0:W-:Y:S01]  /*79060*/  STL [R1+0x4c64], R48 ;  /* 0x004c643001007387 */ /* 0x0001e20000100800 */
[----:B------:R-:W-:Y:S01]  /*79070*/  IMAD R27, R2, 0x3802001, RZ ;  /* 0x03802001021b7824 */ /* 0x000fe200078e02ff */
[----:B------:R-:W-:Y:S01]  /*79080*/  ISETP.GE.AND P4, PT, R40, RZ, PT ;  /* 0x000000ff2800720c */ /* 0x000fe20003f86270 */
[----:B------:R-:W-:Y:S01]  /*79090*/  @P1 VIADD R20, R20, 0xff801fff ;  /* 0xff801fff14141836 */ /* 0x000fe20000000000 */
[----:B------:R-:W-:Y:S01]  /*790a0*/  ISETP.GT.AND P2, PT, R42, 0x7fe000, PT ;  /* 0x007fe0002a00780c */ /* 0x000fe20003f44270 */
[----:B------:R-:W-:Y:S01]  /*790b0*/  STL [R1+0x4c68], R46 ;  /* 0x004c682e01007387 */ /* 0x000fe20000100800 */
[----:B------:R-:W-:-:S02]  /*790c0*/  SHF.R.S32.HI R0, RZ, 0x1f, R27 ;  /* 0x0000001fff007819 */ /* 0x000fc4000001141b */
[----:B------:R-:W-:Y:S01]  /*790d0*/  ISETP.GE.AND P0, PT, R36, RZ, PT ;  /* 0x000000ff2400720c */ /* 0x000fe20003f06270 */
[----:B------:R-:W-:Y:S01]  /*790e0*/  IMAD.HI.U32 R2, R27, -0x7fe001, R2 ;  /* 0xff801fff1b027827 */ /* 0x000fe200078e0002 */
[----:B------:R-:W-:Y:S01]  /*790f0*/  @!P3 IADD3 R6, PT, PT, R6, 0x7fe001, RZ ;  /* 0x007fe0010606b810 */ /* 0x000fe20007ffe0ff */
[----:B------:R-:W5:Y:S01]  /*79100*/  LDL R53, [R1+0x4d74] ;  /* 0x004d740001357983 */ /* 0x000f620000100800 */
[----:B------:R-:W-:Y:S01]  /*79110*/  ISETP.GE.AND P1, PT, R20, RZ, PT ;  /* 0x000000ff1400720c */ /* 0x000fe20003f26270 */
[----:B------:R-:W-:Y:S02]  /*79120*/  IMAD R0, R0, -0x7fe001, RZ ;  /* 0xff801fff00007824 */ /* 0x000fe400078e02ff */
[----:B------:R-:W-:Y:S01]  /*79130*/  @!P4 VIADD R40, R40, 0x7fe001 ;  /* 0x007fe0012828c836 */ /* 0x000fe20000000000 */
[----:B------:R1:W-:Y:S02]  /*79140*/  STL [R1+0x4c48], R6 ;  /* 0x004c480601007387 */ /* 0x0003e40000100800 */
[----:B0-----:R-:W-:Y:S01]  /*79150*/  IADD3 R48, PT, PT, R2, -R27, R0 ;  /* 0x8000001b02307210 */ /* 0x001fe20007ffe000 */
[----:B----4-:R-:W-:-:S02]  /*79160*/  IMAD.IADD R0, R22, 0x1, -R23 ;  /* 0x0000000116007824 */ /* 0x010fc400078e0a17 */
[----:B------:R-:W-:Y:S01]  /*79170*/  IMAD.WIDE R40, R40, UR5, RZ ;  /* 0x0000000528287c25 */ /* 0x000fe2000f8e02ff */
[----:B------:R-:W-:Y:S01]  /*79180*/  SHF.R.S32.HI R5, RZ, 0x1f, R7 ;  /* 0x0000001fff057819 */ /* 0x000fe20000011407 */
[----:B------:R-:W4:Y:S02]  /*79190*/  LDL R27, [R1+0x4d30] ;  /* 0x004d3000011b7983 */ /* 0x000f240000100800 */
[C---:B-1----:R-:W-:Y:S01]  /*791a0*/  IMAD.IADD R6, R43.reuse, 0x1, R54 ;  /* 0x000000012b067824 */ /* 0x042fe200078e0236 */
[----:B------:R-:W-:Y:S02]  /*791b0*/  IADD3 R43, PT, PT, R43, -R54, RZ ;  /* 0x800000362b2b7210 */ /* 0x000fe40007ffe0ff */
[----:B------:R-:W-:Y:S02]  /*791c0*/  @P2 IADD3 R42, PT, PT, R42, -0x7fe001, RZ ;  /* 0xff801fff2a2a2810 */ /* 0x000fe40007ffe0ff */
[----:B------:R-:W-:Y:S01]  /*791d0*/  @!P0 IADD3 R36, PT, PT, R36, 0x7fe001, RZ ;  /* 0x007fe00124248810 */ /* 0x000fe20007ffe0ff */
[----:B------:R-:W-:Y:S01]  /*791e0*/  IMAD R3, R40, 0x3802001, RZ ;  /* 0x0380200128037824 */ /* 0x000fe200078e02ff */
[----:B------:R-:W-:Y:S01]  /*791f0*/  ISETP.GE.AND P0, PT, R43, RZ, PT ;  /* 0x000000ff2b00720c */ /* 0x000fe20003f06270 */
[----:B------:R-:W-:Y:S01]  /*79200*/  @!P1 VIADD R20, R20, 0x7fe001 ;  /* 0x007fe00114149836 */ /* 0x000fe20000000000 */
[----:B------:R-:W-:Y:S01]  /*79210*/  ISETP.GE.AND P2, PT, R0, RZ, PT ;  /* 0x000000ff0000720c */ /* 0x000fe20003f46270 */
[----:B------:R-:W-:Y:S01]  /*79220*/  IMAD R5, R5, -0x7fe001, RZ ;  /* 0xff801fff05057824 */ /* 0x000fe200078e02ff */
[----:B------:R-:W-:Y:S01]  /*79230*/  ISETP.GE.AND P1, PT, R42, RZ, PT ;  /* 0x000000ff2a00720c */ /* 0x000fe20003f26270 */
[----:B------:R-:W-:Y:S01]  /*79240*/  STL [R1+0x4c70], R48 ;  /* 0x004c703001007387 */ /* 0x000fe20000100800 */
[----:B------:R-:W-:-:S03]  /*79250*/  SHF.R.S32.HI R2, RZ, 0x1f, R3 ;  /* 0x0000001fff027819 */ /* 0x000fc60000011403 */
[----:B------:R0:W-:Y:S01]  /*79260*/  STL [R1+0x4c4c], R20 ;  /* 0x004c4c1401007387 */ /* 0x0001e20000100800 */
[----:B------:R-:W-:Y:S01]  /*79270*/  IADD3 R24, PT, PT, R24, -R7, R5 ;  /* 0x8000000718187210 */ /* 0x000fe20007ffe005 */
[----:B------:R-:W-:Y:S01]  /*79280*/  IMAD.HI.U32 R46, R3, -0x7fe001, R40 ;  /* 0xff801fff032e7827 */ /* 0x000fe200078e0028 */
[----:B------:R-:W-:Y:S01]  /*79290*/  IADD3 R5, PT, PT, R26, -R55, RZ ;  /* 0x800000371a057210 */ /* 0x000fe20007ffe0ff */
[----:B------:R-:W5:Y:S02]  /*792a0*/  LDL R54, [R1+0x4d38] ;  /* 0x004d380001367983 */ /* 0x000f640000100800 */
[----:B------:R-:W-:Y:S02]  /*792b0*/  IMAD R2, R2, -0x7fe001, RZ ;  /* 0xff801fff02027824 */ /* 0x000fe400078e02ff */
[----:B0-----:R-:W4:Y:S01]  /*792c0*/  LDL R20, [R1+0x4d0c] ;  /* 0x004d0c0001147983 */ /* 0x001f220000100800 */
[----:B------:R-:W-:Y:S01]  /*792d0*/  @!P0 VIADD R43, R43, 0x7fe001 ;  /* 0x007fe0012b2b8836 */ /* 0x000fe20000000000 */
[----:B------:R-:W-:Y:S01]  /*792e0*/  ISETP.GE.AND P3, PT, R5, RZ, PT ;  /* 0x000000ff0500720c */ /* 0x000fe20003f66270 */
[----:B------:R-:W-:Y:S01]  /*792f0*/  @!P2 VIADD R0, R0, 0x7fe001 ;  /* 0x007fe0010000a836 */ /* 0x000fe20000000000 */
[----:B------:R-:W-:Y:S01]  /*79300*/  IADD3 R46, PT, PT, R46, -R3, R2 ;  /* 0x800000032e2e7210 */ /* 0x000fe20007ffe002 */
[----:B------:R-:W-:Y:S01]  /*79310*/  IMAD.WIDE R40, R43, UR5, RZ ;  /* 0x000000052b287c25 */ /* 0x000fe2000f8e02ff */
[----:B------:R0:W-:Y:S03]  /*79320*/  STL [R1+0x4c6c], R24 ;  /* 0x004c6c1801007387 */ /* 0x0001e60000100800 */
[----:B------:R-:W-:Y:S01]  /*79330*/  IMAD.WIDE R2, R0, UR8, RZ ;  /* 0x0000000800027c25 */ /* 0x000fe2000f8e02ff */
[----:B------:R-:W-:-:S03]  /*79340*/  IADD3 R22, PT, PT, R22, R23, RZ ;  /* 0x0000001716167210 */ /* 0x000fc60007ffe0ff */
[----:B------:R-:W-:Y:S01]  /*79350*/  @!P1 VIADD R42, R42, 0x7fe001 ;  /* 0x007fe0012a2a9836 */ /* 0x000fe20000000000 */
[----:B------:R-:W-:Y:S01]  /*79360*/  ISETP.GT.AND P1, PT, R6, 0x7fe000, PT ;  /* 0x007fe0000600780c */ /* 0x000fe20003f24270 */
[----:B------:R-:W-:Y:S01]  /*79370*/  IMAD R23, R40, 0x3802001, RZ ;  /* 0x0380200128177824 */ /* 0x000fe200078e02ff */
[----:B0-----:R-:W5:Y:S01]  /*79380*/  LDL R24, [R1+0x4d10] ;  /* 0x004d100001187983 */ /* 0x001f620000100800 */
[----:B------:R-:W-:Y:S01]  /*79390*/  IMAD R43, R2, 0x3802001, RZ ;  /* 0x03802001022b7824 */ /* 0x000fe200078e02ff */
[----:B------:R-:W-:Y:S02]  /*793a0*/  IADD3 R0, PT, PT, R11, -R8, RZ ;  /* 0x800000080b007210 */ /* 0x000fe40007ffe0ff */
[----:B------:R0:W-:Y:S01]  /*793b0*/  STL [R1+0x4c54], R42 ;  /* 0x004c542a01007387 */ /* 0x0001e20000100800 */
[----:B------:R-:W-:Y:S02]  /*793c0*/  @!P3 IADD3 R5, PT, PT, R5, 0x7fe001, RZ ;  /* 0x007fe0010505b810 */ /* 0x000fe40007ffe0ff */
[----:B------:R-:W-:Y:S01]  /*793d0*/  ISETP.GE.AND P4, PT, R0, RZ, PT ;  /* 0x000000ff0000720c */ /* 0x000fe20003f86270 */
[----:B------:R-:W-:Y:S01]  /*793e0*/  IMAD.HI.U32 R40, R23, -0x7fe001, R40 ;  /* 0xff801fff17287827 */ /* 0x000fe200078e0028 */
[----:B------:R-:W-:-:S03]  /*793f0*/  SHF.R.S32.HI R7, RZ, 0x1f, R43 ;  /* 0x0000001fff077819 */ /* 0x000fc6000001142b */
[----:B0-----:R-:W-:Y:S01]  /*79400*/  IMAD.HI.U32 R42, R43, -0x7fe001, R2 ;  /* 0xff801fff2b2a7827 */ /* 0x001fe200078e0002 */
[----:B------:R-:W-:-:S03]  /*79410*/  SHF.R.S32.HI R2, RZ, 0x1f, R23 ;  /* 0x0000001fff027819 */ /* 0x000fc60000011417 */
[----:B------:R-:W-:Y:S02]  /*79420*/  IMAD.IADD R26, R26, 0x1, R55 ;  /* 0x000000011a1a7824 */ /* 0x000fe400078e0237 */
[----:B------:R-:W-:Y:S01]  /*79430*/  IMAD R41, R2, -0x7fe001, RZ ;  /* 0xff801fff02297824 */ /* 0x000fe200078e02ff */
[----:B------:R0:W-:Y:S01]  /*79440*/  STL [R1+0x4c50], R36 ;  /* 0x004c502401007387 */ /* 0x0001e20000100800 */
[----:B------:R-:W-:Y:S01]  /*79450*/  IMAD.WIDE R2, R5, UR8, RZ ;  /* 0x0000000805027c25 */ /* 0x000fe2000f8e02ff */
[----:B------:R-:W-:Y:S02]  /*79460*/  ISETP.GT.AND P0, PT, R22, 0x7fe000, PT ;  /* 0x007fe0001600780c */ /* 0x000fe40003f04270 */
[----:B------:R-:W-:Y:S01]  /*79470*/  @P1 IADD3 R6, PT, PT, R6, -0x7fe001, RZ ;  /* 0xff801fff06061810 */ /* 0x000fe20007ffe0ff */
[----:B------:R-:W-:Y:S01]  /*79480*/  IMAD R5, R7, -0x7fe001, RZ ;  /* 0xff801fff07057824 */ /* 0x000fe200078e02ff */
[----:B------:R-:W-:Y:S01]  /*79490*/  ISETP.GT.AND P1, PT, R26, 0x7fe000, PT ;  /* 0x007fe0001a00780c */ /* 0x000fe20003f24270 */
[----:B------:R-:W-:Y:S01]  /*794a0*/  IMAD R7, R2, 0x3802001, RZ ;  /* 0x0380200102077824 */ /* 0x000fe200078e02ff */
[----:B------:R1:W-:Y:S01]  /*794b0*/  STL [R1+0x4c74], R46 ;  /* 0x004c742e01007387 */ /* 0x0003e20000100800 */
[----:B------:R-:W-:-:S03]  /*794c0*/  ISETP.GE.AND P2, PT, R6, RZ, PT ;  /* 0x000000ff0600720c */ /* 0x000fc60003f46270 */
[----:B0-----:R-:W5:Y:S01]  /*794d0*/  LDL R36, [R1+0x4d14] ;  /* 0x004d140001247983 */ /* 0x001f620000100800 */
[----:B------:R-:W-:Y:S01]  /*794e0*/  IADD3 R42, PT, PT, R42, -R43, R5 ;  /* 0x8000002b2a2a7210 */ /* 0x000fe20007ffe005 */
[----:B------:R-:W-:Y:S01]  /*794f0*/  @!P4 VIADD R0, R0, 0x7fe001 ;  /* 0x007fe0010000c836 */ /* 0x000fe20000000000 */
[----:B------:R-:W-:Y:S01]  /*79500*/  SHF.R.S32.HI R5, RZ, 0x1f, R7 ;  /* 0x0000001fff057819 */ /* 0x000fe20000011407 */
[----:B------:R-:W5:Y:S01]  /*79510*/  LDL R55, [R1+0x4d78] ;  /* 0x004d780001377983 */ /* 0x000f620000100800 */
[----:B------:R-:W-:Y:S01]  /*79520*/  IADD3 R8, PT, PT, R11, R8, RZ ;  /* 0x000000080b087210 */ /* 0x000fe20007ffe0ff */
[----:B-1----:R-:W-:-:S04]  /*79530*/  IMAD.HI.U32 R46, R7, -0x7fe001, R2 ;  /* 0xff801fff072e7827 */ /* 0x002fc800078e0002 */
[----:B------:R-:W-:Y:S01]  /*79540*/  IMAD.WIDE R2, R0, UR8, RZ ;  /* 0x0000000800027c25 */ /* 0x000fe2000f8e02ff */
[----:B------:R-:W-:-:S03]  /*79550*/  @P1 IADD3 R26, PT, PT, R26, -0x7fe001, RZ ;  /* 0xff801fff1a1a1810 */ /* 0x000fc60007ffe0ff */
[----:B------:R-:W-:Y:S02]  /*79560*/  IMAD R0, R5, -0x7fe001, RZ ;  /* 0xff801fff05007824 */ /* 0x000fe400078e02ff */
[----:B------:R-:W-:Y:S01]  /*79570*/  @P0 VIADD R22, R22, 0xff801fff ;  /* 0xff801fff16160836 */ /* 0x000fe20000000000 */
[----:B------:R-:W-:Y:S01]  /*79580*/  ISETP.GT.AND P0, PT, R8, 0x7fe000, PT ;  /* 0x007fe0000800780c */ /* 0x000fe20003f04270 */
[----:B------:R-:W-:Y:S01]  /*79590*/  IMAD R5, R2, 0x3802001, RZ ;  /* 0x0380200102057824 */ /* 0x000fe200078e02ff */
[----:B------:R-:W-:Y:S01]  /*795a0*/  IADD3 R46, PT, PT, R46, -R7, R0 ;  /* 0x800000072e2e7210 */ /* 0x000fe20007ffe000 */
[----:B------:R-:W-:Y:S01]  /*795b0*/  @!P2 VIADD R6, R6, 0x7fe001 ;  /* 0x007fe0010606a836 */ /* 0x000fe20000000000 */
[----:B------:R-:W-:Y:S02]  /*795c0*/  ISETP.GE.AND P3, PT, R22, RZ, PT ;  /* 0x000000ff1600720c */ /* 0x000fe40003f66270 */
[----:B------:R-:W-:Y:S01]  /*795d0*/  IADD3 R0, PT, PT, R13, -R56, RZ ;  /* 0x800000380d007210 */ /* 0x000fe20007ffe0ff */
[----:B------:R-:W-:Y:S01]  /*795e0*/  IMAD.HI.U32 R48, R5, -0x7fe001, R2 ;  /* 0xff801fff05307827 */ /* 0x000fe200078e0002 */
[----:B------:R-:W-:-:S02]  /*795f0*/  ISETP.GE.AND P1, PT, R26, RZ, PT ;  /* 0x000000ff1a00720c */ /* 0x000fc40003f26270 */
[----:B------:R-:W-:Y:S01]  /*79600*/  IADD3 R40, PT, PT, R40, -R23, R41 ;  /* 0x8000001728287210 */ /* 0x000fe20007ffe029 */
[----:B------:R0:W-:Y:S01]  /*79610*/  STL [R1+0x4c58], R6 ;  /* 0x004c580601007387 */ /* 0x0001e20000100800 */
[----:B------:R-:W-:Y:S02]  /*79620*/  SHF.R.S32.HI R2, RZ, 0x1f, R5 ;  /* 0x0000001fff027819 */ /* 0x000fe40000011405 */
[----:B------:R-:W-:Y:S01]  /*79630*/  ISETP.GE.AND P2, PT, R0, RZ, PT ;  /* 0x000000ff0000720c */ /* 0x000fe20003f46270 */
[----:B------:R-:W5:Y:S01]  /*79640*/  LDL R41, [R1+0x4d18] ;  /* 0x004d180001297983 */ /* 0x000f620000100800 */
[----:B------:R-:W-:Y:S02]  /*79650*/  @P0 VIADD R8, R8, 0xff801fff ;  /* 0xff801fff08080836 */ /* 0x000fe40000000000 */
[----:B------:R-:W-:Y:S01]  /*79660*/  IMAD R2, R2, -0x7fe001, RZ ;  /* 0xff801fff02027824 */ /* 0x000fe200078e02ff */
[----:B------:R1:W-:Y:S01]  /*79670*/  STL [R1+0x4c78], R40 ;  /* 0x004c782801007387 */ /* 0x0003e20000100800 */
[----:B0-----:R-:W-:-:S03]  /*79680*/  IMAD.IADD R6, R13, 0x1, R56 ;  /* 0x000000010d067824 */ /* 0x001fc600078e0238 */
[----:B------:R0:W-:Y:S02]  /*79690*/  STL [R1+0x4ca0], R42 ;  /* 0x004ca02a01007387 */ /* 0x0001e40000100800 */
[----:B------:R-:W-:Y:S01]  /*796a0*/  ISETP.GT.AND P0, PT, R6, 0x7fe000, PT ;  /* 0x007fe0000600780c */ /* 0x000fe20003f04270 */
[----:B------:R-:W-:Y:S01]  /*796b0*/  @!P3 VIADD R22, R22, 0x7fe001 ;  /* 0x007fe0011616b836 */ /* 0x000fe20000000000 */
[----:B------:R-:W-:Y:S01]  /*796c0*/  @!P1 IADD3 R26, PT, PT, R26, 0x7fe001, RZ ;  /* 0x007fe0011a1a9810 */ /* 0x000fe20007ffe0ff */
[----:B------:R-:W-:Y:S01]  /*796d0*/  @!P2 VIADD R0, R0, 0x7fe001 ;  /* 0x007fe0010000a836 */ /* 0x000fe20000000000 */
[C---:B-1----:R-:W-:Y:S01]  /*796e0*/  IADD3 R40, PT, PT, R37.reuse, R38, RZ ;  /* 0x0000002625287210 */ /* 0x042fe20007ffe0ff */
[----:B------:R-:W-:Y:S01]  /*796f0*/  IMAD.IADD R37, R37, 0x1, -R38 ;  /* 0x0000000125257824 */ /* 0x000fe200078e0a26 */
[----:B------:R-:W5:Y:S01]  /*79700*/  LDL R3, [R1+0x4d68] ;  /* 0x004d680001037983 */ /* 0x000f620000100800 */
[----:B0-----:R-:W-:Y:S02]  /*79710*/  IADD3 R42, PT, PT, R48, -R5, R2 ;  /* 0x80000005302a7210 */ /* 0x001fe40007ffe002 */
[----:B------:R-:W-:Y:S01]  /*79720*/  ISETP.GE.AND P1, PT, R8, RZ, PT ;  /* 0x000000ff0800720c */ /* 0x000fe20003f26270 */
[----:B------:R-:W5:Y:S01]  /*79730*/  LDL R2, [R1+0x4d40] ;  /* 0x004d400001027983 */ /* 0x000f620000100800 */
[----:B------:R-:W-:-:S02]  /*79740*/  ISETP.GE.AND P3, PT, R37, RZ, PT ;  /* 0x000000ff2500720c */ /* 0x000fc40003f66270 */
[CC--:B------:R-:W-:Y:S01]  /*79750*/  IADD3 R38, PT, PT, R39.reuse, R58.reuse, RZ ;  /* 0x0000003a27267210 */ /* 0x0c0fe20007ffe0ff */
[----:B------:R-:W5:Y:S01]  /*79760*/  LDL R5, [R1+0x4d60] ;  /* 0x004d600001057983 */ /* 0x000f620000100800 */
[----:B------:R-:W-:-:S03]  /*79770*/  IADD3 R39, PT, PT, R39, -R58, RZ ;  /* 0x8000003a27277210 */ /* 0x000fc60007ffe0ff */
[----:B------:R0:W-:Y:S01]  /*79780*/  STL [R1+0x4c80], R22 ;  /* 0x004c801601007387 */ /* 0x0001e20000100800 */
[----:B------:R-:W-:Y:S02]  /*79790*/  ISETP.GE.AND P4, PT, R39, RZ, PT ;  /* 0x000000ff2700720c */ /* 0x000fe40003f86270 */
[----:B------:R-:W-:Y:S01]  /*797a0*/  @P0 IADD3 R6, PT, PT, R6, -0x7fe001, RZ ;  /* 0xff801fff06060810 */ /* 0x000fe20007ffe0ff */
[----:B------:R-:W-:Y:S01]  /*797b0*/  @!P1 VIADD R8, R8, 0x7fe001 ;  /* 0x007fe00108089836 */ /* 0x000fe20000000000 */
[----:B------:R-:W-:Y:S01]  /*797c0*/  ISETP.GT.AND P0, PT, R38, 0x7fe000, PT ;  /* 0x007fe0002600780c */ /* 0x000fe20003f04270 */
[----:B------:R-:W-:Y:S01]  /*797d0*/  @!P3 VIADD R37, R37, 0x7fe001 ;  /* 0x007fe0012525b836 */ /* 0x000fe20000000000 */
[----:B------:R1:W-:Y:S01]  /*797e0*/  STL [R1+0x4c84], R26 ;  /* 0x004c841a01007387 */ /* 0x0003e20000100800 */
[----:B0-----:R-:W-:Y:S01]  /*797f0*/  IMAD.WIDE R22, R0, UR8, RZ ;  /* 0x0000000800167c25 */ /* 0x001fe2000f8e02ff */
[----:B------:R-:W-:Y:S02]  /*79800*/  ISETP.GE.AND P2, PT, R6, RZ, PT ;  /* 0x000000ff0600720c */ /* 0x000fe40003f46270 */
[----:B------:R0:W-:Y:S01]  /*79810*/  STL [R1+0x4ca8], R42 ;  /* 0x004ca82a01007387 */ /* 0x0001e20000100800 */
[----:B------:R-:W-:Y:S01]  /*79820*/  IMAD R11, R22, 0x3802001, RZ ;  /* 0x03802001160b7824 */ /* 0x000fe200078e02ff */
[----:B------:R-:W-:Y:S01]  /*79830*/  ISETP.GT.AND P1, PT, R40, 0x7fe000, PT ;  /* 0x007fe0002800780c */ /* 0x000fe20003f24270 */
[----:B------:R-:W-:Y:S01]  /*79840*/  @!P4 VIADD R39, R39, 0x7fe001 ;  /* 0x007fe0012727c836 */ /* 0x000fe20000000000 */
[----:B------:R-:W5:Y:S01]  /*79850*/  LDL R0, [R1+0x4d48] ;  /* 0x004d480001007983 */ /* 0x000f620000100800 */
[----:B-1----:R-:W-:Y:S01]  /*79860*/  IMAD.HI.U32 R26, R11, -0x7fe001, R22 ;  /* 0xff801fff0b1a7827 */ /* 0x002fe200078e0016 */
[----:B------:R-:W-:-:S02]  /*79870*/  SHF.R.S32.HI R7, RZ, 0x1f, R11 ;  /* 0x0000001fff077819 */ /* 0x000fc4000001140b */
[----:B------:R-:W5:Y:S01]  /*79880*/  LDL R13, [R1+0x4d44] ;  /* 0x004d4400010d7983 */ /* 0x000f620000100800 */
[----:B------:R-:W-:-:S03]  /*79890*/  IMAD.WIDE R22, R37, UR8, RZ ;  /* 0x0000000825167c25 */ /* 0x000fc6000f8e02ff */
[----:B------:R-:W5:Y:S01]  /*798a0*/  LDL R48, [R1+0x4d64] ;  /* 0x004d640001307983 */ /* 0x000f620000100800 */
[----:B------:R-:W-:Y:S02]  /*798b0*/  IMAD R37, R22, 0x3802001, RZ ;  /* 0x0380200116257824 */ /* 0x000fe400078e02ff */
[----:B------:R-:W-:Y:S01]  /*798c0*/  IMAD R7, R7, -0x7fe001, RZ ;  /* 0xff801fff07077824 */ /* 0x000fe200078e02ff */
[----:B------:R-:W5:Y:S01]  /*798d0*/  LDL R58, [R1+0x4d54] ;  /* 0x004d5400013a7983 */ /* 0x000f620000100800 */
[----:B0-----:R-:W-:Y:S01]  /*798e0*/  IMAD.WIDE R42, R39, UR8, RZ ;  /* 0x00000008272a7c25 */ /* 0x001fe2000f8e02ff */
[----:B------:R-:W-:Y:S02]  /*798f0*/  @!P2 IADD3 R6, PT, PT, R6, 0x7fe001, RZ ;  /* 0x007fe0010606a810 */ /* 0x000fe40007ffe0ff */
[----:B------:R0:W-:Y:S01]  /*79900*/  STL [R1+0x4c88], R8 ;  /* 0x004c880801007387 */ /* 0x0001e20000100800 */
[----:B------:R-:W-:Y:S01]  /*79910*/  @P0 VIADD R38, R38, 0xff801fff ;  /* 0xff801fff26260836 */ /* 0x000fe20000000000 */
[----:B------:R-:W-:Y:S01]  /*79920*/  IADD3 R26, PT, PT, R26, -R11, R7 ;  /* 0x8000000b1a1a7210 */ /* 0x000fe20007ffe007 */
[----:B------:R-:W-:Y:S01]  /*79930*/  IMAD R11, R42, 0x3802001, RZ ;  /* 0x038020012a0b7824 */ /* 0x000fe200078e02ff */
[----:B------:R-:W-:-:S02]  /*79940*/  @P1 IADD3 R40, PT, PT, R40, -0x7fe001, RZ ;  /* 0xff801fff28281810 */ /* 0x000fc40007ffe0ff */
[----:B------:R-:W-:Y:S02]  /*79950*/  IADD3 R7, PT, PT, R44, -R45, RZ ;  /* 0x8000002d2c077210 */ /* 0x000fe40007ffe0ff */
[----:B0-----:R-:W-:Y:S02]  /*79960*/  SHF.R.S32.HI R8, RZ, 0x1f, R37 ;  /* 0x0000001fff087819 */ /* 0x001fe40000011425 */
[----:B------:R-:W-:Y:S01]  /*79970*/  ISETP.GE.AND P1, PT, R38, RZ, PT ;  /* 0x000000ff2600720c */ /* 0x000fe20003f26270 */
[----:B------:R0:W-:Y:S01]  /*79980*/  STL [R1+0x4c8c], R6 ;  /* 0x004c8c0601007387 */ /* 0x0001e20000100800 */
[----:B------:R-:W-:Y:S01]  /*79990*/  IMAD.HI.U32 R22, R37, -0x7fe001, R22 ;  /* 0xff801fff25167827 */ /* 0x000fe200078e0016 */
[----:B------:R-:W-:Y:S02]  /*799a0*/  ISETP.GE.AND P2, PT, R7, RZ, PT ;  /* 0x000000ff0700720c */ /* 0x000fe40003f46270 */
[----:B------:R-:W-:Y:S01]  /*799b0*/  ISETP.GE.AND P0, PT, R40, RZ, PT ;  /* 0x000000ff2800720c */ /* 0x000fe20003f06270 */
[----:B------:R-:W-:-:S02]  /*799c0*/  IMAD R8, R8, -0x7fe001, RZ ;  /* 0xff801fff08087824 */ /* 0x000fc400078e02ff */
[----:B------:R-:W-:Y:S01]  /*799d0*/  IMAD.HI.U32 R42, R11, -0x7fe001, R42 ;  /* 0xff801fff0b2a7827 */ /* 0x000fe200078e002a */
[----:B------:R-:W-:Y:S01]  /*799e0*/  IADD3 R44, PT, PT, R44, R45, RZ ;  /* 0x0000002d2c2c7210 */ /* 0x000fe20007ffe0ff */
[----:B------:R1:W-:Y:S01]  /*799f0*/  STL [R1+0x4cac], R26 ;  /* 0x004cac1a01007387 */ /* 0x0003e20000100800 */
[----:B0-----:R-:W-:Y:S02]  /*79a00*/  SHF.R.S32.HI R6, RZ, 0x1f, R11 ;  /* 0x0000001fff067819 */ /* 0x001fe4000001140b */
[----:B------:R-:W-:Y:S01]  /*79a10*/  IADD3 R8, PT, PT, R22, -R37, R8 ;  /* 0x8000002516087210 */ /* 0x000fe20007ffe008 */
[----:B------:R-:W5:Y:S02]  /*79a20*/  LDL R45, [R1+0x4d6c] ;  /* 0x004d6c00012d7983 */ /* 0x000f640000100800 */
[----:B------:R-:W-:Y:S02]  /*79a30*/  IMAD R22, R6, -0x7fe001, RZ ;  /* 0xff801fff06167824 */ /* 0x000fe400078e02ff */
[----:B------:R-:W-:Y:S01]  /*79a40*/  IMAD.IADD R6, R12, 0x1, -R15 ;  /* 0x000000010c067824 */ /* 0x000fe200078e0a0f */
[----:B------:R-:W-:Y:S01]  /*79a50*/  @!P1 IADD3 R38, PT, PT, R38, 0x7fe001, RZ ;  /* 0x007fe00126269810 */ /* 0x000fe20007ffe0ff */
[----:B------:R-:W-:Y:S01]  /*79a60*/  @!P2 VIADD R7, R7, 0x7fe001 ;  /* 0x007fe0010707a836 */ /* 0x000fe20000000000 */
[----:B------:R-:W5:Y:S02]  /*79a70*/  LDL R23, [R1+0x4d50] ;  /* 0x004d500001177983 */ /* 0x000f640000100800 */
[----:B------:R-:W-:-:S02]  /*79a80*/  ISETP.GE.AND P1, PT, R6, RZ, PT ;  /* 0x000000ff0600720c */ /* 0x000fc40003f26270 */
[----:B------:R0:W-:Y:S01]  /*79a90*/  STL [R1+0x4c94], R38 ;  /* 0x004c942601007387 */ /* 0x0001e20000100800 */
[----:B------:R-:W-:Y:S02]  /*79aa0*/  IADD3 R12, PT, PT, R12, R15, RZ ;  /* 0x0000000f0c0c7210 */ /* 0x000fe40007ffe0ff */
[----:B------:R-:W-:Y:S01]  /*79ab0*/  IADD3 R42, PT, PT, R42, -R11, R22 ;  /* 0x8000000b2a2a7210 */ /* 0x000fe20007ffe016 */
[----:B------:R-:W-:Y:S01]  /*79ac0*/  @!P0 VIADD R40, R40, 0x7fe001 ;  /* 0x007fe00128288836 */ /* 0x000fe20000000000 */
[----:B------:R-:W5:Y:S04]  /*79ad0*/  LDL R22, [R1+0x4d4c] ;  /* 0x004d4c0001167983 */ /* 0x000f680000100800 */
[----:B-1----:R-:W5:Y:S01]  /*79ae0*/  LDL R26, [R1+0x4d70] ;  /* 0x004d7000011a7983 */ /* 0x002f620000100800 */
[----:B0-----:R-:W-:Y:S01]  /*79af0*/  IMAD.WIDE R38, R7, UR8, RZ ;  /* 0x0000000807267c25 */ /* 0x001fe2000f8e02ff */
[----:B------:R-:W-:-:S03]  /*79b00*/  @!P1 IADD3 R6, PT, PT, R6, 0x7fe001, RZ ;  /* 0x007fe00106069810 */ /* 0x000fc60007ffe0ff */
[----:B------:R-:W-:Y:S02]  /*79b10*/  IMAD R15, R38, 0x3802001, RZ ;  /* 0x03802001260f7824 */ /* 0x000fe400078e02ff */
[----:B------:R-:W-:-:S03]  /*79b20*/  IMAD.WIDE R6, R6, UR9, RZ ;  /* 0x0000000906067c25 */ /* 0x000fc6000f8e02ff */
[----:B------:R-:W-:Y:S01]  /*79b30*/  SHF.R.S32.HI R11, RZ, 0x1f, R15 ;  /* 0x0000001fff0b7819 */ /* 0x000fe2000001140f */
[----:B------:R3:W-:Y:S01]  /*79b40*/  STL [R1+0x4cb0], R8 ;  /* 0x004cb00801007387 */ /* 0x0007e20000100800 */
[----:B------:R-:W-:Y:S01]  /*79b50*/  ISETP.GT.AND P0, PT, R12, 0x7fe000, PT ;  /* 0x007fe0000c00780c */ /* 0x000fe20003f04270 */
[----:B------:R-:W-:Y:S02]  /*79b60*/  IMAD.HI.U32 R38, R15, -0x7fe001, R38 ;  /* 0xff801fff0f267827 */ /* 0x000fe400078e0026 */
[----:B------:R0:W-:Y:S02]  /*79b70*/  STL [R1+0x4cb4], R42 ;  /* 0x004cb42a01007387 */ /* 0x0001e40000100800 */
[----:B------:R-:W-:Y:S02]  /*79b80*/  IMAD R11, R11, -0x7fe001, RZ ;  /* 0xff801fff0b0b7824 */ /* 0x000fe400078e02ff */
[C-C-:B---3--:R-:W-:Y:S02]  /*79b90*/  IMAD.IADD R8, R14.reuse, 0x1, R57.reuse ;  /* 0x000000010e087824 */ /* 0x148fe400078e0239 */
[----:B------:R-:W-:-:S02]  /*79ba0*/  IMAD.IADD R14, R14, 0x1, -R57 ;  /* 0x000000010e0e7824 */ /* 0x000fc400078e0a39 */
[----:B0-----:R-:W-:Y:S01]  /*79bb0*/  IMAD R42, R6, 0x3802001, RZ ;  /* 0x03802001062a7824 */ /* 0x001fe200078e02ff */
[----:B------:R-:W-:Y:S02]  /*79bc0*/  IADD3 R38, PT, PT, R38, -R15, R11 ;  /* 0x8000000f26267210 */ /* 0x000fe40007ffe00b */
[----:B------:R-:W-:Y:S01]  /*79bd0*/  ISETP.GE.AND P4, PT, R14, RZ, PT ;  /* 0x000000ff0e00720c */ /* 0x000fe20003f86270 */
[----:B------:R-:W-:Y:S01]  /*79be0*/  IMAD.HI.U32 R11, R42, -0x7fe001, R6 ;  /* 0xff801fff2a0b7827 */ /* 0x000fe200078e0006 */
[----:B------:R-:W-:Y:S02]  /*79bf0*/  IADD3 R6, PT, PT, R16, -R59, RZ ;  /* 0x8000003b10067210 */ /* 0x000fe40007ffe0ff */
[----:B------:R-:W-:Y:S02]  /*79c00*/  ISETP.GT.AND P1, PT, R8, 0x7fe000, PT ;  /* 0x007fe0000800780c */ /* 0x000fe40003f24270 */
[----:B------:R-:W-:Y:S01]  /*79c10*/  ISETP.GE.AND P5, PT, R6, RZ, PT ;  /* 0x000000ff0600720c */ /* 0x000fe20003fa6270 */
[----:B------:R-:W-:Y:S01]  /*79c20*/  @P0 VIADD R12, R12, 0xff801fff ;  /* 0xff801fff0c0c0836 */ /* 0x000fe20000000000 */
[----:B------:R-:W-:-:S04]  /*79c30*/  SHF.R.S32.HI R7, RZ, 0x1f, R42 ;  /* 0x0000001fff077819 */ /* 0x000fc8000001142a */
[----:B------:R-:W-:Y:S01]  /*79c40*/  ISETP.GE.AND P3, PT, R12, RZ, PT ;  /* 0x000000ff0c00720c */ /* 0x000fe20003f66270 */
[----:B------:R-:W-:Y:S02]  /*79c50*/  @!P4 VIADD R14, R14, 0x7fe001 ;  /* 0x007fe0010e0ec836 */ /* 0x000fe40000000000 */
[----:B------:R-:W-:Y:S02]  /*79c60*/  IMAD.IADD R16, R16, 0x1, R59 ;  /* 0x0000000110107824 */ /* 0x000fe400078e023b */
[----:B------:R-:W-:Y:S02]  /*79c70*/  IMAD R7, R7, -0x7fe001, RZ ;  /* 0xff801fff07077824 */ /* 0x000fe400078e02ff */
[----:B------:R-:W-:Y:S01]  /*79c80*/  IMAD.WIDE R14, R14, UR9, RZ ;  /* 0x000000090e0e7c25 */ /* 0x000fe2000f8e02ff */
[----:B------:R-:W-:Y:S02]  /*79c90*/  @!P5 IADD3 R6, PT, PT, R6, 0x7fe001, RZ ;  /* 0x007fe0010606d810 */ /* 0x000fe40007ffe0ff */
[----:B------:R-:W-:Y:S01]  /*79ca0*/  @P1 IADD3 R8, PT, PT, R8, -0x7fe001, RZ ;  /* 0xff801fff08081810 */ /* 0x000fe20007ffe0ff */
[----:B------:R-:W-:Y:S01]  /*79cb0*/  IMAD R37, R14, 0x3802001, RZ ;  /* 0x038020010e257824 */ /* 0x000fe200078e02ff */
[----:B------:R-:W-:-:S02]  /*79cc0*/  ISETP.GT.AND P0, PT, R16, 0x7fe000, PT ;  /* 0x007fe0001000780c */ /* 0x000fc40003f04270 */
[----:B------:R-:W-:Y:S01]  /*79cd0*/  IADD3 R42, PT, PT, R11, -R42, R7 ;  /* 0x8000002a0b2a7210 */ /* 0x000fe20007ffe007 */
[----:B------:R-:W-:Y:S01]  /*79ce0*/  IMAD.WIDE R6, R6, UR9, RZ ;  /* 0x0000000906067c25 */ /* 0x000fe2000f8e02ff */
[----:B------:R-:W-:-:S03]  /*79cf0*/  ISETP.GE.AND P1, PT, R8, RZ, PT ;  /* 0x000000ff0800720c */ /* 0x000fc60003f26270 */
[----:B------:R-:W-:Y:S02]  /*79d00*/  @!P3 VIADD R12, R12, 0x7fe001 ;  /* 0x007fe0010c0cb836 */ /* 0x000fe40000000000 */
[----:B------:R-:W-:Y:S01]  /*79d10*/  IMAD.HI.U32 R14, R37, -0x7fe001, R14 ;  /* 0xff801fff250e7827 */ /* 0x000fe200078e000e */
[----:B------:R0:W-:Y:S01]  /*79d20*/  STL [R1+0x4c90], R40 ;  /* 0x004c902801007387 */ /* 0x0001e20000100800 */
[----:B------:R-:W-:Y:S02]  /*79d30*/  SHF.R.S32.HI R11, RZ, 0x1f, R37 ;  /* 0x0000001fff0b7819 */ /* 0x000fe40000011425 */
[----:B------:R-:W-:Y:S01]  /*79d40*/  IMAD R15, R6, 0x3802001, RZ ;  /* 0x03802001060f7824 */ /* 0x000fe200078e02ff */
[----:B------:R1:W-:Y:S01]  /*79d50*/  STL [R1+0x4cc0], R12 ;  /* 0x004cc00c01007387 */ /* 0x0003e20000100800 */
[----:B------:R-:W-:-:S03]  /*79d60*/  @P0 VIADD R16, R16, 0xff801fff ;  /* 0xff801fff10100836 */ /* 0x000fc60000000000 */
[----:B0-----:R-:W3:Y:S01]  /*79d70*/  LDL R40, [R1+0x4d58] ;  /* 0x004d580001287983 */ /* 0x001ee20000100800 */
[----:B------:R-:W-:Y:S02]  /*79d80*/  IMAD R11, R11, -0x7fe001, RZ ;  /* 0xff801fff0b0b7824 */ /* 0x000fe400078e02ff */
[----:B-1----:R-:W-:Y:S01]  /*79d90*/  IMAD.HI.U32 R12, R15, -0x7fe001, R6 ;  /* 0xff801fff0f0c7827 */ /* 0x002fe200078e0006 */
[----:B------:R-:W-:Y:S02]  /*79da0*/  SHF.R.S32.HI R7, RZ, 0x1f, R15 ;  /* 0x0000001fff077819 */ /* 0x000fe4000001140f */
[----:B------:R-:W-:Y:S02]  /*79db0*/  ISETP.GT.AND P2, PT, R44, 0x7fe000, PT ;  /* 0x007fe0002c00780c */ /* 0x000fe40003f44270 */
[----:B------:R-:W-:Y:S01]  /*79dc0*/  @!P1 IADD3 R8, PT, PT, R8, 0x7fe001, RZ ;  /* 0x007fe00108089810 */ /* 0x000fe20007ffe0ff */
[----:B------:R-:W-:Y:S01]  /*79dd0*/  IMAD R7, R7, -0x7fe001, RZ ;  /* 0xff801fff07077824 */ /* 0x000fe200078e02ff */
[----:B------:R-:W-:-:S02]  /*79de0*/  ISETP.GE.AND P0, PT, R16, RZ, PT ;  /* 0x000000ff1000720c */ /* 0x000fc40003f06270 */
[----:B------:R-:W-:Y:S01]  /*79df0*/  IADD3 R14, PT, PT, R14, -R37, R11 ;  /* 0x800000250e0e7210 */ /* 0x000fe20007ffe00b */
[----:B------:R0:W-:Y:S01]  /*79e00*/  STL [R1+0x4cb8], R38 ;  /* 0x004cb82601007387 */ /* 0x0001e20000100800 */
[----:B------:R-:W-:-:S03]  /*79e10*/  IADD3 R11, PT, PT, R62, -R47, RZ ;  /* 0x8000002f3e0b7210 */ /* 0x000fc60007ffe0ff */
[----:B------:R1:W-:Y:S01]  /*79e20*/  STL [R1+0x4ce0], R42 ;  /* 0x004ce02a01007387 */ /* 0x0003e20000100800 */
[----:B------:R-:W-:-:S03]  /*79e30*/  ISETP.GE.AND P3, PT, R11, RZ, PT ;  /* 0x000000ff0b00720c */ /* 0x000fc60003f66270 */
[----:B------:R2:W-:Y:S01]  /*79e40*/  STL [R1+0x4cc4], R8 ;  /* 0x004cc40801007387 */ /* 0x0005e20000100800 */
[C---:B0-----:R-:W-:Y:S01]  /*79e50*/  IMAD.IADD R38, R17.reuse, 0x1, R18 ;  /* 0x0000000111267824 */ /* 0x041fe200078e0212 */
[----:B------:R-:W-:Y:S02]  /*79e60*/  IADD3 R17, PT, PT, R17, -R18, RZ ;  /* 0x8000001211117210 */ /* 0x000fe40007ffe0ff */
[----:B-1----:R-:W-:Y:S02]  /*79e70*/  IADD3 R42, PT, PT, R12, -R15, R7 ;  /* 0x8000000f0c2a7210 */ /* 0x002fe40007ffe007 */
[----:B------:R-:W3:Y:S04]  /*79e80*/  LDL R7, [R1+0x4d80] ;  /* 0x004d800001077983 */ /* 0x000ee80000100800 */
[----:B--2---:R-:W2:Y:S01]  /*79e90*/  LDL R8, [R1+0x4da0] ;  /* 0x004da00001087983 */ /* 0x004ea20000100800 */
[----:B------:R-:W-:Y:S01]  /*79ea0*/  ISETP.GE.AND P4, PT, R17, RZ, PT ;  /* 0x000000ff1100720c */ /* 0x000fe20003f86270 */
[----:B------:R-:W-:Y:S01]  /*79eb0*/  IMAD.IADD R6, R62, 0x1, R47 ;  /* 0x000000013e067824 */ /* 0x000fe200078e022f */
[----:B------:R-:W-:Y:S01]  /*79ec0*/  @P2 IADD3 R44, PT, PT, R44, -0x7fe001, RZ ;  /* 0xff801fff2c2c2810 */ /* 0x000fe20007ffe0ff */
[----:B------:R-:W-:Y:S01]  /*79ed0*/  @!P0 VIADD R16, R16, 0x7fe001 ;  /* 0x007fe00110108836 */ /* 0x000fe20000000000 */
[C---:B------:R-:W-:Y:S01]  /*79ee0*/  IADD3 R18, PT, PT, R21.reuse, R50, RZ ;  /* 0x0000003215127210 */ /* 0x040fe20007ffe0ff */
[----:B------:R-:W2:Y:S01]  /*79ef0*/  LDL R12, [R1+0x4d84] ;  /* 0x004d8400010c7983 */ /* 0x000ea20000100800 */
[----:B------:R-:W-:Y:S01]  /*79f00*/  ISETP.GE.AND P2, PT, R44, RZ, PT ;  /* 0x000000ff2c00720c */ /* 0x000fe20003f46270 */
[----:B------:R-:W-:Y:S01]  /*79f10*/  IMAD.IADD R21, R21, 0x1, -R50 ;  /* 0x0000000115157824 */ /* 0x000fe200078e0a32 */
[----:B------:R-:W-:Y:S01]  /*79f20*/  ISETP.GT.AND P0, PT, R6, 0x7fe000, PT ;  /* 0x007fe0000600780c */ /* 0x000fe20003f04270 */
[----:B------:R-:W2:Y:S01]  /*79f30*/  LDL R47, [R1+0x4da4] ;  /* 0x004da400012f7983 */ /* 0x000ea20000100800 */
[----:B------:R-:W-:-:S02]  /*79f40*/  @!P3 IADD3 R11, PT, PT, R11, 0x7fe001, RZ ;  /* 0x007fe0010b0bb810 */ /* 0x000fc40007ffe0ff */
[----:B------:R-:W-:Y:S02]  /*79f50*/  ISETP.GE.AND P3, PT, R21, RZ, PT ;  /* 0x000000ff1500720c */ /* 0x000fe40003f66270 */
[----:B------:R-:W-:Y:S01]  /*79f60*/  @!P4 IADD3 R17, PT, PT, R17, 0x7fe001, RZ ;  /* 0x007fe0011111c810 */ /* 0x000fe20007ffe0ff */
[----:B------:R0:W-:Y:S01]  /*79f70*/  STL [R1+0x4cc8], R16 ;  /* 0x004cc81001007387 */ /* 0x0001e20000100800 */
[----:B------:R-:W-:-:S03]  /*79f80*/  ISETP.GT.AND P1, PT, R38, 0x7fe000, PT ;  /* 0x007fe0002600780c */ /* 0x000fc60003f24270 */
[----:B------:R-:W-:Y:S01]  /*79f90*/  @!P2 IADD3 R44, PT, PT, R44, 0x7fe001, RZ ;  /* 0x007fe0012c2ca810 */ /* 0x000fe20007ffe0ff */
[----:B------:R1:W-:Y:S01]  /*79fa0*/  STL [R1+0x4ce4], R14 ;  /* 0x004ce40e01007387 */ /* 0x0003e20000100800 */
[----:B------:R-:W-:Y:S01]  /*79fb0*/  @P0 VIADD R6, R6, 0xff801fff ;  /* 0xff801fff06060836 */ /* 0x000fe20000000000 */
[----:B------:R-:W-:Y:S02]  /*79fc0*/  ISETP.GT.AND P2, PT, R18, 0x7fe000, PT ;  /* 0x007fe0001200780c */ /* 0x000fe40003f44270 */
[----:B------:R-:W-:Y:S01]  /*79fd0*/  STL [R1+0x4ca4], R46 ;  /* 0x004ca42e01007387 */ /* 0x000fe20000100800 */
[----:B0-----:R-:W-:Y:S01]  /*79fe0*/  IMAD.WIDE R16, R17, UR9, RZ ;  /* 0x0000000911107c25 */ /* 0x001fe2000f8e02ff */
[----:B------:R-:W-:Y:S02]  /*79ff0*/  ISETP.GE.AND P0, PT, R6, RZ, PT ;  /* 0x000000ff0600720c */ /* 0x000fe40003f06270 */
[----:B------:R-:W2:Y:S01]  /*7a000*/  LDL R50, [R1+0x4dac] ;  /* 0x004dac0001327983 */ /* 0x000ea20000100800 */
[----:B-1----:R-:W-:Y:S01]  /*7a010*/  IMAD.WIDE R14, R11, UR9, RZ ;  /* 0x000000090b0e7c25 */ /* 0x002fe2000f8e02ff */
[----:B------:R-:W-:Y:S01]  /*7a020*/  @!P3 IADD3 R21, PT, PT, R21, 0x7fe001, RZ ;  /* 0x007fe0011515b810 */ /* 0x000fe20007ffe0ff */
[----:B------:R-:W0:Y:S01]  /*7a030*/  LDCU UR12, c[0x3][UR6+-0x98] ;  /* 0x00ffed00060c77ac */ /* 0x000e220008000800 */
[----:B------:R-:W-:Y:S01]  /*7a040*/  STL [R1+0x4ce8], R42 ;  /* 0x004ce82a01007387 */ /* 0x000fe20000100800 */
[----:B------:R-:W-:-:S02]  /*7a050*/  IMAD R43, R16, 0x3802001, RZ ;  /* 0x03802001102b7824 */ /* 0x000fc400078e02ff */
[----:B------:R-:W-:Y:S01]  /*7a060*/  IMAD R39, R14, 0x3802001, RZ ;  /* 0x038020010e277824 */ /* 0x000fe200078e02ff */
[----:B------:R1:W-:Y:S02]  /*7a070*/  STL [R1+0x4c98], R44 ;  /* 0x004c982c01007387 */ /* 0x0003e40000100800 */
[----:B------:R-:W-:Y:S01]  /*7a080*/  SHF.R.S32.HI R11, RZ, 0x1f, R43 ;  /* 0x0000001fff0b7819 */ /* 0x000fe2000001142b */
[----:B------:R-:W-:Y:S01]  /*7a090*/  @P1 VIADD R38, R38, 0xff801fff ;  /* 0xff801fff26261836 */ /* 0x000fe20000000000 */
[----:B------:R-:W-:Y:S01]  /*7a0a0*/  @P2 IADD3 R18, PT, PT, R18, -0x7fe001, RZ ;  /* 0xff801fff12122810 */ /* 0x000fe20007ffe0ff */
[----:B------:R-:W-:Y:S01]  /*7a0b0*/  IMAD.HI.U32 R16, R43, -0x7fe001, R16 ;  /* 0xff801fff2b107827 */ /* 0x000fe200078e0010 */
[----:B------:R-:W2:Y:S03]  /*7a0c0*/  LDL R62, [R1+0x4dc4] ;  /* 0x004dc400013e7983 */ /* 0x000ea60000100800 */
[----:B-1----:R-:W-:-:S04]  /*7a0d0*/  IMAD.HI.U32 R44, R39, -0x7fe001, R14 ;  /* 0xff801fff272c7827 */ /* 0x002fc800078e000e */
[----:B------:R-:W-:-:S04]  /*7a0e0*/  IMAD.WIDE R14, R21, UR9, RZ ;  /* 0x00000009150e7c25 */ /* 0x000fc8000f8e02ff */
[----:B------:R-:W-:Y:S02]  /*7a0f0*/  IMAD R11, R11, -0x7fe001, RZ ;  /* 0xff801fff0b0b7824 */ /* 0x000fe400078e02ff */
[----:B------:R-:W-:Y:S01]  /*7a100*/  IMAD R17, R14, 0x3802001, RZ ;  /* 0x038020010e117824 */ /* 0x000fe200078e02ff */
[----:B------:R-:W-:Y:S01]  /*7a110*/  ISETP.GE.AND P1, PT, R38, RZ, PT ;  /* 0x000000ff2600720c */ /* 0x000fe20003f26270 */
[----:B------:R-:W-:Y:S01]  /*7a120*/  @!P0 VIADD R6, R6, 0x7fe001 ;  /* 0x007fe00106068836 */ /* 0x000fe20000000000 */
[----:B------:R-:W-:Y:S01]  /*7a130*/  ISETP.GE.AND P2, PT, R18, RZ, PT ;  /* 0x000000ff1200720c */ /* 0x000fe20003f46270 */
[----:B------:R-:W-:Y:S01]  /*7a140*/  IMAD.HI.U32 R46, R17, -0x7fe001, R14 ;  /* 0xff801fff112e7827 */ /* 0x000fe200078e000e */
[----:B------:R-:W-:Y:S01]  /*7a150*/  IADD3 R16, PT, PT, R16, -R43, R11 ;  /* 0x8000002b10107210 */ /* 0x000fe20007ffe00b */
[----:B------:R-:W2:Y:S04]  /*7a160*/  LDL R14, [R1+0x4d88] ;  /* 0x004d8800010e7983 */ /* 0x000ea80000100800 */
[----:B------:R-:W2:Y:S04]  /*7a170*/  LDL R43, [R1+0x4da8] ;  /* 0x004da800012b7983 */ /* 0x000ea80000100800 */
[----:B------:R1:W-:Y:S04]  /*7a180*/  STL [R1+0x4ccc], R6 ;  /* 0x004ccc0601007387 */ /* 0x0003e80000100800 */
[----:B------:R-:W2:Y:S01]  /*7a190*/  LDL R15, [R1+0x4d8c] ;  /* 0x004d8c00010f7983 */ /* 0x000ea20000100800 */
[----:B------:R-:W-:-:S02]  /*7a1a0*/  IMAD.IADD R11, R25, 0x1, -R52 ;  /* 0x00000001190b7824 */ /* 0x000fc400078e0a34 */
[C---:B-1----:R-:W-:Y:S01]  /*7a1b0*/  IMAD.IADD R6, R4.reuse, 0x1, R9 ;  /* 0x0000000104067824 */ /* 0x042fe200078e0209 */
[----:B------:R-:W-:Y:S02]  /*7a1c0*/  IADD3 R4, PT, PT, R4, -R9, RZ ;  /* 0x8000000904047210 */ /* 0x000fe40007ffe0ff */
[----:B------:R-:W-:Y:S01]  /*7a1d0*/  SHF.R.S32.HI R9, RZ, 0x1f, R17 ;  /* 0x0000001fff097819 */ /* 0x000fe20000011411 */
[----:B------:R-:W-:Y:S01]  /*7a1e0*/  @!P1 VIADD R38, R38, 0x7fe001 ;  /* 0x007fe00126269836 */ /* 0x000fe20000000000 */
[----:B------:R-:W-:-:S03]  /*7a1f0*/  @!P2 IADD3 R18, PT, PT, R18, 0x7fe001, RZ ;  /* 0x007fe0011212a810 */ /* 0x000fc60007ffe0ff */
[----:B------:R-:W-:Y:S01]  /*7a200*/  IMAD R9, R9, -0x7fe001, RZ ;  /* 0xff801fff09097824 */ /* 0x000fe200078e02ff */
[----:B------:R-:W-:Y:S01]  /*7a210*/  ISETP.GE.AND P1, PT, R11, RZ, PT ;  /* 0x000000ff0b00720c */ /* 0x000fe20003f26270 */
[----:B------:R1:W-:Y:S04]  /*7a220*/  STL [R1+0x4cd0], R38 ;  /* 0x004cd02601007387 */ /* 0x0003e80000100800 */
[----:B------:R4:W-:Y:S01]  /*7a230*/  STL [R1+0x4cd4], R18 ;  /* 0x004cd41201007387 */ /* 0x0009e20000100800 */
[----:B------:R-:W-:Y:S02]  /*7a240*/  ISETP.GE.AND P3, PT, R4, RZ, PT ;  /* 0x000000ff0400720c */ /* 0x000fe40003f66270 */
[----:B-1----:R-:W-:Y:S02]  /*7a250*/  IADD3 R38, PT, PT, R46, -R17, R9 ;  /* 0x800000112e267210 */ /* 0x002fe40007ffe009 */
[----:B------:R-:W2:Y:S04]  /*7a260*/  LDL R17, [R1+0x4d90] ;  /* 0x004d900001117983 */ /* 0x000ea80000100800 */
[----:B----4-:R-:W4:Y:S01]  /*7a270*/  LDL R18, [R1+0x4db0] ;  /* 0x004db00001127983 */ /* 0x010f220000100800 */
[----:B------:R-:W-:Y:S01]  /*7a280*/  SHF.R.S32.HI R37, RZ, 0x1f, R39 ;  /* 0x0000001fff257819 */ /* 0x000fe20000011427 */
[----:B------:R-:W-:-:S02]  /*7a290*/  IMAD.IADD R9, R10, 0x1, -R49 ;  /* 0x000000010a097824 */ /* 0x000fc400078e0a31 */
[----:B------:R-:W-:Y:S01]  /*7a2a0*/  @!P1 VIADD R11, R11, 0x7fe001 ;  /* 0x007fe0010b0b9836 */ /* 0x000fe20000000000 */
[----:B------:R1:W-:Y:S01]  /*7a2b0*/  STL [R1+0x4cf0], R16 ;  /* 0x004cf01001007387 */ /* 0x0003e20000100800 */
[----:B------:R-:W-:Y:S01]  /*7a2c0*/  IMAD R37, R37, -0x7fe001, RZ ;  /* 0xff801fff25257824 */ /* 0x000fe200078e02ff */
[----:B------:R-:W-:Y:S02]  /*7a2d0*/  ISETP.GE.AND P4, PT, R9, RZ, PT ;  /* 0x000000ff0900720c */ /* 0x000fe40003f86270 */
[----:B------:R-:W-:Y:S02]  /*7a2e0*/  IADD3 R42, PT, PT, R25, R52, RZ ;  /* 0x00000034192a7210 */ /* 0x000fe40007ffe0ff */
[----:B------:R-:W-:Y:S02]  /*7a2f0*/  IADD3 R44, PT, PT, R44, -R39, R37 ;  /* 0x800000272c2c7210 */ /* 0x000fe40007ffe025 */
[----:B------:R-:W-:Y:S02]  /*7a300*/  @!P3 IADD3 R4, PT, PT, R4, 0x7fe001, RZ ;  /* 0x007fe0010404b810 */ /* 0x000fe40007ffe0ff */
[----:B------:R-:W-:-:S02]  /*7a310*/  ISETP.GT.AND P0, PT, R6, 0x7fe000, PT ;  /* 0x007fe0000600780c */ /* 0x000fc40003f04270 */
[----:B-1----:R-:W-:Y:S01]  /*7a320*/  IADD3 R16, PT, PT, R10, R49, RZ ;  /* 0x000000310a107210 */ /* 0x002fe20007ffe0ff */
[----:B------:R-:W-:Y:S01]  /*7a330*/  IMAD.WIDE R10, R11, UR9, RZ ;  /* 0x000000090b0a7c25 */ /* 0x000fe2000f8e02ff */
[----:B------:R1:W-:Y:S03]  /*7a340*/  STL [R1+0x4cec], R44 ;  /* 0x004cec2c01007387 */ /* 0x0003e60000100800 */
[----:B------:R-:W-:Y:S02]  /*7a350*/  IMAD R25, R10, 0x3802001, RZ ;  /* 0x038020010a197824 */ /* 0x000fe400078e02ff */
[----:B------:R-:W-:Y:S01]  /*7a360*/  @!P4 VIADD R9, R9, 0x7fe001 ;  /* 0x007fe0010909c836 */ /* 0x000fe20000000000 */
[----:B------:R-:W-:Y:S01]  /*7a370*/  ISETP.GT.AND P2, PT, R42, 0x7fe000, PT ;  /* 0x007fe0002a00780c */ /* 0x000fe20003f44270 */
[----:B------:R0:W-:Y:S01]  /*7a380*/  STL [R1+0x4cf4], R38 ;  /* 0x004cf42601007387 */ /* 0x0001e20000100800 */
[----:B-1----:R-:W-:-:S03]  /*7a390*/  IMAD.HI.U32 R44, R25, -0x7fe001, R10 ;  /* 0xff801fff192c7827 */ /* 0x002fc600078e000a */
[----:B------:R-:W4:Y:S01]  /*7a3a0*/  LDL R39, [R1+0x4d98] ;  /* 0x004d980001277983 */ /* 0x000f220000100800 */
[----:B0-----:R-:W-:Y:S01]  /*7a3b0*/  IMAD.WIDE R10, R4, UR12, RZ ;  /* 0x0000000c040a7c25 */ /* 0x001fe2000f8e02ff */
[----:B------:R-:W-:Y:S02]  /*7a3c0*/  SHF.R.S32.HI R21, RZ, 0x1f, R25 ;  /* 0x0000001fff157819 */ /* 0x000fe40000011419 */
[----:B------:R-:W4:Y:S01]  /*7a3d0*/  LDL R52, [R1+0x4db4] ;  /* 0x004db40001347983 */ /* 0x000f220000100800 */
[----:B------:R-:W-:Y:S02]  /*7a3e0*/  IMAD.IADD R4, R19, 0x1, -R60 ;  /* 0x0000000113047824 */ /* 0x000fe400078e0a3c */
[----:B------:R-:W-:Y:S01]  /*7a3f0*/  IMAD R37, R10, 0x3802001, RZ ;  /* 0x038020010a257824 */ /* 0x000fe200078e02ff */
[----:B------:R-:W4:Y:S01]  /*7a400*/  LDL R49, [R1+0x4de4] ;  /* 0x004de40001317983 */ /* 0x000f220000100800 */
[----:B------:R-:W-:Y:S01]  /*7a410*/  IMAD.WIDE R56, R9, UR12, RZ ;  /* 0x0000000c09387c25 */ /* 0x000fe2000f8e02ff */
[----:B------:R-:W-:-:S02]  /*7a420*/  ISETP.GE.AND P3, PT, R4, RZ, PT ;  /* 0x000000ff0400720c */ /* 0x000fc40003f66270 */
        /* <DEDUP_REMOVED lines=13> */
[----:B------:R-:W-:Y:S02]  /*7a500*/  @P2 IADD3 R42, PT, PT, R42, -0x7fe001, RZ ;  /* 0xff801fff2a2a2810 */ /* 0x000fe40007ffe0ff */
[----:B------:R-:W-:Y:S02]  /*7a510*/  ISETP.GE.AND P2, PT, R6, RZ, PT ;  /* 0x000000ff0600720c */ /* 0x000fe40003f46270 */
[----:B------:R-:W-:Y:S02]  /*7a520*/  ISETP.GT.AND P1, PT, R16, 0x7fe000, PT ;  /* 0x007fe0001000780c */ /* 0x000fe40003f24270 */
[----:B------:R-:W-:Y:S02]  /*7a530*/  IADD3 R46, PT, PT, R46, -R37, R10 ;  /* 0x800000252e2e7210 */ /* 0x000fe40007ffe00a */
[----:B------:R-:W-:Y:S01]  /*7a540*/  IADD3 R44, PT, PT, R44, -R11, R9 ;  /* 0x8000000b2c2c7210 */ /* 0x000fe20007ffe009 */
[----:B------:R-:W-:Y:S01]  /*7a550*/  IMAD.WIDE R10, R4, UR12, RZ ;  /* 0x0000000c040a7c25 */ /* 0x000fe2000f8e02ff */
[----:B------:R-:W4:Y:S04]  /*7a560*/  LDL R9, [R1+0x4de0] ;  /* 0x004de00001097983 */ /* 0x000f280000100800 */
[----:B------:R-:W4:Y:S01]  /*7a570*/  LDL R4, [R1+0x4dc0] ;  /* 0x004dc00001047983 */ /* 0x000f220000100800 */
[----:B------:R-:W-:Y:S01]  /*7a580*/  ISETP.GE.AND P0, PT, R42, RZ, PT ;  /* 0x000000ff2a00720c */ /* 0x000fe20003f06270 */
[----:B------:R-:W-:Y:S01]  /*7a590*/  @!P2 VIADD R6, R6, 0x7fe001 ;  /* 0x007fe0010606a836 */ /* 0x000fe20000000000 */
[----:B------:R-:W-:-:S04]  /*7a5a0*/  @P1 IADD3 R16, PT, PT, R16, -0x7fe001, RZ ;  /* 0xff801fff10101810 */ /* 0x000fc80007ffe0ff */
[----:B------:R-:W-:Y:S01]  /*7a5b0*/  ISETP.GE.AND P1, PT, R16, RZ, PT ;  /* 0x000000ff1000720c */ /* 0x000fe20003f26270 */
[----:B------:R0:W-:Y:S01]  /*7a5c0*/  STL [R1+0x4d00], R6 ;  /* 0x004d000601007387 */ /* 0x0001e20000100800 */
[----:B------:R-:W-:-:S05]  /*7a5d0*/  IADD3 R21, PT, PT, R20, -R51, RZ ;  /* 0x8000003314157210 */ /* 0x000fca0007ffe0ff */
[----:B------:R-:W-:Y:S01]  /*7a5e0*/  @!P0 IADD3 R42, PT, PT, R42, 0x7fe001, RZ ;  /* 0x007fe0012a2a8810 */ /* 0x000fe20007ffe0ff */
[----:B0-----:R-:W-:Y:S01]  /*7a5f0*/  IMAD.IADD R6, R19, 0x1, R60 ;  /* 0x0000000113067824 */ /* 0x001fe200078e023c */
[----:B------:R-:W-:-:S04]  /*7a600*/  ISETP.GE.AND P2, PT, R21, RZ, PT ;  /* 0x000000ff1500720c */ /* 0x000fc80003f46270 */
[----:B------:R-:W-:Y:S02]  /*7a610*/  ISETP.GT.AND P0, PT, R6, 0x7fe000, PT ;  /* 0x007fe0000600780c */ /* 0x000fe40003f04270 */
[----:B------:R-:W-:-:S05]  /*7a620*/  @!P1 IADD3 R16, PT, PT, R16, 0x7fe001, RZ ;  /* 0x007fe00110109810 */ /* 0x000fca0007ffe0ff */
[----:B------:R5:W-:Y:S01]  /*7a630*/  STL [R1+0x4d04], R16 ;  /* 0x004d041001007387 */ /* 0x000be20000100800 */
[----:B------:R-:W-:Y:S01]  /*7a640*/  IADD3 R20, PT, PT, R20, R51, RZ ;  /* 0x0000003314147210 */ /* 0x000fe20007ffe0ff */
[----:B------:R-:W-:Y:S02]  /*7a650*/  @!P2 VIADD R21, R21, 0x7fe001 ;  /* 0x007fe0011515a836 */ /* 0x000fe40000000000 */
[----:B------:R-:W-:Y:S02]  /*7a660*/  IMAD R37, R10, 0x3802001, RZ ;  /* 0x038020010a257824 */ /* 0x000fe400078e02ff */
[----:B------:R-:W-:Y:S01]  /*7a670*/  @P0 IADD3 R6, PT, PT, R6, -0x7fe001, RZ ;  /* 0xff801fff06060810 */ /* 0x000fe20007ffe0ff */
[----:B------:R0:W-:Y:S01]  /*7a680*/  STL [R1+0x4cd8], R42 ;  /* 0x004cd82a01007387 */ /* 0x0001e20000100800 */
[----:B-----5:R-:W-:Y:S02]  /*7a690*/  IMAD.IADD R16, R24, 0x1, R27 ;  /* 0x0000000118107824 */ /* 0x020fe400078e021b */
[----:B------:R-:W-:Y:S01]  /*7a6a0*/  ISETP.GE.AND P0, PT, R6, RZ, PT ;  /* 0x000000ff0600720c */ /* 0x000fe20003f06270 */
[----:B------:R1:W-:Y:S01]  /*7a6b0*/  STL [R1+0x4cf8], R38 ;  /* 0x004cf82601007387 */ /* 0x0003e20000100800 */
[----:B------:R-:W-:-:S02]  /*7a6c0*/  IADD3 R24, PT, PT, R24, -R27, RZ ;  /* 0x8000001b18187210 */ /* 0x000fc40007ffe0ff */
[----:B------:R-:W-:Y:S01]  /*7a6d0*/  ISETP.GT.AND P2, PT, R16, 0x7fe000, PT ;  /* 0x007fe0001000780c */ /* 0x000fe20003f44270 */
[----:B------:R5:W-:Y:S01]  /*7a6e0*/  STL [R1+0x4d20], R46 ;  /* 0x004d202e01007387 */ /* 0x000be20000100800 */
[----:B------:R-:W-:Y:S01]  /*7a6f0*/  ISETP.GT.AND P1, PT, R20, 0x7fe000, PT ;  /* 0x007fe0001400780c */ /* 0x000fe20003f24270 */
[----:B0-----:R-:W-:Y:S01]  /*7a700*/  IMAD.HI.U32 R42, R37, -0x7fe001, R10 ;  /* 0xff801fff252a7827 */ /* 0x001fe200078e000a */
[----:B------:R-:W-:Y:S01]  /*7a710*/  ISETP.GE.AND P3, PT, R24, RZ, PT ;  /* 0x000000ff1800720c */ /* 0x000fe20003f66270 */
[----:B------:R0:W-:Y:S02]  /*7a720*/  STL [R1+0x4d24], R44 ;  /* 0x004d242c01007387 */ /* 0x0001e40000100800 */
[----:B------:R-:W-:Y:S01]  /*7a730*/  IMAD.WIDE R10, R21, UR12, RZ ;  /* 0x0000000c150a7c25 */ /* 0x000fe2000f8e02ff */
[----:B-1----:R-:W-:Y:S01]  /*7a740*/  IADD3 R38, PT, PT, R36, R61, RZ ;  /* 0x0000003d24267210 */ /* 0x002fe20007ffe0ff */
[----:B------:R-:W4:Y:S01]  /*7a750*/  LDL R51, [R1+0x4de8] ;  /* 0x004de80001337983 */ /* 0x000f220000100800 */
[----:B------:R-:W-:Y:S01]  /*7a760*/  SHF.R.S32.HI R19, RZ, 0x1f, R37 ;  /* 0x0000001fff137819 */ /* 0x000fe20000011425 */
[----:B------:R-:W-:Y:S01]  /*7a770*/  IMAD R21, R10, 0x3802001, RZ ;  /* 0x038020010a157824 */ /* 0x000fe200078e02ff */
[----:B------:R-:W-:Y:S01]  /*7a780*/  @!P0 IADD3 R6, PT, PT, R6, 0x7fe001, RZ ;  /* 0x007fe00106068810 */ /* 0x000fe20007ffe0ff */
[----:B------:R-:W-:Y:S01]  /*7a790*/  IMAD.IADD R36, R36, 0x1, -R61 ;  /* 0x0000000124247824 */ /* 0x000fe200078e0a3d */
[----:B------:R-:W-:-:S02]  /*7a7a0*/  @P2 IADD3 R16, PT, PT, R16, -0x7fe001, RZ ;  /* 0xff801fff10102810 */ /* 0x000fc40007ffe0ff */
[----:B------:R-:W-:Y:S01]  /*7a7b0*/  ISETP.GT.AND P0, PT, R38, 0x7fe000, PT ;  /* 0x007fe0002600780c */ /* 0x000fe20003f04270 */
[----:B------:R-:W-:Y:S02]  /*7a7c0*/  IMAD R19, R19, -0x7fe001, RZ ;  /* 0xff801fff13137824 */ /* 0x000fe400078e02ff */
[----:B------:R-:W-:Y:S02]  /*7a7d0*/  @P1 VIADD R20, R20, 0xff801fff ;  /* 0xff801fff14141836 */ /* 0x000fe40000000000 */
[----:B-----5:R-:W-:Y:S01]  /*7a7e0*/  IMAD.HI.U32 R46, R21, -0x7fe001, R10 ;  /* 0xff801fff152e7827 */ /* 0x020fe200078e000a */
[----:B------:R-:W-:Y:S02]  /*7a7f0*/  SHF.R.S32.HI R10, RZ, 0x1f, R21 ;  /* 0x0000001fff0a7819 */ /* 0x000fe40000011415 */
[----:B------:R-:W-:Y:S01]  /*7a800*/  ISETP.GE.AND P2, PT, R16, RZ, PT ;  /* 0x000000ff1000720c */ /* 0x000fe20003f46270 */
[----:B------:R-:W-:Y:S01]  /*7a810*/  @!P3 VIADD R24, R24, 0x7fe001 ;  /* 0x007fe0011818b836 */ /* 0x000fe20000000000 */
[----:B------:R-:W-:-:S02]  /*7a820*/  ISETP.GE.AND P4, PT, R36, RZ, PT ;  /* 0x000000ff2400720c */ /* 0x000fc40003f86270 */
        /* <DEDUP_REMOVED lines=21> */
[----:B------:R-:W-:Y:S02]  /*7a980*/  IADD3 R2, PT, PT, R2, -R5, RZ ;  /* 0x8000000502027210 */ /* 0x000fe40007ffe0ff */
[----:B-1----:R-:W-:Y:S01]  /*7a990*/  IADD3 R20, PT, PT, R41, R54, RZ ;  /* 0x0000003629147210 */ /* 0x002fe20007ffe0ff */
[----:B------:R-:W0:Y:S01]  /*7a9a0*/  LDCU UR13, c[0x3][UR6+-0x9c] ;  /* 0x00ffec80060d77ac */ /* 0x000e220008000800 */
[----:B------:R-:W-:Y:S02]  /*7a9b0*/  @!P2 IADD3 R38, PT, PT, R38, 0x7fe001, RZ ;  /* 0x007fe0012626a810 */ /* 0x000fe40007ffe0ff */
[----:B------:R-:W-:Y:S02]  /*7a9c0*/  ISETP.GT.AND P1, PT, R20, 0x7fe000, PT ;  /* 0x007fe0001400780c */ /* 0x000fe40003f24270 */
[----:B------:R-:W-:-:S02]  /*7a9d0*/  ISETP.GE.AND P2, PT, R2, RZ, PT ;  /* 0x000000ff0200720c */ /* 0x000fc40003f46270 */
[----:B------:R-:W-:Y:S02]  /*7a9e0*/  SHF.R.S32.HI R5, RZ, 0x1f, R21 ;  /* 0x0000001fff057819 */ /* 0x000fe40000011415 */
[----:B------:R-:W-:Y:S02]  /*7a9f0*/  ISETP.GT.AND P0, PT, R6, 0x7fe000, PT ;  /* 0x007fe0000600780c */ /* 0x000fe40003f04270 */
        /* <DEDUP_REMOVED lines=15> */
[----:B------:R-:W-:Y:S01]  /*7aaf0*/  @!P2 VIADD R2, R2, 0x7fe001 ;  /* 0x007fe0010202a836 */ /* 0x000fe20000000000 */
[----:B------:R-:W-:Y:S01]  /*7ab00*/  @P0 IADD3 R6, PT, PT, R6, -0x7fe001, RZ ;  /* 0xff801fff06060810 */ /* 0x000fe20007ffe0ff */
[----:B------:R-:W-:Y:S01]  /*7ab10*/  IMAD.HI.U32 R46, R21, -0x7fe001, R10 ;  /* 0xff801fff152e7827 */ /* 0x000fe200078e000a */
[----:B------:R-:W-:Y:S01]  /*7ab20*/  ISETP.GE.AND P1, PT, R20, RZ, PT ;  /* 0x000000ff1400720c */ /* 0x000fe20003f26270 */
[----:B------:R-:W5:Y:S01]  /*7ab30*/  LDL R27, [R1+0x4dd0] ;  /* 0x004dd000011b7983 */ /* 0x000f620000100800 */
[----:B------:R-:W-:Y:S01]  /*7ab40*/  ISETP.GE.AND P2, PT, R6, RZ, PT ;  /* 0x000000ff0600720c */ /* 0x000fe20003f46270 */
[----:B0-----:R-:W-:Y:S02]  /*7ab50*/  IMAD.WIDE R10, R2, UR13, RZ ;  /* 0x0000000d020a7c25 */ /* 0x001fe4000f8e02ff */
[----:B------:R-:W5:Y:S02]  /*7ab60*/  LDL R36, [R1+0x4df0] ;  /* 0x004df00001247983 */ /* 0x000f640000100800 */
[----:B------:R-:W-:Y:S01]  /*7ab70*/  IMAD.IADD R19, R0, 0x1, -R3 ;  /* 0x0000000100137824 */ /* 0x000fe200078e0a03 */
[C---:B------:R-:W-:Y:S01]  /*7ab80*/  IADD3 R5, PT, PT, R13.reuse, -R48, RZ ;  /* 0x800000300d057210 */ /* 0x040fe20007ffe0ff */
[----:B---3--:R-:W-:Y:S01]  /*7ab90*/  IMAD.IADD R16, R13, 0x1, R48 ;  /* 0x000000010d107824 */ /* 0x008fe200078e0230 */
[----:B------:R-:W-:Y:S01]  /*7aba0*/  SHF.R.S32.HI R2, RZ, 0x1f, R21 ;  /* 0x0000001fff027819 */ /* 0x000fe20000011415 */
[----:B------:R-:W-:Y:S01]  /*7abb0*/  IMAD R37, R10, 0x3802001, RZ ;  /* 0x038020010a257824 */ /* 0x000fe200078e02ff */
[----:B------:R-:W-:-:S02]  /*7abc0*/  ISETP.GE.AND P4, PT, R19, RZ, PT ;  /* 0x000000ff1300720c */ /* 0x000fc40003f86270 */
[----:B------:R-:W-:Y:S01]  /*7abd0*/  ISETP.GE.AND P3, PT, R5, RZ, PT ;  /* 0x000000ff0500720c */ /* 0x000fe20003f66270 */
[----:B------:R-:W-:Y:S01]  /*7abe0*/  IMAD R2, R2, -0x7fe001, RZ ;  /* 0xff801fff02027824 */ /* 0x000fe200078e02ff */
[----:B------:R-:W-:Y:S02]  /*7abf0*/  ISETP.GT.AND P0, PT, R16, 0x7fe000, PT ;  /* 0x007fe0001000780c */ /* 0x000fe40003f04270 */
[----:B------:R-:W-:Y:S02]  /*7ac00*/  SHF.R.S32.HI R13, RZ, 0x1f, R37 ;  /* 0x0000001fff0d7819 */ /* 0x000fe40000011425 */
[----:B------:R-:W-:Y:S01]  /*7ac10*/  @!P1 IADD3 R20, PT, PT, R20, 0x7fe001, RZ ;  /* 0x007fe00114149810 */ /* 0x000fe20007ffe0ff */
[----:B------:R-:W-:Y:S01]  /*7ac20*/  IMAD.HI.U32 R10, R37, -0x7fe001, R10 ;  /* 0xff801fff250a7827 */ /* 0x000fe200078e000a */
[----:B------:R-:W-:Y:S02]  /*7ac30*/  IADD3 R2, PT, PT, R46, -R21, R2 ;  /* 0x800000152e027210 */ /* 0x000fe40007ffe002 */
[----:B------:R-:W-:Y:S01]  /*7ac40*/  @!P2 IADD3 R6, PT, PT, R6, 0x7fe001, RZ ;  /* 0x007fe0010606a810 */ /* 0x000fe20007ffe0ff */
[----:B------:R-:W-:Y:S01]  /*7ac50*/  IMAD R13, R13, -0x7fe001, RZ ;  /* 0xff801fff0d0d7824 */ /* 0x000fe200078e02ff */
[----:B------:R0:W-:Y:S01]  /*7ac60*/  STL [R1+0x4d34], R42 ;  /* 0x004d342a01007387 */ /* 0x0001e20000100800 */
[----:B------:R-:W-:-:S03]  /*7ac70*/  @!P4 IADD3 R19, PT, PT, R19, 0x7fe001, RZ ;  /* 0x007fe0011313c810 */ /* 0x000fc60007ffe0ff */
[----:B------:R1:W-:Y:S01]  /*7ac80*/  STL [R1+0x4d18], R20 ;  /* 0x004d181401007387 */ /* 0x0003e20000100800 */
[----:B------:R-:W-:-:S03]  /*7ac90*/  @!P3 VIADD R5, R5, 0x7fe001 ;  /* 0x007fe0010505b836 */ /* 0x000fc60000000000 */
[----:B------:R3:W-:Y:S01]  /*7aca0*/  STL [R1+0x4d38], R2 ;  /* 0x004d380201007387 */ /* 0x0007e20000100800 */
[----:B------:R-:W-:Y:S01]  /*7acb0*/  @P0 VIADD R16, R16, 0xff801fff ;  /* 0xff801fff10100836 */ /* 0x000fe20000000000 */
[----:B0-----:R-:W-:Y:S02]  /*7acc0*/  IADD3 R42, PT, PT, R10, -R37, R13 ;  /* 0x800000250a2a7210 */ /* 0x001fe40007ffe00d */
[----:B------:R-:W-:Y:S01]  /*7acd0*/  STL [R1+0x4d40], R6 ;  /* 0x004d400601007387 */ /* 0x000fe20000100800 */
[----:B------:R-:W-:-:S03]  /*7ace0*/  IADD3 R0, PT, PT, R0, R3, RZ ;  /* 0x0000000300007210 */ /* 0x000fc60007ffe0ff */
[----:B------:R-:W5:Y:S04]  /*7acf0*/  LDL R37, [R1+0x4dd4] ;  /* 0x004dd40001257983 */ /* 0x000f680000100800 */
[----:B------:R-:W5:Y:S01]  /*7ad00*/  LDL R54, [R1+0x4df4] ;  /* 0x004df40001367983 */ /* 0x000f620000100800 */
[----:B------:R-:W-:Y:S01]  /*7ad10*/  IMAD.WIDE R10, R5, UR13, RZ ;  /* 0x0000000d050a7c25 */ /* 0x000fe2000f8e02ff */
[----:B------:R-:W-:-:S03]  /*7ad20*/  ISETP.GE.AND P2, PT, R16, RZ, PT ;  /* 0x000000ff1000720c */ /* 0x000fc60003f46270 */
[----:B-1----:R-:W-:Y:S01]  /*7ad30*/  IMAD.WIDE R20, R19, UR13, RZ ;  /* 0x0000000d13147c25 */ /* 0x002fe2000f8e02ff */
[----:B------:R-:W-:-:S03]  /*7ad40*/  ISETP.GT.AND P0, PT, R0, 0x7fe000, PT ;  /* 0x007fe0000000780c */ /* 0x000fc60003f04270 */
[----:B------:R-:W-:Y:S02]  /*7ad50*/  IMAD R13, R10, 0x3802001, RZ ;  /* 0x038020010a0d7824 */ /* 0x000fe400078e02ff */
[----:B------:R-:W-:Y:S02]  /*7ad60*/  IMAD R19, R20, 0x3802001, RZ ;  /* 0x0380200114137824 */ /* 0x000fe400078e02ff */
[----:B------:R-:W-:Y:S01]  /*7ad70*/  IMAD.HI.U32 R44, R13, -0x7fe001, R10 ;  /* 0xff801fff0d2c7827 */ /* 0x000fe200078e000a */
[----:B------:R-:W-:Y:S02]  /*7ad80*/  SHF.R.S32.HI R5, RZ, 0x1f, R13 ;  /* 0x0000001fff057819 */ /* 0x000fe4000001140d */
[----:B---3--:R-:W-:Y:S01]  /*7ad90*/  SHF.R.S32.HI R2, RZ, 0x1f, R19 ;  /* 0x0000001fff027819 */ /* 0x008fe20000011413 */
[----:B------:R-:W-:Y:S01]  /*7ada0*/  IMAD.IADD R10, R22, 0x1, R45 ;  /* 0x00000001160a7824 */ /* 0x000fe200078e022d */
[----:B------:R0:W-:Y:S01]  /*7adb0*/  STL [R1+0x4d60], R42 ;  /* 0x004d602a01007387 */ /* 0x0001e20000100800 */
[----:B------:R-:W-:Y:S01]  /*7adc0*/  IMAD.HI.U32 R20, R19, -0x7fe001, R20 ;  /* 0xff801fff13147827 */ /* 0x000fe200078e0014 */
[----:B------:R-:W-:-:S02]  /*7add0*/  @!P2 IADD3 R16, PT, PT, R16, 0x7fe001, RZ ;  /* 0x007fe0011010a810 */ /* 0x000fc40007ffe0ff */
[----:B------:R-:W3:Y:S01]  /*7ade0*/  LDL R38, [R1+0x4dd8] ;  /* 0x004dd80001267983 */ /* 0x000ee20000100800 */
[----:B------:R-:W-:Y:S02]  /*7adf0*/  IMAD R5, R5, -0x7fe001, RZ ;  /* 0xff801fff05057824 */ /* 0x000fe400078e02ff */
[----:B------:R-:W-:Y:S01]  /*7ae00*/  IMAD R2, R2, -0x7fe001, RZ ;  /* 0xff801fff02027824 */ /* 0x000fe200078e02ff */
[----:B------:R-:W3:Y:S01]  /*7ae10*/  LDL R59, [R1+0x4df8] ;  /* 0x004df800013b7983 */ /* 0x000ee20000100800 */
[----:B------:R-:W-:Y:S01]  /*7ae20*/  @P0 VIADD R0, R0, 0xff801fff ;  /* 0xff801fff00000836 */ /* 0x000fe20000000000 */
[----:B------:R-:W-:Y:S01]  /*7ae30*/  ISETP.GT.AND P1, PT, R10, 0x7fe000, PT ;  /* 0x007fe0000a00780c */ /* 0x000fe20003f24270 */
[----:B------:R-:W-:Y:S01]  /*7ae40*/  IMAD.IADD R3, R23, 0x1, -R26 ;  /* 0x0000000117037824 */ /* 0x000fe200078e0a1a */
[----:B------:R1:W-:Y:S01]  /*7ae50*/  STL [R1+0x4d44], R16 ;  /* 0x004d441001007387 */ /* 0x0003e20000100800 */
[----:B------:R-:W-:Y:S02]  /*7ae60*/  IADD3 R44, PT, PT, R44, -R13, R5 ;  /* 0x8000000d2c2c7210 */ /* 0x000fe40007ffe005 */
[----:B0-----:R-:W-:Y:S01]  /*7ae70*/  IADD3 R42, PT, PT, R20, -R19, R2 ;  /* 0x80000013142a7210 */ /* 0x001fe20007ffe002 */
[----:B------:R-:W3:Y:S01]  /*7ae80*/  LDL R5, [R1+0x4e20] ;  /* 0x004e200001057983 */ /* 0x000ee20000100800 */
[----:B------:R-:W-:-:S02]  /*7ae90*/  IADD3 R22, PT, PT, R22, -R45, RZ ;  /* 0x8000002d16167210 */ /* 0x000fc40007ffe0ff */
[----:B------:R-:W-:Y:S01]  /*7aea0*/  ISETP.GE.AND P2, PT, R0, RZ, PT ;  /* 0x000000ff0000720c */ /* 0x000fe20003f46270 */
[----:B------:R-:W3:Y:S01]  /*7aeb0*/  LDL R2, [R1+0x4e00] ;  /* 0x004e000001027983 */ /* 0x000ee20000100800 */
[----:B------:R-:W-:Y:S02]  /*7aec0*/  ISETP.GE.AND P4, PT, R3, RZ, PT ;  /* 0x000000ff0300720c */ /* 0x000fe40003f86270 */
[----:B------:R-:W-:Y:S01]  /*7aed0*/  ISETP.GE.AND P3, PT, R22, RZ, PT ;  /* 0x000000ff1600720c */ /* 0x000fe20003f66270 */
[----:B------:R-:W-:Y:S01]  /*7aee0*/  @P1 VIADD R10, R10, 0xff801fff ;  /* 0xff801fff0a0a1836 */ /* 0x000fe20000000000 */
[----:B------:R-:W-:Y:S01]  /*7aef0*/  IADD3 R26, PT, PT, R23, R26, RZ ;  /* 0x0000001a171a7210 */ /* 0x000fe20007ffe0ff */
[----:B------:R-:W3:Y:S01]  /*7af00*/  LDL R6, [R1+0x4e04] ;  /* 0x004e040001067983 */ /* 0x000ee20000100800 */
[----:B------:R-:W-:Y:S02]  /*7af10*/  IADD3 R11, PT, PT, R58, -R53, RZ ;  /* 0x800000353a0b7210 */ /* 0x000fe40007ffe0ff */
[----:B------:R-:W-:Y:S01]  /*7af20*/  ISETP.GT.AND P0, PT, R26, 0x7fe000, PT ;  /* 0x007fe0001a00780c */ /* 0x000fe20003f04270 */
[----:B------:R-:W3:Y:S01]  /*7af30*/  LDL R61, [R1+0x4e24] ;  /* 0x004e2400013d7983 */ /* 0x000ee20000100800 */
[----:B------:R-:W-:Y:S01]  /*7af40*/  ISETP.GE.AND P1, PT, R10, RZ, PT ;  /* 0x000000ff0a00720c */ /* 0x000fe20003f26270 */
[----:B------:R-:W-:Y:S01]  /*7af50*/  @!P2 VIADD R0, R0, 0x7fe001 ;  /* 0x007fe0010000a836 */ /* 0x000fe20000000000 */
[----:B------:R-:W-:Y:S01]  /*7af60*/  ISETP.GE.AND P2, PT, R11, RZ, PT ;  /* 0x000000ff0b00720c */ /* 0x000fe20003f46270 */
[----:B------:R-:W-:-:S02]  /*7af70*/  @!P4 VIADD R3, R3, 0x7fe001 ;  /* 0x007fe0010303c836 */ /* 0x000fc40000000000 */
[----:B------:R-:W-:Y:S02]  /*7af80*/  @!P3 IADD3 R22, PT, PT, R22, 0x7fe001, RZ ;  /* 0x007fe0011616b810 */ /* 0x000fe40007ffe0ff */
[----:B------:R-:W-:-:S04]  /*7af90*/  IMAD.WIDE R20, R3, UR13, RZ ;  /* 0x0000000d03147c25 */ /* 0x000fc8000f8e02ff */
[----:B------:R-:W-:-:S04]  /*7afa0*/  IMAD.WIDE R22, R22, UR13, RZ ;  /* 0x0000000d16167c25 */ /* 0x000fc8000f8e02ff */
[----:B------:R-:W-:Y:S02]  /*7afb0*/  IMAD R41, R20, 0x3802001, RZ ;  /* 0x0380200114297824 */ /* 0x000fe400078e02ff */
[----:B-1----:R-:W-:Y:S01]  /*7afc0*/  IMAD.IADD R16, R58, 0x1, R53 ;  /* 0x000000013a107824 */ /* 0x002fe200078e0235 */
[----:B------:R-:W-:Y:S01]  /*7afd0*/  @!P1 IADD3 R10, PT, PT, R10, 0x7fe001, RZ ;  /* 0x007fe0010a0a9810 */ /* 0x000fe20007ffe0ff */
[----:B------:R-:W-:Y:S01]  /*7afe0*/  IMAD R19, R22, 0x3802001, RZ ;  /* 0x0380200116137824 */ /* 0x000fe200078e02ff */
[----:B------:R-:W-:Y:S01]  /*7aff0*/  @!P2 IADD3 R11, PT, PT, R11, 0x7fe001, RZ ;  /* 0x007fe0010b0ba810 */ /* 0x000fe20007ffe0ff */
[----:B------:R-:W-:Y:S01]  /*7b000*/  @P0 VIADD R26, R26, 0xff801fff ;  /* 0xff801fff1a1a0836 */ /* 0x000fe20000000000 */
[----:B------:R-:W-:Y:S01]  /*7b010*/  SHF.R.S32.HI R3, RZ, 0x1f, R41 ;  /* 0x0000001fff037819 */ /* 0x000fe20000011429 */
[----:B------:R-:W-:Y:S01]  /*7b020*/  STL [R1+0x4d64], R44 ;  /* 0x004d642c01007387 */ /* 0x000fe20000100800 */
[----:B------:R-:W-:Y:S01]  /*7b030*/  ISETP.GT.AND P0, PT, R16, 0x7fe000, PT ;  /* 0x007fe0001000780c */ /* 0x000fe20003f04270 */
[----:B------:R-:W-:-:S02]  /*7b040*/  IMAD.HI.U32 R46, R19, -0x7fe001, R22 ;  /* 0xff801fff132e7827 */ /* 0x000fc400078e0016 */
[----:B------:R-:W-:Y:S01]  /*7b050*/  STL [R1+0x4d48], R0 ;  /* 0x004d480001007387 */ /* 0x000fe20000100800 */
[----:B------:R-:W-:Y:S01]  /*7b060*/  ISETP.GE.AND P2, PT, R26, RZ, PT ;  /* 0x000000ff1a00720c */ /* 0x000fe20003f46270 */
[----:B------:R-:W-:Y:S02]  /*7b070*/  IMAD.HI.U32 R22, R41, -0x7fe001, R20 ;  /* 0xff801fff29167827 */ /* 0x000fe400078e0014 */
[----:B------:R0:W-:Y:S02]  /*7b080*/  STL [R1+0x4d68], R42 ;  /* 0x004d682a01007387 */ /* 0x0001e40000100800 */
[----:B------:R-:W-:Y:S02]  /*7b090*/  IMAD.WIDE R20, R11, UR13, RZ ;  /* 0x0000000d0b147c25 */ /* 0x000fe4000f8e02ff */
[----:B------:R2:W-:Y:S02]  /*7b0a0*/  STL [R1+0x4d4c], R10 ;  /* 0x004d4c0a01007387 */ /* 0x0005e40000100800 */
[----:B------:R-:W-:-:S02]  /*7b0b0*/  IMAD R3, R3, -0x7fe001, RZ ;  /* 0xff801fff03037824 */ /* 0x000fc400078e02ff */
[----:B------:R-:W3:Y:S01]  /*7b0c0*/  LDL R11, [R1+0x4e08] ;  /* 0x004e0800010b7983 */ /* 0x000ee20000100800 */
[C---:B0-----:R-:W-:Y:S01]  /*7b0d0*/  IADD3 R42, PT, PT, R40.reuse, R55, RZ ;  /* 0x00000037282a7210 */ /* 0x041fe20007ffe0ff */
[----:B------:R-:W-:Y:S02]  /*7b0e0*/  IMAD.IADD R40, R40, 0x1, -R55 ;  /* 0x0000000128287824 */ /* 0x000fe400078e0a37 */
[----:B------:R-:W3:Y:S01]  /*7b0f0*/  LDL R58, [R1+0x4e28] ;  /* 0x004e2800013a7983 */ /* 0x000ee20000100800 */
[----:B------:R-:W-:Y:S01]  /*7b100*/  IADD3 R22, PT, PT, R22, -R41, R3 ;  /* 0x8000002916167210 */ /* 0x000fe20007ffe003 */
[----:B------:R-:W-:Y:S01]  /*7b110*/  IMAD R3, R20, 0x3802001, RZ ;  /* 0x0380200114037824 */ /* 0x000fe200078e02ff */
[----:B------:R-:W-:Y:S01]  /*7b120*/  ISETP.GT.AND P1, PT, R42, 0x7fe000, PT ;  /* 0x007fe0002a00780c */ /* 0x000fe20003f24270 */
[----:B------:R-:W-:Y:S01]  /*7b130*/  @P0 VIADD R16, R16, 0xff801fff ;  /* 0xff801fff10100836 */ /* 0x000fe20000000000 */
[----:B------:R-:W-:Y:S01]  /*7b140*/  ISETP.GE.AND P3, PT, R40, RZ, PT ;  /* 0x000000ff2800720c */ /* 0x000fe20003f66270 */
[----:B------:R-:W-:Y:S01]  /*7b150*/  IMAD.HI.U32 R44, R3, -0x7fe001, R20 ;  /* 0xff801fff032c7827 */ /* 0x000fe200078e0014 */
[----:B------:R-:W-:Y:S01]  /*7b160*/  SHF.R.S32.HI R0, RZ, 0x1f, R3 ;  /* 0x0000001fff007819 */ /* 0x000fe20000011403 */
[----:B------:R-:W3:Y:S01]  /*7b170*/  LDL R20, [R1+0x4e0c] ;  /* 0x004e0c0001147983 */ /* 0x000ee20000100800 */
[----:B------:R-:W-:Y:S01]  /*7b180*/  @!P2 IADD3 R26, PT, PT, R26, 0x7fe001, RZ ;  /* 0x007fe0011a1aa810 */ /* 0x000fe20007ffe0ff */
[----:B--2---:R-:W-:Y:S01]  /*7b190*/  IMAD.IADD R10, R7, 0x1, R8 ;  /* 0x00000001070a7824 */ /* 0x004fe200078e0208 */
[----:B------:R-:W-:Y:S01]  /*7b1a0*/  ISETP.GE.AND P2, PT, R16, RZ, PT ;  /* 0x000000ff1000720c */ /* 0x000fe20003f46270 */
[----:B------:R-:W2:Y:S01]  /*7b1b0*/  LDL R53, [R1+0x4e2c] ;  /* 0x004e2c0001357983 */ /* 0x000ea20000100800 */
[----:B------:R-:W-:-:S02]  /*7b1c0*/  SHF.R.S32.HI R13, RZ, 0x1f, R19 ;  /* 0x0000001fff0d7819 */ /* 0x000fc40000011413 */
[----:B------:R-:W-:Y:S01]  /*7b1d0*/  IADD3 R7, PT, PT, R7, -R8, RZ ;  /* 0x8000000807077210 */ /* 0x000fe20007ffe0ff */
[----:B------:R-:W-:Y:S01]  /*7b1e0*/  IMAD R0, R0, -0x7fe001, RZ ;  /* 0xff801fff00007824 */ /* 0x000fe200078e02ff */
[----:B------:R-:W0:Y:S01]  /*7b1f0*/  LDCU UR14, c[0x3][UR6+-0xa0] ;  /* 0x00ffec00060e77ac */ /* 0x000e220008000800 */
[----:B------:R-:W-:Y:S01]  /*7b200*/  @P1 VIADD R42, R42, 0xff801fff ;  /* 0xff801fff2a2a1836 */ /* 0x000fe20000000000 */
[----:B------:R-:W-:Y:S01]  /*7b210*/  ISETP.GE.AND P4, PT, R7, RZ, PT ;  /* 0x000000ff0700720c */ /* 0x000fe20003f86270 */
[----:B------:R-:W-:Y:S01]  /*7b220*/  IMAD R13, R13, -0x7fe001, RZ ;  /* 0xff801fff0d0d7824 */ /* 0x000fe200078e02ff */
[----:B------:R-:W-:Y:S02]  /*7b230*/  @!P3 IADD3 R40, PT, PT, R40, 0x7fe001, RZ ;  /* 0x007fe0012828b810 */ /* 0x000fe40007ffe0ff */
[----:B------:R-:W-:Y:S01]  /*7b240*/  IADD3 R44, PT, PT, R44, -R3, R0 ;  /* 0x800000032c2c7210 */ /* 0x000fe20007ffe000 */
[----:B------:R-:W-:Y:S01]  /*7b250*/  IMAD.IADD R0, R12, 0x1, -R47 ;  /* 0x000000010c007824 */ /* 0x000fe200078e0a2f */
[----:B------:R-:W-:Y:S01]  /*7b260*/  ISETP.GE.AND P3, PT, R42, RZ, PT ;  /* 0x000000ff2a00720c */ /* 0x000fe20003f66270 */
[----:B------:R-:W-:Y:S01]  /*7b270*/  IMAD.WIDE R40, R40, UR13, RZ ;  /* 0x0000000d28287c25 */ /* 0x000fe2000f8e02ff */
[----:B------:R-:W-:-:S02]  /*7b280*/  IADD3 R46, PT, PT, R46, -R19, R13 ;  /* 0x800000132e2e7210 */ /* 0x000fc40007ffe00d */
[----:B------:R-:W-:Y:S02]  /*7b290*/  IADD3 R8, PT, PT, R12, R47, RZ ;  /* 0x0000002f0c087210 */ /* 0x000fe40007ffe0ff */
[----:B------:R-:W-:Y:S02]  /*7b2a0*/  ISETP.GT.AND P0, PT, R10, 0x7fe000, PT ;  /* 0x007fe0000a00780c */ /* 0x000fe40003f04270 */
[----:B------:R-:W-:Y:S01]  /*7b2b0*/  @!P2 IADD3 R16, PT, PT, R16, 0x7fe001, RZ ;  /* 0x007fe0011010a810 */ /* 0x000fe20007ffe0ff */
[----:B------:R-:W-:Y:S01]  /*7b2c0*/  IMAD R19, R40, 0x3802001, RZ ;  /* 0x0380200128137824 */ /* 0x000fe200078e02ff */
[----:B------:R-:W-:Y:S01]  /*7b2d0*/  ISETP.GE.AND P2, PT, R0, RZ, PT ;  /* 0x000000ff0000720c */ /* 0x000fe20003f46270 */
[----:B------:R-:W-:Y:S01]  /*7b2e0*/  STL [R1+0x4d6c], R46 ;  /* 0x004d6c2e01007387 */ /* 0x000fe20000100800 */
[----:B------:R-:W-:Y:S01]  /*7b2f0*/  ISETP.GT.AND P1, PT, R8, 0x7fe000, PT ;  /* 0x007fe0000800780c */ /* 0x000fe20003f24270 */
[----:B------:R-:W-:Y:S02]  /*7b300*/  @!P4 VIADD R7, R7, 0x7fe001 ;  /* 0x007fe0010707c836 */ /* 0x000fe40000000000 */
[----:B------:R1:W-:Y:S01]  /*7b310*/  STL [R1+0x4d50], R26 ;  /* 0x004d501a01007387 */ /* 0x0003e20000100800 */
[----:B------:R-:W-:-:S03]  /*7b320*/  SHF.R.S32.HI R3, RZ, 0x1f, R19 ;  /* 0x0000001fff037819 */ /* 0x000fc60000011413 */
[----:B------:R-:W-:Y:S01]  /*7b330*/  STL [R1+0x4d70], R22 ;  /* 0x004d701601007387 */ /* 0x000fe20000100800 */
[----:B0-----:R-:W-:-:S03]  /*7b340*/  IMAD.WIDE R12, R7, UR14, RZ ;  /* 0x0000000e070c7c25 */ /* 0x001fc6000f8e02ff */
[----:B------:R-:W2:Y:S04]  /*7b350*/  LDL R64, [R1+0x4e10] ;  /* 0x004e100001407983 */ /* 0x000ea80000100800 */
[----:B------:R-:W2:Y:S01]  /*7b360*/  LDL R21, [R1+0x4e30] ;  /* 0x004e300001157983 */ /* 0x000ea20000100800 */
[----:B------:R-:W-:Y:S01]  /*7b370*/  @!P3 IADD3 R42, PT, PT, R42, 0x7fe001, RZ ;  /* 0x007fe0012a2ab810 */ /* 0x000fe20007ffe0ff */
[----:B-1----:R-:W-:Y:S01]  /*7b380*/  IMAD.HI.U32 R26, R19, -0x7fe001, R40 ;  /* 0xff801fff131a7827 */ /* 0x002fe200078e0028 */
[----:B------:R-:W-:Y:S01]  /*7b390*/  @!P2 IADD3 R0, PT, PT, R0, 0x7fe001, RZ ;  /* 0x007fe0010000a810 */ /* 0x000fe20007ffe0ff */
[----:B------:R0:W-:Y:S02]  /*7b3a0*/  STL [R1+0x4d54], R16 ;  /* 0x004d541001007387 */ /* 0x0001e40000100800 */
[----:B------:R-:W-:-:S02]  /*7b3b0*/  IMAD R3, R3, -0x7fe001, RZ ;  /* 0xff801fff03037824 */ /* 0x000fc400078e02ff */
[----:B------:R-:W-:Y:S01]  /*7b3c0*/  IMAD R7, R12, 0x3802001, RZ ;  /* 0x038020010c077824 */ /* 0x000fe200078e02ff */
[----:B------:R-:W-:Y:S01]  /*7b3d0*/  STL [R1+0x4d74], R44 ;  /* 0x004d742c01007387 */ /* 0x000fe20000100800 */
[----:B------:R-:W-:Y:S02]  /*7b3e0*/  @P0 VIADD R10, R10, 0xff801fff ;  /* 0xff801fff0a0a0836 */ /* 0x000fe40000000000 */
[----:B------:R-:W-:Y:S01]  /*7b3f0*/  @P1 VIADD R8, R8, 0xff801fff ;  /* 0xff801fff08081836 */ /* 0x000fe20000000000 */
[----:B------:R1:W-:Y:S01]  /*7b400*/  STL [R1+0x4d58], R42 ;  /* 0x004d582a01007387 */ /* 0x0003e20000100800 */
[----:B------:R-:W-:Y:S01]  /*7b410*/  IADD3 R26, PT, PT, R26, -R19, R3 ;  /* 0x800000131a1a7210 */ /* 0x000fe20007ffe003 */
[----:B0-----:R-:W-:Y:S02]  /*7b420*/  IMAD.HI.U32 R16, R7, -0x7fe001, R12 ;  /* 0xff801fff07107827 */ /* 0x001fe400078e000c */
[----:B------:R-:W2:Y:S01]  /*7b430*/  LDL R22, [R1+0x4e14] ;  /* 0x004e140001167983 */ /* 0x000ea20000100800 */
[----:B------:R-:W-:-:S03]  /*7b440*/  SHF.R.S32.HI R3, RZ, 0x1f, R7 ;  /* 0x0000001fff037819 */ /* 0x000fc60000011407 */
[----:B------:R-:W2:Y:S01]  /*7b450*/  LDL R55, [R1+0x4e34] ;  /* 0x004e340001377983 */ /* 0x000ea20000100800 */
[----:B------:R-:W-:Y:S01]  /*7b460*/  ISETP.GE.AND P0, PT, R10, RZ, PT ;  /* 0x000000ff0a00720c */ /* 0x000fe20003f06270 */
[----:B------:R-:W-:Y:S01]  /*7b470*/  IMAD.WIDE R12, R0, UR14, RZ ;  /* 0x0000000e000c7c25 */ /* 0x000fe2000f8e02ff */
[----:B------:R-:W-:-:S03]  /*7b480*/  ISETP.GE.AND P1, PT, R8, RZ, PT ;  /* 0x000000ff0800720c */ /* 0x000fc60003f26270 */
[----:B------:R-:W-:Y:S02]  /*7b490*/  IMAD R3, R3, -0x7fe001, RZ ;  /* 0xff801fff03037824 */ /* 0x000fe400078e02ff */
[----:B------:R-:W-:Y:S01]  /*7b4a0*/  IMAD R19, R12, 0x3802001, RZ ;  /* 0x038020010c137824 */ /* 0x000fe200078e02ff */
[----:B------:R4:W-:Y:S02]  /*7b4b0*/  STL [R1+0x4d78], R26 ;  /* 0x004d781a01007387 */ /* 0x0009e40000100800 */
[----:B-1----:R-:W-:Y:S02]  /*7b4c0*/  IADD3 R42, PT, PT, R16, -R7, R3 ;  /* 0x80000007102a7210 */ /* 0x002fe40007ffe003 */
[----:B------:R-:W2:Y:S01]  /*7b4d0*/  LDL R23, [R1+0x4e18] ;  /* 0x004e180001177983 */ /* 0x000ea20000100800 */
[----:B------:R-:W-:-:S03]  /*7b4e0*/  SHF.R.S32.HI R0, RZ, 0x1f, R19 ;  /* 0x0000001fff007819 */ /* 0x000fc60000011413 */
[----:B------:R-:W2:Y:S01]  /*7b4f0*/  LDL R60, [R1+0x4e38] ;  /* 0x004e3800013c7983 */ /* 0x000ea20000100800 */
[----:B------:R-:W-:Y:S02]  /*7b500*/  IADD3 R3, PT, PT, R14, -R43, RZ ;  /* 0x8000002b0e037210 */ /* 0x000fe40007ffe0ff */
[----:B------:R-:W-:Y:S01]  /*7b510*/  @!P0 IADD3 R10, PT, PT, R10, 0x7fe001, RZ ;  /* 0x007fe0010a0a8810 */ /* 0x000fe20007ffe0ff */
[----:B------:R-:W-:Y:S01]  /*7b520*/  IMAD.HI.U32 R40, R19, -0x7fe001, R12 ;  /* 0xff801fff13287827 */ /* 0x000fe200078e000c */
[----:B------:R-:W-:-:S03]  /*7b530*/  ISETP.GE.AND P0, PT, R3, RZ, PT ;  /* 0x000000ff0300720c */ /* 0x000fc60003f06270 */
[----:B------:R-:W-:Y:S02]  /*7b540*/  @!P1 VIADD R8, R8, 0x7fe001 ;  /* 0x007fe00108089836 */ /* 0x000fe40000000000 */
[----:B------:R-:W-:Y:S02]  /*7b550*/  IMAD R0, R0, -0x7fe001, RZ ;  /* 0xff801fff00007824 */ /* 0x000fe400078e02ff */
[----:B------:R-:W-:Y:S01]  /*7b560*/  IMAD.IADD R7, R15, 0x1, -R50 ;  /* 0x000000010f077824 */ /* 0x000fe200078e0a32 */
[----:B------:R0:W-:Y:S01]  /*7b570*/  STL [R1+0x4d80], R10 ;  /* 0x004d800a01007387 */ /* 0x0001e20000100800 */
[----:B------:R-:W-:Y:S02]  /*7b580*/  IADD3 R14, PT, PT, R14, R43, RZ ;  /* 0x0000002b0e0e7210 */ /* 0x000fe40007ffe0ff */
[----:B------:R-:W-:Y:S01]  /*7b590*/  IADD3 R40, PT, PT, R40, -R19, R0 ;  /* 0x8000001328287210 */ /* 0x000fe20007ffe000 */
[----:B------:R1:W-:Y:S01]  /*7b5a0*/  STL [R1+0x4da0], R42 ;  /* 0x004da02a01007387 */ /* 0x0003e20000100800 */
[----:B------:R-:W-:-:S03]  /*7b5b0*/  ISETP.GE.AND P1, PT, R7, RZ, PT ;  /* 0x000000ff0700720c */ /* 0x000fc60003f26270 */
[----:B------:R1:W-:Y:S04]  /*7b5c0*/  STL [R1+0x4d84], R8 ;  /* 0x004d840801007387 */ /* 0x0003e80000100800 */
[----:B------:R-:W2:Y:S04]  /*7b5d0*/  LDL R0, [R1+0x4c1c] ;  /* 0x004c1c0001007983 */ /* 0x000ea80000100800 */
[----:B------:R-:W2:Y:S01]  /*7b5e0*/  LDL R43, [R1+0x4c3c] ;  /* 0x004c3c00012b7983 */ /* 0x000ea20000100800 */
[----:B------:R-:W-:Y:S01]  /*7b5f0*/  @!P0 IADD3 R3, PT, PT, R3, 0x7fe001, RZ ;  /* 0x007fe00103038810 */ /* 0x000fe20007ffe0ff */
[----:B------:R-:W-:Y:S01]  /*7b600*/  IMAD.IADD R16, R15, 0x1, R50 ;  /* 0x000000010f107824 */ /* 0x000fe200078e0232 */
[C---:B----4-:R-:W-:Y:S01]  /*7b610*/  IADD3 R26, PT, PT, R17.reuse, R18, RZ ;  /* 0x00000012111a7210 */ /* 0x050fe20007ffe0ff */
[----:B------:R-:W-:Y:S01]  /*7b620*/  IMAD.IADD R17, R17, 0x1, -R18 ;  /* 0x0000000111117824 */ /* 0x000fe200078e0a12 */
[----:B------:R-:W-:Y:S01]  /*7b630*/  ISETP.GT.AND P0, PT, R14, 0x7fe000, PT ;  /* 0x007fe0000e00780c */ /* 0x000fe20003f04270 */
[----:B------:R-:W-:Y:S01]  /*7b640*/  IMAD.WIDE R12, R3, UR14, RZ ;  /* 0x0000000e030c7c25 */ /* 0x000fe2000f8e02ff */
[----:B------:R-:W4:Y:S02]  /*7b650*/  LDL R46, [R1+0x4c7c] ;  /* 0x004c7c00012e7983 */ /* 0x000f240000100800 */
[----:B------:R-:W-:Y:S01]  /*7b660*/  ISETP.GE.AND P3, PT, R17, RZ, PT ;  /* 0x000000ff1100720c */ /* 0x000fe20003f66270 */
[----:B------:R-:W-:Y:S01]  /*7b670*/  @!P1 VIADD R7, R7, 0x7fe001 ;  /* 0x007fe00107079836 */ /* 0x000fe20000000000 */
[----:B------:R-:W4:Y:S01]  /*7b680*/  LDL R3, [R1+0x4c5c] ;  /* 0x004c5c0001037983 */ /* 0x000f220000100800 */
[----:B------:R-:W-:-:S02]  /*7b690*/  ISETP.GT.AND P1, PT, R16, 0x7fe000, PT ;  /* 0x007fe0001000780c */ /* 0x000fc40003f24270 */
[----:B------:R-:W-:Y:S01]  /*7b6a0*/  ISETP.GT.AND P2, PT, R26, 0x7fe000, PT ;  /* 0x007fe0001a00780c */ /* 0x000fe20003f44270 */
[----:B------:R-:W-:Y:S01]  /*7b6b0*/  IMAD.WIDE R18, R7, UR14, RZ ;  /* 0x0000000e07127c25 */ /* 0x000fe2000f8e02ff */
[----:B------:R-:W-:Y:S02]  /*7b6c0*/  STL [R1+0x4da4], R40 ;  /* 0x004da42801007387 */ /* 0x000fe40000100800 */
[----:B------:R-:W-:Y:S01]  /*7b6d0*/  @P0 IADD3 R14, PT, PT, R14, -0x7fe001, RZ ;  /* 0xff801fff0e0e0810 */ /* 0x000fe20007ffe0ff */
[----:B------:R-:W-:Y:S01]  /*7b6e0*/  IMAD R15, R12, 0x3802001, RZ ;  /* 0x038020010c0f7824 */ /* 0x000fe200078e02ff */
[----:B------:R-:W4:Y:S02]  /*7b6f0*/  LDL R7, [R1+0x4c9c] ;  /* 0x004c9c0001077983 */ /* 0x000f240000100800 */
[----:B------:R-:W-:Y:S02]  /*7b700*/  @!P3 IADD3 R17, PT, PT, R17, 0x7fe001, RZ ;  /* 0x007fe0011111b810 */ /* 0x000fe40007ffe0ff */
[----:B------:R-:W4:Y:S01]  /*7b710*/  LDL R48, [R1+0x4cbc] ;  /* 0x004cbc0001307983 */ /* 0x000f220000100800 */
[----:B------:R-:W-:Y:S01]  /*7b720*/  @P1 VIADD R16, R16, 0xff801fff ;  /* 0xff801fff10101836 */ /* 0x000fe20000000000 */
[----:B------:R-:W-:Y:S01]  /*7b730*/  ISETP.GE.AND P0, PT, R14, RZ, PT ;  /* 0x000000ff0e00720c */ /* 0x000fe20003f06270 */
[----:B------:R-:W-:Y:S01]  /*7b740*/  IMAD R41, R18, 0x3802001, RZ ;  /* 0x0380200112297824 */ /* 0x000fe200078e02ff */
[----:B0-----:R-:W-:Y:S01]  /*7b750*/  SHF.R.S32.HI R10, RZ, 0x1f, R15 ;  /* 0x0000001fff0a7819 */ /* 0x001fe2000001140f */
[----:B-1----:R-:W-:Y:S01]  /*7b760*/  IMAD.HI.U32 R42, R15, -0x7fe001, R12 ;  /* 0xff801fff0f2a7827 */ /* 0x002fe200078e000c */
[----:B------:R-:W-:-:S03]  /*7b770*/  ISETP.GE.AND P1, PT, R16, RZ, PT ;  /* 0x000000ff1000720c */ /* 0x000fc60003f26270 */
[----:B------:R-:W-:Y:S01]  /*7b780*/  IMAD.WIDE R12, R17, UR14, RZ ;  /* 0x0000000e110c7c25 */ /* 0x000fe2000f8e02ff */
[----:B------:R-:W-:-:S03]  /*7b790*/  SHF.R.S32.HI R8, RZ, 0x1f, R41 ;  /* 0x0000001fff087819 */ /* 0x000fc60000011429 */
[----:B------:R-:W-:Y:S02]  /*7b7a0*/  @P2 VIADD R26, R26, 0xff801fff ;  /* 0xff801fff1a1a2836 */ /* 0x000fe40000000000 */
[----:B------:R-:W-:-:S03]  /*7b7b0*/  IMAD.HI.U32 R44, R41, -0x7fe001, R18 ;  /* 0xff801fff292c7827 */ /* 0x000fc600078e0012 */
[----:B------:R-:W-:Y:S01]  /*7b7c0*/  ISETP.GE.AND P2, PT, R26, RZ, PT ;  /* 0x000000ff1a00720c */ /* 0x000fe20003f46270 */
[----:B------:R-:W-:Y:S02]  /*7b7d0*/  IMAD R10, R10, -0x7fe001, RZ ;  /* 0xff801fff0a0a7824 */ /* 0x000fe400078e02ff */
[----:B------:R-:W-:Y:S01]  /*7b7e0*/  IMAD R19, R12, 0x3802001, RZ ;  /* 0x038020010c137824 */ /* 0x000fe200078e02ff */
[----:B------:R-:W-:Y:S01]  /*7b7f0*/  @!P0 IADD3 R14, PT, PT, R14, 0x7fe001, RZ ;  /* 0x007fe0010e0e8810 */ /* 0x000fe20007ffe0ff */
[----:B------:R-:W-:Y:S01]  /*7b800*/  IMAD R17, R8, -0x7fe001, RZ ;  /* 0xff801fff08117824 */ /* 0x000fe200078e02ff */
[----:B------:R-:W-:Y:S02]  /*7b810*/  IADD3 R18, PT, PT, R42, -R15, R10 ;  /* 0x8000000f2a127210 */ /* 0x000fe40007ffe00a */
[----:B------:R-:W-:Y:S01]  /*7b820*/  SHF.R.S32.HI R8, RZ, 0x1f, R19 ;  /* 0x0000001fff087819 */ /* 0x000fe20000011413 */
[----:B------:R-:W-:Y:S01]  /*7b830*/  @!P1 VIADD R16, R16, 0x7fe001 ;  /* 0x007fe00110109836 */ /* 0x000fe20000000000 */
[----:B------:R-:W-:Y:S01]  /*7b840*/  IADD3 R10, PT, PT, R44, -R41, R17 ;  /* 0x800000292c0a7210 */ /* 0x000fe20007ffe011 */
[----:B------:R-:W-:Y:S01]  /*7b850*/  STL [R1+0x4d88], R14 ;  /* 0x004d880e01007387 */ /* 0x000fe20000100800 */
[----:B------:R-:W-:Y:S01]  /*7b860*/  IMAD.HI.U32 R42, R19, -0x7fe001, R12 ;  /* 0xff801fff132a7827 */ /* 0x000fe200078e000c */
[----:B------:R-:W-:-:S02]  /*7b870*/  IADD3 R13, PT, PT, R25, -R52, RZ ;  /* 0x80000034190d7210 */ /* 0x000fc40007ffe0ff */
[----:B------:R0:W-:Y:S01]  /*7b880*/  STL [R1+0x4da8], R18 ;  /* 0x004da81201007387 */ /* 0x0001e20000100800 */
[----:B------:R-:W-:Y:S02]  /*7b890*/  IMAD R8, R8, -0x7fe001, RZ ;  /* 0xff801fff08087824 */ /* 0x000fe400078e02ff */
[----:B------:R-:W-:Y:S01]  /*7b8a0*/  IMAD.IADD R17, R39, 0x1, -R56 ;  /* 0x0000000127117824 */ /* 0x000fe200078e0a38 */
[----:B------:R-:W-:Y:S01]  /*7b8b0*/  STL [R1+0x4d8c], R16 ;  /* 0x004d8c1001007387 */ /* 0x000fe20000100800 */
[----:B------:R-:W-:Y:S01]  /*7b8c0*/  @!P2 IADD3 R26, PT, PT, R26, 0x7fe001, RZ ;  /* 0x007fe0011a1aa810 */ /* 0x000fe20007ffe0ff */
[----:B0-----:R-:W-:Y:S02]  /*7b8d0*/  IMAD.IADD R18, R25, 0x1, R52 ;  /* 0x0000000119127824 */ /* 0x001fe400078e0234 */
[----:B------:R0:W-:Y:S01]  /*7b8e0*/  STL [R1+0x4dac], R10 ;  /* 0x004dac0a01007387 */ /* 0x0001e20000100800 */
[----:B------:R-:W-:Y:S02]  /*7b8f0*/  IADD3 R42, PT, PT, R42, -R19, R8 ;  /* 0x800000132a2a7210 */ /* 0x000fe40007ffe008 */
[----:B------:R-:W-:Y:S01]  /*7b900*/  ISETP.GE.AND P2, PT, R17, RZ, PT ;  /* 0x000000ff1100720c */ /* 0x000fe20003f46270 */
[----:B------:R-:W4:Y:S01]  /*7b910*/  LDL R8, [R1+0x4cdc] ;  /* 0x004cdc0001087983 */ /* 0x000f220000100800 */
[----:B------:R-:W-:-:S02]  /*7b920*/  ISETP.GE.AND P0, PT, R13, RZ, PT ;  /* 0x000000ff0d00720c */ /* 0x000fc40003f06270 */
[----:B------:R-:W-:Y:S01]  /*7b930*/  ISETP.GT.AND P1, PT, R18, 0x7fe000, PT ;  /* 0x007fe0001200780c */ /* 0x000fe20003f24270 */
[----:B------:R-:W4:Y:S01]  /*7b940*/  LDL R45, [R1+0x4cfc] ;  /* 0x004cfc00012d7983 */ /* 0x000f220000100800 */
[C---:B0-----:R-:W-:Y:S01]  /*7b950*/  IMAD.IADD R10, R4.reuse, 0x1, R9 ;  /* 0x00000001040a7824 */ /* 0x041fe200078e0209 */
[----:B------:R-:W-:Y:S02]  /*7b960*/  IADD3 R4, PT, PT, R4, -R9, RZ ;  /* 0x8000000904047210 */ /* 0x000fe40007ffe0ff */
[----:B------:R-:W-:Y:S01]  /*7b970*/  STL [R1+0x4d90], R26 ;  /* 0x004d901a01007387 */ /* 0x000fe20000100800 */
[----:B------:R-:W-:-:S03]  /*7b980*/  IADD3 R40, PT, PT, R39, R56, RZ ;  /* 0x0000003827287210 */ /* 0x000fc60007ffe0ff */
[----:B------:R0:W-:Y:S01]  /*7b990*/  STL [R1+0x4db0], R42 ;  /* 0x004db02a01007387 */ /* 0x0001e20000100800 */
[----:B------:R-:W1:Y:S03]  /*7b9a0*/  LDCU UR15, c[0x3][UR6+-0xa4] ;  /* 0x00ffeb80060f77ac */ /* 0x000e660008000800 */
[----:B------:R-:W4:Y:S01]  /*7b9b0*/  LDL R9, [R1+0x4d1c] ;  /* 0x004d1c0001097983 */ /* 0x000f220000100800 */
[----:B------:R-:W-:-:S03]  /*7b9c0*/  ISETP.GE.AND P3, PT, R4, RZ, PT ;  /* 0x000000ff0400720c */ /* 0x000fc60003f66270 */
[----:B------:R-:W4:Y:S01]  /*7b9d0*/  LDL R50, [R1+0x4d3c] ;  /* 0x004d3c0001327983 */ /* 0x000f220000100800 */
[----:B------:R-:W-:Y:S01]  /*7b9e0*/  @!P2 IADD3 R17, PT, PT, R17, 0x7fe001, RZ ;  /* 0x007fe0011111a810 */ /* 0x000fe20007ffe0ff */
[----:B------:R-:W-:Y:S01]  /*7b9f0*/  @!P0 VIADD R13, R13, 0x7fe001 ;  /* 0x007fe0010d0d8836 */ /* 0x000fe20000000000 */
[----:B------:R-:W-:Y:S01]  /*7ba00*/  ISETP.GT.AND P2, PT, R40, 0x7fe000, PT ;  /* 0x007fe0002800780c */ /* 0x000fe20003f44270 */
[----:B------:R-:W-:Y:S01]  /*7ba10*/  @P1 VIADD R18, R18, 0xff801fff ;  /* 0xff801fff12121836 */ /* 0x000fe20000000000 */
[----:B------:R-:W-:Y:S01]  /*7ba20*/  ISETP.GT.AND P0, PT, R10, 0x7fe000, PT ;  /* 0x007fe0000a00780c */ /* 0x000fe20003f04270 */
[----:B------:R-:W4:Y:S01]  /*7ba30*/  LDL R12, [R1+0x4d5c] ;  /* 0x004d5c00010c7983 */ /* 0x000f220000100800 */
[----:B------:R-:W-:Y:S02]  /*7ba40*/  IMAD.WIDE R14, R13, UR14, RZ ;  /* 0x0000000e0d0e7c25 */ /* 0x000fe4000f8e02ff */
[----:B------:R-:W-:Y:S01]  /*7ba50*/  ISETP.GE.AND P1, PT, R18, RZ, PT ;  /* 0x000000ff1200720c */ /* 0x000fe20003f26270 */
[----:B------:R-:W4:Y:S01]  /*7ba60*/  LDL R47, [R1+0x4d7c] ;  /* 0x004d7c00012f7983 */ /* 0x000f220000100800 */
[----:B------:R-:W-:-:S03]  /*7ba70*/  IMAD.WIDE R16, R17, UR14, RZ ;  /* 0x0000000e11107c25 */ /* 0x000fc6000f8e02ff */
[----:B------:R-:W4:Y:S01]  /*7ba80*/  LDL R13, [R1+0x4d9c] ;  /* 0x004d9c00010d7983 */ /* 0x000f220000100800 */
[----:B------:R-:W-:Y:S02]  /*7ba90*/  IMAD R19, R14, 0x3802001, RZ ;  /* 0x038020010e137824 */ /* 0x000fe400078e02ff */
[----:B------:R-:W-:Y:S01]  /*7baa0*/  IMAD R39, R16, 0x3802001, RZ ;  /* 0x0380200110277824 */ /* 0x000fe200078e02ff */
[----:B------:R-:W4:Y:S01]  /*7bab0*/  LDL R52, [R1+0x4dbc] ;  /* 0x004dbc0001347983 */ /* 0x000f220000100800 */
[----:B------:R-:W-:Y:S01]  /*7bac0*/  @!P3 VIADD R4, R4, 0x7fe001 ;  /* 0x007fe0010404b836 */ /* 0x000fe20000000000 */
[----:B------:R-:W-:Y:S01]  /*7bad0*/  @P2 IADD3 R40, PT, PT, R40, -0x7fe001, RZ ;  /* 0xff801fff28282810 */ /* 0x000fe20007ffe0ff */
[----:B0-----:R-:W-:-:S04]  /*7bae0*/  IMAD.HI.U32 R42, R19, -0x7fe001, R14 ;  /* 0xff801fff132a7827 */ /* 0x001fc800078e000e */
[----:B------:R-:W-:Y:S01]  /*7baf0*/  IMAD.HI.U32 R26, R39, -0x7fe001, R16 ;  /* 0xff801fff271a7827 */ /* 0x000fe200078e0010 */
[----:B------:R-:W-:-:S03]  /*7bb00*/  IADD3 R16, PT, PT, R62, -R49, RZ ;  /* 0x800000313e107210 */ /* 0x000fc60007ffe0ff */
[----:B------:R-:W-:Y:S02]  /*7bb10*/  @P0 VIADD R10, R10, 0xff801fff ;  /* 0xff801fff0a0a0836 */ /* 0x000fe40000000000 */
[----:B-1----:R-:W-:Y:S01]  /*7bb20*/  IMAD.WIDE R14, R4, UR15, RZ ;  /* 0x0000000f040e7c25 */ /* 0x002fe2000f8e02ff */
[----:B------:R-:W-:Y:S02]  /*7bb30*/  ISETP.GE.AND P0, PT, R40, RZ, PT ;  /* 0x000000ff2800720c */ /* 0x000fe40003f06270 */
[----:B------:R-:W-:Y:S01]  /*7bb40*/  SHF.R.S32.HI R17, RZ, 0x1f, R19 ;  /* 0x0000001fff117819 */ /* 0x000fe20000011413 */
[----:B------:R-:W-:Y:S01]  /*7bb50*/  IMAD R41, R14, 0x3802001, RZ ;  /* 0x038020010e297824 */ /* 0x000fe200078e02ff */
[----:B------:R-:W-:Y:S02]  /*7bb60*/  @!P1 IADD3 R18, PT, PT, R18, 0x7fe001, RZ ;  /* 0x007fe00112129810 */ /* 0x000fe40007ffe0ff */
[----:B------:R-:W-:Y:S02]  /*7bb70*/  ISETP.GE.AND P1, PT, R10, RZ, PT ;  /* 0x000000ff0a00720c */ /* 0x000fe40003f26270 */
[----:B------:R-:W-:Y:S01]  /*7bb80*/  ISETP.GE.AND P2, PT, R16, RZ, PT ;  /* 0x000000ff1000720c */ /* 0x000fe20003f46270 */
[----:B------:R-:W-:Y:S01]  /*7bb90*/  IMAD R25, R17, -0x7fe001, RZ ;  /* 0xff801fff11197824 */ /* 0x000fe200078e02ff */
[----:B------:R-:W-:-:S02]  /*7bba0*/  SHF.R.S32.HI R4, RZ, 0x1f, R39 ;  /* 0x0000001fff047819 */ /* 0x000fc40000011427 */
        /* <DEDUP_REMOVED lines=9> */
[----:B------:R-:W-:Y:S02]  /*7bc40*/  @!P2 IADD3 R16, PT, PT, R16, 0x7fe001, RZ ;  /* 0x007fe0011010a810 */ /* 0x000fe40007ffe0ff */
[----:B------:R-:W-:Y:S01]  /*7bc50*/  IADD3 R44, PT, PT, R44, -R41, R17 ;  /* 0x800000292c2c7210 */ /* 0x000fe20007ffe011 */
[----:B------:R0:W-:Y:S02]  /*7bc60*/  STL [R1+0x4db4], R42 ;  /* 0x004db42a01007387 */ /* 0x0001e40000100800 */
[----:B------:R-:W-:-:S02]  /*7bc70*/  IMAD.WIDE R16, R16, UR15, RZ ;  /* 0x0000000f10107c25 */ /* 0x000fc4000f8e02ff */
[----:B------:R-:W-:Y:S04]  /*7bc80*/  STL [R1+0x4d98], R40 ;  /* 0x004d982801007387 */ /* 0x000fe80000100800 */
[----:B------:R5:W-:Y:S04]  /*7bc90*/  STL [R1+0x4db8], R26 ;  /* 0x004db81a01007387 */ /* 0x000be80000100800 */
        /* <DEDUP_REMOVED lines=10> */
[----:B------:R-:W-:Y:S01]  /*7bd40*/  IMAD.IADD R4, R62, 0x1, R49 ;  /* 0x000000013e047824 */ /* 0x000fe200078e0231 */
[----:B------:R-:W-:-:S04]  /*7bd50*/  IADD3 R19, PT, PT, R66, -R51, RZ ;  /* 0x8000003342137210 */ /* 0x000fc80007ffe0ff */
[----:B------:R-:W-:Y:S02]  /*7bd60*/  ISETP.GT.AND P0, PT, R4, 0x7fe000, PT ;  /* 0x007fe0000400780c */ /* 0x000fe40003f04270 */
[----:B------:R-:W-:Y:S01]  /*7bd70*/  ISETP.GE.AND P2, PT, R19, RZ, PT ;  /* 0x000000ff1300720c */ /* 0x000fe20003f46270 */
[----:B------:R-:W-:Y:S01]  /*7bd80*/  IMAD.IADD R18, R66, 0x1, R51 ;  /* 0x0000000142127824 */ /* 0x000fe200078e0233 */
[C---:B-----5:R-:W-:Y:S01]  /*7bd90*/  IADD3 R26, PT, PT, R24.reuse, -R57, RZ ;  /* 0x80000039181a7210 */ /* 0x060fe20007ffe0ff */
[----:B-1----:R-:W-:Y:S01]  /*7bda0*/  IMAD.IADD R10, R24, 0x1, R57 ;  /* 0x00000001180a7824 */ /* 0x002fe200078e0239 */
[----:B------:R-:W-:-:S07]  /*7bdb0*/  SHF.R.S32.HI R24, RZ, 0x1f, R39 ;  /* 0x0000001fff187819 */ /* 0x000fce0000011427 */
[----:B------:R-:W-:Y:S01]  /*7bdc0*/  @P0 VIADD R4, R4, 0xff801fff ;  /* 0xff801fff04040836 */ /* 0x000fe20000000000 */
[----:B------:R-:W-:Y:S01]  /*7bdd0*/  ISETP.GT.AND P0, PT, R18, 0x7fe000, PT ;  /* 0x007fe0001200780c */ /* 0x000fe20003f04270 */
[----:B------:R-:W-:Y:S02]  /*7bde0*/  @!P2 VIADD R19, R19, 0x7fe001 ;  /* 0x007fe0011313a836 */ /* 0x000fe40000000000 */
[----:B------:R-:W-:Y:S02]  /*7bdf0*/  IMAD R40, R24, -0x7fe001, RZ ;  /* 0xff801fff18287824 */ /* 0x000fe400078e02ff */
[----:B------:R-:W-:Y:S01]  /*7be00*/  IMAD.WIDE R24, R19, UR15, RZ ;  /* 0x0000000f13187c25 */ /* 0x000fe2000f8e02ff */
[----:B------:R-:W-:-:S03]  /*7be10*/  ISETP.GE.AND P1, PT, R4, RZ, PT ;  /* 0x000000ff0400720c */ /* 0x000fc60003f26270 */
[----:B------:R-:W-:Y:S01]  /*7be20*/  IMAD.IADD R19, R27, 0x1, -R36 ;  /* 0x000000011b137824 */ /* 0x000fe200078e0a24 */
[----:B------:R-:W-:Y:S02]  /*7be30*/  ISETP.GE.AND P3, PT, R26, RZ, PT ;  /* 0x000000ff1a00720c */ /* 0x000fe40003f66270 */
[----:B------:R-:W-:Y:S02]  /*7be40*/  IADD3 R42, PT, PT, R42, -R39, R40 ;  /* 0x800000272a2a7210 */ /* 0x000fe40007ffe028 */
[----:B------:R-:W-:Y:S01]  /*7be50*/  ISETP.GE.AND P4, PT, R19, RZ, PT ;  /* 0x000000ff1300720c */ /* 0x000fe20003f86270 */
[----:B------:R-:W-:Y:S01]  /*7be60*/  IMAD R39, R24, 0x3802001, RZ ;  /* 0x0380200118277824 */ /* 0x000fe200078e02ff */
[----:B------:R-:W-:Y:S02]  /*7be70*/  @P0 IADD3 R18, PT, PT, R18, -0x7fe001, RZ ;  /* 0xff801fff12120810 */ /* 0x000fe40007ffe0ff */
[----:B------:R-:W-:Y:S01]  /*7be80*/  ISETP.GT.AND P0, PT, R10, 0x7fe000, PT ;  /* 0x007fe0000a00780c */ /* 0x000fe20003f04270 */
[----:B------:R-:W-:Y:S01]  /*7be90*/  IMAD.HI.U32 R40, R39, -0x7fe001, R24 ;  /* 0xff801fff27287827 */ /* 0x000fe200078e0018 */
[----:B------:R-:W-:-:S02]  /*7bea0*/  ISETP.GE.AND P2, PT, R18, RZ, PT ;  /* 0x000000ff1200720c */ /* 0x000fc40003f46270 */
[----:B------:R-:W-:Y:S01]  /*7beb0*/  SHF.R.S32.HI R24, RZ, 0x1f, R39 ;  /* 0x0000001fff187819 */ /* 0x000fe20000011427 */
[----:B------:R-:W-:Y:S01]  /*7bec0*/  @!P3 VIADD R26, R26, 0x7fe001 ;  /* 0x007fe0011a1ab836 */ /* 0x000fe20000000000 */
[----:B------:R-:W-:Y:S02]  /*7bed0*/  @!P1 IADD3 R4, PT, PT, R4, 0x7fe001, RZ ;  /* 0x007fe00104049810 */ /* 0x000fe40007ffe0ff */
[----:B------:R-:W-:Y:S01]  /*7bee0*/  IADD3 R36, PT, PT, R27, R36, RZ ;  /* 0x000000241b247210 */ /* 0x000fe20007ffe0ff */
[----:B------:R-:W-:Y:S01]  /*7bef0*/  IMAD R24, R24, -0x7fe001, RZ ;  /* 0xff801fff18187824 */ /* 0x000fe200078e02ff */
[----:B------:R-:W-:Y:S01]  /*7bf00*/  @!P4 IADD3 R19, PT, PT, R19, 0x7fe001, RZ ;  /* 0x007fe0011313c810 */ /* 0x000fe20007ffe0ff */
[----:B------:R0:W-:Y:S01]  /*7bf10*/  STL [R1+0x4dc4], R4 ;  /* 0x004dc40401007387 */ /* 0x0001e20000100800 */
[----:B------:R-:W-:Y:S01]  /*7bf20*/  ISETP.GT.AND P1, PT, R36, 0x7fe000, PT ;  /* 0x007fe0002400780c */ /* 0x000fe20003f24270 */
[----:B------:R-:W-:Y:S01]  /*7bf30*/  IMAD.WIDE R62, R26, UR15, RZ ;  /* 0x0000000f1a3e7c25 */ /* 0x000fe2000f8e02ff */
[----:B------:R-:W-:-:S02]  /*7bf40*/  @P0 IADD3 R10, PT, PT, R10, -0x7fe001, RZ ;  /* 0xff801fff0a0a0810 */ /* 0x000fc40007ffe0ff */
[----:B------:R-:W-:Y:S01]  /*7bf50*/  IADD3 R40, PT, PT, R40, -R39, R24 ;  /* 0x8000002728287210 */ /* 0x000fe20007ffe018 */
[----:B------:R-:W-:Y:S02]  /*7bf60*/  IMAD R27, R62, 0x3802001, RZ ;  /* 0x038020013e1b7824 */ /* 0x000fe400078e02ff */
[----:B0-----:R-:W-:Y:S01]  /*7bf70*/  IMAD.IADD R4, R37, 0x1, -R54 ;  /* 0x0000000125047824 */ /* 0x001fe200078e0a36 */
[----:B------:R-:W-:Y:S01]  /*7bf80*/  ISETP.GE.AND P0, PT, R10, RZ, PT ;  /* 0x000000ff0a00720c */ /* 0x000fe20003f06270 */
[----:B------:R-:W-:-:S04]  /*7bf90*/  IMAD.WIDE R24, R19, UR15, RZ ;  /* 0x0000000f13187c25 */ /* 0x000fc8000f8e02ff */
[----:B------:R-:W-:Y:S01]  /*7bfa0*/  @!P2 VIADD R18, R18, 0x7fe001 ;  /* 0x007fe0011212a836 */ /* 0x000fe20000000000 */
        /* <DEDUP_REMOVED lines=11> */
[----:B------:R-:W-:Y:S01]  /*7c060*/  IMAD.HI.U32 R24, R39, -0x7fe001, R24 ;  /* 0xff801fff27187827 */ /* 0x000fe200078e0018 */
[----:B0-----:R-:W-:-:S03]  /*7c070*/  IADD3 R18, PT, PT, R37, R54, RZ ;  /* 0x0000003625127210 */ /* 0x001fc60007ffe0ff */
[----:B------:R-:W-:Y:S01]  /*7c080*/  IMAD R19, R19, -0x7fe001, RZ ;  /* 0xff801fff13137824 */ /* 0x000fe200078e02ff */
[----:B------:R-:W-:Y:S01]  /*7c090*/  IADD3 R42, PT, PT, R44, -R27, R26 ;  /* 0x8000001b2c2a7210 */ /* 0x000fe20007ffe01a */
[--C-:B---3--:R-:W-:Y:S01]  /*7c0a0*/  IMAD.IADD R26, R38, 0x1, R59.reuse ;  /* 0x00000001261a7824 */ /* 0x108fe200078e023b */
[----:B------:R-:W-:Y:S02]  /*7c0b0*/  ISETP.GT.AND P0, PT, R18, 0x7fe000, PT ;  /* 0x007fe0001200780c */ /* 0x000fe40003f04270 */
[----:B------:R-:W-:Y:S01]  /*7c0c0*/  @!P2 IADD3 R4, PT, PT, R4, 0x7fe001, RZ ;  /* 0x007fe0010404a810 */ /* 0x000fe20007ffe0ff */
[----:B------:R-:W-:Y:S01]  /*7c0d0*/  IMAD.IADD R38, R38, 0x1, -R59 ;  /* 0x0000000126267824 */ /* 0x000fe200078e0a3b */
[----:B------:R0:W-:Y:S01]  /*7c0e0*/  STL [R1+0x4de8], R40 ;  /* 0x004de82801007387 */ /* 0x0001e20000100800 */
[----:B------:R-:W1:Y:S03]  /*7c0f0*/  LDCU UR16, c[0x3][UR6+-0xa8] ;  /* 0x00ffeb00061077ac */ /* 0x000e660008000800 */
[----:B------:R-:W-:-:S02]  /*7c100*/  ISETP.GE.AND P3, PT, R38, RZ, PT ;  /* 0x000000ff2600720c */ /* 0x000fc40003f66270 */
[----:B0-----:R-:W-:Y:S01]  /*7c110*/  IADD3 R40, PT, PT, R24, -R39, R19 ;  /* 0x8000002718287210 */ /* 0x001fe20007ffe013 */
[----:B------:R-:W-:Y:S01]  /*7c120*/  IMAD.WIDE R24, R4, UR15, RZ ;  /* 0x0000000f04187c25 */ /* 0x000fe2000f8e02ff */
[----:B------:R-:W-:Y:S02]  /*7c130*/  IADD3 R4, PT, PT, R2, -R5, RZ ;  /* 0x8000000502047210 */ /* 0x000fe40007ffe0ff */
[----:B------:R-:W-:Y:S01]  /*7c140*/  @!P1 IADD3 R36, PT, PT, R36, 0x7fe001, RZ ;  /* 0x007fe00124249810 */ /* 0x000fe20007ffe0ff */
[----:B------:R-:W-:Y:S01]  /*7c150*/  IMAD.IADD R2, R2, 0x1, R5 ;  /* 0x0000000102027824 */ /* 0x000fe200078e0205 */
[----:B------:R-:W-:Y:S01]  /*7c160*/  ISETP.GE.AND P4, PT, R4, RZ, PT ;  /* 0x000000ff0400720c */ /* 0x000fe20003f86270 */
[----:B------:R-:W-:Y:S01]  /*7c170*/  @P0 VIADD R18, R18, 0xff801fff ;  /* 0xff801fff12120836 */ /* 0x000fe20000000000 */
[----:B------:R-:W-:Y:S01]  /*7c180*/  ISETP.GT.AND P1, PT, R26, 0x7fe000, PT ;  /* 0x007fe0001a00780c */ /* 0x000fe20003f24270 */
[----:B------:R-:W-:Y:S01]  /*7c190*/  IMAD R27, R24, 0x3802001, RZ ;  /* 0x03802001181b7824 */ /* 0x000fe200078e02ff */
[----:B------:R-:W-:-:S02]  /*7c1a0*/  ISETP.GT.AND P0, PT, R2, 0x7fe000, PT ;  /* 0x007fe0000200780c */ /* 0x000fc40003f04270 */
[----:B------:R-:W-:Y:S01]  /*7c1b0*/  ISETP.GE.AND P2, PT, R18, RZ, PT ;  /* 0x000000ff1200720c */ /* 0x000fe20003f46270 */
[----:B------:R-:W-:Y:S01]  /*7c1c0*/  @!P3 VIADD R38, R38, 0x7fe001 ;  /* 0x007fe0012626b836 */ /* 0x000fe20000000000 */
[----:B------:R0:W-:Y:S01]  /*7c1d0*/  STL [R1+0x4dcc], R10 ;  /* 0x004dcc0a01007387 */ /* 0x0001e20000100800 */
[----:B------:R-:W-:Y:S02]  /*7c1e0*/  SHF.R.S32.HI R19, RZ, 0x1f, R27 ;  /* 0x0000001fff137819 */ /* 0x000fe4000001141b */
[----:B------:R-:W-:Y:S02]  /*7c1f0*/  IMAD.WIDE R38, R38, UR15, RZ ;  /* 0x0000000f26267c25 */ /* 0x000fe4000f8e02ff */
[----:B------:R-:W-:Y:S02]  /*7c200*/  @!P4 IADD3 R4, PT, PT, R4, 0x7fe001, RZ ;  /* 0x007fe0010404c810 */ /* 0x000fe40007ffe0ff */
[----:B------:R-:W-:Y:S02]  /*7c210*/  @P1 IADD3 R26, PT, PT, R26, -0x7fe001, RZ ;  /* 0xff801fff1a1a1810 */ /* 0x000fe40007ffe0ff */
[----:B0-----:R-:W-:Y:S01]  /*7c220*/  IADD3 R10, PT, PT, R6, R61, RZ ;  /* 0x0000003d060a7210 */ /* 0x001fe20007ffe0ff */
[----:B------:R-:W-:-:S03]  /*7c230*/  IMAD.HI.U32 R24, R27, -0x7fe001, R24 ;  /* 0xff801fff1b187827 */ /* 0x000fc600078e0018 */
[----:B------:R-:W-:Y:S01]  /*7c240*/  ISETP.GT.AND P1, PT, R10, 0x7fe000, PT ;  /* 0x007fe0000a00780c */ /* 0x000fe20003f24270 */
[----:B------:R-:W-:Y:S01]  /*7c250*/  IMAD R19, R19, -0x7fe001, RZ ;  /* 0xff801fff13137824 */ /* 0x000fe200078e02ff */
[----:B------:R-:W-:Y:S01]  /*7c260*/  @P0 IADD3 R2, PT, PT, R2, -0x7fe001, RZ ;  /* 0xff801fff02020810 */ /* 0x000fe20007ffe0ff */
[----:B------:R-:W-:Y:S02]  /*7c270*/  IMAD R37, R38, 0x3802001, RZ ;  /* 0x0380200126257824 */ /* 0x000fe400078e02ff */
[----:B------:R-:W-:Y:S02]  /*7c280*/  IMAD.IADD R6, R6, 0x1, -R61 ;  /* 0x0000000106067824 */ /* 0x000fe400078e0a3d */
[----:B-1----:R-:W-:Y:S01]  /*7c290*/  IMAD.WIDE R4, R4, UR16, RZ ;  /* 0x0000001004047c25 */ /* 0x002fe2000f8e02ff */
[----:B------:R-:W-:Y:S02]  /*7c2a0*/  ISETP.GE.AND P3, PT, R26, RZ, PT ;  /* 0x000000ff1a00720c */ /* 0x000fe40003f66270 */
[----:B------:R-:W-:Y:S01]  /*7c2b0*/  IADD3 R24, PT, PT, R24, -R27, R19 ;  /* 0x8000001b18187210 */ /* 0x000fe20007ffe013 */
[----:B------:R-:W-:Y:S01]  /*7c2c0*/  @!P2 VIADD R18, R18, 0x7fe001 ;  /* 0x007fe0011212a836 */ /* 0x000fe20000000000 */
[----:B------:R-:W-:Y:S01]  /*7c2d0*/  STL [R1+0x4dec], R42 ;  /* 0x004dec2a01007387 */ /* 0x000fe20000100800 */
[----:B------:R-:W-:Y:S01]  /*7c2e0*/  IMAD R27, R4, 0x3802001, RZ ;  /* 0x03802001041b7824 */ /* 0x000fe200078e02ff */
[----:B------:R-:W-:-:S02]  /*7c2f0*/  SHF.R.S32.HI R19, RZ, 0x1f, R37 ;  /* 0x0000001fff137819 */ /* 0x000fc40000011425 */
[----:B------:R-:W-:Y:S01]  /*7c300*/  ISETP.GE.AND P2, PT, R6, RZ, PT ;  /* 0x000000ff0600720c */ /* 0x000fe20003f46270 */
[----:B------:R0:W-:Y:S01]  /*7c310*/  STL [R1+0x4dd0], R36 ;  /* 0x004dd02401007387 */ /* 0x0001e20000100800 */
[----:B------:R-:W-:-:S03]  /*7c320*/  ISETP.GE.AND P0, PT, R2, RZ, PT ;  /* 0x000000ff0200720c */ /* 0x000fc60003f06270 */
        /* <DEDUP_REMOVED lines=10> */
[----:B------:R-:W-:Y:S02]  /*7c3d0*/  IADD3 R18, PT, PT, R11, R58, RZ ;  /* 0x0000003a0b127210 */ /* 0x000fe40007ffe0ff */
[----:B------:R-:W-:Y:S01]  /*7c3e0*/  ISETP.GE.AND P3, PT, R19, RZ, PT ;  /* 0x000000ff1300720c */ /* 0x000fe20003f66270 */
[----:B------:R-:W-:Y:S01]  /*7c3f0*/  @!P2 VIADD R6, R6, 0x7fe001 ;  /* 0x007fe0010606a836 */ /* 0x000fe20000000000 */
[----:B------:R-:W-:Y:S01]  /*7c400*/  @!P0 IADD3 R2, PT, PT, R2, 0x7fe001, RZ ;  /* 0x007fe00102028810 */ /* 0x000fe20007ffe0ff */
[----:B------:R0:W-:Y:S01]  /*7c410*/  STL [R1+0x4df4], R24 ;  /* 0x004df41801007387 */ /* 0x0001e20000100800 */
[----:B------:R-:W-:Y:S01]  /*7c420*/  ISETP.GT.AND P0, PT, R18, 0x7fe000, PT ;  /* 0x007fe0001200780c */ /* 0x000fe20003f04270 */
[----:B------:R-:W-:-:S02]  /*7c430*/  IMAD.HI.U32 R25, R37, -0x7fe001, R38 ;  /* 0xff801fff25197827 */ /* 0x000fc400078e0026 */
[----:B------:R1:W-:Y:S02]  /*7c440*/  STL [R1+0x4dd8], R26 ;  /* 0x004dd81a01007387 */ /* 0x0003e40000100800 */
[----:B--2---:R-:W-:Y:S01]  /*7c450*/  IMAD.IADD R11, R20, 0x1, -R53 ;  /* 0x00000001140b7824 */ /* 0x004fe200078e0a35 */
[----:B------:R-:W-:Y:S02]  /*7c460*/  @!P1 IADD3 R10, PT, PT, R10, 0x7fe001, RZ ;  /* 0x007fe0010a0a9810 */ /* 0x000fe40007ffe0ff */
[----:B0-----:R-:W-:Y:S02]  /*7c470*/  IADD3 R24, PT, PT, R25, -R37, R36 ;  /* 0x8000002519187210 */ /* 0x001fe40007ffe024 */
[----:B-1----:R-:W-:Y:S01]  /*7c480*/  IADD3 R26, PT, PT, R4, -R27, R5 ;  /* 0x8000001b041a7210 */ /* 0x002fe20007ffe005 */
[----:B------:R-:W-:Y:S01]  /*7c490*/  IMAD.WIDE R4, R6, UR16, RZ ;  /* 0x0000001006047c25 */ /* 0x000fe2000f8e02ff */
[----:B------:R-:W-:-:S03]  /*7c4a0*/  ISETP.GE.AND P1, PT, R11, RZ, PT ;  /* 0x000000ff0b00720c */ /* 0x000fc60003f26270 */
[----:B------:R-:W-:Y:S01]  /*7c4b0*/  IMAD R25, R4, 0x3802001, RZ ;  /* 0x0380200104197824 */ /* 0x000fe200078e02ff */
[----:B------:R-:W-:Y:S01]  /*7c4c0*/  IADD3 R20, PT, PT, R20, R53, RZ ;  /* 0x0000003514147210 */ /* 0x000fe20007ffe0ff */
[----:B------:R-:W-:Y:S01]  /*7c4d0*/  @!P3 VIADD R19, R19, 0x7fe001 ;  /* 0x007fe0011313b836 */ /* 0x000fe20000000000 */
[----:B------:R0:W-:Y:S01]  /*7c4e0*/  STL [R1+0x4df8], R24 ;  /* 0x004df81801007387 */ /* 0x0001e20000100800 */
[----:B------:R-:W-:Y:S01]  /*7c4f0*/  @P0 VIADD R18, R18, 0xff801fff ;  /* 0xff801fff12120836 */ /* 0x000fe20000000000 */
[----:B------:R-:W-:Y:S02]  /*7c500*/  SHF.R.S32.HI R6, RZ, 0x1f, R25 ;  /* 0x0000001fff067819 */ /* 0x000fe40000011419 */
[----:B------:R-:W-:Y:S01]  /*7c510*/  ISETP.GT.AND P0, PT, R20, 0x7fe000, PT ;  /* 0x007fe0001400780c */ /* 0x000fe20003f04270 */
[----:B------:R1:W-:Y:S01]  /*7c520*/  STL [R1+0x4e00], R2 ;  /* 0x004e000201007387 */ /* 0x0003e20000100800 */
        /* <DEDUP_REMOVED lines=8> */
[CC--:B------:R-:W-:Y:S02]  /*7c5b0*/  IADD3 R6, PT, PT, R64.reuse, R21.reuse, RZ ;  /* 0x0000001540067210 */ /* 0x0c0fe40007ffe0ff */
[----:B------:R-:W-:Y:S01]  /*7c5c0*/  IADD3 R21, PT, PT, R64, -R21, RZ ;  /* 0x8000001540157210 */ /* 0x000fe20007ffe0ff */
[----:B------:R-:W-:Y:S01]  /*7c5d0*/  @P0 VIADD R20, R20, 0xff801fff ;  /* 0xff801fff14140836 */ /* 0x000fe20000000000 */
[----:B0-----:R-:W-:Y:S02]  /*7c5e0*/  IADD3 R10, PT, PT, R24, -R25, R2 ;  /* 0x80000019180a7210 */ /* 0x001fe40007ffe002 */
[----:B------:R-:W-:Y:S01]  /*7c5f0*/  SHF.R.S32.HI R2, RZ, 0x1f, R19 ;  /* 0x0000001fff027819 */ /* 0x000fe20000011413 */
[----:B------:R-:W-:Y:S01]  /*7c600*/  IMAD.WIDE R24, R11, UR16, RZ ;  /* 0x000000100b187c25 */ /* 0x000fe2000f8e02ff */
[----:B------:R-:W-:Y:S02]  /*7c610*/  ISETP.GT.AND P1, PT, R6, 0x7fe000, PT ;  /* 0x007fe0000600780c */ /* 0x000fe40003f24270 */
[----:B------:R-:W-:Y:S01]  /*7c620*/  ISETP.GE.AND P3, PT, R21, RZ, PT ;  /* 0x000000ff1500720c */ /* 0x000fe20003f66270 */
[----:B------:R-:W-:Y:S01]  /*7c630*/  IMAD.HI.U32 R26, R19, -0x7fe001, R4 ;  /* 0xff801fff131a7827 */ /* 0x000fe200078e0004 */
[----:B------:R-:W-:-:S03]  /*7c640*/  @!P2 IADD3 R18, PT, PT, R18, 0x7fe001, RZ ;  /* 0x007fe0011212a810 */ /* 0x000fc60007ffe0ff */
[----:B------:R-:W-:Y:S01]  /*7c650*/  IMAD R2, R2, -0x7fe001, RZ ;  /* 0xff801fff02027824 */ /* 0x000fe200078e02ff */
[----:B------:R-:W-:Y:S01]  /*7c660*/  ISETP.GE.AND P2, PT, R20, RZ, PT ;  /* 0x000000ff1400720c */ /* 0x000fe20003f46270 */
[----:B------:R-:W-:-:S03]  /*7c670*/  IMAD R11, R24, 0x3802001, RZ ;  /* 0x03802001180b7824 */ /* 0x000fc600078e02ff */
[----:B------:R-:W-:Y:S01]  /*7c680*/  IADD3 R26, PT, PT, R26, -R19, R2 ;  /* 0x800000131a1a7210 */ /* 0x000fe20007ffe002 */
[C---:B------:R-:W-:Y:S01]  /*7c690*/  IMAD.IADD R2, R22.reuse, 0x1, -R55 ;  /* 0x0000000116027824 */ /* 0x040fe200078e0a37 */
[----:B------:R-:W-:Y:S02]  /*7c6a0*/  SHF.R.S32.HI R4, RZ, 0x1f, R11 ;  /* 0x0000001fff047819 */ /* 0x000fe4000001140b */
[----:B------:R-:W-:Y:S02]  /*7c6b0*/  IADD3 R22, PT, PT, R22, R55, RZ ;  /* 0x0000003716167210 */ /* 0x000fe40007ffe0ff */
[----:B------:R-:W-:Y:S01]  /*7c6c0*/  ISETP.GE.AND P4, PT, R2, RZ, PT ;  /* 0x000000ff0200720c */ /* 0x000fe20003f86270 */
[----:B------:R-:W-:Y:S01]  /*7c6d0*/  IMAD.HI.U32 R24, R11, -0x7fe001, R24 ;  /* 0xff801fff0b187827 */ /* 0x000fe200078e0018 */
[----:B------:R-:W-:Y:S02]  /*7c6e0*/  @!P3 IADD3 R21, PT, PT, R21, 0x7fe001, RZ ;  /* 0x007fe0011515b810 */ /* 0x000fe40007ffe0ff */
[----:B------:R-:W-:Y:S01]  /*7c6f0*/  ISETP.GT.AND P0, PT, R22, 0x7fe000, PT ;  /* 0x007fe0001600780c */ /* 0x000fe20003f04270 */
[----:B------:R-:W-:-:S02]  /*7c700*/  IMAD R5, R4, -0x7fe001, RZ ;  /* 0xff801fff04057824 */ /* 0x000fc400078e02ff */
[----:B------:R-:W-:Y:S01]  /*7c710*/  @P1 VIADD R6, R6, 0xff801fff ;  /* 0xff801fff06061836 */ /* 0x000fe20000000000 */
[----:B------:R0:W-:Y:S01]  /*7c720*/  STL [R1+0x4e24], R10 ;  /* 0x004e240a01007387 */ /* 0x0001e20000100800 */
[----:B------:R-:W-:Y:S01]  /*7c730*/  @!P2 VIADD R20, R20, 0x7fe001 ;  /* 0x007fe0011414a836 */ /* 0x000fe20000000000 */
[----:B------:R-:W-:Y:S01]  /*7c740*/  IADD3 R24, PT, PT, R24, -R11, R5 ;  /* 0x8000000b18187210 */ /* 0x000fe20007ffe005 */
[----:B------:R-:W-:Y:S01]  /*7c750*/  IMAD.WIDE R4, R21, UR16, RZ ;  /* 0x0000001015047c25 */ /* 0x000fe2000f8e02ff */
[----:B------:R-:W-:Y:S01]  /*7c760*/  ISETP.GE.AND P2, PT, R6, RZ, PT ;  /* 0x000000ff0600720c */ /* 0x000fe20003f46270 */
[----:B------:R1:W-:Y:S01]  /*7c770*/  STL [R1+0x4e08], R18 ;  /* 0x004e081201007387 */ /* 0x0003e20000100800 */
[----:B0-----:R-:W-:Y:S01]  /*7c780*/  IADD3 R10, PT, PT, R23, R60, RZ ;  /* 0x0000003c170a7210 */ /* 0x001fe20007ffe0ff */
[----:B------:R-:W-:-:S03]  /*7c790*/  @!P4 VIADD R2, R2, 0x7fe001 ;  /* 0x007fe0010202c836 */ /* 0x000fc60000000000 */
[----:B------:R-:W-:Y:S01]  /*7c7a0*/  ISETP.GT.AND P1, PT, R10, 0x7fe000, PT ;  /* 0x007fe0000a00780c */ /* 0x000fe20003f24270 */
[----:B-1----:R-:W-:Y:S01]  /*7c7b0*/  IMAD R18, R4, 0x3802001, RZ ;  /* 0x0380200104127824 */ /* 0x002fe200078e02ff */
[----:B------:R-:W-:Y:S01]  /*7c7c0*/  IADD3 R23, PT, PT, R23, -R60, RZ ;  /* 0x8000003c17177210 */ /* 0x000fe20007ffe0ff */
[----:B------:R-:W-:Y:S02]  /*7c7d0*/  @P0 VIADD R22, R22, 0xff801fff ;  /* 0xff801fff16160836 */ /* 0x000fe40000000000 */
[----:B------:R-:W-:Y:S01]  /*7c7e0*/  IMAD.HI.U32 R19, R18, -0x7fe001, R4 ;  /* 0xff801fff12137827 */ /* 0x000fe200078e0004 */
[----:B------:R-:W-:-:S03]  /*7c7f0*/  ISETP.GE.AND P4, PT, R23, RZ, PT ;  /* 0x000000ff1700720c */ /* 0x000fc60003f86270 */
[----:B------:R-:W-:Y:S01]  /*7c800*/  IMAD.WIDE R4, R2, UR16, RZ ;  /* 0x0000001002047c25 */ /* 0x000fe2000f8e02ff */
[----:B------:R-:W-:Y:S02]  /*7c810*/  IADD3 R2, PT, PT, R0, R43, RZ ;  /* 0x0000002b00027210 */ /* 0x000fe40007ffe0ff */
[----:B------:R-:W-:Y:S01]  /*7c820*/  @!P2 IADD3 R6, PT, PT, R6, 0x7fe001, RZ ;  /* 0x007fe0010606a810 */ /* 0x000fe20007ffe0ff */
[----:B------:R-:W-:Y:S01]  /*7c830*/  IMAD.IADD R0, R0, 0x1, -R43 ;  /* 0x0000000100007824 */ /* 0x000fe200078e0a2b */
[----:B------:R-:W-:Y:S01]  /*7c840*/  ISETP.GE.AND P2, PT, R22, RZ, PT ;  /* 0x000000ff1600720c */ /* 0x000fe20003f46270 */
[----:B------:R-:W-:Y:S01]  /*7c850*/  @P1 VIADD R10, R10, 0xff801fff ;  /* 0xff801fff0a0a1836 */ /* 0x000fe20000000000 */
[----:B------:R-:W-:Y:S01]  /*7c860*/  SHF.R.S32.HI R11, RZ, 0x1f, R18 ;  /* 0x0000001fff0b7819 */ /* 0x000fe20000011412 */
[----:B------:R-:W-:Y:S01]  /*7c870*/  IMAD R21, R4, 0x3802001, RZ ;  /* 0x0380200104157824 */ /* 0x000fe200078e02ff */
[----:B------:R-:W-:Y:S01]  /*7c880*/  ISETP.GE.AND P1, PT, R0, RZ, PT ;  /* 0x000000ff0000720c */ /* 0x000fe20003f26270 */
[----:B------:R-:W-:Y:S04]  /*7c890*/  STL [R1+0x4e28], R26 ;  /* 0x004e281a01007387 */ /* 0x000fe80000100800 */
[----:B------:R0:W-:Y:S01]  /*7c8a0*/  STL [R1+0x4e0c], R20 ;  /* 0x004e0c1401007387 */ /* 0x0001e20000100800 */
[----:B------:R-:W-:Y:S01]  /*7c8b0*/  IMAD R11, R11, -0x7fe001, RZ ;  /* 0xff801fff0b0b7824 */ /* 0x000fe200078e02ff */
[----:B------:R-:W-:-:S02]  /*7c8c0*/  @!P4 IADD3 R23, PT, PT, R23, 0x7fe001, RZ ;  /* 0x007fe0011717c810 */ /* 0x000fc40007ffe0ff */
[----:B------:R-:W-:Y:S01]  /*7c8d0*/  STL [R1+0x4e2c], R24 ;  /* 0x004e2c1801007387 */ /* 0x000fe20000100800 */
[----:B------:R-:W-:-:S03]  /*7c8e0*/  ISETP.GT.AND P0, PT, R2, 0x7fe000, PT ;  /* 0x007fe0000200780c */ /* 0x000fc60003f04270 */
[----:B------:R4:W-:Y:S01]  /*7c8f0*/  STL [R1+0x4e10], R6 ;  /* 0x004e100601007387 */ /* 0x0009e20000100800 */
[----:B0-----:R-:W-:Y:S01]  /*7c900*/  IMAD.HI.U32 R20, R21, -0x7fe001, R4 ;  /* 0xff801fff15147827 */ /* 0x001fe200078e0004 */
[----:B------:R-:W-:-:S03]  /*7c910*/  SHF.R.S32.HI R4, RZ, 0x1f, R21 ;  /* 0x0000001fff047819 */ /* 0x000fc60000011415 */
[----:B------:R-:W-:Y:S01]  /*7c920*/  @!P2 VIADD R22, R22, 0x7fe001 ;  /* 0x007fe0011616a836 */ /* 0x000fe20000000000 */
[----:B----4-:R-:W-:Y:S01]  /*7c930*/  IADD3 R6, PT, PT, R3, -R46, RZ ;  /* 0x8000002e03067210 */ /* 0x010fe20007ffe0ff */
[----:B------:R-:W-:Y:S01]  /*7c940*/  IMAD R4, R4, -0x7fe001, RZ ;  /* 0xff801fff04047824 */ /* 0x000fe200078e02ff */
[----:B------:R-:W-:Y:S01]  /*7c950*/  IADD3 R24, PT, PT, R19, -R18, R11 ;  /* 0x8000001213187210 */ /* 0x000fe20007ffe00b */
[----:B------:R-:W-:Y:S01]  /*7c960*/  IMAD.WIDE R18, R23, UR16, RZ ;  /* 0x0000001017127c25 */ /* 0x000fe2000f8e02ff */
[----:B------:R-:W-:Y:S02]  /*7c970*/  ISETP.GE.AND P2, PT, R6, RZ, PT ;  /* 0x000000ff0600720c */ /* 0x000fe40003f46270 */
[----:B------:R-:W-:Y:S01]  /*7c980*/  ISETP.GE.AND P3, PT, R10, RZ, PT ;  /* 0x000000ff0a00720c */ /* 0x000fe20003f66270 */
[----:B------:R-:W-:Y:S01]  /*7c990*/  @!P1 VIADD R0, R0, 0x7fe001 ;  /* 0x007fe00100009836 */ /* 0x000fe20000000000 */
[----:B------:R-:W-:Y:S01]  /*7c9a0*/  IADD3 R20, PT, PT, R20, -R21, R4 ;  /* 0x8000001514147210 */ /* 0x000fe20007ffe004 */
[----:B------:R-:W-:-:S02]  /*7c9b0*/  IMAD R21, R18, 0x3802001, RZ ;  /* 0x0380200112157824 */ /* 0x000fc400078e02ff */
[----:B------:R-:W-:Y:S01]  /*7c9c0*/  IMAD.WIDE R4, R0, UR4, RZ ;  /* 0x0000000400047c25 */ /* 0x000fe2000f8e02ff */
[----:B------:R-:W-:Y:S02]  /*7c9d0*/  IADD3 R0, PT, PT, R3, R46, RZ ;  /* 0x0000002e03007210 */ /* 0x000fe40007ffe0ff */
[----:B------:R-:W-:Y:S01]  /*7c9e0*/  @P0 IADD3 R2, PT, PT, R2, -0x7fe001, RZ ;  /* 0xff801fff02020810 */ /* 0x000fe20007ffe0ff */
[----:B------:R-:W-:Y:S01]  /*7c9f0*/  IMAD.IADD R3, R7, 0x1, -R48 ;  /* 0x0000000107037824 */ /* 0x000fe200078e0a30 */
[----:B------:R-:W-:Y:S02]  /*7ca00*/  SHF.R.S32.HI R11, RZ, 0x1f, R21 ;  /* 0x0000001fff0b7819 */ /* 0x000fe40000011415 */
        /* <DEDUP_REMOVED lines=17> */
[----:B------:R-:W-:Y:S02]  /*7cb20*/  ISETP.GT.AND P0, PT, R4, 0x7fe000, PT ;  /* 0x007fe0000400780c */ /* 0x000fe40003f04270 */
[----:B------:R-:W-:Y:S01]  /*7cb30*/  @!P2 IADD3 R3, PT, PT, R3, 0x7fe001, RZ ;  /* 0x007fe0010303a810 */ /* 0x000fe20007ffe0ff */
[----:B------:R-:W-:Y:S02]  /*7cb40*/  IMAD R5, R10, -0x7fe001, RZ ;  /* 0xff801fff0a057824 */ /* 0x000fe400078e02ff */
[----:B------:R-:W-:Y:S01]  /*7cb50*/  IMAD R10, R22, 0x3802001, RZ ;  /* 0x03802001160a7824 */ /* 0x000fe200078e02ff */
[----:B------:R-:W-:-:S02]  /*7cb60*/  IADD3 R18, PT, PT, R18, -R21, R19 ;  /* 0x8000001512127210 */ /* 0x000fc40007ffe013 */
[----:B------:R-:W-:Y:S01]  /*7cb70*/  ISETP.GE.AND P2, PT, R0, RZ, PT ;  /* 0x000000ff0000720c */ /* 0x000fe20003f46270 */
[----:B------:R-:W-:Y:S01]  /*7cb80*/  IMAD.HI.U32 R7, R10, -0x7fe001, R22 ;  /* 0xff801fff0a077827 */ /* 0x000fe200078e0016 */
[----:B------:R-:W-:-:S03]  /*7cb90*/  IADD3 R20, PT, PT, R20, -R11, R5 ;  /* 0x8000000b14147210 */ /* 0x000fc60007ffe005 */
[----:B------:R-:W-:Y:S01]  /*7cba0*/  IMAD.WIDE R22, R3, UR8, RZ ;  /* 0x0000000803167c25 */ /* 0x000fe2000f8e02ff */
[----:B------:R0:W-:Y:S01]  /*7cbb0*/  STL [R1+0x4e38], R18 ;  /* 0x004e381201007387 */ /* 0x0001e20000100800 */
[----:B------:R-:W-:Y:S02]  /*7cbc0*/  SHF.R.S32.HI R5, RZ, 0x1f, R10 ;  /* 0x0000001fff057819 */ /* 0x000fe4000001140a */
[----:B------:R-:W-:Y:S02]  /*7cbd0*/  @!P1 VIADD R2, R2, 0x7fe001 ;  /* 0x007fe00102029836 */ /* 0x000fe40000000000 */
[C---:B------:R-:W-:Y:S01]  /*7cbe0*/  IMAD.IADD R6, R8.reuse, 0x1, R45 ;  /* 0x0000000108067824 */ /* 0x040fe200078e022d */
[----:B------:R-:W-:Y:S01]  /*7cbf0*/  IADD3 R8, PT, PT, R8, -R45, RZ ;  /* 0x8000002d08087210 */ /* 0x000fe20007ffe0ff */
[----:B------:R-:W-:Y:S02]  /*7cc00*/  @P0 VIADD R4, R4, 0xff801fff ;  /* 0xff801fff04040836 */ /* 0x000fe40000000000 */
[----:B0-----:R-:W-:Y:S01]  /*7cc10*/  IMAD R18, R22, 0x3802001, RZ ;  /* 0x0380200116127824 */ /* 0x001fe200078e02ff */
[----:B------:R0:W-:Y:S01]  /*7cc20*/  STL [R1+0x4c1c], R2 ;  /* 0x004c1c0201007387 */ /* 0x0001e20000100800 */
[----:B------:R-:W-:Y:S01]  /*7cc30*/  IMAD R5, R5, -0x7fe001, RZ ;  /* 0xff801fff05057824 */ /* 0x000fe200078e02ff */
[----:B------:R-:W-:-:S02]  /*7cc40*/  ISETP.GE.AND P3, PT, R8, RZ, PT ;  /* 0x000000ff0800720c */ /* 0x000fc40003f66270 */
[----:B------:R-:W-:Y:S02]  /*7cc50*/  IADD3 R3, PT, PT, R9, -R50, RZ ;  /* 0x8000003209037210 */ /* 0x000fe40007ffe0ff */
[----:B------:R-:W-:Y:S02]  /*7cc60*/  ISETP.GE.AND P0, PT, R4, RZ, PT ;  /* 0x000000ff0400720c */ /* 0x000fe40003f06270 */
[----:B0-----:R-:W-:Y:S01]  /*7cc70*/  SHF.R.S32.HI R2, RZ, 0x1f, R18 ;  /* 0x0000001fff027819 */ /* 0x001fe20000011412 */
[----:B------:R-:W-:Y:S01]  /*7cc80*/  @!P2 VIADD R0, R0, 0x7fe001 ;  /* 0x007fe0010000a836 */ /* 0x000fe20000000000 */
        /* <DEDUP_REMOVED lines=9> */
[----:B------:R-:W-:Y:S01]  /*7cd20*/  IMAD.WIDE R8, R8, UR9, RZ ;  /* 0x0000000908087c25 */ /* 0x000fe2000f8e02ff */
[----:B------:R-:W-:Y:S02]  /*7cd30*/  @!P0 IADD3 R4, PT, PT, R4, 0x7fe001, RZ ;  /* 0x007fe00104048810 */ /* 0x000fe40007ffe0ff */
[----:B------:R-:W-:Y:S02]  /*7cd40*/  ISETP.GT.AND P0, PT, R2, 0x7fe000, PT ;  /* 0x007fe0000200780c */ /* 0x000fe40003f04270 */
[----:B------:R-:W-:Y:S01]  /*7cd50*/  ISETP.GE.AND P3, PT, R5, RZ, PT ;  /* 0x000000ff0500720c */ /* 0x000fe20003f66270 */
[----:B------:R-:W-:Y:S01]  /*7cd60*/  @!P2 VIADD R3, R3, 0x7fe001 ;  /* 0x007fe0010303a836 */ /* 0x000fe20000000000 */
[----:B------:R0:W-:Y:S01]  /*7cd70*/  STL [R1+0x4c3c], R20 ;  /* 0x004c3c1401007387 */ /* 0x0001e20000100800 */
[----:B------:R-:W-:-:S03]  /*7cd80*/  IMAD R19, R8, 0x3802001, RZ ;  /* 0x0380200108137824 */ /* 0x000fc600078e02ff */
[----:B------:R1:W-:Y:S04]  /*7cd90*/  STL [R1+0x4c5c], R0 ;  /* 0x004c5c0001007387 */ /* 0x0003e80000100800 */
[----:B------:R2:W-:Y:S01]  /*7cda0*/  STL [R1+0x4c7c], R10 ;  /* 0x004c7c0a01007387 */ /* 0x0005e20000100800 */
[----:B------:R-:W-:Y:S01]  /*7cdb0*/  @P1 IADD3 R6, PT, PT, R6, -0x7fe001, RZ ;  /* 0xff801fff06061810 */ /* 0x000fe20007ffe0ff */
[----:B0-----:R-:W-:Y:S01]  /*7cdc0*/  IMAD.HI.U32 R20, R19, -0x7fe001, R8 ;  /* 0xff801fff13147827 */ /* 0x001fe200078e0008 */
[----:B------:R-:W-:Y:S02]  /*7cdd0*/  IADD3 R7, PT, PT, R13, -R52, RZ ;  /* 0x800000340d077210 */ /* 0x000fe40007ffe0ff */
[----:B-1----:R-:W-:Y:S01]  /*7cde0*/  SHF.R.S32.HI R0, RZ, 0x1f, R19 ;  /* 0x0000001fff007819 */ /* 0x002fe20000011413 */
[----:B--2---:R-:W-:Y:S01]  /*7cdf0*/  IMAD.WIDE R10, R3, UR12, RZ ;  /* 0x0000000c030a7c25 */ /* 0x004fe2000f8e02ff */
[----:B------:R-:W-:-:S03]  /*7ce00*/  IADD3 R12, PT, PT, R12, R47, RZ ;  /* 0x0000002f0c0c7210 */ /* 0x000fc60007ffe0ff */
[----:B------:R-:W-:Y:S01]  /*7ce10*/  IMAD R9, R10, 0x3802001, RZ ;  /* 0x038020010a097824 */ /* 0x000fe200078e02ff */
[----:B------:R-:W-:Y:S01]  /*7ce20*/  @P0 IADD3 R2, PT, PT, R2, -0x7fe001, RZ ;  /* 0xff801fff02020810 */ /* 0x000fe20007ffe0ff */
[----:B------:R-:W-:Y:S01]  /*7ce30*/  @!P3 VIADD R5, R5, 0x7fe001 ;  /* 0x007fe0010505b836 */ /* 0x000fe20000000000 */
[----:B------:R-:W-:Y:S01]  /*7ce40*/  ISETP.GE.AND P1, PT, R6, RZ, PT ;  /* 0x000000ff0600720c */ /* 0x000fe20003f26270 */
[----:B------:R-:W-:Y:S01]  /*7ce50*/  IMAD R3, R0, -0x7fe001, RZ ;  /* 0xff801fff00037824 */ /* 0x000fe200078e02ff */
[----:B------:R-:W-:Y:S01]  /*7ce60*/  ISETP.GE.AND P4, PT, R7, RZ, PT ;  /* 0x000000ff0700720c */ /* 0x000fe20003f86270 */
[----:B------:R0:W-:Y:S01]  /*7ce70*/  STL [R1+0x4c9c], R4 ;  /* 0x004c9c0401007387 */ /* 0x0001e20000100800 */
[----:B------:R-:W-:Y:S02]  /*7ce80*/  SHF.R.S32.HI R0, RZ, 0x1f, R9 ;  /* 0x0000001fff007819 */ /* 0x000fe40000011409 */
[----:B------:R-:W-:Y:S02]  /*7ce90*/  ISETP.GT.AND P0, PT, R12, 0x7fe000, PT ;  /* 0x007fe0000c00780c */ /* 0x000fe40003f04270 */
[----:B------:R-:W-:Y:S01]  /*7cea0*/  ISETP.GE.AND P2, PT, R2, RZ, PT ;  /* 0x000000ff0200720c */ /* 0x000fe20003f46270 */
[----:B------:R-:W-:Y:S01]  /*7ceb0*/  IMAD.HI.U32 R8, R9, -0x7fe001, R10 ;  /* 0xff801fff09087827 */ /* 0x000fe200078e000a */
[----:B------:R-:W-:-:S03]  /*7cec0*/  IADD3 R20, PT, PT, R20, -R19, R3 ;  /* 0x8000001314147210 */ /* 0x000fc60007ffe003 */
[----:B0-----:R-:W-:-:S04]  /*7ced0*/  IMAD.WIDE R4, R5, UR13, RZ ;  /* 0x0000000d05047c25 */ /* 0x001fc8000f8e02ff */
[----:B------:R-:W-:Y:S02]  /*7cee0*/  IMAD R3, R0, -0x7fe001, RZ ;  /* 0xff801fff00037824 */ /* 0x000fe400078e02ff */
[----:B------:R-:W-:-:S03]  /*7cef0*/  IMAD R11, R4, 0x3802001, RZ ;  /* 0x03802001040b7824 */ /* 0x000fc600078e02ff */
[----:B------:R-:W-:Y:S01]  /*7cf00*/  IADD3 R8, PT, PT, R8, -R9, R3 ;  /* 0x8000000908087210 */ /* 0x000fe20007ffe003 */
[----:B------:R-:W-:Y:S01]  /*7cf10*/  @!P1 VIADD R6, R6, 0x7fe001 ;  /* 0x007fe00106069836 */ /* 0x000fe20000000000 */
[----:B------:R-:W-:Y:S01]  /*7cf20*/  SHF.R.S32.HI R3, RZ, 0x1f, R11 ;  /* 0x0000001fff037819 */ /* 0x000fe2000001140b */
[----:B------:R0:W-:Y:S01]  /*7cf30*/  STL [R1+0x4cbc], R18 ;  /* 0x004cbc1201007387 */ /* 0x0001e20000100800 */
[----:B------:R-:W-:Y:S01]  /*7cf40*/  IMAD.IADD R0, R13, 0x1, R52 ;  /* 0x000000010d007824 */ /* 0x000fe200078e0234 */
[----:B------:R-:W-:Y:S01]  /*7cf50*/  @!P4 IADD3 R7, PT, PT, R7, 0x7fe001, RZ ;  /* 0x007fe0010707c810 */ /* 0x000fe20007ffe0ff */
[----:B------:R-:W-:Y:S02]  /*7cf60*/  @P0 VIADD R12, R12, 0xff801fff ;  /* 0xff801fff0c0c0836 */ /* 0x000fe40000000000 */
[----:B------:R-:W-:Y:S01]  /*7cf70*/  @!P2 VIADD R2, R2, 0x7fe001 ;  /* 0x007fe0010202a836 */ /* 0x000fe20000000000 */
[----:B------:R1:W-:Y:S01]  /*7cf80*/  STL [R1+0x4cdc], R6 ;  /* 0x004cdc0601007387 */ /* 0x0003e20000100800 */
[----:B------:R-:W-:-:S02]  /*7cf90*/  IMAD R3, R3, -0x7fe001, RZ ;  /* 0xff801fff03037824 */ /* 0x000fc400078e02ff */
[----:B0-----:R-:W-:Y:S01]  /*7cfa0*/  IMAD.HI.U32 R18, R11, -0x7fe001, R4 ;  /* 0xff801fff0b127827 */ /* 0x001fe200078e0004 */
[----:B------:R-:W-:Y:S01]  /*7cfb0*/  IADD3 R4, PT, PT, R14, R41, RZ ;  /* 0x000000290e047210 */ /* 0x000fe20007ffe0ff */
[----:B------:R-:W-:Y:S01]  /*7cfc0*/  STL [R1+0x4cfc], R20 ;  /* 0x004cfc1401007387 */ /* 0x000fe20000100800 */
[----:B------:R-:W-:Y:S02]  /*7cfd0*/  ISETP.GT.AND P1, PT, R0, 0x7fe000, PT ;  /* 0x007fe0000000780c */ /* 0x000fe40003f24270 */
[----:B------:R-:W-:Y:S01]  /*7cfe0*/  ISETP.GE.AND P6, PT, R12, RZ, PT ;  /* 0x000000ff0c00720c */ /* 0x000fe20003fc6270 */
[----:B-1----:R-:W-:Y:S01]  /*7cff0*/  IMAD.WIDE R6, R7, UR14, RZ ;  /* 0x0000000e07067c25 */ /* 0x002fe2000f8e02ff */
[----:B------:R-:W-:Y:S01]  /*7d000*/  ISETP.GT.AND P0, PT, R4, 0x7fe000, PT ;  /* 0x007fe0000400780c */ /* 0x000fe20003f04270 */
[----:B------:R-:W-:Y:S01]  /*7d010*/  STL [R1+0x4d1c], R2 ;  /* 0x004d1c0201007387 */ /* 0x000fe20000100800 */
[----:B------:R-:W-:Y:S01]  /*7d020*/  IADD3 R18, PT, PT, R18, -R11, R3 ;  /* 0x8000000b12127210 */ /* 0x000fe20007ffe003 */
[----:B------:R-:W-:Y:S01]  /*7d030*/  IMAD R10, R6, 0x3802001, RZ ;  /* 0x03802001060a7824 */ /* 0x000fe200078e02ff */
[----:B------:R-:W-:Y:S01]  /*7d040*/  IADD3 R14, PT, PT, R14, -R41, RZ ;  /* 0x800000290e0e7210 */ /* 0x000fe20007ffe0ff */
[----:B------:R0:W-:Y:S01]  /*7d050*/  STL [R1+0x4d3c], R8 ;  /* 0x004d3c0801007387 */ /* 0x0001e20000100800 */
[----:B------:R-:W-:-:S02]  /*7d060*/  IMAD.IADD R3, R15, 0x1, -R56 ;  /* 0x000000010f037824 */ /* 0x000fc400078e0a38 */
[----:B------:R-:W-:Y:S01]  /*7d070*/  ISETP.GE.AND P2, PT, R14, RZ, PT ;  /* 0x000000ff0e00720c */ /* 0x000fe20003f46270 */
[----:B------:R-:W-:Y:S01]  /*7d080*/  IMAD.HI.U32 R5, R10, -0x7fe001, R6 ;  /* 0xff801fff0a057827 */ /* 0x000fe200078e0006 */
[----:B0-----:R-:W-:-:S03]  /*7d090*/  IADD3 R8, PT, PT, R16, R17, RZ ;  /* 0x0000001110087210 */ /* 0x001fc60007ffe0ff */
[----:B------:R-:W-:Y:S01]  /*7d0a0*/  IMAD.IADD R16, R16, 0x1, -R17 ;  /* 0x0000000110107824 */ /* 0x000fe200078e0a11 */
[----:B------:R-:W-:Y:S01]  /*7d0b0*/  ISETP.GE.AND P4, PT, R3, RZ, PT ;  /* 0x000000ff0300720c */ /* 0x000fe20003f86270 */
[----:B------:R-:W-:Y:S01]  /*7d0c0*/  IMAD.IADD R6, R15, 0x1, R56 ;  /* 0x000000010f067824 */ /* 0x000fe200078e0238 */
[----:B------:R-:W0:Y:S02]  /*7d0d0*/  LDCU UR4, c[0x3][UR6+-0xac] ;  /* 0x00ffea80060477ac */ /* 0x000e240008000800 */
[----:B------:R-:W-:Y:S01]  /*7d0e0*/  ISETP.GE.AND P5, PT, R16, RZ, PT ;  /* 0x000000ff1000720c */ /* 0x000fe20003fa6270 */
[----:B------:R-:W-:Y:S01]  /*7d0f0*/  @P0 VIADD R4, R4, 0xff801fff ;  /* 0xff801fff04040836 */ /* 0x000fe20000000000 */
[----:B------:R-:W-:Y:S02]  /*7d100*/  @P1 IADD3 R0, PT, PT, R0, -0x7fe001, RZ ;  /* 0xff801fff00001810 */ /* 0x000fe40007ffe0ff */
[----:B------:R-:W-:Y:S02]  /*7d110*/  ISETP.GT.AND P3, PT, R6, 0x7fe000, PT ;  /* 0x007fe0000600780c */ /* 0x000fe40003f64270 */
[----:B------:R-:W-:-:S02]  /*7d120*/  @!P6 IADD3 R12, PT, PT, R12, 0x7fe001, RZ ;  /* 0x007fe0010c0ce810 */ /* 0x000fc40007ffe0ff */
[----:B------:R-:W-:Y:S02]  /*7d130*/  SHF.R.S32.HI R2, RZ, 0x1f, R10 ;  /* 0x0000001fff027819 */ /* 0x000fe4000001140a */
[----:B------:R-:W-:Y:S02]  /*7d140*/  ISETP.GT.AND P6, PT, R8, 0x7fe000, PT ;  /* 0x007fe0000800780c */ /* 0x000fe40003fc4270 */
[----:B------:R-:W-:Y:S01]  /*7d150*/  ISETP.GE.AND P1, PT, R0, RZ, PT ;  /* 0x000000ff0000720c */ /* 0x000fe20003f26270 */
[----:B------:R-:W-:Y:S01]  /*7d160*/  IMAD R2, R2, -0x7fe001, RZ ;  /* 0xff801fff02027824 */ /* 0x000fe200078e02ff */
[----:B------:R-:W-:Y:S01]  /*7d170*/  ISETP.GE.AND P0, PT, R4, RZ, PT ;  /* 0x000000ff0400720c */ /* 0x000fe20003f06270 */
[----:B------:R-:W-:Y:S01]  /*7d180*/  @!P2 VIADD R14, R14, 0x7fe001 ;  /* 0x007fe0010e0ea836 */ /* 0x000fe20000000000 */
[----:B------:R-:W-:Y:S01]  /*7d190*/  @!P5 IADD3 R16, PT, PT, R16, 0x7fe001, RZ ;  /* 0x007fe0011010d810 */ /* 0x000fe20007ffe0ff */
[----:B------:R-:W-:Y:S01]  /*7d1a0*/  @!P4 VIADD R3, R3, 0x7fe001 ;  /* 0x007fe0010303c836 */ /* 0x000fe20000000000 */
[----:B------:R-:W-:Y:S01]  /*7d1b0*/  IADD3 R10, PT, PT, R5, -R10, R2 ;  /* 0x8000000a050a7210 */ /* 0x000fe20007ffe002 */
[----:B------:R-:W-:Y:S01]  /*7d1c0*/  IMAD.WIDE R14, R14, UR15, RZ ;  /* 0x0000000f0e0e7c25 */ /* 0x000fe2000f8e02ff */
[----:B------:R-:W-:-:S03]  /*7d1d0*/  @P3 IADD3 R6, PT, PT, R6, -0x7fe001, RZ ;  /* 0xff801fff06063810 */ /* 0x000fc60007ffe0ff */
[----:B------:R-:W-:Y:S02]  /*7d1e0*/  IMAD.WIDE R2, R3, UR16, RZ ;  /* 0x0000001003027c25 */ /* 0x000fe4000f8e02ff */
[----:B------:R-:W-:Y:S02]  /*7d1f0*/  @!P1 IADD3 R0, PT, PT, R0, 0x7fe001, RZ ;  /* 0x007fe00100009810 */ /* 0x000fe40007ffe0ff */
[----:B------:R-:W-:Y:S02]  /*7d200*/  @P6 VIADD R8, R8, 0xff801fff ;  /* 0xff801fff08086836 */ /* 0x000fe40000000000 */
[----:B0-----:R-:W-:Y:S01]  /*7d210*/  IMAD.WIDE R16, R16, UR4, RZ ;  /* 0x0000000410107c25 */ /* 0x001fe2000f8e02ff */
[----:B------:R-:W-:-:S03]  /*7d220*/  ISETP.GE.AND P1, PT, R6, RZ, PT ;  /* 0x000000ff0600720c */ /* 0x000fc60003f26270 */
[----:B------:R-:W-:Y:S02]  /*7d230*/  IMAD R7, R14, 0x3802001, RZ ;  /* 0x038020010e077824 */ /* 0x000fe400078e02ff */
[----:B------:R-:W-:Y:S01]  /*7d240*/  IMAD R11, R2, 0x3802001, RZ ;  /* 0x03802001020b7824 */ /* 0x000fe200078e02ff */
[----:B------:R-:W-:Y:S01]  /*7d250*/  @!P0 IADD3 R4, PT, PT, R4, 0x7fe001, RZ ;  /* 0x007fe00104048810 */ /* 0x000fe20007ffe0ff */
[----:B------:R-:W-:Y:S01]  /*7d260*/  IMAD R13, R16, 0x3802001, RZ ;  /* 0x03802001100d7824 */ /* 0x000fe200078e02ff */
[----:B------:R-:W-:Y:S01]  /*7d270*/  ISETP.GE.AND P0, PT, R8, RZ, PT ;  /* 0x000000ff0800720c */ /* 0x000fe20003f06270 */
[----:B------:R-:W-:Y:S01]  /*7d280*/  STL [R1+0x4d5c], R12 ;  /* 0x004d5c0c01007387 */ /* 0x000fe20000100800 */
[----:B------:R-:W-:Y:S02]  /*7d290*/  SHF.R.S32.HI R9, RZ, 0x1f, R7 ;  /* 0x0000001fff097819 */ /* 0x000fe40000011407 */
[----:B------:R-:W-:Y:S01]  /*7d2a0*/  SHF.R.S32.HI R5, RZ, 0x1f, R11 ;  /* 0x0000001fff057819 */ /* 0x000fe2000001140b */
[----:B------:R-:W-:Y:S02]  /*7d2b0*/  STL [R1+0x4d7c], R18 ;  /* 0x004d7c1201007387 */ /* 0x000fe40000100800 */
[----:B------:R-:W-:-:S02]  /*7d2c0*/  IMAD R9, R9, -0x7fe001, RZ ;  /* 0xff801fff09097824 */ /* 0x000fc400078e02ff */
        /* <DEDUP_REMOVED lines=64> */
[C---:B---3--:R-:W-:Y:S01]  /*7d6d0*/  IMAD.IADD R9, R7.reuse, 0x1, -R12 ;  /* 0x0000000107097824 */ /* 0x048fe200078e0a0c */
[----:B------:R-:W-:-:S04]  /*7d6e0*/  IADD3 R12, PT, PT, R7, R12, RZ ;  /* 0x0000000c070c7210 */ /* 0x000fc80007ffe0ff */
[----:B------:R-:W-:-:S05]  /*7d6f0*/  ISETP.GE.AND P2, PT, R9, RZ, PT ;  /* 0x000000ff0900720c */ /* 0x000fca0003f46270 */
[----:B------:R-:W-:Y:S02]  /*7d700*/  @!P1 IADD3 R3, PT, PT, R3, 0x7fe001, RZ ;  /* 0x007fe00103039810 */ /* 0x000fe40007ffe0ff */
[----:B------:R-:W-:Y:S01]  /*7d710*/  @P0 VIADD R2, R2, 0xff801fff ;  /* 0xff801fff02020836 */ /* 0x000fe20000000000 */
[----:B------:R-:W-:Y:S02]  /*7d720*/  ISETP.GT.AND P0, PT, R12, 0x7fe000, PT ;  /* 0x007fe0000c00780c */ /* 0x000fe40003f04270 */
[----:B------:R-:W-:Y:S02]  /*7d730*/  IMAD.WIDE R4, R3, UR4, RZ ;  /* 0x0000000403047c25 */ /* 0x000fe4000f8e02ff */
[----:B------:R-:W-:Y:S02]  /*7d740*/  ISETP.GE.AND P1, PT, R2, RZ, PT ;  /* 0x000000ff0200720c */ /* 0x000fe40003f26270 */
[----:B------:R-:W-:Y:S01]  /*7d750*/  IMAD R27, R4, 0x3802001, RZ ;  /* 0x03802001041b7824 */ /* 0x000fe200078e02ff */
[C---:B----4-:R-:W-:Y:S01]  /*7d760*/  IADD3 R3, PT, PT, R11.reuse, -R14, RZ ;  /* 0x8000000e0b037210 */ /* 0x050fe20007ffe0ff */
[----:B------:R-:W-:-:S02]  /*7d770*/  IMAD.IADD R14, R11, 0x1, R14 ;  /* 0x000000010b0e7824 */ /* 0x000fc400078e020e */
[----:B------:R-:W-:Y:S01]  /*7d780*/  @!P2 VIADD R9, R9, 0x7fe001 ;  /* 0x007fe0010909a836 */ /* 0x000fe20000000000 */
[----:B------:R-:W-:Y:S01]  /*7d790*/  SHF.R.S32.HI R7, RZ, 0x1f, R27 ;  /* 0x0000001fff077819 */ /* 0x000fe2000001141b */
[----:B------:R-:W-:-:S04]  /*7d7a0*/  IMAD.HI.U32 R44, R27, -0x7fe001, R4 ;  /* 0xff801fff1b2c7827 */ /* 0x000fc800078e0004 */
[----:B------:R-:W-:Y:S01]  /*7d7b0*/  @P0 VIADD R12, R12, 0xff801fff ;  /* 0xff801fff0c0c0836 */ /* 0x000fe20000000000 */
[----:B------:R-:W-:Y:S01]  /*7d7c0*/  ISETP.GT.AND P0, PT, R14, 0x7fe000, PT ;  /* 0x007fe0000e00780c */ /* 0x000fe20003f04270 */
[----:B------:R-:W-:Y:S01]  /*7d7d0*/  IMAD.WIDE R4, R9, UR4, RZ ;  /* 0x0000000409047c25 */ /* 0x000fe2000f8e02ff */
[----:B------:R-:W-:-:S03]  /*7d7e0*/  @!P1 IADD3 R2, PT, PT, R2, 0x7fe001, RZ ;  /* 0x007fe00102029810 */ /* 0x000fc60007ffe0ff */
[----:B------:R-:W-:Y:S01]  /*7d7f0*/  IMAD R7, R7, -0x7fe001, RZ ;  /* 0xff801fff07077824 */ /* 0x000fe200078e02ff */
[----:B------:R-:W-:Y:S01]  /*7d800*/  ISETP.GE.AND P2, PT, R12, RZ, PT ;  /* 0x000000ff0c00720c */ /* 0x000fe20003f46270 */
[----:B------:R-:W-:Y:S01]  /*7d810*/  IMAD R9, R4, 0x3802001, RZ ;  /* 0x0380200104097824 */ /* 0x000fe200078e02ff */
[----:B------:R-:W-:Y:S01]  /*7d820*/  ISETP.GE.AND P3, PT, R3, RZ, PT ;  /* 0x000000ff0300720c */ /* 0x000fe20003f66270 */
[----:B------:R1:W-:Y:S01]  /*7d830*/  STL [R1+0x4e44], R2 ;  /* 0x004e440201007387 */ /* 0x0003e20000100800 */
[----:B------:R-:W-:-:S03]  /*7d840*/  IADD3 R44, PT, PT, R44, -R27, R7 ;  /* 0x8000001b2c2c7210 */ /* 0x000fc60007ffe007 */
[----:B------:R-:W2:Y:S01]  /*7d850*/  LDL R27, [R1+0x4ed4] ;  /* 0x004ed400011b7983 */ /* 0x000ea20000100800 */
[----:B------:R-:W-:-:S03]  /*7d860*/  SHF.R.S32.HI R11, RZ, 0x1f, R9 ;  /* 0x0000001fff0b7819 */ /* 0x000fc60000011409 */
[----:B------:R-:W2:Y:S01]  /*7d870*/  LDL R56, [R1+0x4ef4] ;  /* 0x004ef40001387983 */ /* 0x000ea20000100800 */
[----:B------:R-:W-:Y:S02]  /*7d880*/  @P0 VIADD R14, R14, 0xff801fff ;  /* 0xff801fff0e0e0836 */ /* 0x000fe40000000000 */
[----:B------:R-:W-:Y:S01]  /*7d890*/  IMAD.HI.U32 R42, R9, -0x7fe001, R4 ;  /* 0xff801fff092a7827 */ /* 0x000fe200078e0004 */
[----:B------:R-:W-:-:S03]  /*7d8a0*/  @!P2 IADD3 R12, PT, PT, R12, 0x7fe001, RZ ;  /* 0x007fe0010c0ca810 */ /* 0x000fc60007ffe0ff */
[----:B------:R-:W-:Y:S01]  /*7d8b0*/  IMAD R5, R11, -0x7fe001, RZ ;  /* 0xff801fff0b057824 */ /* 0x000fe200078e02ff */
[----:B------:R-:W-:Y:S01]  /*7d8c0*/  ISETP.GE.AND P2, PT, R14, RZ, PT ;  /* 0x000000ff0e00720c */ /* 0x000fe20003f46270 */
[----:B------:R-:W-:Y:S01]  /*7d8d0*/  @!P3 VIADD R3, R3, 0x7fe001 ;  /* 0x007fe0010303b836 */ /* 0x000fe20000000000 */
[----:B-----5:R-:W-:Y:S02]  /*7d8e0*/  IADD3 R4, PT, PT, R24, R39, RZ ;  /* 0x0000002718047210 */ /* 0x020fe40007ffe0ff */
[----:B------:R-:W-:Y:S01]  /*7d8f0*/  IADD3 R42, PT, PT, R42, -R9, R5 ;  /* 0x800000092a2a7210 */ /* 0x000fe20007ffe005 */
[----:B-1----:R-:W-:Y:S01]  /*7d900*/  IMAD.WIDE R2, R3, UR4, RZ ;  /* 0x0000000403027c25 */ /* 0x002fe2000f8e02ff */
[----:B------:R-:W-:Y:S01]  /*7d910*/  IADD3 R24, PT, PT, R24, -R39, RZ ;  /* 0x8000002718187210 */ /* 0x000fe20007ffe0ff */
[----:B------:R-:W-:Y:S02]  /*7d920*/  STL [R1+0x4e64], R44 ;  /* 0x004e642c01007387 */ /* 0x000fe40000100800 */
[C---:B------:R-:W-:Y:S01]  /*7d930*/  IMAD.IADD R40, R38.reuse, 0x1, R43 ;  /* 0x0000000126287824 */ /* 0x040fe200078e022b */
[----:B------:R-:W-:Y:S01]  /*7d940*/  IADD3 R38, PT, PT, R38, -R43, RZ ;  /* 0x8000002b26267210 */ /* 0x000fe20007ffe0ff */
[----:B------:R1:W-:Y:S01]  /*7d950*/  STL [R1+0x4e48], R12 ;  /* 0x004e480c01007387 */ /* 0x0003e20000100800 */
[----:B------:R-:W-:Y:S01]  /*7d960*/  ISETP.GE.AND P3, PT, R24, RZ, PT ;  /* 0x000000ff1800720c */ /* 0x000fe20003f66270 */
[----:B------:R-:W-:-:S02]  /*7d970*/  IMAD R39, R2, 0x3802001, RZ ;  /* 0x0380200102277824 */ /* 0x000fc400078e02ff */
[----:B------:R3:W-:Y:S04]  /*7d980*/  STL [R1+0x4e68], R42 ;  /* 0x004e682a01007387 */ /* 0x0007e80000100800 */
[----:B------:R-:W4:Y:S04]  /*7d990*/  LDL R43, [R1+0x4ed8] ;  /* 0x004ed800012b7983 */ /* 0x000f280000100800 */
[----:B------:R-:W4:Y:S01]  /*7d9a0*/  LDL R58, [R1+0x4ef8] ;  /* 0x004ef800013a7983 */ /* 0x000f220000100800 */
[----:B------:R-:W-:Y:S01]  /*7d9b0*/  ISETP.GT.AND P1, PT, R4, 0x7fe000, PT ;  /* 0x007fe0000400780c */ /* 0x000fe20003f24270 */
[----:B------:R-:W-:Y:S01]  /*7d9c0*/  @!P2 VIADD R14, R14, 0x7fe001 ;  /* 0x007fe0010e0ea836 */ /* 0x000fe20000000000 */
[----:B------:R-:W-:-:S02]  /*7d9d0*/  SHF.R.S32.HI R7, RZ, 0x1f, R39 ;  /* 0x0000001fff077819 */ /* 0x000fc40000011427 */
[----:B------:R-:W-:Y:S02]  /*7d9e0*/  ISETP.GT.AND P0, PT, R40, 0x7fe000, PT ;  /* 0x007fe0002800780c */ /* 0x000fe40003f04270 */
[----:B------:R-:W-:Y:S01]  /*7d9f0*/  STL [R1+0x4e4c], R14 ;  /* 0x004e4c0e01007387 */ /* 0x000fe20000100800 */
[----:B-1----:R-:W-:Y:S01]  /*7da00*/  IMAD R12, R7, -0x7fe001, RZ ;  /* 0xff801fff070c7824 */ /* 0x002fe200078e02ff */
[----:B------:R-:W-:Y:S02]  /*7da10*/  @!P3 IADD3 R24, PT, PT, R24, 0x7fe001, RZ ;  /* 0x007fe0011818b810 */ /* 0x000fe40007ffe0ff */
[----:B------:R-:W5:Y:S01]  /*7da20*/  LDL R7, [R1+0x4edc] ;  /* 0x004edc0001077983 */ /* 0x000f620000100800 */
[----:B------:R-:W-:-:S03]  /*7da30*/  IADD3 R5, PT, PT, R41, -R46, RZ ;  /* 0x8000002e29057210 */ /* 0x000fc60007ffe0ff */
[----:B------:R-:W5:Y:S01]  /*7da40*/  LDL R60, [R1+0x4efc] ;  /* 0x004efc00013c7983 */ /* 0x000f620000100800 */
[----:B------:R-:W-:Y:S01]  /*7da50*/  IMAD.HI.U32 R9, R39, -0x7fe001, R2 ;  /* 0xff801fff27097827 */ /* 0x000fe200078e0002 */
[----:B------:R-:W-:-:S03]  /*7da60*/  ISETP.GE.AND P4, PT, R5, RZ, PT ;  /* 0x000000ff0500720c */ /* 0x000fc60003f86270 */
[----:B------:R-:W-:Y:S02]  /*7da70*/  @P1 VIADD R4, R4, 0xff801fff ;  /* 0xff801fff04041836 */ /* 0x000fe40000000000 */
[----:B------:R-:W-:Y:S01]  /*7da80*/  IMAD.WIDE R2, R24, UR4, RZ ;  /* 0x0000000418027c25 */ /* 0x000fe2000f8e02ff */
[----:B------:R-:W-:-:S03]  /*7da90*/  ISETP.GE.AND P3, PT, R38, RZ, PT ;  /* 0x000000ff2600720c */ /* 0x000fc60003f66270 */
[----:B---3--:R-:W-:Y:S02]  /*7daa0*/  IMAD.IADD R42, R41, 0x1, R46 ;  /* 0x00000001292a7824 */ /* 0x008fe400078e022e */
[----:B------:R-:W-:Y:S01]  /*7dab0*/  @P0 VIADD R40, R40, 0xff801fff ;  /* 0xff801fff28280836 */ /* 0x000fe20000000000 */
[----:B------:R-:W-:Y:S01]  /*7dac0*/  ISETP.GE.AND P1, PT, R4, RZ, PT ;  /* 0x000000ff0400720c */ /* 0x000fe20003f26270 */
[----:B------:R-:W-:Y:S01]  /*7dad0*/  IMAD R11, R2, 0x3802001, RZ ;  /* 0x03802001020b7824 */ /* 0x000fe200078e02ff */
[----:B------:R-:W-:Y:S02]  /*7dae0*/  ISETP.GT.AND P0, PT, R42, 0x7fe000, PT ;  /* 0x007fe0002a00780c */ /* 0x000fe40003f04270 */
[----:B------:R-:W-:Y:S02]  /*7daf0*/  ISETP.GE.AND P2, PT, R40, RZ, PT ;  /* 0x000000ff2800720c */ /* 0x000fe40003f46270 */
[----:B------:R-:W-:Y:S02]  /*7db00*/  IADD3 R12, PT, PT, R9, -R39, R12 ;  /* 0x80000027090c7210 */ /* 0x000fe40007ffe00c */
[----:B------:R-:W-:Y:S01]  /*7db10*/  SHF.R.S32.HI R9, RZ, 0x1f, R11 ;  /* 0x0000001fff097819 */ /* 0x000fe2000001140b */
[----:B------:R-:W-:Y:S01]  /*7db20*/  @!P4 VIADD R5, R5, 0x7fe001 ;  /* 0x007fe0010505c836 */ /* 0x000fe20000000000 */
[----:B------:R-:W-:Y:S01]  /*7db30*/  @!P3 IADD3 R38, PT, PT, R38, 0x7fe001, RZ ;  /* 0x007fe0012626b810 */ /* 0x000fe20007ffe0ff */
[----:B------:R-:W-:-:S04]  /*7db40*/  IMAD.HI.U32 R2, R11, -0x7fe001, R2 ;  /* 0xff801fff0b027827 */ /* 0x000fc800078e0002 */
[----:B------:R-:W-:Y:S01]  /*7db50*/  IMAD R9, R9, -0x7fe001, RZ ;  /* 0xff801fff09097824 */ /* 0x000fe200078e02ff */
[----:B------:R-:W-:Y:S01]  /*7db60*/  @!P1 IADD3 R4, PT, PT, R4, 0x7fe001, RZ ;  /* 0x007fe00104049810 */ /* 0x000fe20007ffe0ff */
[----:B------:R-:W-:Y:S01]  /*7db70*/  IMAD.WIDE R44, R5, UR4, RZ ;  /* 0x00000004052c7c25 */ /* 0x000fe2000f8e02ff */
[----:B------:R-:W-:Y:S02]  /*7db80*/  @P0 IADD3 R42, PT, PT, R42, -0x7fe001, RZ ;  /* 0xff801fff2a2a0810 */ /* 0x000fe40007ffe0ff */
[----:B------:R-:W-:Y:S01]  /*7db90*/  IADD3 R2, PT, PT, R2, -R11, R9 ;  /* 0x8000000b02027210 */ /* 0x000fe20007ffe009 */
[----:B------:R-:W-:Y:S01]  /*7dba0*/  IMAD.WIDE R38, R38, UR4, RZ ;  /* 0x0000000426267c25 */ /* 0x000fe2000f8e02ff */
[----:B------:R-:W-:Y:S01]  /*7dbb0*/  @!P2 IADD3 R40, PT, PT, R40, 0x7fe001, RZ ;  /* 0x007fe0012828a810 */ /* 0x000fe20007ffe0ff */
[----:B------:R-:W-:Y:S02]  /*7dbc0*/  STL [R1+0x4e6c], R12 ;  /* 0x004e6c0c01007387 */ /* 0x000fe40000100800 */
[----:B------:R-:W-:Y:S01]  /*7dbd0*/  IMAD R41, R44, 0x3802001, RZ ;  /* 0x038020012c297824 */ /* 0x000fe200078e02ff */
[----:B------:R-:W-:Y:S01]  /*7dbe0*/  ISETP.GE.AND P0, PT, R42, RZ, PT ;  /* 0x000000ff2a00720c */ /* 0x000fe20003f06270 */
[----:B------:R-:W-:Y:S01]  /*7dbf0*/  STL [R1+0x4e50], R4 ;  /* 0x004e500401007387 */ /* 0x000fe20000100800 */
[----:B------:R-:W-:-:S02]  /*7dc00*/  IMAD R5, R38, 0x3802001, RZ ;  /* 0x0380200126057824 */ /* 0x000fc400078e02ff */
[----:B------:R-:W-:Y:S01]  /*7dc10*/  IMAD.IADD R3, R0, 0x1, -R47 ;  /* 0x0000000100037824 */ /* 0x000fe200078e0a2f */
[----:B------:R1:W-:Y:S04]  /*7dc20*/  STL [R1+0x4e70], R2 ;  /* 0x004e700201007387 */ /* 0x0003e80000100800 */
[----:B------:R3:W-:Y:S04]  /*7dc30*/  STL [R1+0x4e54], R40 ;  /* 0x004e542801007387 */ /* 0x0007e80000100800 */
[----:B------:R-:W5:Y:S01]  /*7dc40*/  LDL R9, [R1+0x4f00] ;  /* 0x004f000001097983 */ /* 0x000f620000100800 */
[----:B-1----:R-:W-:-:S03]  /*7dc50*/  SHF.R.S32.HI R2, RZ, 0x1f, R41 ;  /* 0x0000001fff027819 */ /* 0x002fc60000011429 */
[----:B------:R-:W5:Y:S01]  /*7dc60*/  LDL R14, [R1+0x4f20] ;  /* 0x004f2000010e7983 */ /* 0x000f620000100800 */
[----:B------:R-:W-:Y:S02]  /*7dc70*/  SHF.R.S32.HI R4, RZ, 0x1f, R5 ;  /* 0x0000001fff047819 */ /* 0x000fe40000011405 */
[----:B------:R-:W-:Y:S01]  /*7dc80*/  ISETP.GE.AND P1, PT, R3, RZ, PT ;  /* 0x000000ff0300720c */ /* 0x000fe20003f26270 */
[----:B------:R-:W-:Y:S01]  /*7dc90*/  IMAD R24, R2, -0x7fe001, RZ ;  /* 0xff801fff02187824 */ /* 0x000fe200078e02ff */
[----:B------:R-:W5:Y:S01]  /*7dca0*/  LDL R11, [R1+0x4f04] ;  /* 0x004f0400010b7983 */ /* 0x000f620000100800 */
[----:B------:R-:W-:-:S03]  /*7dcb0*/  IMAD.IADD R2, R0, 0x1, R47 ;  /* 0x0000000100027824 */ /* 0x000fc600078e022f */
[----:B------:R-:W5:Y:S01]  /*7dcc0*/  LDL R62, [R1+0x4f24] ;  /* 0x004f2400013e7983 */ /* 0x000f620000100800 */
[----:B------:R-:W-:Y:S01]  /*7dcd0*/  IMAD.HI.U32 R38, R5, -0x7fe001, R38 ;  /* 0xff801fff05267827 */ /* 0x000fe200078e0026 */
[----:B------:R-:W-:-:S03]  /*7dce0*/  @!P0 IADD3 R42, PT, PT, R42, 0x7fe001, RZ ;  /* 0x007fe0012a2a8810 */ /* 0x000fc60007ffe0ff */
[----:B------:R-:W-:Y:S02]  /*7dcf0*/  IMAD R4, R4, -0x7fe001, RZ ;  /* 0xff801fff04047824 */ /* 0x000fe400078e02ff */
[----:B------:R-:W-:Y:S01]  /*7dd00*/  IMAD.IADD R12, R8, 0x1, -R15 ;  /* 0x00000001080c7824 */ /* 0x000fe200078e0a0f */
[----:B------:R-:W-:Y:S01]  /*7dd10*/  ISETP.GT.AND P0, PT, R2, 0x7fe000, PT ;  /* 0x007fe0000200780c */ /* 0x000fe20003f04270 */
[----:B------:R-:W-:Y:S01]  /*7dd20*/  IMAD.HI.U32 R44, R41, -0x7fe001, R44 ;  /* 0xff801fff292c7827 */ /* 0x000fe200078e002c */
[----:B---3--:R-:W-:Y:S02]  /*7dd30*/  IADD3 R40, PT, PT, R38, -R5, R4 ;  /* 0x8000000526287210 */ /* 0x008fe40007ffe004 */
[----:B------:R-:W-:Y:S02]  /*7dd40*/  ISETP.GE.AND P2, PT, R12, RZ, PT ;  /* 0x000000ff0c00720c */ /* 0x000fe40003f46270 */
[----:B------:R-:W-:Y:S01]  /*7dd50*/  IADD3 R38, PT, PT, R44, -R41, R24 ;  /* 0x800000292c267210 */ /* 0x000fe20007ffe018 */
[----:B------:R-:W-:Y:S01]  /*7dd60*/  STL [R1+0x4e74], R40 ;  /* 0x004e742801007387 */ /* 0x000fe20000100800 */
[----:B------:R-:W-:Y:S01]  /*7dd70*/  @!P1 IADD3 R3, PT, PT, R3, 0x7fe001, RZ ;  /* 0x007fe00103039810 */ /* 0x000fe20007ffe0ff */
[----:B------:R-:W-:Y:S01]  /*7dd80*/  IMAD.IADD R8, R8, 0x1, R15 ;  /* 0x0000000108087824 */ /* 0x000fe200078e020f */
[----:B------:R-:W-:Y:S01]  /*7dd90*/  IADD3 R0, PT, PT, R16, -R49, RZ ;  /* 0x8000003110007210 */ /* 0x000fe20007ffe0ff */
[----:B------:R-:W-:Y:S02]  /*7dda0*/  STL [R1+0x4e58], R42 ;  /* 0x004e582a01007387 */ /* 0x000fe40000100800 */
[----:B------:R-:W-:-:S02]  /*7ddb0*/  IMAD.WIDE R4, R3, UR4, RZ ;  /* 0x0000000403047c25 */ /* 0x000fc4000f8e02ff */
[----:B------:R1:W-:Y:S01]  /*7ddc0*/  STL [R1+0x4e78], R38 ;  /* 0x004e782601007387 */ /* 0x0003e20000100800 */
[----:B------:R-:W-:-:S03]  /*7ddd0*/  ISETP.GE.AND P4, PT, R0, RZ, PT ;  /* 0x000000ff0000720c */ /* 0x000fc60003f86270 */
[----:B------:R-:W3:Y:S01]  /*7dde0*/  LDL R24, [R1+0x4f08] ;  /* 0x004f080001187983 */ /* 0x000ee20000100800 */
[----:B------:R-:W-:-:S03]  /*7ddf0*/  @P0 IADD3 R2, PT, PT, R2, -0x7fe001, RZ ;  /* 0xff801fff02020810 */ /* 0x000fc60007ffe0ff */
[----:B------:R-:W3:Y:S01]  /*7de00*/  LDL R47, [R1+0x4f28] ;  /* 0x004f2800012f7983 */ /* 0x000ee20000100800 */
[----:B------:R-:W-:Y:S01]  /*7de10*/  ISETP.GT.AND P0, PT, R8, 0x7fe000, PT ;  /* 0x007fe0000800780c */ /* 0x000fe20003f04270 */
[----:B------:R-:W-:Y:S02]  /*7de20*/  IMAD R39, R4, 0x3802001, RZ ;  /* 0x0380200104277824 */ /* 0x000fe400078e02ff */
[----:B------:R-:W-:Y:S01]  /*7de30*/  @!P2 VIADD R12, R12, 0x7fe001 ;  /* 0x007fe0010c0ca836 */ /* 0x000fe20000000000 */
[----:B-1----:R-:W3:Y:S01]  /*7de40*/  LDL R38, [R1+0x4f0c] ;  /* 0x004f0c0001267983 */ /* 0x002ee20000100800 */
[----:B------:R-:W-:Y:S01]  /*7de50*/  IMAD.HI.U32 R44, R39, -0x7fe001, R4 ;  /* 0xff801fff272c7827 */ /* 0x000fe200078e0004 */
[----:B------:R-:W-:-:S03]  /*7de60*/  ISETP.GE.AND P3, PT, R2, RZ, PT ;  /* 0x000000ff0200720c */ /* 0x000fc60003f66270 */
[----:B0-----:R-:W-:Y:S01]  /*7de70*/  IMAD.WIDE R4, R12, UR5, RZ ;  /* 0x000000050c047c25 */ /* 0x001fe2000f8e02ff */
[----:B------:R-:W-:-:S03]  /*7de80*/  IADD3 R12, PT, PT, R18, R51, RZ ;  /* 0x00000033120c7210 */ /* 0x000fc60007ffe0ff */
[----:B------:R-:W-:Y:S02]  /*7de90*/  IMAD.IADD R16, R16, 0x1, R49 ;  /* 0x0000000110107824 */ /* 0x000fe400078e0231 */
[----:B------:R-:W-:Y:S01]  /*7dea0*/  IMAD.IADD R18, R18, 0x1, -R51 ;  /* 0x0000000112127824 */ /* 0x000fe200078e0a33 */
[----:B------:R-:W3:Y:S01]  /*7deb0*/  LDL R49, [R1+0x4f2c] ;  /* 0x004f2c0001317983 */ /* 0x000ee20000100800 */
[----:B------:R-:W-:Y:S01]  /*7dec0*/  @!P4 IADD3 R0, PT, PT, R0, 0x7fe001, RZ ;  /* 0x007fe0010000c810 */ /* 0x000fe20007ffe0ff */
[----:B------:R-:W-:Y:S01]  /*7ded0*/  @P0 VIADD R8, R8, 0xff801fff ;  /* 0xff801fff08080836 */ /* 0x000fe20000000000 */
[----:B------:R-:W-:Y:S01]  /*7dee0*/  ISETP.GT.AND P1, PT, R16, 0x7fe000, PT ;  /* 0x007fe0001000780c */ /* 0x000fe20003f24270 */
[----:B------:R-:W-:Y:S01]  /*7def0*/  IMAD R41, R4, 0x3802001, RZ ;  /* 0x0380200104297824 */ /* 0x000fe200078e02ff */
[----:B------:R-:W-:Y:S02]  /*7df00*/  ISETP.GE.AND P4, PT, R18, RZ, PT ;  /* 0x000000ff1200720c */ /* 0x000fe40003f86270 */
[----:B------:R-:W-:-:S02]  /*7df10*/  ISETP.GT.AND P2, PT, R12, 0x7fe000, PT ;  /* 0x007fe0000c00780c */ /* 0x000fc40003f44270 */
[----:B------:R-:W-:Y:S01]  /*7df20*/  SHF.R.S32.HI R15, RZ, 0x1f, R39 ;  /* 0x0000001fff0f7819 */ /* 0x000fe20000011427 */
[----:B------:R-:W-:Y:S01]  /*7df30*/  IMAD.HI.U32 R40, R41, -0x7fe001, R4 ;  /* 0xff801fff29287827 */ /* 0x000fe200078e0004 */
[----:B------:R-:W-:Y:S02]  /*7df40*/  ISETP.GE.AND P0, PT, R8, RZ, PT ;  /* 0x000000ff0800720c */ /* 0x000fe40003f06270 */
[----:B------:R-:W-:Y:S01]  /*7df50*/  SHF.R.S32.HI R3, RZ, 0x1f, R41 ;  /* 0x0000001fff037819 */ /* 0x000fe20000011429 */
[----:B------:R-:W-:Y:S01]  /*7df60*/  IMAD.WIDE R4, R0, UR5, RZ ;  /* 0x0000000500047c25 */ /* 0x000fe2000f8e02ff */
[----:B------:R-:W-:-:S03]  /*7df70*/  @!P3 IADD3 R2, PT, PT, R2, 0x7fe001, RZ ;  /* 0x007fe0010202b810 */ /* 0x000fc60007ffe0ff */
[----:B------:R-:W-:Y:S02]  /*7df80*/  IMAD R15, R15, -0x7fe001, RZ ;  /* 0xff801fff0f0f7824 */ /* 0x000fe400078e02ff */
[----:B------:R-:W-:Y:S01]  /*7df90*/  IMAD R45, R4, 0x3802001, RZ ;  /* 0x03802001042d7824 */ /* 0x000fe200078e02ff */
[----:B------:R-:W-:Y:S01]  /*7dfa0*/  @!P4 IADD3 R18, PT, PT, R18, 0x7fe001, RZ ;  /* 0x007fe0011212c810 */ /* 0x000fe20007ffe0ff */
[----:B------:R-:W-:Y:S01]  /*7dfb0*/  IMAD R3, R3, -0x7fe001, RZ ;  /* 0xff801fff03037824 */ /* 0x000fe200078e02ff */
[----:B------:R-:W-:Y:S01]  /*7dfc0*/  IADD3 R42, PT, PT, R44, -R39, R15 ;  /* 0x800000272c2a7210 */ /* 0x000fe20007ffe00f */
[----:B------:R-:W-:Y:S01]  /*7dfd0*/  @P1 VIADD R16, R16, 0xff801fff ;  /* 0xff801fff10101836 */ /* 0x000fe20000000000 */
[----:B------:R0:W-:Y:S01]  /*7dfe0*/  STL [R1+0x4e5c], R2 ;  /* 0x004e5c0201007387 */ /* 0x0001e20000100800 */
[----:B------:R-:W-:Y:S01]  /*7dff0*/  IMAD.HI.U32 R15, R45, -0x7fe001, R4 ;  /* 0xff801fff2d0f7827 */ /* 0x000fe200078e0004 */
[----:B------:R-:W-:Y:S02]  /*7e000*/  SHF.R.S32.HI R4, RZ, 0x1f, R45 ;  /* 0x0000001fff047819 */ /* 0x000fe4000001142d */
[----:B------:R-:W3:Y:S01]  /*7e010*/  LDL R5, [R1+0x4f10] ;  /* 0x004f100001057983 */ /* 0x000ee20000100800 */
[----:B------:R-:W-:Y:S01]  /*7e020*/  @P2 VIADD R12, R12, 0xff801fff ;  /* 0xff801fff0c0c2836 */ /* 0x000fe20000000000 */
[----:B------:R-:W-:-:S02]  /*7e030*/  IADD3 R40, PT, PT, R40, -R41, R3 ;  /* 0x8000002928287210 */ /* 0x000fc40007ffe003 */
[----:B------:R-:W3:Y:S01]  /*7e040*/  LDL R0, [R1+0x4f30] ;  /* 0x004f300001007983 */ /* 0x000ee20000100800 */
[----:B------:R-:W-:Y:S01]  /*7e050*/  ISETP.GE.AND P1, PT, R16, RZ, PT ;  /* 0x000000ff1000720c */ /* 0x000fe20003f26270 */
[----:B0-----:R-:W-:Y:S01]  /*7e060*/  IMAD.WIDE R2, R18, UR5, RZ ;  /* 0x0000000512027c25 */ /* 0x001fe2000f8e02ff */
[----:B------:R-:W-:Y:S02]  /*7e070*/  @!P0 IADD3 R8, PT, PT, R8, 0x7fe001, RZ ;  /* 0x007fe00108088810 */ /* 0x000fe40007ffe0ff */
[----:B------:R-:W-:Y:S01]  /*7e080*/  ISETP.GE.AND P0, PT, R12, RZ, PT ;  /* 0x000000ff0c00720c */ /* 0x000fe20003f06270 */
[----:B------:R-:W-:Y:S02]  /*7e090*/  IMAD R4, R4, -0x7fe001, RZ ;  /* 0xff801fff04047824 */ /* 0x000fe400078e02ff */
[----:B------:R-:W-:-:S03]  /*7e0a0*/  IMAD R39, R2, 0x3802001, RZ ;  /* 0x0380200102277824 */ /* 0x000fc600078e02ff */
[----:B------:R-:W-:Y:S01]  /*7e0b0*/  IADD3 R18, PT, PT, R15, -R45, R4 ;  /* 0x8000002d0f127210 */ /* 0x000fe20007ffe004 */
[----:B------:R-:W-:Y:S01]  /*7e0c0*/  IMAD.HI.U32 R44, R39, -0x7fe001, R2 ;  /* 0xff801fff272c7827 */ /* 0x000fe200078e0002 */
[----:B------:R-:W-:Y:S02]  /*7e0d0*/  IADD3 R4, PT, PT, R21, -R26, RZ ;  /* 0x8000001a15047210 */ /* 0x000fe40007ffe0ff */
[----:B------:R-:W-:Y:S01]  /*7e0e0*/  SHF.R.S32.HI R3, RZ, 0x1f, R39 ;  /* 0x0000001fff037819 */ /* 0x000fe20000011427 */
[----:B------:R-:W-:Y:S01]  /*7e0f0*/  IMAD.IADD R2, R20, 0x1, -R53 ;  /* 0x0000000114027824 */ /* 0x000fe200078e0a35 */
[----:B------:R-:W-:Y:S01]  /*7e100*/  ISETP.GE.AND P2, PT, R4, RZ, PT ;  /* 0x000000ff0400720c */ /* 0x000fe20003f46270 */
[----:B------:R-:W-:Y:S01]  /*7e110*/  @!P1 VIADD R16, R16, 0x7fe001 ;  /* 0x007fe00110109836 */ /* 0x000fe20000000000 */
[----:B------:R0:W-:Y:S01]  /*7e120*/  STL [R1+0x4e7c], R42 ;  /* 0x004e7c2a01007387 */ /* 0x0001e20000100800 */
[----:B------:R-:W-:Y:S01]  /*7e130*/  @!P0 IADD3 R12, PT, PT, R12, 0x7fe001, RZ ;  /* 0x007fe0010c0c8810 */ /* 0x000fe20007ffe0ff */
[----:B------:R-:W-:Y:S01]  /*7e140*/  IMAD R3, R3, -0x7fe001, RZ ;  /* 0xff801fff03037824 */ /* 0x000fe200078e02ff */
[----:B------:R-:W-:Y:S01]  /*7e150*/  ISETP.GE.AND P1, PT, R2, RZ, PT ;  /* 0x000000ff0200720c */ /* 0x000fe20003f26270 */
[----:B------:R-:W-:Y:S04]  /*7e160*/  STL [R1+0x4e80], R8 ;  /* 0x004e800801007387 */ /* 0x000fe80000100800 */
[----:B------:R1:W-:Y:S01]  /*7e170*/  STL [R1+0x4ea0], R40 ;  /* 0x004ea02801007387 */ /* 0x0003e20000100800 */
[----:B------:R-:W-:-:S03]  /*7e180*/  IADD3 R44, PT, PT, R44, -R39, R3 ;  /* 0x800000272c2c7210 */ /* 0x000fc60007ffe003 */
[----:B------:R-:W-:Y:S01]  /*7e190*/  STL [R1+0x4e84], R16 ;  /* 0x004e841001007387 */ /* 0x000fe20000100800 */
[----:B------:R-:W-:-:S03]  /*7e1a0*/  IMAD.IADD R20, R20, 0x1, R53 ;  /* 0x0000000114147824 */ /* 0x000fc600078e0235 */
[----:B------:R1:W-:Y:S04]  /*7e1b0*/  STL [R1+0x4ea4], R18 ;  /* 0x004ea41201007387 */ /* 0x0003e80000100800 */
[----:B------:R1:W-:Y:S04]  /*7e1c0*/  STL [R1+0x4e88], R12 ;  /* 0x004e880c01007387 */ /* 0x0003e80000100800 */
[----:B------:R-:W3:Y:S04]  /*7e1d0*/  LDL R39, [R1+0x4f14] ;  /* 0x004f140001277983 */ /* 0x000ee80000100800 */
[----:B------:R-:W3:Y:S01]  /*7e1e0*/  LDL R64, [R1+0x4f34] ;  /* 0x004f340001407983 */ /* 0x000ee20000100800 */
[----:B------:R-:W-:Y:S01]  /*7e1f0*/  IADD3 R26, PT, PT, R21, R26, RZ ;  /* 0x0000001a151a7210 */ /* 0x000fe20007ffe0ff */
[----:B------:R-:W-:-:S02]  /*7e200*/  IMAD.IADD R15, R23, 0x1, -R48 ;  /* 0x00000001170f7824 */ /* 0x000fc400078e0a30 */
[----:B0-----:R-:W3:Y:S01]  /*7e210*/  LDL R42, [R1+0x4f18] ;  /* 0x004f1800012a7983 */ /* 0x001ee20000100800 */
[----:B------:R-:W-:-:S03]  /*7e220*/  @!P2 IADD3 R4, PT, PT, R4, 0x7fe001, RZ ;  /* 0x007fe0010404a810 */ /* 0x000fc60007ffe0ff */
[----:B------:R-:W3:Y:S01]  /*7e230*/  LDL R51, [R1+0x4f38] ;  /* 0x004f380001337983 */ /* 0x000ee20000100800 */
[----:B------:R-:W-:Y:S01]  /*7e240*/  ISETP.GT.AND P0, PT, R20, 0x7fe000, PT ;  /* 0x007fe0001400780c */ /* 0x000fe20003f04270 */
[----:B------:R-:W-:Y:S01]  /*7e250*/  @!P1 VIADD R2, R2, 0x7fe001 ;  /* 0x007fe00102029836 */ /* 0x000fe20000000000 */
[----:B------:R-:W-:Y:S01]  /*7e260*/  ISETP.GT.AND P1, PT, R26, 0x7fe000, PT ;  /* 0x007fe0001a00780c */ /* 0x000fe20003f24270 */
[----:B-1----:R-:W-:Y:S01]  /*7e270*/  IMAD.WIDE R40, R4, UR5, RZ ;  /* 0x0000000504287c25 */ /* 0x002fe2000f8e02ff */
[----:B------:R-:W-:-:S03]  /*7e280*/  ISETP.GE.AND P4, PT, R15, RZ, PT ;  /* 0x000000ff0f00720c */ /* 0x000fc60003f86270 */
[----:B------:R-:W-:-:S04]  /*7e290*/  IMAD.WIDE R2, R2, UR5, RZ ;  /* 0x0000000502027c25 */ /* 0x000fc8000f8e02ff */
[----:B------:R-:W-:Y:S02]  /*7e2a0*/  IMAD R45, R40, 0x3802001, RZ ;  /* 0x03802001282d7824 */ /* 0x000fe400078e02ff */
[----:B------:R-:W-:Y:S02]  /*7e2b0*/  IMAD.IADD R18, R23, 0x1, R48 ;  /* 0x0000000117127824 */ /* 0x000fe400078e0230 */
[----:B------:R-:W-:Y:S01]  /*7e2c0*/  IMAD R21, R2, 0x3802001, RZ ;  /* 0x0380200102157824 */ /* 0x000fe200078e02ff */
[----:B------:R-:W-:Y:S01]  /*7e2d0*/  @P0 IADD3 R20, PT, PT, R20, -0x7fe001, RZ ;  /* 0xff801fff14140810 */ /* 0x000fe20007ffe0ff */
[----:B------:R-:W-:Y:S01]  /*7e2e0*/  IMAD.HI.U32 R16, R45, -0x7fe001, R40 ;  /* 0xff801fff2d107827 */ /* 0x000fe200078e0028 */
[----:B------:R-:W-:Y:S02]  /*7e2f0*/  IADD3 R40, PT, PT, R37, R50, RZ ;  /* 0x0000003225287210 */ /* 0x000fe40007ffe0ff */
[----:B------:R-:W-:Y:S01]  /*7e300*/  ISETP.GT.AND P0, PT, R18, 0x7fe000, PT ;  /* 0x007fe0001200780c */ /* 0x000fe20003f04270 */
[----:B------:R-:W-:Y:S01]  /*7e310*/  IMAD.HI.U32 R46, R21, -0x7fe001, R2 ;  /* 0xff801fff152e7827 */ /* 0x000fe200078e0002 */
[----:B------:R-:W-:-:S03]  /*7e320*/  SHF.R.S32.HI R2, RZ, 0x1f, R21 ;  /* 0x0000001fff027819 */ /* 0x000fc60000011415 */
[----:B------:R-:W-:Y:S01]  /*7e330*/  @P1 VIADD R26, R26, 0xff801fff ;  /* 0xff801fff1a1a1836 */ /* 0x000fe20000000000 */
[----:B------:R-:W-:Y:S02]  /*7e340*/  ISETP.GT.AND P2, PT, R40, 0x7fe000, PT ;  /* 0x007fe0002800780c */ /* 0x000fe40003f44270 */
[----:B------:R-:W-:Y:S01]  /*7e350*/  @!P4 IADD3 R15, PT, PT, R15, 0x7fe001, RZ ;  /* 0x007fe0010f0fc810 */ /* 0x000fe20007ffe0ff */
[----:B------:R-:W-:Y:S01]  /*7e360*/  IMAD R12, R2, -0x7fe001, RZ ;  /* 0xff801fff020c7824 */ /* 0x000fe200078e02ff */
[----:B------:R-:W-:Y:S02]  /*7e370*/  ISETP.GE.AND P3, PT, R20, RZ, PT ;  /* 0x000000ff1400720c */ /* 0x000fe40003f66270 */
[----:B------:R-:W-:Y:S02]  /*7e380*/  SHF.R.S32.HI R4, RZ, 0x1f, R45 ;  /* 0x0000001fff047819 */ /* 0x000fe4000001142d */
[----:B------:R-:W-:Y:S01]  /*7e390*/  ISETP.GE.AND P1, PT, R26, RZ, PT ;  /* 0x000000ff1a00720c */ /* 0x000fe20003f26270 */
[----:B------:R-:W-:Y:S01]  /*7e3a0*/  IMAD.WIDE R2, R15, UR5, RZ ;  /* 0x000000050f027c25 */ /* 0x000fe2000f8e02ff */
[----:B------:R0:W-:Y:S03]  /*7e3b0*/  STL [R1+0x4ea8], R44 ;  /* 0x004ea82c01007387 */ /* 0x0001e60000100800 */
[----:B------:R-:W-:Y:S01]  /*7e3c0*/  IMAD R4, R4, -0x7fe001, RZ ;  /* 0xff801fff04047824 */ /* 0x000fe200078e02ff */
[----:B------:R-:W3:Y:S01]  /*7e3d0*/  LDL R8, [R1+0x4f1c] ;  /* 0x004f1c0001087983 */ /* 0x000ee20000100800 */
[----:B------:R-:W-:-:S02]  /*7e3e0*/  IMAD R15, R2, 0x3802001, RZ ;  /* 0x03802001020f7824 */ /* 0x000fc400078e02ff */
[----:B------:R-:W-:Y:S01]  /*7e3f0*/  @P0 VIADD R18, R18, 0xff801fff ;  /* 0xff801fff12120836 */ /* 0x000fe20000000000 */
[----:B------:R-:W3:Y:S01]  /*7e400*/  LDL R53, [R1+0x4f3c] ;  /* 0x004f3c0001357983 */ /* 0x000ee20000100800 */
[----:B------:R-:W-:Y:S02]  /*7e410*/  IADD3 R16, PT, PT, R16, -R45, R4 ;  /* 0x8000002d10107210 */ /* 0x000fe40007ffe004 */
[----:B------:R-:W-:Y:S02]  /*7e420*/  @P2 IADD3 R40, PT, PT, R40, -0x7fe001, RZ ;  /* 0xff801fff28282810 */ /* 0x000fe40007ffe0ff */
[----:B------:R-:W-:Y:S01]  /*7e430*/  SHF.R.S32.HI R4, RZ, 0x1f, R15 ;  /* 0x0000001fff047819 */ /* 0x000fe2000001140f */
[----:B------:R-:W-:Y:S01]  /*7e440*/  @!P3 VIADD R20, R20, 0x7fe001 ;  /* 0x007fe0011414b836 */ /* 0x000fe20000000000 */
[----:B------:R-:W-:Y:S01]  /*7e450*/  ISETP.GE.AND P0, PT, R18, RZ, PT ;  /* 0x000000ff1200720c */ /* 0x000fe20003f06270 */
[----:B------:R-:W-:Y:S01]  /*7e460*/  @!P1 VIADD R26, R26, 0x7fe001 ;  /* 0x007fe0011a1a9836 */ /* 0x000fe20000000000 */
[----:B------:R-:W-:-:S02]  /*7e470*/  IADD3 R46, PT, PT, R46, -R21, R12 ;  /* 0x800000152e2e7210 */ /* 0x000fc40007ffe00c */
[----:B------:R-:W-:Y:S01]  /*7e480*/  ISETP.GE.AND P1, PT, R40, RZ, PT ;  /* 0x000000ff2800720c */ /* 0x000fe20003f26270 */
[----:B0-----:R-:W-:Y:S01]  /*7e490*/  IMAD.HI.U32 R44, R15, -0x7fe001, R2 ;  /* 0xff801fff0f2c7827 */ /* 0x001fe200078e0002 */
[----:B------:R-:W-:Y:S03]  /*7e4a0*/  STL [R1+0x4e8c], R20 ;  /* 0x004e8c1401007387 */ /* 0x000fe60000100800 */
[----:B------:R-:W-:Y:S01]  /*7e4b0*/  IMAD R4, R4, -0x7fe001, RZ ;  /* 0xff801fff04047824 */ /* 0x000fe200078e02ff */
[----:B------:R-:W-:Y:S04]  /*7e4c0*/  STL [R1+0x4eac], R46 ;  /* 0x004eac2e01007387 */ /* 0x000fe80000100800 */
[----:B------:R-:W-:Y:S01]  /*7e4d0*/  STL [R1+0x4e90], R26 ;  /* 0x004e901a01007387 */ /* 0x000fe20000100800 */
[----:B------:R-:W-:-:S03]  /*7e4e0*/  IADD3 R44, PT, PT, R44, -R15, R4 ;  /* 0x8000000f2c2c7210 */ /* 0x000fc60007ffe004 */
[----:B------:R0:W-:Y:S01]  /*7e4f0*/  STL [R1+0x4eb0], R16 ;  /* 0x004eb01001007387 */ /* 0x0001e20000100800 */
[----:B------:R-:W-:-:S03]  /*7e500*/  IADD3 R37, PT, PT, R37, -R50, RZ ;  /* 0x8000003225257210 */ /* 0x000fc60007ffe0ff */
[----:B------:R-:W3:Y:S01]  /*7e510*/  LDL R12, [R1+0x4f40] ;  /* 0x004f4000010c7983 */ /* 0x000ee20000100800 */
[----:B------:R-:W-:-:S03]  /*7e520*/  @!P0 VIADD R18, R18, 0x7fe001 ;  /* 0x007fe00112128836 */ /* 0x000fc60000000000 */
[----:B------:R-:W3:Y:S01]  /*7e530*/  LDL R15, [R1+0x4f60] ;  /* 0x004f6000010f7983 */ /* 0x000ee20000100800 */
[----:B------:R-:W-:Y:S02]  /*7e540*/  @!P1 IADD3 R40, PT, PT, R40, 0x7fe001, RZ ;  /* 0x007fe00128289810 */ /* 0x000fe40007ffe0ff */
[----:B------:R-:W-:Y:S01]  /*7e550*/  ISETP.GE.AND P3, PT, R37, RZ, PT ;  /* 0x000000ff2500720c */ /* 0x000fe20003f66270 */
[----:B------:R1:W-:Y:S01]  /*7e560*/  STL [R1+0x4e94], R18 ;  /* 0x004e941201007387 */ /* 0x0003e20000100800 */
[CC--:B------:R-:W-:Y:S02]  /*7e570*/  IADD3 R2, PT, PT, R6.reuse, -R55.reuse, RZ ;  /* 0x8000003706027210 */ /* 0x0c0fe40007ffe0ff */
[----:B------:R-:W-:Y:S01]  /*7e580*/  IADD3 R6, PT, PT, R6, R55, RZ ;  /* 0x0000003706067210 */ /* 0x000fe20007ffe0ff */
[----:B------:R-:W-:Y:S01]  /*7e590*/  STL [R1+0x4eb4], R44 ;  /* 0x004eb42c01007387 */ /* 0x000fe20000100800 */
[----:B------:R-:W-:-:S03]  /*7e5a0*/  ISETP.GE.AND P2, PT, R2, RZ, PT ;  /* 0x000000ff0200720c */ /* 0x000fc60003f46270 */
[----:B------:R2:W-:Y:S04]  /*7e5b0*/  STL [R1+0x4e98], R40 ;  /* 0x004e982801007387 */ /* 0x0005e80000100800 */
[----:B0-----:R-:W3:Y:S04]  /*7e5c0*/  LDL R16, [R1+0x4f44] ;  /* 0x004f440001107983 */ /* 0x001ee80000100800 */
[----:B------:R-:W3:Y:S01]  /*7e5d0*/  LDL R55, [R1+0x4f64] ;  /* 0x004f640001377983 */ /* 0x000ee20000100800 */
[----:B------:R-:W-:Y:S02]  /*7e5e0*/  ISETP.GT.AND P0, PT, R6, 0x7fe000, PT ;  /* 0x007fe0000600780c */ /* 0x000fe40003f04270 */
[----:B------:R-:W-:Y:S01]  /*7e5f0*/  IADD3 R4, PT, PT, R10, R13, RZ ;  /* 0x0000000d0a047210 */ /* 0x000fe20007ffe0ff */
[----:B------:R-:W3:Y:S01]  /*7e600*/  LDL R63, [R1+0x4f48] ;  /* 0x004f4800013f7983 */ /* 0x000ee20000100800 */
[----:B------:R-:W-:-:S03]  /*7e610*/  @!P3 VIADD R37, R37, 0x7fe001 ;  /* 0x007fe0012525b836 */ /* 0x000fc60000000000 */
[----:B------:R-:W3:Y:S01]  /*7e620*/  LDL R48, [R1+0x4f68] ;  /* 0x004f680001307983 */ /* 0x000ee20000100800 */
[----:B------:R-:W-:Y:S01]  /*7e630*/  ISETP.GT.AND P1, PT, R4, 0x7fe000, PT ;  /* 0x007fe0000400780c */ /* 0x000fe20003f24270 */
[----:B------:R-:W-:-:S04]  /*7e640*/  IMAD.WIDE R20, R37, UR5, RZ ;  /* 0x0000000525147c25 */ /* 0x000fc8000f8e02ff */
[----:B------:R-:W-:Y:S02]  /*7e650*/  @!P2 VIADD R2, R2, 0x7fe001 ;  /* 0x007fe0010202a836 */ /* 0x000fe40000000000 */
[----:B------:R-:W-:Y:S01]  /*7e660*/  IMAD.IADD R10, R10, 0x1, -R13 ;  /* 0x000000010a0a7824 */ /* 0x000fe200078e0a0d */
[----:B------:R-:W-:Y:S01]  /*7e670*/  IADD3 R13, PT, PT, R17, -R52, RZ ;  /* 0x80000034110d7210 */ /* 0x000fe20007ffe0ff */
[----:B------:R-:W-:Y:S02]  /*7e680*/  IMAD R23, R20, 0x3802001, RZ ;  /* 0x0380200114177824 */ /* 0x000fe400078e02ff */
[----:B------:R-:W-:Y:S01]  /*7e690*/  IMAD.WIDE R2, R2, UR5, RZ ;  /* 0x0000000502027c25 */ /* 0x000fe2000f8e02ff */
[----:B------:R-:W0:Y:S01]  /*7e6a0*/  LDCU UR4, c[0x3][UR6+-0xb4] ;  /* 0x00ffe980060477ac */ /* 0x000e220008000800 */
[----:B------:R-:W-:Y:S02]  /*7e6b0*/  ISETP.GE.AND P3, PT, R13, RZ, PT ;  /* 0x000000ff0d00720c */ /* 0x000fe40003f66270 */
[----:B------:R-:W-:-:S02]  /*7e6c0*/  @P0 VIADD R6, R6, 0xff801fff ;  /* 0xff801fff06060836 */ /* 0x000fc40000000000 */
[----:B------:R-:W-:Y:S01]  /*7e6d0*/  IMAD.HI.U32 R26, R23, -0x7fe001, R20 ;  /* 0xff801fff171a7827 */ /* 0x000fe200078e0014 */
[----:B-1----:R-:W-:-:S03]  /*7e6e0*/  SHF.R.S32.HI R18, RZ, 0x1f, R23 ;  /* 0x0000001fff127819 */ /* 0x002fc60000011417 */
[----:B------:R-:W-:Y:S01]  /*7e6f0*/  IMAD R21, R2, 0x3802001, RZ ;  /* 0x0380200102157824 */ /* 0x000fe200078e02ff */
[----:B------:R-:W-:Y:S02]  /*7e700*/  @P1 IADD3 R4, PT, PT, R4, -0x7fe001, RZ ;  /* 0xff801fff04041810 */ /* 0x000fe40007ffe0ff */
[----:B------:R-:W-:Y:S01]  /*7e710*/  ISETP.GE.AND P0, PT, R6, RZ, PT ;  /* 0x000000ff0600720c */ /* 0x000fe20003f06270 */
[----:B------:R-:W-:Y:S01]  /*7e720*/  IMAD R18, R18, -0x7fe001, RZ ;  /* 0xff801fff12127824 */ /* 0x000fe200078e02ff */
[----:B------:R-:W-:Y:S02]  /*7e730*/  SHF.R.S32.HI R20, RZ, 0x1f, R21 ;  /* 0x0000001fff147819 */ /* 0x000fe40000011415 */
[----:B------:R-:W-:Y:S01]  /*7e740*/  ISETP.GE.AND P1, PT, R4, RZ, PT ;  /* 0x000000ff0400720c */ /* 0x000fe20003f26270 */
[----:B--2---:R-:W-:Y:S01]  /*7e750*/  IMAD.HI.U32 R40, R21, -0x7fe001, R2 ;  /* 0xff801fff15287827 */ /* 0x004fe200078e0002 */
[----:B------:R-:W-:Y:S02]  /*7e760*/  ISETP.GE.AND P2, PT, R10, RZ, PT ;  /* 0x000000ff0a00720c */ /* 0x000fe40003f46270 */
[----:B------:R-:W-:Y:S01]  /*7e770*/  IADD3 R26, PT, PT, R26, -R23, R18 ;  /* 0x800000171a1a7210 */ /* 0x000fe20007ffe012 */
[----:B------:R-:W-:Y:S01]  /*7e780*/  IMAD R20, R20, -0x7fe001, RZ ;  /* 0xff801fff14147824 */ /* 0x000fe200078e02ff */
[----:B------:R-:W-:Y:S01]  /*7e790*/  @!P3 IADD3 R13, PT, PT, R13, 0x7fe001, RZ ;  /* 0x007fe0010d0db810 */ /* 0x000fe20007ffe0ff */
[----:B------:R-:W-:-:S02]  /*7e7a0*/  IMAD.IADD R18, R17, 0x1, R52 ;  /* 0x0000000111127824 */ /* 0x000fc400078e0234 */
[----:B------:R-:W-:Y:S01]  /*7e7b0*/  @!P0 VIADD R6, R6, 0x7fe001 ;  /* 0x007fe00106068836 */ /* 0x000fe20000000000 */
[----:B------:R-:W-:Y:S01]  /*7e7c0*/  IADD3 R40, PT, PT, R40, -R21, R20 ;  /* 0x8000001528287210 */ /* 0x000fe20007ffe014 */
[----:B0-----:R-:W-:Y:S01]  /*7e7d0*/  IMAD.WIDE R20, R13, UR4, RZ ;  /* 0x000000040d147c25 */ /* 0x001fe2000f8e02ff */
[----:B------:R-:W-:Y:S02]  /*7e7e0*/  ISETP.GT.AND P0, PT, R18, 0x7fe000, PT ;  /* 0x007fe0001200780c */ /* 0x000fe40003f04270 */
[----:B------:R-:W-:Y:S01]  /*7e7f0*/  @!P1 IADD3 R4, PT, PT, R4, 0x7fe001, RZ ;  /* 0x007fe00104049810 */ /* 0x000fe20007ffe0ff */
[----:B------:R-:W-:Y:S01]  /*7e800*/  IMAD R17, R20, 0x3802001, RZ ;  /* 0x0380200114117824 */ /* 0x000fe200078e02ff */
[----:B------:R-:W-:Y:S01]  /*7e810*/  STL [R1+0x4eb8], R26 ;  /* 0x004eb81a01007387 */ /* 0x000fe20000100800 */
[----:B------:R-:W-:-:S03]  /*7e820*/  @!P2 IADD3 R10, PT, PT, R10, 0x7fe001, RZ ;  /* 0x007fe0010a0aa810 */ /* 0x000fc60007ffe0ff */
[----:B------:R-:W-:Y:S04]  /*7e830*/  STL [R1+0x4e9c], R6 ;  /* 0x004e9c0601007387 */ /* 0x000fe80000100800 */
[----:B------:R0:W-:Y:S04]  /*7e840*/  STL [R1+0x4ebc], R40 ;  /* 0x004ebc2801007387 */ /* 0x0001e80000100800 */
[----:B------:R1:W-:Y:S01]  /*7e850*/  STL [R1+0x4ec0], R4 ;  /* 0x004ec00401007387 */ /* 0x0003e20000100800 */
[----:B------:R-:W-:-:S03]  /*7e860*/  IMAD.WIDE R2, R10, UR4, RZ ;  /* 0x000000040a027c25 */ /* 0x000fc6000f8e02ff */
[----:B------:R-:W2:Y:S01]  /*7e870*/  LDL R50, [R1+0x4f6c] ;  /* 0x004f6c0001327983 */ /* 0x000ea20000100800 */
[----:B0-----:R-:W-:-:S03]  /*7e880*/  IMAD.HI.U32 R40, R17, -0x7fe001, R20 ;  /* 0xff801fff11287827 */ /* 0x001fc600078e0014 */
[----:B------:R-:W2:Y:S01]  /*7e890*/  LDL R21, [R1+0x4f4c] ;  /* 0x004f4c0001157983 */ /* 0x000ea20000100800 */
[----:B------:R-:W-:Y:S02]  /*7e8a0*/  @P0 VIADD R18, R18, 0xff801fff ;  /* 0xff801fff12120836 */ /* 0x000fe40000000000 */
[----:B------:R-:W-:Y:S01]  /*7e8b0*/  IMAD R13, R2, 0x3802001, RZ ;  /* 0x03802001020d7824 */ /* 0x000fe200078e02ff */
[----:B------:R-:W2:Y:S02]  /*7e8c0*/  LDL R23, [R1+0x4f50] ;  /* 0x004f500001177983 */ /* 0x000ea40000100800 */
[----:B------:R-:W-:Y:S01]  /*7e8d0*/  ISETP.GE.AND P1, PT, R18, RZ, PT ;  /* 0x000000ff1200720c */ /* 0x000fe20003f26270 */
[----:B------:R-:W-:Y:S01]  /*7e8e0*/  IMAD.HI.U32 R44, R13, -0x7fe001, R2 ;  /* 0xff801fff0d2c7827 */ /* 0x000fe200078e0002 */
[----:B------:R-:W2:Y:S01]  /*7e8f0*/  LDL R26, [R1+0x4f70] ;  /* 0x004f7000011a7983 */ /* 0x000ea20000100800 */
[----:B------:R-:W-:Y:S02]  /*7e900*/  SHF.R.S32.HI R3, RZ, 0x1f, R13 ;  /* 0x0000001fff037819 */ /* 0x000fe4000001140d */
[----:B------:R-:W-:Y:S01]  /*7e910*/  IMAD.IADD R10, R19, 0x1, -R54 ;  /* 0x00000001130a7824 */ /* 0x000fe200078e0a36 */
[----:B------:R-:W-:-:S02]  /*7e920*/  SHF.R.S32.HI R2, RZ, 0x1f, R17 ;  /* 0x0000001fff027819 */ /* 0x000fc40000011411 */
[----:B------:R-:W-:Y:S02]  /*7e930*/  IMAD R3, R3, -0x7fe001, RZ ;  /* 0xff801fff03037824 */ /* 0x000fe400078e02ff */
[----:B------:R-:W-:Y:S01]  /*7e940*/  ISETP.GE.AND P2, PT, R10, RZ, PT ;  /* 0x000000ff0a00720c */ /* 0x000fe20003f46270 */
[----:B------:R-:W-:Y:S02]  /*7e950*/  IMAD R2, R2, -0x7fe001, RZ ;  /* 0xff801fff02027824 */ /* 0x000fe400078e02ff */
[----:B------:R-:W-:Y:S02]  /*7e960*/  IADD3 R44, PT, PT, R44, -R13, R3 ;  /* 0x8000000d2c2c7210 */ /* 0x000fe40007ffe003 */
[----:B------:R-:W-:Y:S02]  /*7e970*/  @!P1 IADD3 R18, PT, PT, R18, 0x7fe001, RZ ;  /* 0x007fe00112129810 */ /* 0x000fe40007ffe0ff */
[----:B------:R-:W-:Y:S01]  /*7e980*/  IADD3 R40, PT, PT, R40, -R17, R2 ;  /* 0x8000001128287210 */ /* 0x000fe20007ffe002 */
[----:B------:R-:W-:Y:S01]  /*7e990*/  STL [R1+0x4ee0], R44 ;  /* 0x004ee02c01007387 */ /* 0x000fe20000100800 */
[----:B-1----:R-:W-:Y:S01]  /*7e9a0*/  IMAD.IADD R4, R25, 0x1, R36 ;  /* 0x0000000119047824 */ /* 0x002fe200078e0224 */
[----:B------:R-:W-:Y:S01]  /*7e9b0*/  IADD3 R6, PT, PT, R19, R54, RZ ;  /* 0x0000003613067210 */ /* 0x000fe20007ffe0ff */
[C-C-:B------:R-:W-:Y:S01]  /*7e9c0*/  IMAD.IADD R20, R22.reuse, 0x1, R57.reuse ;  /* 0x0000000116147824 */ /* 0x140fe200078e0239 */
[----:B------:R0:W-:Y:S01]  /*7e9d0*/  STL [R1+0x4ec4], R18 ;  /* 0x004ec41201007387 */ /* 0x0001e20000100800 */
[----:B------:R-:W-:Y:S01]  /*7e9e0*/  IADD3 R36, PT, PT, R25, -R36, RZ ;  /* 0x8000002419247210 */ /* 0x000fe20007ffe0ff */
[----:B------:R-:W-:Y:S01]  /*7e9f0*/  IMAD.IADD R22, R22, 0x1, -R57 ;  /* 0x0000000116167824 */ /* 0x000fe200078e0a39 */
[----:B------:R-:W-:Y:S01]  /*7ea00*/  @!P2 IADD3 R10, PT, PT, R10, 0x7fe001, RZ ;  /* 0x007fe0010a0aa810 */ /* 0x000fe20007ffe0ff */
[----:B------:R1:W-:Y:S01]  /*7ea10*/  STL [R1+0x4ee4], R40 ;  /* 0x004ee42801007387 */ /* 0x0003e20000100800 */
[----:B------:R-:W-:-:S03]  /*7ea20*/  ISETP.GT.AND P0, PT, R6, 0x7fe000, PT ;  /* 0x007fe0000600780c */ /* 0x000fc60003f04270 */
[----:B------:R-:W2:Y:S04]  /*7ea30*/  LDL R25, [R1+0x4f54] ;  /* 0x004f540001197983 */ /* 0x000ea80000100800 */
[----:B------:R-:W2:Y:S01]  /*7ea40*/  LDL R52, [R1+0x4f74] ;  /* 0x004f740001347983 */ /* 0x000ea20000100800 */
[----:B------:R-:W-:Y:S01]  /*7ea50*/  IMAD.WIDE R2, R10, UR4, RZ ;  /* 0x000000040a027c25 */ /* 0x000fe2000f8e02ff */
[----:B------:R-:W-:-:S03]  /*7ea60*/  ISETP.GE.AND P3, PT, R22, RZ, PT ;  /* 0x000000ff1600720c */ /* 0x000fc60003f66270 */
[----:B------:R-:W-:Y:S01]  /*7ea70*/  IMAD R17, R2, 0x3802001, RZ ;  /* 0x0380200102117824 */ /* 0x000fe200078e02ff */
[----:B------:R-:W-:-:S03]  /*7ea80*/  ISETP.GT.AND P1, PT, R20, 0x7fe000, PT ;  /* 0x007fe0001400780c */ /* 0x000fc60003f24270 */
[----:B------:R-:W-:Y:S02]  /*7ea90*/  IMAD.HI.U32 R46, R17, -0x7fe001, R2 ;  /* 0xff801fff112e7827 */ /* 0x000fe400078e0002 */
[----:B------:R-:W2:Y:S01]  /*7eaa0*/  LDL R3, [R1+0x4f58] ;  /* 0x004f580001037983 */ /* 0x000ea20000100800 */
[----:B------:R-:W-:Y:S01]  /*7eab0*/  ISETP.GT.AND P2, PT, R4, 0x7fe000, PT ;  /* 0x007fe0000400780c */ /* 0x000fe20003f44270 */
[----:B------:R-:W-:Y:S02]  /*7eac0*/  @P0 VIADD R6, R6, 0xff801fff ;  /* 0xff801fff06060836 */ /* 0x000fe40000000000 */
[----:B------:R-:W2:Y:S01]  /*7ead0*/  LDL R2, [R1+0x4f78] ;  /* 0x004f780001027983 */ /* 0x000ea20000100800 */
[----:B------:R-:W-:Y:S02]  /*7eae0*/  @!P3 VIADD R22, R22, 0x7fe001 ;  /* 0x007fe0011616b836 */ /* 0x000fe40000000000 */
[----:B------:R-:W-:Y:S02]  /*7eaf0*/  ISETP.GE.AND P0, PT, R6, RZ, PT ;  /* 0x000000ff0600720c */ /* 0x000fe40003f06270 */
[----:B0-----:R-:W-:Y:S01]  /*7eb00*/  IMAD.WIDE R18, R22, UR4, RZ ;  /* 0x0000000416127c25 */ /* 0x001fe2000f8e02ff */
[----:B------:R-:W-:-:S03]  /*7eb10*/  IADD3 R13, PT, PT, R27, -R56, RZ ;  /* 0x800000381b0d7210 */ /* 0x000fc60007ffe0ff */
[----:B------:R-:W-:Y:S01]  /*7eb20*/  IMAD R37, R18, 0x3802001, RZ ;  /* 0x0380200112257824 */ /* 0x000fe200078e02ff */
[----:B------:R-:W-:Y:S01]  /*7eb30*/  @P1 IADD3 R20, PT, PT, R20, -0x7fe001, RZ ;  /* 0xff801fff14141810 */ /* 0x000fe20007ffe0ff */
[----:B------:R-:W-:Y:S01]  /*7eb40*/  @P2 VIADD R4, R4, 0xff801fff ;  /* 0xff801fff04042836 */ /* 0x000fe20000000000 */
[----:B------:R-:W-:Y:S01]  /*7eb50*/  ISETP.GE.AND P3, PT, R36, RZ, PT ;  /* 0x000000ff2400720c */ /* 0x000fe20003f66270 */
[----:B-1----:R-:W-:Y:S01]  /*7eb60*/  IMAD.HI.U32 R40, R37, -0x7fe001, R18 ;  /* 0xff801fff25287827 */ /* 0x002fe200078e0012 */
[----:B------:R-:W-:Y:S02]  /*7eb70*/  ISETP.GE.AND P4, PT, R13, RZ, PT ;  /* 0x000000ff0d00720c */ /* 0x000fe40003f86270 */
[----:B------:R-:W-:Y:S02]  /*7eb80*/  IADD3 R18, PT, PT, R27, R56, RZ ;  /* 0x000000381b127210 */ /* 0x000fe40007ffe0ff */
[----:B------:R-:W-:Y:S02]  /*7eb90*/  ISETP.GE.AND P1, PT, R20, RZ, PT ;  /* 0x000000ff1400720c */ /* 0x000fe40003f26270 */
[----:B------:R-:W-:-:S02]  /*7eba0*/  SHF.R.S32.HI R10, RZ, 0x1f, R17 ;  /* 0x0000001fff0a7819 */ /* 0x000fc40000011411 */
[----:B------:R-:W-:Y:S02]  /*7ebb0*/  @!P0 IADD3 R6, PT, PT, R6, 0x7fe001, RZ ;  /* 0x007fe00106068810 */ /* 0x000fe40007ffe0ff */
[----:B------:R-:W-:Y:S02]  /*7ebc0*/  ISETP.GE.AND P2, PT, R4, RZ, PT ;  /* 0x000000ff0400720c */ /* 0x000fe40003f46270 */
[----:B------:R-:W-:Y:S02]  /*7ebd0*/  SHF.R.S32.HI R22, RZ, 0x1f, R37 ;  /* 0x0000001fff167819 */ /* 0x000fe40000011425 */
[----:B------:R-:W-:Y:S01]  /*7ebe0*/  ISETP.GT.AND P0, PT, R18, 0x7fe000, PT ;  /* 0x007fe0001200780c */ /* 0x000fe20003f04270 */
[----:B------:R-:W-:Y:S02]  /*7ebf0*/  IMAD R10, R10, -0x7fe001, RZ ;  /* 0xff801fff0a0a7824 */ /* 0x000fe400078e02ff */
[----:B------:R-:W-:Y:S02]  /*7ec00*/  IMAD R22, R22, -0x7fe001, RZ ;  /* 0xff801fff16167824 */ /* 0x000fe400078e02ff */
[----:B------:R-:W-:Y:S01]  /*7ec10*/  @!P3 VIADD R36, R36, 0x7fe001 ;  /* 0x007fe0012424b836 */ /* 0x000fe20000000000 */
[----:B------:R-:W-:Y:S01]  /*7ec20*/  IADD3 R10, PT, PT, R46, -R17, R10 ;  /* 0x800000112e0a7210 */ /* 0x000fe20007ffe00a */
[----:B------:R-:W-:Y:S01]  /*7ec30*/  @!P4 VIADD R13, R13, 0x7fe001 ;  /* 0x007fe0010d0dc836 */ /* 0x000fe20000000000 */
[----:B------:R-:W-:Y:S01]  /*7ec40*/  IADD3 R22, PT, PT, R40, -R37, R22 ;  /* 0x8000002528167210 */ /* 0x000fe20007ffe016 */
[----:B------:R-:W-:Y:S01]  /*7ec50*/  @!P1 VIADD R20, R20, 0x7fe001 ;  /* 0x007fe00114149836 */ /* 0x000fe20000000000 */
[----:B----4-:R-:W-:Y:S01]  /*7ec60*/  IADD3 R17, PT, PT, R43, -R58, RZ ;  /* 0x8000003a2b117210 */ /* 0x010fe20007ffe0ff */
[----:B------:R-:W-:Y:S01]  /*7ec70*/  IMAD.WIDE R36, R36, UR4, RZ ;  /* 0x0000000424247c25 */ /* 0x000fe2000f8e02ff */
[----:B------:R-:W-:Y:S01]  /*7ec80*/  @!P2 IADD3 R4, PT, PT, R4, 0x7fe001, RZ ;  /* 0x007fe0010404a810 */ /* 0x000fe20007ffe0ff */
[----:B------:R5:W-:Y:S01]  /*7ec90*/  STL [R1+0x4ec8], R6 ;  /* 0x004ec80601007387 */ /* 0x000be20000100800 */
[----:B------:R-:W-:Y:S01]  /*7eca0*/  ISETP.GE.AND P1, PT, R17, RZ, PT ;  /* 0x000000ff1100720c */ /* 0x000fe20003f26270 */
[----:B------:R-:W-:-:S02]  /*7ecb0*/  IMAD.WIDE R40, R13, UR4, RZ ;  /* 0x000000040d287c25 */ /* 0x000fc4000f8e02ff */
[----:B------:R0:W-:Y:S02]  /*7ecc0*/  STL [R1+0x4ee8], R10 ;  /* 0x004ee80a01007387 */ /* 0x0001e40000100800 */
[----:B------:R-:W-:Y:S02]  /*7ecd0*/  @P0 VIADD R18, R18, 0xff801fff ;  /* 0xff801fff12120836 */ /* 0x000fe40000000000 */
[----:B------:R-:W-:Y:S01]  /*7ece0*/  IMAD R19, R36, 0x3802001, RZ ;  /* 0x0380200124137824 */ /* 0x000fe200078e02ff */
[----:B------:R-:W-:Y:S01]  /*7ecf0*/  STL [R1+0x4ecc], R20 ;  /* 0x004ecc1401007387 */ /* 0x000fe20000100800 */
[----:B------:R-:W-:Y:S01]  /*7ed00*/  IMAD R27, R40, 0x3802001, RZ ;  /* 0x03802001281b7824 */ /* 0x000fe200078e02ff */
[----:B------:R-:W-:Y:S02]  /*7ed10*/  ISETP.GE.AND P2, PT, R18, RZ, PT ;  /* 0x000000ff1200720c */ /* 0x000fe40003f46270 */
[----:B------:R-:W-:Y:S01]  /*7ed20*/  STL [R1+0x4eec], R22 ;  /* 0x004eec1601007387 */ /* 0x000fe20000100800 */
[----:B------:R-:W-:-:S03]  /*7ed30*/  SHF.R.S32.HI R13, RZ, 0x1f, R19 ;  /* 0x0000001fff0d7819 */ /* 0x000fc60000011413 */
[----:B------:R1:W-:Y:S01]  /*7ed40*/  STL [R1+0x4ed0], R4 ;  /* 0x004ed00401007387 */ /* 0x0003e20000100800 */
[----:B-----5:R-:W-:-:S03]  /*7ed50*/  IMAD.IADD R6, R7, 0x1, -R60 ;  /* 0x0000000107067824 */ /* 0x020fc600078e0a3c */
[----:B0-----:R-:W4:Y:S04]  /*7ed60*/  LDL R10, [R1+0x4f5c] ;  /* 0x004f5c00010a7983 */ /* 0x001f280000100800 */
[----:B------:R-:W4:Y:S01]  /*7ed70*/  LDL R57, [R1+0x4f7c] ;  /* 0x004f7c0001397983 */ /* 0x000f220000100800 */
[----:B-1----:R-:W-:Y:S01]  /*7ed80*/  IADD3 R4, PT, PT, R7, R60, RZ ;  /* 0x0000003c07047210 */ /* 0x002fe20007ffe0ff */
[----:B------:R-:W-:Y:S01]  /*7ed90*/  IMAD.HI.U32 R20, R19, -0x7fe001, R36 ;  /* 0xff801fff13147827 */ /* 0x000fe200078e0024 */
[----:B------:R-:W-:Y:S01]  /*7eda0*/  SHF.R.S32.HI R7, RZ, 0x1f, R27 ;  /* 0x0000001fff077819 */ /* 0x000fe2000001141b */
[----:B------:R-:W5:Y:S01]  /*7edb0*/  LDL R66, [R1+0x4f80] ;  /* 0x004f800001427983 */ /* 0x000f620000100800 */
[----:B------:R-:W-:Y:S01]  /*7edc0*/  IADD3 R36, PT, PT, R43, R58, RZ ;  /* 0x0000003a2b247210 */ /* 0x000fe20007ffe0ff */
[----:B------:R-:W-:Y:S01]  /*7edd0*/  IMAD R22, R13, -0x7fe001, RZ ;  /* 0xff801fff0d167824 */ /* 0x000fe200078e02ff */
[----:B------:R-:W-:Y:S01]  /*7ede0*/  ISETP.GE.AND P3, PT, R6, RZ, PT ;  /* 0x000000ff0600720c */ /* 0x000fe20003f66270 */
[----:B------:R-:W-:Y:S01]  /*7edf0*/  IMAD.HI.U32 R44, R27, -0x7fe001, R40 ;  /* 0xff801fff1b2c7827 */ /* 0x000fe200078e0028 */
[----:B------:R-:W5:Y:S03]  /*7ee00*/  LDL R13, [R1+0x4fa0] ;  /* 0x004fa000010d7983 */ /* 0x000f660000100800 */
[----:B------:R-:W-:Y:S01]  /*7ee10*/  @!P1 VIADD R17, R17, 0x7fe001 ;  /* 0x007fe00111119836 */ /* 0x000fe20000000000 */
[----:B------:R-:W-:Y:S01]  /*7ee20*/  ISETP.GT.AND P1, PT, R36, 0x7fe000, PT ;  /* 0x007fe0002400780c */ /* 0x000fe20003f24270 */
[----:B------:R-:W-:Y:S01]  /*7ee30*/  IMAD R7, R7, -0x7fe001, RZ ;  /* 0xff801fff07077824 */ /* 0x000fe200078e02ff */
[----:B------:R-:W-:-:S02]  /*7ee40*/  IADD3 R22, PT, PT, R20, -R19, R22 ;  /* 0x8000001314167210 */ /* 0x000fc40007ffe016 */
[----:B------:R-:W-:Y:S02]  /*7ee50*/  ISETP.GT.AND P0, PT, R4, 0x7fe000, PT ;  /* 0x007fe0000400780c */ /* 0x000fe40003f04270 */
[----:B------:R-:W-:Y:S02]  /*7ee60*/  @!P2 IADD3 R18, PT, PT, R18, 0x7fe001, RZ ;  /* 0x007fe0011212a810 */ /* 0x000fe40007ffe0ff */
[----:B------:R-:W-:Y:S01]  /*7ee70*/  IADD3 R20, PT, PT, R44, -R27, R7 ;  /* 0x8000001b2c147210 */ /* 0x000fe20007ffe007 */
[----:B------:R-:W-:Y:S01]  /*7ee80*/  STL [R1+0x4ef0], R22 ;  /* 0x004ef01601007387 */ /* 0x000fe20000100800 */
[----:B------:R-:W-:-:S03]  /*7ee90*/  IMAD.WIDE R40, R17, UR4, RZ ;  /* 0x0000000411287c25 */ /* 0x000fc6000f8e02ff */
[----:B------:R0:W-:Y:S04]  /*7eea0*/  STL [R1+0x4ed4], R18 ;  /* 0x004ed41201007387 */ /* 0x0001e80000100800 */
[----:B------:R1:W-:Y:S01]  /*7eeb0*/  STL [R1+0x4ef4], R20 ;  /* 0x004ef41401007387 */ /* 0x0003e20000100800 */
[----:B------:R-:W-:-:S03]  /*7eec0*/  @!P3 VIADD R6, R6, 0x7fe001 ;  /* 0x007fe0010606b836 */ /* 0x000fc60000000000 */
[----:B------:R-:W5:Y:S01]  /*7eed0*/  LDL R17, [R1+0x4f84] ;  /* 0x004f840001117983 */ /* 0x000f620000100800 */
[----:B------:R-:W-:-:S03]  /*7eee0*/  @P1 IADD3 R36, PT, PT, R36, -0x7fe001, RZ ;  /* 0xff801fff24241810 */ /* 0x000fc60007ffe0ff */
[----:B------:R-:W5:Y:S01]  /*7eef0*/  LDL R46, [R1+0x4fa4] ;  /* 0x004fa400012e7983 */ /* 0x000f620000100800 */
[----:B------:R-:W-:Y:S01]  /*7ef00*/  @P0 VIADD R4, R4, 0xff801fff ;  /* 0xff801fff04040836 */ /* 0x000fe20000000000 */
[----:B------:R-:W-:Y:S01]  /*7ef10*/  ISETP.GE.AND P0, PT, R36, RZ, PT ;  /* 0x000000ff2400720c */ /* 0x000fe20003f06270 */
[----:B------:R-:W-:-:S04]  /*7ef20*/  IMAD.WIDE R6, R6, UR4, RZ ;  /* 0x0000000406067c25 */ /* 0x000fc8000f8e02ff */
[----:B------:R-:W-:Y:S01]  /*7ef30*/  IMAD R19, R40, 0x3802001, RZ ;  /* 0x0380200128137824 */ /* 0x000fe200078e02ff */
[----:B------:R-:W-:Y:S01]  /*7ef40*/  ISETP.GE.AND P1, PT, R4, RZ, PT ;  /* 0x000000ff0400720c */ /* 0x000fe20003f26270 */
[----:B------:R-:W-:-:S03]  /*7ef50*/  IMAD R27, R6, 0x3802001, RZ ;  /* 0x03802001061b7824 */ /* 0x000fc600078e02ff */
[----:B0-----:R-:W-:Y:S01]  /*7ef60*/  SHF.R.S32.HI R18, RZ, 0x1f, R19 ;  /* 0x0000001fff127819 */ /* 0x001fe20000011413 */
[----:B------:R-:W-:Y:S01]  /*7ef70*/  IMAD.HI.U32 R44, R27, -0x7fe001, R6 ;  /* 0xff801fff1b2c7827 */ /* 0x000fe200078e0006 */
[CC--:B------:R-:W-:Y:S02]  /*7ef80*/  IADD3 R6, PT, PT, R9.reuse, -R14.reuse, RZ ;  /* 0x8000000e09067210 */ /* 0x0c0fe40007ffe0ff */
[----:B------:R-:W-:Y:S02]  /*7ef90*/  SHF.R.S32.HI R7, RZ, 0x1f, R27 ;  /* 0x0000001fff077819 */ /* 0x000fe4000001141b */
[----:B------:R-:W-:Y:S01]  /*7efa0*/  IADD3 R14, PT, PT, R9, R14, RZ ;  /* 0x0000000e090e7210 */ /* 0x000fe20007ffe0ff */
[----:B------:R-:W-:Y:S01]  /*7efb0*/  IMAD.HI.U32 R40, R19, -0x7fe001, R40 ;  /* 0xff801fff13287827 */ /* 0x000fe200078e0028 */
[----:B------:R-:W-:-:S03]  /*7efc0*/  @!P0 IADD3 R36, PT, PT, R36, 0x7fe001, RZ ;  /* 0x007fe00124248810 */ /* 0x000fc60007ffe0ff */
[----:B------:R-:W-:Y:S01]  /*7efd0*/  IMAD R18, R18, -0x7fe001, RZ ;  /* 0xff801fff12127824 */ /* 0x000fe200078e02ff */
[----:B------:R-:W-:Y:S01]  /*7efe0*/  ISETP.GT.AND P0, PT, R14, 0x7fe000, PT ;  /* 0x007fe0000e00780c */ /* 0x000fe20003f04270 */
[----:B------:R-:W-:Y:S02]  /*7eff0*/  IMAD R7, R7, -0x7fe001, RZ ;  /* 0xff801fff07077824 */ /* 0x000fe400078e02ff */
[C---:B------:R-:W-:Y:S01]  /*7f000*/  IMAD.IADD R22, R11.reuse, 0x1, -R62 ;  /* 0x000000010b167824 */ /* 0x040fe200078e0a3e */
[----:B------:R-:W-:Y:S01]  /*7f010*/  IADD3 R40, PT, PT, R40, -R19, R18 ;  /* 0x8000001328287210 */ /* 0x000fe20007ffe012 */
[----:B------:R-:W-:Y:S01]  /*7f020*/  @!P1 VIADD R4, R4, 0x7fe001 ;  /* 0x007fe00104049836 */ /* 0x000fe20000000000 */
[----:B------:R-:W-:Y:S01]  /*7f030*/  IADD3 R44, PT, PT, R44, -R27, R7 ;  /* 0x8000001b2c2c7210 */ /* 0x000fe20007ffe007 */
[----:B------:R0:W-:Y:S01]  /*7f040*/  STL [R1+0x4ed8], R36 ;  /* 0x004ed82401007387 */ /* 0x0001e20000100800 */
[----:B------:R-:W-:Y:S01]  /*7f050*/  ISETP.GE.AND P3, PT, R22, RZ, PT ;  /* 0x000000ff1600720c */ /* 0x000fe20003f66270 */
[----:B------:R-:W0:Y:S01]  /*7f060*/  LDCU UR4, c[0x3][UR6+-0xb8] ;  /* 0x00ffe900060477ac */ /* 0x000e220008000800 */
[----:B------:R-:W-:Y:S01]  /*7f070*/  ISETP.GE.AND P2, PT, R6, RZ, PT ;  /* 0x000000ff0600720c */ /* 0x000fe20003f46270 */
[----:B------:R-:W-:Y:S01]  /*7f080*/  STL [R1+0x4ef8], R40 ;  /* 0x004ef82801007387 */ /* 0x000fe20000100800 */
[----:B-1----:R-:W-:-:S03]  /*7f090*/  IMAD.IADD R20, R11, 0x1, R62 ;  /* 0x000000010b147824 */ /* 0x002fc600078e023e */
[----:B------:R1:W-:Y:S01]  /*7f0a0*/  STL [R1+0x4edc], R4 ;  /* 0x004edc0401007387 */ /* 0x0003e20000100800 */
[----:B------:R-:W-:-:S03]  /*7f0b0*/  @P0 VIADD R14, R14, 0xff801fff ;  /* 0xff801fff0e0e0836 */ /* 0x000fc60000000000 */
[----:B------:R1:W-:Y:S01]  /*7f0c0*/  STL [R1+0x4efc], R44 ;  /* 0x004efc2c01007387 */ /* 0x0003e20000100800 */
[----:B------:R-:W-:-:S03]  /*7f0d0*/  ISETP.GT.AND P0, PT, R20, 0x7fe000, PT ;  /* 0x007fe0001400780c */ /* 0x000fc60003f04270 */
[----:B------:R-:W5:Y:S04]  /*7f0e0*/  LDL R18, [R1+0x4f88] ;  /* 0x004f880001127983 */ /* 0x000f680000100800 */
[----:B------:R-:W5:Y:S01]  /*7f0f0*/  LDL R59, [R1+0x4fa8] ;  /* 0x004fa800013b7983 */ /* 0x000f620000100800 */
[----:B---3--:R-:W-:Y:S01]  /*7f100*/  IADD3 R9, PT, PT, R24, -R47, RZ ;  /* 0x8000002f18097210 */ /* 0x008fe20007ffe0ff */
[----:B------:R-:W-:Y:S01]  /*7f110*/  @!P3 VIADD R22, R22, 0x7fe001 ;  /* 0x007fe0011616b836 */ /* 0x000fe20000000000 */
[----:B------:R-:W-:Y:S01]  /*7f120*/  @!P2 IADD3 R6, PT, PT, R6, 0x7fe001, RZ ;  /* 0x007fe0010606a810 */ /* 0x000fe20007ffe0ff */
[----:B------:R-:W3:Y:S01]  /*7f130*/  LDL R19, [R1+0x4f8c] ;  /* 0x004f8c0001137983 */ /* 0x000ee20000100800 */
[----:B------:R-:W-:-:S03]  /*7f140*/  ISETP.GE.AND P3, PT, R9, RZ, PT ;  /* 0x000000ff0900720c */ /* 0x000fc60003f66270 */
[----:B------:R-:W3:Y:S01]  /*7f150*/  LDL R54, [R1+0x4fac] ;  /* 0x004fac0001367983 */ /* 0x000ee20000100800 */
[----:B0-----:R-:W-:-:S03]  /*7f160*/  IMAD.WIDE R6, R6, UR4, RZ ;  /* 0x0000000406067c25 */ /* 0x001fc6000f8e02ff */
[----:B------:R-:W3:Y:S01]  /*7f170*/  LDL R62, [R1+0x4f90] ;  /* 0x004f9000013e7983 */ /* 0x000ee20000100800 */
[----:B------:R-:W-:Y:S02]  /*7f180*/  @P0 VIADD R20, R20, 0xff801fff ;  /* 0xff801fff14140836 */ /* 0x000fe40000000000 */
[----:B------:R-:W-:Y:S01]  /*7f190*/  IMAD.WIDE R36, R22, UR4, RZ ;  /* 0x0000000416247c25 */ /* 0x000fe2000f8e02ff */
[----:B------:R-:W-:Y:S01]  /*7f1a0*/  IADD3 R24, PT, PT, R24, R47, RZ ;  /* 0x0000002f18187210 */ /* 0x000fe20007ffe0ff */
[----:B------:R-:W3:Y:S02]  /*7f1b0*/  LDL R27, [R1+0x4fb0] ;  /* 0x004fb000011b7983 */ /* 0x000ee40000100800 */
[----:B-1----:R-:W-:Y:S01]  /*7f1c0*/  IMAD.IADD R4, R38, 0x1, -R49 ;  /* 0x0000000126047824 */ /* 0x002fe200078e0a31 */
[----:B------:R-:W-:Y:S01]  /*7f1d0*/  ISETP.GE.AND P2, PT, R14, RZ, PT ;  /* 0x000000ff0e00720c */ /* 0x000fe20003f46270 */
[----:B------:R-:W-:Y:S01]  /*7f1e0*/  IMAD R41, R6, 0x3802001, RZ ;  /* 0x0380200106297824 */ /* 0x000fe200078e02ff */
[----:B------:R-:W-:Y:S01]  /*7f1f0*/  ISETP.GE.AND P0, PT, R20, RZ, PT ;  /* 0x000000ff1400720c */ /* 0x000fe20003f06270 */
[----:B------:R-:W-:Y:S01]  /*7f200*/  IMAD R43, R36, 0x3802001, RZ ;  /* 0x03802001242b7824 */ /* 0x000fe200078e02ff */
[----:B------:R-:W-:-:S02]  /*7f210*/  @!P3 IADD3 R9, PT, PT, R9, 0x7fe001, RZ ;  /* 0x007fe0010909b810 */ /* 0x000fc40007ffe0ff */
[----:B------:R-:W-:Y:S02]  /*7f220*/  ISETP.GE.AND P3, PT, R4, RZ, PT ;  /* 0x000000ff0400720c */ /* 0x000fe40003f66270 */
[----:B------:R-:W-:Y:S02]  /*7f230*/  ISETP.GT.AND P1, PT, R24, 0x7fe000, PT ;  /* 0x007fe0001800780c */ /* 0x000fe40003f24270 */
[----:B------:R-:W-:Y:S01]  /*7f240*/  SHF.R.S32.HI R22, RZ, 0x1f, R41 ;  /* 0x0000001fff167819 */ /* 0x000fe20000011429 */
[----:B------:R-:W-:Y:S01]  /*7f250*/  IMAD.HI.U32 R40, R41, -0x7fe001, R6 ;  /* 0xff801fff29287827 */ /* 0x000fe200078e0006 */
[----:B------:R-:W-:-:S03]  /*7f260*/  SHF.R.S32.HI R11, RZ, 0x1f, R43 ;  /* 0x0000001fff0b7819 */ /* 0x000fc6000001142b */
[----:B------:R-:W-:Y:S01]  /*7f270*/  IMAD.WIDE R6, R9, UR4, RZ ;  /* 0x0000000409067c25 */ /* 0x000fe2000f8e02ff */
[----:B------:R-:W-:-:S03]  /*7f280*/  IADD3 R38, PT, PT, R38, R49, RZ ;  /* 0x0000003126267210 */ /* 0x000fc60007ffe0ff */
[----:B------:R-:W-:Y:S02]  /*7f290*/  IMAD R22, R22, -0x7fe001, RZ ;  /* 0xff801fff16167824 */ /* 0x000fe400078e02ff */
[----:B------:R-:W-:Y:S01]  /*7f2a0*/  IMAD.HI.U32 R36, R43, -0x7fe001, R36 ;  /* 0xff801fff2b247827 */ /* 0x000fe200078e0024 */
[----:B------:R-:W-:-:S03]  /*7f2b0*/  @!P2 IADD3 R14, PT, PT, R14, 0x7fe001, RZ ;  /* 0x007fe0010e0ea810 */ /* 0x000fc60007ffe0ff */
[----:B------:R-:W-:Y:S02]  /*7f2c0*/  IMAD R11, R11, -0x7fe001, RZ ;  /* 0xff801fff0b0b7824 */ /* 0x000fe400078e02ff */
[----:B------:R-:W-:Y:S01]  /*7f2d0*/  IMAD R9, R6, 0x3802001, RZ ;  /* 0x0380200106097824 */ /* 0x000fe200078e02ff */
[----:B------:R-:W-:Y:S01]  /*7f2e0*/  IADD3 R40, PT, PT, R40, -R41, R22 ;  /* 0x8000002928287210 */ /* 0x000fe20007ffe016 */
[----:B------:R-:W-:Y:S01]  /*7f2f0*/  @!P0 VIADD R20, R20, 0x7fe001 ;  /* 0x007fe00114148836 */ /* 0x000fe20000000000 */
[----:B------:R-:W-:Y:S01]  /*7f300*/  ISETP.GT.AND P0, PT, R38, 0x7fe000, PT ;  /* 0x007fe0002600780c */ /* 0x000fe20003f04270 */
[----:B------:R-:W-:Y:S01]  /*7f310*/  IMAD.HI.U32 R22, R9, -0x7fe001, R6 ;  /* 0xff801fff09167827 */ /* 0x000fe200078e0006 */
[----:B------:R-:W-:Y:S02]  /*7f320*/  IADD3 R36, PT, PT, R36, -R43, R11 ;  /* 0x8000002b24247210 */ /* 0x000fe40007ffe00b */
[----:B------:R-:W-:Y:S01]  /*7f330*/  @P1 IADD3 R24, PT, PT, R24, -0x7fe001, RZ ;  /* 0xff801fff18181810 */ /* 0x000fe20007ffe0ff */
[----:B------:R-:W-:-:S02]  /*7f340*/  @!P3 VIADD R4, R4, 0x7fe001 ;  /* 0x007fe0010404b836 */ /* 0x000fc40000000000 */
[----:B------:R-:W-:Y:S01]  /*7f350*/  IMAD.IADD R6, R5, 0x1, -R0 ;  /* 0x0000000105067824 */ /* 0x000fe200078e0a00 */
[----:B------:R0:W-:Y:S01]  /*7f360*/  STL [R1+0x4f00], R14 ;  /* 0x004f000e01007387 */ /* 0x0001e20000100800 */
[----:B------:R-:W-:Y:S01]  /*7f370*/  IMAD.WIDE R44, R4, UR4, RZ ;  /* 0x00000004042c7c25 */ /* 0x000fe2000f8e02ff */
[----:B------:R-:W-:Y:S02]  /*7f380*/  ISETP.GE.AND P1, PT, R24, RZ, PT ;  /* 0x000000ff1800720c */ /* 0x000fe40003f26270 */
[----:B------:R1:W-:Y:S01]  /*7f390*/  STL [R1+0x4f20], R40 ;  /* 0x004f202801007387 */ /* 0x0003e20000100800 */
[----:B------:R-:W-:-:S03]  /*7f3a0*/  ISETP.GE.AND P2, PT, R6, RZ, PT ;  /* 0x000000ff0600720c */ /* 0x000fc60003f46270 */
[----:B------:R1:W-:Y:S01]  /*7f3b0*/  STL [R1+0x4f04], R20 ;  /* 0x004f041401007387 */ /* 0x0003e20000100800 */
[----:B------:R-:W-:Y:S01]  /*7f3c0*/  SHF.R.S32.HI R7, RZ, 0x1f, R9 ;  /* 0x0000001fff077819 */ /* 0x000fe20000011409 */
[----:B0-----:R-:W-:Y:S02]  /*7f3d0*/  IMAD R14, R44, 0x3802001, RZ ;  /* 0x038020012c0e7824 */ /* 0x001fe400078e02ff */
[----:B------:R-:W-:Y:S04]  /*7f3e0*/  STL [R1+0x4f24], R36 ;  /* 0x004f242401007387 */ /* 0x000fe80000100800 */
[----:B------:R-:W3:Y:S04]  /*7f3f0*/  LDL R37, [R1+0x4f94] ;  /* 0x004f940001257983 */ /* 0x000ee80000100800 */
[----:B------:R-:W3:Y:S01]  /*7f400*/  LDL R56, [R1+0x4fb4] ;  /* 0x004fb40001387983 */ /* 0x000ee20000100800 */
[----:B------:R-:W-:Y:S01]  /*7f410*/  IMAD R7, R7, -0x7fe001, RZ ;  /* 0xff801fff07077824 */ /* 0x000fe200078e02ff */
[----:B------:R-:W-:-:S02]  /*7f420*/  @P0 IADD3 R38, PT, PT, R38, -0x7fe001, RZ ;  /* 0xff801fff26260810 */ /* 0x000fc40007ffe0ff */
[----:B------:R-:W-:Y:S02]  /*7f430*/  SHF.R.S32.HI R4, RZ, 0x1f, R14 ;  /* 0x0000001fff047819 */ /* 0x000fe4000001140e */
[----:B------:R-:W-:Y:S01]  /*7f440*/  ISETP.GE.AND P0, PT, R38, RZ, PT ;  /* 0x000000ff2600720c */ /* 0x000fe20003f06270 */
[----:B------:R-:W-:Y:S01]  /*7f450*/  @!P1 VIADD R24, R24, 0x7fe001 ;  /* 0x007fe00118189836 */ /* 0x000fe20000000000 */
[----:B------:R-:W-:Y:S01]  /*7f460*/  IADD3 R22, PT, PT, R22, -R9, R7 ;  /* 0x8000000916167210 */ /* 0x000fe20007ffe007 */
[----:B------:R-:W-:Y:S01]  /*7f470*/  IMAD.HI.U32 R7, R14, -0x7fe001, R44 ;  /* 0xff801fff0e077827 */ /* 0x000fe200078e002c */
[----:B------:R-:W-:-:S03]  /*7f480*/  @!P2 IADD3 R6, PT, PT, R6, 0x7fe001, RZ ;  /* 0x007fe0010606a810 */ /* 0x000fc60007ffe0ff */
[----:B------:R-:W-:Y:S01]  /*7f490*/  IMAD R4, R4, -0x7fe001, RZ ;  /* 0xff801fff04047824 */ /* 0x000fe200078e02ff */
[----:B------:R-:W-:Y:S01]  /*7f4a0*/  STL [R1+0x4f08], R24 ;  /* 0x004f081801007387 */ /* 0x000fe20000100800 */
[----:B-1----:R-:W-:Y:S01]  /*7f4b0*/  IMAD.WIDE R40, R6, UR4, RZ ;  /* 0x0000000406287c25 */ /* 0x002fe2000f8e02ff */
[----:B------:R-:W-:Y:S02]  /*7f4c0*/  IADD3 R20, PT, PT, R39, R64, RZ ;  /* 0x0000004027147210 */ /* 0x000fe40007ffe0ff */
[----:B------:R-:W-:Y:S01]  /*7f4d0*/  IADD3 R14, PT, PT, R7, -R14, R4 ;  /* 0x8000000e070e7210 */ /* 0x000fe20007ffe004 */
[----:B------:R0:W-:Y:S01]  /*7f4e0*/  STL [R1+0x4f28], R22 ;  /* 0x004f281601007387 */ /* 0x0001e20000100800 */
[----:B------:R-:W-:Y:S02]  /*7f4f0*/  IMAD.IADD R4, R39, 0x1, -R64 ;  /* 0x0000000127047824 */ /* 0x000fe400078e0a40 */
[----:B------:R-:W-:Y:S01]  /*7f500*/  IMAD.IADD R6, R5, 0x1, R0 ;  /* 0x0000000105067824 */ /* 0x000fe200078e0200 */
[----:B------:R-:W3:Y:S01]  /*7f510*/  LDL R39, [R1+0x4f98] ;  /* 0x004f980001277983 */ /* 0x000ee20000100800 */
[----:B------:R-:W-:-:S03]  /*7f520*/  IADD3 R5, PT, PT, R42, -R51, RZ ;  /* 0x800000332a057210 */ /* 0x000fc60007ffe0ff */
[----:B------:R-:W3:Y:S01]  /*7f530*/  LDL R58, [R1+0x4fb8] ;  /* 0x004fb800013a7983 */ /* 0x000ee20000100800 */
[----:B------:R-:W-:Y:S01]  /*7f540*/  @!P0 VIADD R38, R38, 0x7fe001 ;  /* 0x007fe00126268836 */ /* 0x000fe20000000000 */
[----:B------:R-:W-:Y:S02]  /*7f550*/  ISETP.GT.AND P0, PT, R6, 0x7fe000, PT ;  /* 0x007fe0000600780c */ /* 0x000fe40003f04270 */
[----:B------:R-:W-:Y:S02]  /*7f560*/  ISETP.GE.AND P3, PT, R5, RZ, PT ;  /* 0x000000ff0500720c */ /* 0x000fe40003f66270 */
[----:B------:R-:W-:Y:S02]  /*7f570*/  ISETP.GE.AND P2, PT, R4, RZ, PT ;  /* 0x000000ff0400720c */ /* 0x000fe40003f46270 */
[----:B------:R-:W-:Y:S01]  /*7f580*/  ISETP.GT.AND P1, PT, R20, 0x7fe000, PT ;  /* 0x007fe0001400780c */ /* 0x000fe20003f24270 */
[----:B------:R-:W-:Y:S01]  /*7f590*/  STL [R1+0x4f0c], R38 ;  /* 0x004f0c2601007387 */ /* 0x000fe20000100800 */
[----:B------:R-:W-:-:S03]  /*7f5a0*/  IMAD R9, R40, 0x3802001, RZ ;  /* 0x0380200128097824 */ /* 0x000fc600078e02ff */
[----:B------:R1:W-:Y:S04]  /*7f5b0*/  STL [R1+0x4f2c], R14 ;  /* 0x004f2c0e01007387 */ /* 0x0003e80000100800 */
[----:B------:R-:W3:Y:S04]  /*7f5c0*/  LDL R11, [R1+0x4f9c] ;  /* 0x004f9c00010b7983 */ /* 0x000ee80000100800 */
[----:B------:R-:W3:Y:S01]  /*7f5d0*/  LDL R60, [R1+0x4fbc] ;  /* 0x004fbc00013c7983 */ /* 0x000ee20000100800 */
[----:B------:R-:W-:Y:S01]  /*7f5e0*/  SHF.R.S32.HI R0, RZ, 0x1f, R9 ;  /* 0x0000001fff007819 */ /* 0x000fe20000011409 */
[----:B------:R-:W-:Y:S01]  /*7f5f0*/  @P0 VIADD R6, R6, 0xff801fff ;  /* 0xff801fff06060836 */ /* 0x000fe20000000000 */
[----:B------:R-:W-:Y:S01]  /*7f600*/  IADD3 R42, PT, PT, R42, R51, RZ ;  /* 0x000000332a2a7210 */ /* 0x000fe20007ffe0ff */
[----:B------:R-:W-:Y:S01]  /*7f610*/  @!P2 VIADD R4, R4, 0x7fe001 ;  /* 0x007fe0010404a836 */ /* 0x000fe20000000000 */
[----:B------:R-:W-:Y:S01]  /*7f620*/  @!P3 IADD3 R5, PT, PT, R5, 0x7fe001, RZ ;  /* 0x007fe0010505b810 */ /* 0x000fe20007ffe0ff */
[----:B------:R-:W-:Y:S01]  /*7f630*/  IMAD.HI.U32 R40, R9, -0x7fe001, R40 ;  /* 0xff801fff09287827 */ /* 0x000fe200078e0028 */
[----:B------:R-:W-:Y:S01]  /*7f640*/  ISETP.GT.AND P2, PT, R42, 0x7fe000, PT ;  /* 0x007fe0002a00780c */ /* 0x000fe20003f44270 */
[----:B------:R-:W3:Y:S01]  /*7f650*/  LDL R61, [R1+0x4fc0] ;  /* 0x004fc000013d7983 */ /* 0x000ee20000100800 */
[----:B------:R-:W-:Y:S01]  /*7f660*/  @P1 IADD3 R20, PT, PT, R20, -0x7fe001, RZ ;  /* 0xff801fff14141810 */ /* 0x000fe20007ffe0ff */
[----:B------:R-:W-:Y:S01]  /*7f670*/  IMAD R0, R0, -0x7fe001, RZ ;  /* 0xff801fff00007824 */ /* 0x000fe200078e02ff */
[----:B------:R-:W-:Y:S01]  /*7f680*/  ISETP.GE.AND P1, PT, R6, RZ, PT ;  /* 0x000000ff0600720c */ /* 0x000fe20003f26270 */
[----:B------:R-:W-:Y:S01]  /*7f690*/  IMAD.WIDE R44, R5, UR4, RZ ;  /* 0x00000004052c7c25 */ /* 0x000fe2000f8e02ff */
[----:B------:R-:W-:-:S02]  /*7f6a0*/  ISETP.GE.AND P3, PT, R20, RZ, PT ;  /* 0x000000ff1400720c */ /* 0x000fc40003f66270 */
[----:B0-----:R-:W-:Y:S01]  /*7f6b0*/  IADD3 R22, PT, PT, R40, -R9, R0 ;  /* 0x8000000928167210 */ /* 0x001fe20007ffe000 */
[----:B------:R-:W-:Y:S02]  /*7f6c0*/  IMAD.WIDE R40, R4, UR4, RZ ;  /* 0x0000000404287c25 */ /* 0x000fe4000f8e02ff */
[----:B------:R-:W3:Y:S02]  /*7f6d0*/  LDL R4, [R1+0x4fe0] ;  /* 0x004fe00001047983 */ /* 0x000ee40000100800 */
[----:B------:R-:W-:Y:S02]  /*7f6e0*/  IMAD R43, R44, 0x3802001, RZ ;  /* 0x038020012c2b7824 */ /* 0x000fe400078e02ff */
[C---:B------:R-:W-:Y:S01]  /*7f6f0*/  IMAD.IADD R0, R8.reuse, 0x1, R53 ;  /* 0x0000000108007824 */ /* 0x040fe200078e0235 */
[----:B------:R-:W-:Y:S01]  /*7f700*/  IADD3 R8, PT, PT, R8, -R53, RZ ;  /* 0x8000003508087210 */ /* 0x000fe20007ffe0ff */
[----:B------:R-:W-:Y:S01]  /*7f710*/  @P2 VIADD R42, R42, 0xff801fff ;  /* 0xff801fff2a2a2836 */ /* 0x000fe20000000000 */
[----:B------:R-:W-:Y:S01]  /*7f720*/  SHF.R.S32.HI R5, RZ, 0x1f, R43 ;  /* 0x0000001fff057819 */ /* 0x000fe2000001142b */
[----:B------:R-:W-:Y:S01]  /*7f730*/  IMAD R9, R40, 0x3802001, RZ ;  /* 0x0380200128097824 */ /* 0x000fe200078e02ff */
[----:B------:R-:W-:-:S02]  /*7f740*/  ISETP.GT.AND P0, PT, R0, 0x7fe000, PT ;  /* 0x007fe0000000780c */ /* 0x000fc40003f04270 */
[----:B------:R-:W-:Y:S01]  /*7f750*/  @!P1 IADD3 R6, PT, PT, R6, 0x7fe001, RZ ;  /* 0x007fe00106069810 */ /* 0x000fe20007ffe0ff */
[----:B------:R-:W-:Y:S01]  /*7f760*/  IMAD.HI.U32 R24, R43, -0x7fe001, R44 ;  /* 0xff801fff2b187827 */ /* 0x000fe200078e002c */
[----:B------:R-:W-:Y:S02]  /*7f770*/  ISETP.GE.AND P4, PT, R8, RZ, PT ;  /* 0x000000ff0800720c */ /* 0x000fe40003f86270 */
[----:B------:R-:W-:Y:S01]  /*7f780*/  ISETP.GE.AND P1, PT, R42, RZ, PT ;  /* 0x000000ff2a00720c */ /* 0x000fe20003f26270 */
[----:B------:R-:W-:Y:S02]  /*7f790*/  @!P3 VIADD R20, R20, 0x7fe001 ;  /* 0x007fe0011414b836 */ /* 0x000fe40000000000 */
[----:B------:R-:W-:Y:S01]  /*7f7a0*/  IMAD R5, R5, -0x7fe001, RZ ;  /* 0xff801fff05057824 */ /* 0x000fe200078e02ff */
[----:B------:R-:W-:Y:S01]  /*7f7b0*/  STL [R1+0x4f10], R6 ;  /* 0x004f100601007387 */ /* 0x000fe20000100800 */
[----:B------:R-:W-:-:S03]  /*7f7c0*/  SHF.R.S32.HI R7, RZ, 0x1f, R9 ;  /* 0x0000001fff077819 */ /* 0x000fc60000011409 */
[----:B------:R0:W-:Y:S01]  /*7f7d0*/  STL [R1+0x4f30], R22 ;  /* 0x004f301601007387 */ /* 0x0001e20000100800 */
[----:B------:R-:W-:-:S03]  /*7f7e0*/  IADD3 R24, PT, PT, R24, -R43, R5 ;  /* 0x8000002b18187210 */ /* 0x000fc60007ffe005 */
[----:B------:R2:W-:Y:S01]  /*7f7f0*/  STL [R1+0x4f14], R20 ;  /* 0x004f141401007387 */ /* 0x0005e20000100800 */
[----:B------:R-:W-:-:S03]  /*7f800*/  IMAD.HI.U32 R36, R9, -0x7fe001, R40 ;  /* 0xff801fff09247827 */ /* 0x000fc600078e0028 */
[----:B-1----:R-:W3:Y:S01]  /*7f810*/  LDL R14, [R1+0x4fc4] ;  /* 0x004fc400010e7983 */ /* 0x002ee20000100800 */
[----:B------:R-:W-:-:S03]  /*7f820*/  IMAD R7, R7, -0x7fe001, RZ ;  /* 0xff801fff07077824 */ /* 0x000fc600078e02ff */
[----:B------:R-:W3:Y:S01]  /*7f830*/  LDL R43, [R1+0x4fe4] ;  /* 0x004fe400012b7983 */ /* 0x000ee20000100800 */
[----:B------:R-:W-:Y:S01]  /*7f840*/  IADD3 R5, PT, PT, R12, -R15, RZ ;  /* 0x8000000f0c057210 */ /* 0x000fe20007ffe0ff */
[----:B------:R-:W1:Y:S01]  /*7f850*/  LDCU UR5, c[0x3][UR6+-0xbc] ;  /* 0x00ffe880060577ac */ /* 0x000e620008000800 */
[----:B------:R-:W-:Y:S01]  /*7f860*/  @P0 IADD3 R0, PT, PT, R0, -0x7fe001, RZ ;  /* 0xff801fff00000810 */ /* 0x000fe20007ffe0ff */
[----:B------:R-:W-:Y:S01]  /*7f870*/  @!P4 VIADD R8, R8, 0x7fe001 ;  /* 0x007fe0010808c836 */ /* 0x000fe20000000000 */
[----:B------:R-:W-:Y:S01]  /*7f880*/  ISETP.GE.AND P2, PT, R5, RZ, PT ;  /* 0x000000ff0500720c */ /* 0x000fe20003f46270 */
[----:B------:R-:W-:Y:S01]  /*7f890*/  @!P1 VIADD R42, R42, 0x7fe001 ;  /* 0x007fe0012a2a9836 */ /* 0x000fe20000000000 */
[----:B------:R-:W-:Y:S01]  /*7f8a0*/  IADD3 R36, PT, PT, R36, -R9, R7 ;  /* 0x8000000924247210 */ /* 0x000fe20007ffe007 */
[----:B------:R-:W-:Y:S01]  /*7f8b0*/  IMAD.WIDE R8, R8, UR4, RZ ;  /* 0x0000000408087c25 */ /* 0x000fe2000f8e02ff */
[----:B------:R-:W-:Y:S02]  /*7f8c0*/  ISETP.GE.AND P1, PT, R0, RZ, PT ;  /* 0x000000ff0000720c */ /* 0x000fe40003f26270 */
[----:B------:R-:W-:Y:S01]  /*7f8d0*/  IADD3 R12, PT, PT, R12, R15, RZ ;  /* 0x0000000f0c0c7210 */ /* 0x000fe20007ffe0ff */
[----:B------:R-:W-:Y:S01]  /*7f8e0*/  STL [R1+0x4f34], R36 ;  /* 0x004f342401007387 */ /* 0x000fe20000100800 */
[----:B------:R-:W-:Y:S01]  /*7f8f0*/  IADD3 R15, PT, PT, R16, -R55, RZ ;  /* 0x80000037100f7210 */ /* 0x000fe20007ffe0ff */
[----:B------:R-:W-:-:S02]  /*7f900*/  IMAD R41, R8, 0x3802001, RZ ;  /* 0x0380200108297824 */ /* 0x000fc400078e02ff */
[----:B------:R-:W-:Y:S01]  /*7f910*/  STL [R1+0x4f18], R42 ;  /* 0x004f182a01007387 */ /* 0x000fe20000100800 */
[----:B0-----:R-:W-:-:S03]  /*7f920*/  IMAD.IADD R22, R16, 0x1, R55 ;  /* 0x0000000110167824 */ /* 0x001fc600078e0237 */
[----:B------:R-:W-:Y:S01]  /*7f930*/  STL [R1+0x4f38], R24 ;  /* 0x004f381801007387 */ /* 0x000fe20000100800 */
[----:B------:R-:W-:Y:S01]  /*7f940*/  ISETP.GE.AND P3, PT, R15, RZ, PT ;  /* 0x000000ff0f00720c */ /* 0x000fe20003f66270 */
[----:B------:R-:W-:Y:S02]  /*7f950*/  IMAD.HI.U32 R40, R41, -0x7fe001, R8 ;  /* 0xff801fff29287827 */ /* 0x000fe400078e0008 */
[----:B------:R-:W3:Y:S04]  /*7f960*/  LDL R16, [R1+0x4fc8] ;  /* 0x004fc80001107983 */ /* 0x000ee80000100800 */
[----:B------:R-:W3:Y:S01]  /*7f970*/  LDL R45, [R1+0x4fe8] ;  /* 0x004fe800012d7983 */ /* 0x000ee20000100800 */
[----:B------:R-:W-:Y:S01]  /*7f980*/  IMAD.IADD R8, R63, 0x1, R48 ;  /* 0x000000013f087824 */ /* 0x000fe200078e0230 */
[----:B------:R-:W-:Y:S01]  /*7f990*/  ISETP.GT.AND P0, PT, R12, 0x7fe000, PT ;  /* 0x007fe0000c00780c */ /* 0x000fe20003f04270 */
[----:B------:R-:W-:Y:S01]  /*7f9a0*/  @!P2 VIADD R5, R5, 0x7fe001 ;  /* 0x007fe0010505a836 */ /* 0x000fe20000000000 */
[----:B------:R-:W-:-:S02]  /*7f9b0*/  @!P1 IADD3 R0, PT, PT, R0, 0x7fe001, RZ ;  /* 0x007fe00100009810 */ /* 0x000fc40007ffe0ff */
[----:B------:R-:W-:Y:S01]  /*7f9c0*/  ISETP.GT.AND P1, PT, R22, 0x7fe000, PT ;  /* 0x007fe0001600780c */ /* 0x000fe20003f24270 */
[----:B-1----:R-:W-:Y:S01]  /*7f9d0*/  IMAD.WIDE R6, R5, UR5, RZ ;  /* 0x0000000505067c25 */ /* 0x002fe2000f8e02ff */
[----:B------:R-:W-:Y:S02]  /*7f9e0*/  ISETP.GT.AND P2, PT, R8, 0x7fe000, PT ;  /* 0x007fe0000800780c */ /* 0x000fe40003f44270 */
[----:B--2---:R-:W-:Y:S01]  /*7f9f0*/  SHF.R.S32.HI R20, RZ, 0x1f, R41 ;  /* 0x0000001fff147819 */ /* 0x004fe20000011429 */
[----:B------:R-:W-:Y:S02]  /*7fa00*/  IMAD R9, R6, 0x3802001, RZ ;  /* 0x0380200106097824 */ /* 0x000fe400078e02ff */
[----:B------:R-:W-:Y:S02]  /*7fa10*/  @!P3 VIADD R15, R15, 0x7fe001 ;  /* 0x007fe0010f0fb836 */ /* 0x000fe40000000000 */
[----:B------:R-:W-:Y:S01]  /*7fa20*/  IMAD R20, R20, -0x7fe001, RZ ;  /* 0xff801fff14147824 */ /* 0x000fe200078e02ff */
[----:B------:R-:W-:Y:S01]  /*7fa30*/  SHF.R.S32.HI R5, RZ, 0x1f, R9 ;  /* 0x0000001fff057819 */ /* 0x000fe20000011409 */
[----:B------:R-:W-:Y:S01]  /*7fa40*/  IMAD.HI.U32 R38, R9, -0x7fe001, R6 ;  /* 0xff801fff09267827 */ /* 0x000fe200078e0006 */
[----:B------:R-:W-:Y:S01]  /*7fa50*/  @P0 IADD3 R12, PT, PT, R12, -0x7fe001, RZ ;  /* 0xff801fff0c0c0810 */ /* 0x000fe20007ffe0ff */
[----:B------:R0:W-:Y:S01]  /*7fa60*/  STL [R1+0x4f1c], R0 ;  /* 0x004f1c0001007387 */ /* 0x0001e20000100800 */
[----:B------:R-:W-:Y:S01]  /*7fa70*/  IADD3 R40, PT, PT, R40, -R41, R20 ;  /* 0x8000002928287210 */ /* 0x000fe20007ffe014 */
[----:B------:R-:W-:Y:S01]  /*7fa80*/  IMAD.WIDE R6, R15, UR5, RZ ;  /* 0x000000050f067c25 */ /* 0x000fe2000f8e02ff */
[----:B------:R-:W-:Y:S01]  /*7fa90*/  @P1 IADD3 R22, PT, PT, R22, -0x7fe001, RZ ;  /* 0xff801fff16161810 */ /* 0x000fe20007ffe0ff */
[----:B------:R-:W2:Y:S01]  /*7faa0*/  LDL R20, [R1+0x4fcc] ;  /* 0x004fcc0001147983 */ /* 0x000ea20000100800 */
[----:B------:R-:W-:Y:S01]  /*7fab0*/  ISETP.GE.AND P0, PT, R12, RZ, PT ;  /* 0x000000ff0c00720c */ /* 0x000fe20003f06270 */
[----:B------:R-:W-:-:S02]  /*7fac0*/  @P2 VIADD R8, R8, 0xff801fff ;  /* 0xff801fff08082836 */ /* 0x000fc40000000000 */
[----:B------:R-:W2:Y:S01]  /*7fad0*/  LDL R47, [R1+0x4fec] ;  /* 0x004fec00012f7983 */ /* 0x000ea20000100800 */
[----:B------:R-:W-:Y:S01]  /*7fae0*/  IMAD R15, R5, -0x7fe001, RZ ;  /* 0xff801fff050f7824 */ /* 0x000fe200078e02ff */
[----:B------:R-:W-:Y:S01]  /*7faf0*/  ISETP.GE.AND P1, PT, R22, RZ, PT ;  /* 0x000000ff1600720c */ /* 0x000fe20003f26270 */
[----:B------:R-:W-:Y:S01]  /*7fb00*/  IMAD R41, R6, 0x3802001, RZ ;  /* 0x0380200106297824 */ /* 0x000fe200078e02ff */
[----:B------:R-:W-:Y:S01]  /*7fb10*/  ISETP.GE.AND P2, PT, R8, RZ, PT ;  /* 0x000000ff0800720c */ /* 0x000fe20003f46270 */
[----:B0-----:R-:W2:Y:S01]  /*7fb20*/  LDL R0, [R1+0x4fd0] ;  /* 0x004fd00001007983 */ /* 0x001ea20000100800 */
[----:B------:R-:W-:Y:S02]  /*7fb30*/  IADD3 R38, PT, PT, R38, -R9, R15 ;  /* 0x8000000926267210 */ /* 0x000fe40007ffe00f */
[----:B------:R-:W-:Y:S01]  /*7fb40*/  SHF.R.S32.HI R15, RZ, 0x1f, R41 ;  /* 0x0000001fff0f7819 */ /* 0x000fe20000011429 */
[----:B------:R-:W2:Y:S01]  /*7fb50*/  LDL R5, [R1+0x4ff0] ;  /* 0x004ff00001057983 */ /* 0x000ea20000100800 */
[----:B------:R-:W-:Y:S01]  /*7fb60*/  IMAD.HI.U32 R36, R41, -0x7fe001, R6 ;  /* 0xff801fff29247827 */ /* 0x000fe200078e0006 */
[----:B------:R-:W-:-:S03]  /*7fb70*/  IADD3 R9, PT, PT, R63, -R48, RZ ;  /* 0x800000303f097210 */ /* 0x000fc60007ffe0ff */
[----:B------:R-:W-:Y:S02]  /*7fb80*/  IMAD R15, R15, -0x7fe001, RZ ;  /* 0xff801fff0f0f7824 */ /* 0x000fe400078e02ff */
[----:B------:R-:W-:Y:S01]  /*7fb90*/  @!P0 VIADD R12, R12, 0x7fe001 ;  /* 0x007fe0010c0c8836 */ /* 0x000fe20000000000 */
[----:B------:R-:W-:Y:S01]  /*7fba0*/  @!P1 IADD3 R22, PT, PT, R22, 0x7fe001, RZ ;  /* 0x007fe00116169810 */ /* 0x000fe20007ffe0ff */
[----:B------:R-:W-:Y:S01]  /*7fbb0*/  STL [R1+0x4f3c], R40 ;  /* 0x004f3c2801007387 */ /* 0x000fe20000100800 */
[----:B------:R-:W-:Y:S01]  /*7fbc0*/  IADD3 R36, PT, PT, R36, -R41, R15 ;  /* 0x8000002924247210 */ /* 0x000fe20007ffe00f */
[----:B------:R-:W-:Y:S01]  /*7fbd0*/  @!P2 VIADD R8, R8, 0x7fe001 ;  /* 0x007fe0010808a836 */ /* 0x000fe20000000000 */
[----:B------:R-:W-:Y:S01]  /*7fbe0*/  ISETP.GE.AND P3, PT, R9, RZ, PT ;  /* 0x000000ff0900720c */ /* 0x000fe20003f66270 */
        /* <DEDUP_REMOVED lines=9> */
[----:B------:R-:W-:-:S02]  /*7fc80*/  @!P3 IADD3 R9, PT, PT, R9, 0x7fe001, RZ ;  /* 0x007fe0010909b810 */ /* 0x000fc40007ffe0ff */
[----:B------:R-:W-:Y:S01]  /*7fc90*/  ISETP.GE.AND P2, PT, R15, RZ, PT ;  /* 0x000000ff0f00720c */ /* 0x000fe20003f46270 */
[C---:B0-----:R-:W-:Y:S01]  /*7fca0*/  IMAD.IADD R12, R23.reuse, 0x1, R26 ;  /* 0x00000001170c7824 */ /* 0x041fe200078e021a */
[----:B------:R-:W-:Y:S01]  /*7fcb0*/  IADD3 R23, PT, PT, R23, -R26, RZ ;  /* 0x8000001a17177210 */ /* 0x000fe20007ffe0ff */
[----:B------:R-:W-:Y:S01]  /*7fcc0*/  IMAD.WIDE R6, R9, UR5, RZ ;  /* 0x0000000509067c25 */ /* 0x000fe2000f8e02ff */
[----:B------:R-:W-:Y:S01]  /*7fcd0*/  ISETP.GT.AND P0, PT, R24, 0x7fe000, PT ;  /* 0x007fe0001800780c */ /* 0x000fe20003f04270 */
[----:B-1----:R-:W2:Y:S01]  /*7fce0*/  LDL R22, [R1+0x4fd8] ;  /* 0x004fd80001167983 */ /* 0x002ea20000100800 */
[----:B------:R-:W-:-:S03]  /*7fcf0*/  ISETP.GE.AND P3, PT, R23, RZ, PT ;  /* 0x000000ff1700720c */ /* 0x000fc60003f66270 */
[----:B------:R-:W2:Y:S01]  /*7fd00*/  LDL R49, [R1+0x4ff8] ;  /* 0x004ff80001317983 */ /* 0x000ea20000100800 */
[----:B------:R-:W-:Y:S01]  /*7fd10*/  ISETP.GT.AND P1, PT, R12, 0x7fe000, PT ;  /* 0x007fe0000c00780c */ /* 0x000fe20003f24270 */
[----:B------:R-:W-:Y:S02]  /*7fd20*/  IMAD R41, R6, 0x3802001, RZ ;  /* 0x0380200106297824 */ /* 0x000fe400078e02ff */
[----:B------:R-:W-:-:S03]  /*7fd30*/  @!P2 IADD3 R15, PT, PT, R15, 0x7fe001, RZ ;  /* 0x007fe0010f0fa810 */ /* 0x000fc60007ffe0ff */
[----:B------:R-:W-:Y:S01]  /*7fd40*/  SHF.R.S32.HI R26, RZ, 0x1f, R41 ;  /* 0x0000001fff1a7819 */ /* 0x000fe20000011429 */
[----:B------:R-:W-:Y:S02]  /*7fd50*/  @P0 VIADD R24, R24, 0xff801fff ;  /* 0xff801fff18180836 */ /* 0x000fe40000000000 */
[----:B----4-:R-:W-:-:S04]  /*7fd60*/  IMAD.WIDE R8, R15, UR5, RZ ;  /* 0x000000050f087c25 */ /* 0x010fc8000f8e02ff */
[----:B------:R-:W-:Y:S01]  /*7fd70*/  IMAD.HI.U32 R38, R41, -0x7fe001, R6 ;  /* 0xff801fff29267827 */ /* 0x000fe200078e0006 */
[----:B------:R-:W-:-:S03]  /*7fd80*/  @P1 IADD3 R12, PT, PT, R12, -0x7fe001, RZ ;  /* 0xff801fff0c0c1810 */ /* 0x000fc60007ffe0ff */
[----:B------:R-:W-:Y:S02]  /*7fd90*/  IMAD R26, R26, -0x7fe001, RZ ;  /* 0xff801fff1a1a7824 */ /* 0x000fe400078e02ff */
[----:B------:R-:W-:Y:S02]  /*7fda0*/  @!P3 VIADD R23, R23, 0x7fe001 ;  /* 0x007fe0011717b836 */ /* 0x000fe40000000000 */
[----:B------:R-:W-:Y:S01]  /*7fdb0*/  IMAD.IADD R15, R25, 0x1, -R52 ;  /* 0x00000001190f7824 */ /* 0x000fe200078e0a34 */
        /* <DEDUP_REMOVED lines=10> */
[----:B------:R-:W-:Y:S01]  /*7fe60*/  IMAD R6, R6, -0x7fe001, RZ ;  /* 0xff801fff06067824 */ /* 0x000fe200078e02ff */
[----:B------:R-:W-:Y:S01]  /*7fe70*/  @!P0 IADD3 R24, PT, PT, R24, 0x7fe001, RZ ;  /* 0x007fe00118188810 */ /* 0x000fe20007ffe0ff */
[----:B------:R-:W-:Y:S02]  /*7fe80*/  IMAD.IADD R9, R3, 0x1, -R2 ;  /* 0x0000000103097824 */ /* 0x000fe400078e0a02 */
[----:B------:R-:W-:Y:S01]  /*7fe90*/  IMAD.HI.U32 R40, R23, -0x7fe001, R40 ;  /* 0xff801fff17287827 */ /* 0x000fe200078e0028 */
[----:B------:R-:W-:Y:S02]  /*7fea0*/  IADD3 R36, PT, PT, R36, -R7, R6 ;  /* 0x8000000724247210 */ /* 0x000fe40007ffe006 */
[----:B------:R-:W-:Y:S01]  /*7feb0*/  @!P1 IADD3 R12, PT, PT, R12, 0x7fe001, RZ ;  /* 0x007fe0010c0c9810 */ /* 0x000fe20007ffe0ff */
[----:B------:R-:W-:Y:S01]  /*7fec0*/  IMAD R8, R8, -0x7fe001, RZ ;  /* 0xff801fff08087824 */ /* 0x000fe200078e02ff */
[----:B------:R-:W-:Y:S01]  /*7fed0*/  @!P2 IADD3 R15, PT, PT, R15, 0x7fe001, RZ ;  /* 0x007fe0010f0fa810 */ /* 0x000fe20007ffe0ff */
[----:B------:R0:W-:Y:S01]  /*7fee0*/  STL [R1+0x4f68], R38 ;  /* 0x004f682601007387 */ /* 0x0001e20000100800 */
[----:B------:R-:W-:-:S03]  /*7fef0*/  ISETP.GE.AND P2, PT, R9, RZ, PT ;  /* 0x000000ff0900720c */ /* 0x000fc60003f46270 */
[----:B------:R-:W-:Y:S04]  /*7ff00*/  STL [R1+0x4f4c], R24 ;  /* 0x004f4c1801007387 */ /* 0x000fe80000100800 */
[----:B------:R1:W-:Y:S01]  /*7ff10*/  STL [R1+0x4f6c], R36 ;  /* 0x004f6c2401007387 */ /* 0x0003e20000100800 */
[----:B0-----:R-:W-:-:S03]  /*7ff20*/  IADD3 R38, PT, PT, R40, -R23, R8 ;  /* 0x8000001728267210 */ /* 0x001fc60007ffe008 */
[----:B------:R0:W-:Y:S04]  /*7ff30*/  STL [R1+0x4f50], R12 ;  /* 0x004f500c01007387 */ /* 0x0001e80000100800 */
[----:B------:R-:W4:Y:S04]  /*7ff40*/  LDL R8, [R1+0x4fdc] ;  /* 0x004fdc0001087983 */ /* 0x000f280000100800 */
[----:B------:R-:W4:Y:S01]  /*7ff50*/  LDL R51, [R1+0x4ffc] ;  /* 0x004ffc0001337983 */ /* 0x000f220000100800 */
[----:B------:R-:W-:Y:S01]  /*7ff60*/  IMAD.IADD R26, R25, 0x1, R52 ;  /* 0x00000001191a7824 */ /* 0x000fe200078e0234 */
[----:B-1----:R-:W-:Y:S01]  /*7ff70*/  IADD3 R36, PT, PT, R3, R2, RZ ;  /* 0x0000000203247210 */ /* 0x002fe20007ffe0ff */
[----:B------:R-:W-:Y:S01]  /*7ff80*/  @!P2 VIADD R9, R9, 0x7fe001 ;  /* 0x007fe0010909a836 */ /* 0x000fe20000000000 */
[----:B------:R1:W-:Y:S04]  /*7ff90*/  STL [R1+0x4f70], R38 ;  /* 0x004f702601007387 */ /* 0x0003e80000100800 */
[----:B------:R-:W4:Y:S01]  /*7ffa0*/  LDL R3, [R1+0x4c00] ;  /* 0x004c000001037983 */ /* 0x000f220000100800 */
[----:B------:R-:W-:-:S03]  /*7ffb0*/  ISETP.GT.AND P0, PT, R26, 0x7fe000, PT ;  /* 0x007fe0001a00780c */ /* 0x000fc60003f04270 */
[----:B0-----:R-:W4:Y:S01]  /*7ffc0*/  LDL R12, [R1+0x4c40] ;  /* 0x004c4000010c7983 */ /* 0x001f220000100800 */
[----:B------:R-:W-:-:S03]  /*7ffd0*/  IMAD.WIDE R24, R9, UR5, RZ ;  /* 0x0000000509187c25 */ /* 0x000fc6000f8e02ff */
[----:B------:R-:W4:Y:S04]  /*7ffe0*/  LDL R9, [R1+0x4c04] ;  /* 0x004c040001097983 */ /* 0x000f280000100800 */
[----:B------:R-:W4:Y:S01]  /*7fff0*/  LDL R50, [R1+0x4c44] ;  /* 0x004c440001327983 */ /* 0x000f220000100800 */
[----:B------:R-:W-:-:S04]  /*80000*/  IMAD.WIDE R6, R15, UR5, RZ ;  /* 0x000000050f067c25 */ /* 0x000fc8000f8e02ff */
[----:B------:R-:W-:Y:S02]  /*80010*/  IMAD R15, R6, 0x3802001, RZ ;  /* 0x03802001060f7824 */ /* 0x000fe400078e02ff */
[----:B------:R-:W-:Y:S02]  /*80020*/  @P0 VIADD R26, R26, 0xff801fff ;  /* 0xff801fff1a1a0836 */ /* 0x000fe40000000000 */
[----:B------:R-:W-:Y:S01]  /*80030*/  IMAD.HI.U32 R40, R15, -0x7fe001, R6 ;  /* 0xff801fff0f287827 */ /* 0x000fe200078e0006 */
[----:B------:R-:W-:Y:S02]  /*80040*/  SHF.R.S32.HI R7, RZ, 0x1f, R15 ;  /* 0x0000001fff077819 */ /* 0x000fe4000001140f */
[----:B------:R-:W-:Y:S02]  /*80050*/  IADD3 R6, PT, PT, R10, -R57, RZ ;  /* 0x800000390a067210 */ /* 0x000fe40007ffe0ff */
[----:B------:R-:W-:Y:S01]  /*80060*/  ISETP.GE.AND P2, PT, R26, RZ, PT ;  /* 0x000000ff1a00720c */ /* 0x000fe20003f46270 */
[----:B------:R-:W-:Y:S01]  /*80070*/  IMAD R7, R7, -0x7fe001, RZ ;  /* 0xff801fff07077824 */ /* 0x000fe200078e02ff */
[----:B------:R-:W-:Y:S01]  /*80080*/  ISETP.GT.AND P1, PT, R36, 0x7fe000, PT ;  /* 0x007fe0002400780c */ /* 0x000fe20003f24270 */
[----:B------:R-:W-:Y:S01]  /*80090*/  IMAD R23, R24, 0x3802001, RZ ;  /* 0x0380200118177824 */ /* 0x000fe200078e02ff */
[----:B------:R-:W-:Y:S01]  /*800a0*/  ISETP.GE.AND P3, PT, R6, RZ, PT ;  /* 0x000000ff0600720c */ /* 0x000fe20003f66270 */
[----:B------:R-:W-:Y:S01]  /*800b0*/  IMAD.IADD R10, R10, 0x1, R57 ;  /* 0x000000010a0a7824 */ /* 0x000fe200078e0239 */
[----:B------:R-:W-:-:S02]  /*800c0*/  IADD3 R40, PT, PT, R40, -R15, R7 ;  /* 0x8000000f28287210 */ /* 0x000fc40007ffe007 */
[----:B-----5:R-:W-:Y:S02]  /*800d0*/  IADD3 R15, PT, PT, R66, -R13, RZ ;  /* 0x8000000d420f7210 */ /* 0x020fe40007ffe0ff */
[----:B------:R-:W-:Y:S02]  /*800e0*/  SHF.R.S32.HI R2, RZ, 0x1f, R23 ;  /* 0x0000001fff027819 */ /* 0x000fe40000011417 */
[----:B------:R-:W-:Y:S01]  /*800f0*/  ISETP.GT.AND P0, PT, R10, 0x7fe000, PT ;  /* 0x007fe0000a00780c */ /* 0x000fe20003f04270 */
[----:B------:R-:W0:Y:S01]  /*80100*/  LDCU UR4, c[0x3][UR6+-0xc0] ;  /* 0x00ffe800060477ac */ /* 0x000e220008000800 */
[----:B------:R-:W-:Y:S01]  /*80110*/  ISETP.GE.AND P4, PT, R15, RZ, PT ;  /* 0x000000ff0f00720c */ /* 0x000fe20003f86270 */
[----:B------:R-:W-:Y:S01]  /*80120*/  IMAD.HI.U32 R24, R23, -0x7fe001, R24 ;  /* 0xff801fff17187827 */ /* 0x000fe200078e0018 */
[----:B------:R-:W-:-:S03]  /*80130*/  @!P2 IADD3 R26, PT, PT, R26, 0x7fe001, RZ ;  /* 0x007fe0011a1aa810 */ /* 0x000fc60007ffe0ff */
[----:B------:R-:W-:Y:S02]  /*80140*/  IMAD R2, R2, -0x7fe001, RZ ;  /* 0xff801fff02027824 */ /* 0x000fe400078e02ff */
[----:B------:R-:W-:Y:S02]  /*80150*/  @P1 VIADD R36, R36, 0xff801fff ;  /* 0xff801fff24241836 */ /* 0x000fe40000000000 */
[----:B------:R-:W-:Y:S01]  /*80160*/  @!P3 VIADD R6, R6, 0x7fe001 ;  /* 0x007fe0010606b836 */ /* 0x000fe20000000000 */
[----:B-1----:R-:W-:Y:S01]  /*80170*/  IADD3 R38, PT, PT, R24, -R23, R2 ;  /* 0x8000001718267210 */ /* 0x002fe20007ffe002 */
[----:B------:R1:W-:Y:S01]  /*80180*/  STL [R1+0x4f54], R26 ;  /* 0x004f541a01007387 */ /* 0x0003e20000100800 */
[----:B------:R-:W-:Y:S01]  /*80190*/  ISETP.GE.AND P2, PT, R36, RZ, PT ;  /* 0x000000ff2400720c */ /* 0x000fe20003f46270 */
[----:B------:R-:W-:Y:S01]  /*801a0*/  IMAD.IADD R2, R66, 0x1, R13 ;  /* 0x0000000142027824 */ /* 0x000fe200078e020d */
[C---:B------:R-:W-:Y:S01]  /*801b0*/  IADD3 R24, PT, PT, R17.reuse, R46, RZ ;  /* 0x0000002e11187210 */ /* 0x040fe20007ffe0ff */
[----:B------:R-:W-:Y:S01]  /*801c0*/  STL [R1+0x4f74], R40 ;  /* 0x004f742801007387 */ /* 0x000fe20000100800 */
[----:B------:R-:W-:-:S02]  /*801d0*/  IMAD.IADD R17, R17, 0x1, -R46 ;  /* 0x0000000111117824 */ /* 0x000fc400078e0a2e */
[----:B------:R-:W-:Y:S01]  /*801e0*/  IMAD.WIDE R6, R6, UR5, RZ ;  /* 0x0000000506067c25 */ /* 0x000fe2000f8e02ff */
[----:B------:R-:W5:Y:S01]  /*801f0*/  LDL R63, [R1+0x4c08] ;  /* 0x004c0800013f7983 */ /* 0x000f620000100800 */
[----:B------:R-:W-:-:S03]  /*80200*/  @P0 IADD3 R10, PT, PT, R10, -0x7fe001, RZ ;  /* 0xff801fff0a0a0810 */ /* 0x000fc60007ffe0ff */
[----:B------:R-:W5:Y:S01]  /*80210*/  LDL R46, [R1+0x4c48] ;  /* 0x004c4800012e7983 */ /* 0x000f620000100800 */
[----:B------:R-:W-:Y:S01]  /*80220*/  ISETP.GT.AND P0, PT, R2, 0x7fe000, PT ;  /* 0x007fe0000200780c */ /* 0x000fe20003f04270 */
[----:B------:R-:W-:Y:S01]  /*80230*/  IMAD R25, R6, 0x3802001, RZ ;  /* 0x0380200106197824 */ /* 0x000fe200078e02ff */
[----:B------:R-:W-:Y:S02]  /*80240*/  @!P4 IADD3 R15, PT, PT, R15, 0x7fe001, RZ ;  /* 0x007fe0010f0fc810 */ /* 0x000fe40007ffe0ff */
[----:B------:R-:W-:Y:S01]  /*80250*/  ISETP.GT.AND P1, PT, R24, 0x7fe000, PT ;  /* 0x007fe0001800780c */ /* 0x000fe20003f24270 */
[----:B------:R-:W-:Y:S01]  /*80260*/  IMAD.HI.U32 R42, R25, -0x7fe001, R6 ;  /* 0xff801fff192a7827 */ /* 0x000fe200078e0006 */
[----:B------:R-:W-:-:S03]  /*80270*/  SHF.R.S32.HI R13, RZ, 0x1f, R25 ;  /* 0x0000001fff0d7819 */ /* 0x000fc60000011419 */
[----:B0-----:R-:W-:-:S04]  /*80280*/  IMAD.WIDE R6, R15, UR4, RZ ;  /* 0x000000040f067c25 */ /* 0x001fc8000f8e02ff */
[----:B------:R-:W-:Y:S01]  /*80290*/  @!P2 VIADD R36, R36, 0x7fe001 ;  /* 0x007fe0012424a836 */ /* 0x000fe20000000000 */
[----:B------:R-:W-:Y:S01]  /*802a0*/  ISETP.GE.AND P2, PT, R17, RZ, PT ;  /* 0x000000ff1100720c */ /* 0x000fe20003f46270 */
[----:B------:R-:W-:Y:S02]  /*802b0*/  IMAD R15, R6, 0x3802001, RZ ;  /* 0x03802001060f7824 */ /* 0x000fe400078e02ff */
[----:B------:R-:W-:Y:S02]  /*802c0*/  @P0 VIADD R2, R2, 0xff801fff ;  /* 0xff801fff02020836 */ /* 0x000fe40000000000 */
[----:B-1----:R-:W-:Y:S01]  /*802d0*/  IMAD R26, R13, -0x7fe001, RZ ;  /* 0xff801fff0d1a7824 */ /* 0x002fe200078e02ff */
[----:B------:R-:W-:Y:S02]  /*802e0*/  SHF.R.S32.HI R13, RZ, 0x1f, R15 ;  /* 0x0000001fff0d7819 */ /* 0x000fe4000001140f */
[----:B------:R-:W-:Y:S02]  /*802f0*/  ISETP.GE.AND P3, PT, R10, RZ, PT ;  /* 0x000000ff0a00720c */ /* 0x000fe40003f66270 */
[----:B------:R-:W-:-:S02]  /*80300*/  @P1 IADD3 R24, PT, PT, R24, -0x7fe001, RZ ;  /* 0xff801fff18181810 */ /* 0x000fc40007ffe0ff */
[----:B------:R-:W-:Y:S01]  /*80310*/  ISETP.GE.AND P1, PT, R2, RZ, PT ;  /* 0x000000ff0200720c */ /* 0x000fe20003f26270 */
[----:B------:R-:W-:Y:S01]  /*80320*/  IMAD.HI.U32 R6, R15, -0x7fe001, R6 ;  /* 0xff801fff0f067827 */ /* 0x000fe200078e0006 */
[----:B------:R-:W-:Y:S03]  /*80330*/  STL [R1+0x4f58], R36 ;  /* 0x004f582401007387 */ /* 0x000fe60000100800 */
[----:B------:R-:W-:Y:S02]  /*80340*/  IMAD R13, R13, -0x7fe001, RZ ;  /* 0xff801fff0d0d7824 */ /* 0x000fe400078e02ff */
[----:B------:R-:W-:Y:S01]  /*80350*/  @!P2 VIADD R17, R17, 0x7fe001 ;  /* 0x007fe0011111a836 */ /* 0x000fe20000000000 */
[----:B------:R0:W-:Y:S01]  /*80360*/  STL [R1+0x4f78], R38 ;  /* 0x004f782601007387 */ /* 0x0001e20000100800 */
[----:B------:R-:W-:Y:S02]  /*80370*/  ISETP.GE.AND P2, PT, R24, RZ, PT ;  /* 0x000000ff1800720c */ /* 0x000fe40003f46270 */
[----:B------:R-:W-:-:S02]  /*80380*/  @!P3 IADD3 R10, PT, PT, R10, 0x7fe001, RZ ;  /* 0x007fe0010a0ab810 */ /* 0x000fc40007ffe0ff */
[----:B------:R-:W-:Y:S02]  /*80390*/  IADD3 R26, PT, PT, R42, -R25, R26 ;  /* 0x800000192a1a7210 */ /* 0x000fe40007ffe01a */
[----:B0-----:R-:W-:Y:S01]  /*803a0*/  IADD3 R38, PT, PT, R6, -R15, R13 ;  /* 0x8000000f06267210 */ /* 0x001fe20007ffe00d */
[----:B------:R-:W-:-:S04]  /*803b0*/  IMAD.WIDE R6, R17, UR4, RZ ;  /* 0x0000000411067c25 */ /* 0x000fc8000f8e02ff */
[----:B------:R-:W-:Y:S02]  /*803c0*/  IMAD.IADD R17, R18, 0x1, -R59 ;  /* 0x0000000112117824 */ /* 0x000fe400078e0a3b */
[----:B------:R-:W-:Y:S01]  /*803d0*/  @!P1 VIADD R2, R2, 0x7fe001 ;  /* 0x007fe00102029836 */ /* 0x000fe20000000000 */
[----:B------:R0:W-:Y:S02]  /*803e0*/  STL [R1+0x4f5c], R10 ;  /* 0x004f5c0a01007387 */ /* 0x0001e40000100800 */
[----:B------:R-:W-:Y:S01]  /*803f0*/  ISETP.GE.AND P1, PT, R17, RZ, PT ;  /* 0x000000ff1100720c */ /* 0x000fe20003f26270 */
[----:B------:R-:W-:Y:S01]  /*80400*/  IMAD R25, R6, 0x3802001, RZ ;  /* 0x0380200106197824 */ /* 0x000fe200078e02ff */
[----:B------:R1:W-:Y:S01]  /*80410*/  STL [R1+0x4f7c], R26 ;  /* 0x004f7c1a01007387 */ /* 0x0003e20000100800 */
[----:B---3--:R-:W-:-:S03]  /*80420*/  IADD3 R23, PT, PT, R19, -R54, RZ ;  /* 0x8000003613177210 */ /* 0x008fc60007ffe0ff */
[----:B------:R-:W3:Y:S01]  /*80430*/  LDL R13, [R1+0x4c0c] ;  /* 0x004c0c00010d7983 */ /* 0x000ee20000100800 */
[----:B------:R-:W-:-:S03]  /*80440*/  SHF.R.S32.HI R15, RZ, 0x1f, R25 ;  /* 0x0000001fff0f7819 */ /* 0x000fc60000011419 */
[----:B------:R-:W3:Y:S01]  /*80450*/  LDL R52, [R1+0x4c4c] ;  /* 0x004c4c0001347983 */ /* 0x000ee20000100800 */
[----:B0-----:R-:W-:Y:S02]  /*80460*/  IADD3 R10, PT, PT, R18, R59, RZ ;  /* 0x0000003b120a7210 */ /* 0x001fe40007ffe0ff */
[----:B------:R-:W-:Y:S01]  /*80470*/  @!P2 IADD3 R24, PT, PT, R24, 0x7fe001, RZ ;  /* 0x007fe0011818a810 */ /* 0x000fe20007ffe0ff */
[----:B------:R-:W-:Y:S01]  /*80480*/  IMAD.HI.U32 R40, R25, -0x7fe001, R6 ;  /* 0xff801fff19287827 */ /* 0x000fe200078e0006 */
[----:B------:R-:W-:Y:S01]  /*80490*/  ISETP.GT.AND P0, PT, R10, 0x7fe000, PT ;  /* 0x007fe0000a00780c */ /* 0x000fe20003f04270 */
[----:B------:R-:W-:Y:S01]  /*804a0*/  STL [R1+0x4f80], R2 ;  /* 0x004f800201007387 */ /* 0x000fe20000100800 */
[----:B------:R-:W-:Y:S01]  /*804b0*/  ISETP.GE.AND P3, PT, R23, RZ, PT ;  /* 0x000000ff1700720c */ /* 0x000fe20003f66270 */
[----:B------:R-:W-:Y:S01]  /*804c0*/  IMAD R6, R15, -0x7fe001, RZ ;  /* 0xff801fff0f067824 */ /* 0x000fe200078e02ff */
[----:B------:R-:W-:Y:S01]  /*804d0*/  @!P1 IADD3 R17, PT, PT, R17, 0x7fe001, RZ ;  /* 0x007fe00111119810 */ /* 0x000fe20007ffe0ff */
[----:B------:R-:W-:Y:S04]  /*804e0*/  STL [R1+0x4fa0], R38 ;  /* 0x004fa02601007387 */ /* 0x000fe80000100800 */
[----:B------:R0:W-:Y:S01]  /*804f0*/  STL [R1+0x4f84], R24 ;  /* 0x004f841801007387 */ /* 0x0001e20000100800 */
[----:B------:R-:W-:-:S03]  /*80500*/  IADD3 R40, PT, PT, R40, -R25, R6 ;  /* 0x8000001928287210 */ /* 0x000fc60007ffe006 */
[----:B------:R-:W3:Y:S01]  /*80510*/  LDL R15, [R1+0x4c10] ;  /* 0x004c1000010f7983 */ /* 0x000ee20000100800 */
[----:B------:R-:W-:-:S03]  /*80520*/  IMAD.WIDE R6, R17, UR4, RZ ;  /* 0x0000000411067c25 */ /* 0x000fc6000f8e02ff */
[----:B------:R-:W3:Y:S01]  /*80530*/  LDL R18, [R1+0x4c50] ;  /* 0x004c500001127983 */ /* 0x000ee20000100800 */
[----:B-1----:R-:W-:Y:S01]  /*80540*/  IMAD.IADD R26, R19, 0x1, R54 ;  /* 0x00000001131a7824 */ /* 0x002fe200078e0236 */
[----:B------:R-:W-:Y:S01]  /*80550*/  IADD3 R36, PT, PT, R62, -R27, RZ ;  /* 0x8000001b3e247210 */ /* 0x000fe20007ffe0ff */
[----:B------:R-:W-:Y:S01]  /*80560*/  IMAD R17, R6, 0x3802001, RZ ;  /* 0x0380200106117824 */ /* 0x000fe200078e02ff */
[----:B------:R-:W3:Y:S01]  /*80570*/  LDL R19, [R1+0x4c14] ;  /* 0x004c140001137983 */ /* 0x000ee20000100800 */
[----:B------:R-:W-:Y:S02]  /*80580*/  @P0 VIADD R10, R10, 0xff801fff ;  /* 0xff801fff0a0a0836 */ /* 0x000fe40000000000 */
[----:B------:R-:W-:Y:S01]  /*80590*/  @!P3 VIADD R23, R23, 0x7fe001 ;  /* 0x007fe0011717b836 */ /* 0x000fe20000000000 */
[----:B------:R-:W3:Y:S01]  /*805a0*/  LDL R54, [R1+0x4c54] ;  /* 0x004c540001367983 */ /* 0x000ee20000100800 */
[----:B------:R-:W-:Y:S01]  /*805b0*/  IMAD.HI.U32 R44, R17, -0x7fe001, R6 ;  /* 0xff801fff112c7827 */ /* 0x000fe200078e0006 */
[----:B------:R-:W-:-:S02]  /*805c0*/  ISETP.GE.AND P3, PT, R36, RZ, PT ;  /* 0x000000ff2400720c */ /* 0x000fc40003f66270 */
[----:B------:R-:W-:Y:S01]  /*805d0*/  ISETP.GT.AND P0, PT, R26, 0x7fe000, PT ;  /* 0x007fe0001a00780c */ /* 0x000fe20003f04270 */
[----:B0-----:R-:W-:Y:S01]  /*805e0*/  IMAD.WIDE R24, R23, UR4, RZ ;  /* 0x0000000417187c25 */ /* 0x001fe2000f8e02ff */
[----:B------:R-:W-:Y:S02]  /*805f0*/  SHF.R.S32.HI R6, RZ, 0x1f, R17 ;  /* 0x0000001fff067819 */ /* 0x000fe40000011411 */
[----:B------:R-:W-:Y:S01]  /*80600*/  ISETP.GE.AND P2, PT, R10, RZ, PT ;  /* 0x000000ff0a00720c */ /* 0x000fe20003f46270 */
[----:B------:R-:W-:Y:S02]  /*80610*/  IMAD R23, R24, 0x3802001, RZ ;  /* 0x0380200118177824 */ /* 0x000fe400078e02ff */
[----:B------:R-:W-:Y:S01]  /*80620*/  IMAD R6, R6, -0x7fe001, RZ ;  /* 0xff801fff06067824 */ /* 0x000fe200078e02ff */
[----:B------:R-:W-:Y:S02]  /*80630*/  IADD3 R38, PT, PT, R62, R27, RZ ;  /* 0x0000001b3e267210 */ /* 0x000fe40007ffe0ff */
[----:B------:R-:W-:-:S02]  /*80640*/  SHF.R.S32.HI R2, RZ, 0x1f, R23 ;  /* 0x0000001fff027819 */ /* 0x000fc40000011417 */
[----:B------:R-:W-:Y:S02]  /*80650*/  IADD3 R44, PT, PT, R44, -R17, R6 ;  /* 0x800000112c2c7210 */ /* 0x000fe40007ffe006 */
[----:B------:R-:W-:Y:S01]  /*80660*/  IADD3 R6, PT, PT, R37, R56, RZ ;  /* 0x0000003825067210 */ /* 0x000fe20007ffe0ff */
[----:B------:R-:W-:Y:S02]  /*80670*/  @!P3 VIADD R36, R36, 0x7fe001 ;  /* 0x007fe0012424b836 */ /* 0x000fe40000000000 */
[----:B------:R-:W-:Y:S01]  /*80680*/  @P0 VIADD R26, R26, 0xff801fff ;  /* 0xff801fff1a1a0836 */ /* 0x000fe20000000000 */
[----:B------:R-:W-:Y:S01]  /*80690*/  ISETP.GT.AND P1, PT, R38, 0x7fe000, PT ;  /* 0x007fe0002600780c */ /* 0x000fe20003f24270 */
[----:B------:R-:W-:Y:S01]  /*806a0*/  IMAD.HI.U32 R24, R23, -0x7fe001, R24 ;  /* 0xff801fff17187827 */ /* 0x000fe200078e0018 */
[----:B------:R-:W-:Y:S01]  /*806b0*/  @!P2 IADD3 R10, PT, PT, R10, 0x7fe001, RZ ;  /* 0x007fe0010a0aa810 */ /* 0x000fe20007ffe0ff */
[----:B------:R0:W-:Y:S01]  /*806c0*/  STL [R1+0x4fa4], R40 ;  /* 0x004fa42801007387 */ /* 0x0001e20000100800 */
[----:B------:R-:W-:Y:S01]  /*806d0*/  ISETP.GT.AND P0, PT, R6, 0x7fe000, PT ;  /* 0x007fe0000600780c */ /* 0x000fe20003f04270 */
[----:B------:R-:W-:-:S02]  /*806e0*/  IMAD R2, R2, -0x7fe001, RZ ;  /* 0xff801fff02027824 */ /* 0x000fc400078e02ff */
[----:B------:R-:W-:Y:S01]  /*806f0*/  IMAD.IADD R37, R37, 0x1, -R56 ;  /* 0x0000000125257824 */ /* 0x000fe200078e0a38 */
[----:B------:R-:W-:Y:S01]  /*80700*/  ISETP.GE.AND P2, PT, R26, RZ, PT ;  /* 0x000000ff1a00720c */ /* 0x000fe20003f46270 */
[----:B------:R1:W-:Y:S01]  /*80710*/  STL [R1+0x4f88], R10 ;  /* 0x004f880a01007387 */ /* 0x0003e20000100800 */
[----:B0-----:R-:W-:Y:S01]  /*80720*/  IMAD.WIDE R40, R36, UR4, RZ ;  /* 0x0000000424287c25 */ /* 0x001fe2000f8e02ff */
[----:B------:R-:W-:Y:S02]  /*80730*/  IADD3 R36, PT, PT, R24, -R23, R2 ;  /* 0x8000001718247210 */ /* 0x000fe40007ffe002 */
[----:B------:R-:W3:Y:S01]  /*80740*/  LDL R53, [R1+0x4c58] ;  /* 0x004c580001357983 */ /* 0x000ee20000100800 */
[----:B------:R-:W-:Y:S01]  /*80750*/  ISETP.GE.AND P3, PT, R37, RZ, PT ;  /* 0x000000ff2500720c */ /* 0x000fe20003f66270 */
[----:B------:R-:W-:Y:S02]  /*80760*/  IMAD R7, R40, 0x3802001, RZ ;  /* 0x0380200128077824 */ /* 0x000fe400078e02ff */
[----:B------:R-:W3:Y:S01]  /*80770*/  LDL R24, [R1+0x4c18] ;  /* 0x004c180001187983 */ /* 0x000ee20000100800 */
[----:B------:R-:W-:-:S02]  /*80780*/  @P1 IADD3 R38, PT, PT, R38, -0x7fe001, RZ ;  /* 0xff801fff26261810 */ /* 0x000fc40007ffe0ff */
[----:B------:R-:W-:Y:S02]  /*80790*/  SHF.R.S32.HI R2, RZ, 0x1f, R7 ;  /* 0x0000001fff027819 */ /* 0x000fe40000011407 */
[----:B------:R-:W-:Y:S02]  /*807a0*/  @P0 IADD3 R6, PT, PT, R6, -0x7fe001, RZ ;  /* 0xff801fff06060810 */ /* 0x000fe40007ffe0ff */
[C---:B------:R-:W-:Y:S01]  /*807b0*/  IADD3 R42, PT, PT, R39.reuse, R58, RZ ;  /* 0x0000003a272a7210 */ /* 0x040fe20007ffe0ff */
[----:B------:R-:W-:Y:S01]  /*807c0*/  IMAD.IADD R39, R39, 0x1, -R58 ;  /* 0x0000000127277824 */ /* 0x000fe200078e0a3a */
[----:B------:R-:W3:Y:S01]  /*807d0*/  LDL R25, [R1+0x4c1c] ;  /* 0x004c1c0001197983 */ /* 0x000ee20000100800 */
[----:B------:R-:W-:Y:S01]  /*807e0*/  IMAD.HI.U32 R40, R7, -0x7fe001, R40 ;  /* 0xff801fff07287827 */ /* 0x000fe200078e0028 */
[----:B------:R-:W-:Y:S02]  /*807f0*/  ISETP.GE.AND P1, PT, R38, RZ, PT ;  /* 0x000000ff2600720c */ /* 0x000fe40003f26270 */
[----:B------:R-:W3:Y:S01]  /*80800*/  LDL R56, [R1+0x4c5c] ;  /* 0x004c5c0001387983 */ /* 0x000ee20000100800 */
        /* <DEDUP_REMOVED lines=11> */
[----:B------:R-:W-:Y:S01]  /*808c0*/  STL [R1+0x4f8c], R26 ;  /* 0x004f8c1a01007387 */ /* 0x000fe20000100800 */
[----:B------:R-:W-:Y:S01]  /*808d0*/  @!P1 IADD3 R38, PT, PT, R38, 0x7fe001, RZ ;  /* 0x007fe00126269810 */ /* 0x000fe20007ffe0ff */
[----:B------:R-:W-:Y:S01]  /*808e0*/  @!P2 VIADD R6, R6, 0x7fe001 ;  /* 0x007fe0010606a836 */ /* 0x000fe20000000000 */
[----:B------:R-:W-:Y:S01]  /*808f0*/  ISETP.GT.AND P1, PT, R42, 0x7fe000, PT ;  /* 0x007fe0002a00780c */ /* 0x000fe20003f24270 */
[----:B------:R0:W-:Y:S01]  /*80900*/  STL [R1+0x4fac], R36 ;  /* 0x004fac2401007387 */ /* 0x0001e20000100800 */
[----:B------:R-:W-:-:S02]  /*80910*/  SHF.R.S32.HI R7, RZ, 0x1f, R17 ;  /* 0x0000001fff077819 */ /* 0x000fc40000011411 */
[----:B------:R-:W-:Y:S01]  /*80920*/  ISETP.GE.AND P2, PT, R11, RZ, PT ;  /* 0x000000ff0b00720c */ /* 0x000fe20003f46270 */
[----:B------:R-:W3:Y:S01]  /*80930*/  LDL R27, [R1+0x4c20] ;  /* 0x004c2000011b7983 */ /* 0x000ee20000100800 */
[----:B------:R-:W-:Y:S01]  /*80940*/  ISETP.GT.AND P0, PT, R2, 0x7fe000, PT ;  /* 0x007fe0000200780c */ /* 0x000fe20003f04270 */
[----:B------:R-:W-:Y:S02]  /*80950*/  @!P3 VIADD R39, R39, 0x7fe001 ;  /* 0x007fe0012727b836 */ /* 0x000fe40000000000 */
[----:B0-----:R-:W3:Y:S01]  /*80960*/  LDL R36, [R1+0x4c60] ;  /* 0x004c600001247983 */ /* 0x001ee20000100800 */
[----:B------:R-:W-:-:S03]  /*80970*/  IMAD.HI.U32 R26, R17, -0x7fe001, R40 ;  /* 0xff801fff111a7827 */ /* 0x000fc600078e0028 */
[----:B------:R0:W-:Y:S01]  /*80980*/  STL [R1+0x4f90], R38 ;  /* 0x004f902601007387 */ /* 0x0001e20000100800 */
[----:B------:R-:W-:Y:S01]  /*80990*/  IMAD R7, R7, -0x7fe001, RZ ;  /* 0xff801fff07077824 */ /* 0x000fe200078e02ff */
[----:B------:R-:W-:Y:S02]  /*809a0*/  @P1 IADD3 R42, PT, PT, R42, -0x7fe001, RZ ;  /* 0xff801fff2a2a1810 */ /* 0x000fe40007ffe0ff */
[----:B------:R1:W-:Y:S02]  /*809b0*/  STL [R1+0x4fb0], R10 ;  /* 0x004fb00a01007387 */ /* 0x0003e40000100800 */
[----:B------:R-:W-:Y:S01]  /*809c0*/  IADD3 R26, PT, PT, R26, -R17, R7 ;  /* 0x800000111a1a7210 */ /* 0x000fe20007ffe007 */
[----:B0-----:R-:W-:Y:S01]  /*809d0*/  IMAD.WIDE R38, R39, UR4, RZ ;  /* 0x0000000427267c25 */ /* 0x001fe2000f8e02ff */
[----:B------:R-:W-:-:S03]  /*809e0*/  @!P2 IADD3 R11, PT, PT, R11, 0x7fe001, RZ ;  /* 0x007fe0010b0ba810 */ /* 0x000fc60007ffe0ff */
[----:B------:R-:W-:Y:S01]  /*809f0*/  IMAD R23, R38, 0x3802001, RZ ;  /* 0x0380200126177824 */ /* 0x000fe200078e02ff */
[----:B-1----:R-:W-:Y:S01]  /*80a00*/  IADD3 R10, PT, PT, R61, -R4, RZ ;  /* 0x800000043d0a7210 */ /* 0x002fe20007ffe0ff */
[----:B------:R0:W-:Y:S01]  /*80a10*/  STL [R1+0x4f94], R6 ;  /* 0x004f940601007387 */ /* 0x0001e20000100800 */
[----:B------:R-:W-:Y:S01]  /*80a20*/  @P0 VIADD R2, R2, 0xff801fff ;  /* 0xff801fff02020836 */ /* 0x000fe20000000000 */
[----:B------:R-:W1:Y:S01]  /*80a30*/  LDCU UR5, c[0x3][UR6+-0xc4] ;  /* 0x00ffe780060577ac */ /* 0x000e620008000800 */
[----:B------:R-:W-:Y:S01]  /*80a40*/  SHF.R.S32.HI R17, RZ, 0x1f, R23 ;  /* 0x0000001fff117819 */ /* 0x000fe20000011417 */
[----:B------:R2:W-:Y:S01]  /*80a50*/  STL [R1+0x4fb4], R26 ;  /* 0x004fb41a01007387 */ /* 0x0005e20000100800 */
[----:B------:R-:W-:Y:S02]  /*80a60*/  ISETP.GE.AND P3, PT, R10, RZ, PT ;  /* 0x000000ff0a00720c */ /* 0x000fe40003f66270 */
[----:B------:R-:W-:Y:S01]  /*80a70*/  ISETP.GE.AND P1, PT, R42, RZ, PT ;  /* 0x000000ff2a00720c */ /* 0x000fe20003f26270 */
[----:B------:R-:W3:Y:S01]  /*80a80*/  LDL R37, [R1+0x4c24] ;  /* 0x004c240001257983 */ /* 0x000ee20000100800 */
[----:B------:R-:W-:Y:S01]  /*80a90*/  ISETP.GE.AND P0, PT, R2, RZ, PT ;  /* 0x000000ff0200720c */ /* 0x000fe20003f06270 */
[----:B0-----:R-:W-:-:S02]  /*80aa0*/  IMAD.WIDE R6, R11, UR4, RZ ;  /* 0x000000040b067c25 */ /* 0x001fc4000f8e02ff */
[----:B------:R-:W3:Y:S02]  /*80ab0*/  LDL R58, [R1+0x4c64] ;  /* 0x004c6400013a7983 */ /* 0x000ee40000100800 */
[----:B------:R-:W-:-:S04]  /*80ac0*/  IMAD.HI.U32 R38, R23, -0x7fe001, R38 ;  /* 0xff801fff17267827 */ /* 0x000fc800078e0026 */
[----:B------:R-:W-:Y:S02]  /*80ad0*/  IMAD R17, R17, -0x7fe001, RZ ;  /* 0xff801fff11117824 */ /* 0x000fe400078e02ff */
[----:B------:R-:W-:-:S03]  /*80ae0*/  IMAD R39, R6, 0x3802001, RZ ;  /* 0x0380200106277824 */ /* 0x000fc600078e02ff */
[----:B--2---:R-:W-:Y:S01]  /*80af0*/  IADD3 R26, PT, PT, R38, -R23, R17 ;  /* 0x80000017261a7210 */ /* 0x004fe20007ffe011 */
[----:B------:R-:W-:Y:S01]  /*80b00*/  IMAD.HI.U32 R38, R39, -0x7fe001, R6 ;  /* 0xff801fff27267827 */ /* 0x000fe200078e0006 */
[----:B------:R-:W-:-:S03]  /*80b10*/  SHF.R.S32.HI R17, RZ, 0x1f, R39 ;  /* 0x0000001fff117819 */ /* 0x000fc60000011427 */
[----:B------:R-:W-:Y:S01]  /*80b20*/  IMAD.IADD R6, R14, 0x1, -R43 ;  /* 0x000000010e067824 */ /* 0x000fe200078e0a2b */
[----:B------:R-:W-:Y:S01]  /*80b30*/  @!P3 IADD3 R10, PT, PT, R10, 0x7fe001, RZ ;  /* 0x007fe0010a0ab810 */ /* 0x000fe20007ffe0ff */
[----:B------:R-:W-:Y:S01]  /*80b40*/  @!P1 VIADD R42, R42, 0x7fe001 ;  /* 0x007fe0012a2a9836 */ /* 0x000fe20000000000 */
[----:B------:R-:W-:Y:S01]  /*80b50*/  @!P0 IADD3 R2, PT, PT, R2, 0x7fe001, RZ ;  /* 0x007fe00102028810 */ /* 0x000fe20007ffe0ff */
[----:B------:R-:W-:Y:S01]  /*80b60*/  IMAD R17, R17, -0x7fe001, RZ ;  /* 0xff801fff11117824 */ /* 0x000fe200078e02ff */
[----:B------:R-:W-:Y:S01]  /*80b70*/  ISETP.GE.AND P1, PT, R6, RZ, PT ;  /* 0x000000ff0600720c */ /* 0x000fe20003f26270 */
[----:B-1----:R-:W-:Y:S01]  /*80b80*/  IMAD.WIDE R10, R10, UR5, RZ ;  /* 0x000000050a0a7c25 */ /* 0x002fe2000f8e02ff */
[----:B------:R0:W-:Y:S04]  /*80b90*/  STL [R1+0x4f98], R42 ;  /* 0x004f982a01007387 */ /* 0x0001e80000100800 */
[----:B------:R-:W-:Y:S01]  /*80ba0*/  STL [R1+0x4fb8], R26 ;  /* 0x004fb81a01007387 */ /* 0x000fe20000100800 */
[----:B------:R-:W-:-:S03]  /*80bb0*/  IMAD R23, R10, 0x3802001, RZ ;  /* 0x038020010a177824 */ /* 0x000fc600078e02ff */
[----:B------:R1:W-:Y:S01]  /*80bc0*/  STL [R1+0x4f9c], R2 ;  /* 0x004f9c0201007387 */ /* 0x0003e20000100800 */
[----:B0-----:R-:W-:Y:S01]  /*80bd0*/  IADD3 R42, PT, PT, R38, -R39, R17 ;  /* 0x80000027262a7210 */ /* 0x001fe20007ffe011 */
[----:B------:R-:W-:Y:S02]  /*80be0*/  IMAD.IADD R4, R61, 0x1, R4 ;  /* 0x000000013d047824 */ /* 0x000fe400078e0204 */
[----:B------:R-:W2:Y:S04]  /*80bf0*/  LDL R38, [R1+0x4c28] ;  /* 0x004c280001267983 */ /* 0x000ea80000100800 */
[----:B------:R-:W2:Y:S01]  /*80c00*/  LDL R55, [R1+0x4c68] ;  /* 0x004c680001377983 */ /* 0x000ea20000100800 */
[----:B------:R-:W-:Y:S01]  /*80c10*/  IMAD.HI.U32 R40, R23, -0x7fe001, R10 ;  /* 0xff801fff17287827 */ /* 0x000fe200078e000a */
[----:B------:R-:W-:-:S02]  /*80c20*/  IADD3 R14, PT, PT, R14, R43, RZ ;  /* 0x0000002b0e0e7210 */ /* 0x000fc40007ffe0ff */
[----:B------:R-:W-:Y:S01]  /*80c30*/  ISETP.GT.AND P0, PT, R4, 0x7fe000, PT ;  /* 0x007fe0000400780c */ /* 0x000fe20003f04270 */
[C---:B------:R-:W-:Y:S01]  /*80c40*/  IMAD.IADD R10, R16.reuse, 0x1, R45 ;  /* 0x00000001100a7824 */ /* 0x040fe200078e022d */
[----:B------:R-:W-:Y:S01]  /*80c50*/  IADD3 R16, PT, PT, R16, -R45, RZ ;  /* 0x8000002d10107210 */ /* 0x000fe20007ffe0ff */
[----:B------:R-:W-:Y:S01]  /*80c60*/  @!P1 VIADD R6, R6, 0x7fe001 ;  /* 0x007fe00106069836 */ /* 0x000fe20000000000 */
[----:B------:R-:W-:Y:S01]  /*80c70*/  ISETP.GT.AND P1, PT, R14, 0x7fe000, PT ;  /* 0x007fe0000e00780c */ /* 0x000fe20003f24270 */
[----:B------:R-:W2:Y:S01]  /*80c80*/  LDL R39, [R1+0x4c2c] ;  /* 0x004c2c0001277983 */ /* 0x000ea20000100800 */
[----:B-1----:R-:W-:Y:S02]  /*80c90*/  SHF.R.S32.HI R2, RZ, 0x1f, R23 ;  /* 0x0000001fff027819 */ /* 0x002fe40000011417 */
[----:B------:R-:W-:Y:S01]  /*80ca0*/  ISETP.GT.AND P2, PT, R10, 0x7fe000, PT ;  /* 0x007fe0000a00780c */ /* 0x000fe20003f44270 */
[----:B------:R-:W2:Y:S01]  /*80cb0*/  LDL R60, [R1+0x4c6c] ;  /* 0x004c6c00013c7983 */ /* 0x000ea20000100800 */
[----:B------:R-:W-:Y:S01]  /*80cc0*/  ISETP.GE.AND P3, PT, R16, RZ, PT ;  /* 0x000000ff1000720c */ /* 0x000fe20003f66270 */
[----:B------:R-:W-:-:S02]  /*80cd0*/  IMAD R2, R2, -0x7fe001, RZ ;  /* 0xff801fff02027824 */ /* 0x000fc400078e02ff */
[----:B------:R-:W-:Y:S01]  /*80ce0*/  IMAD.WIDE R6, R6, UR5, RZ ;  /* 0x0000000506067c25 */ /* 0x000fe2000f8e02ff */
[----:B------:R0:W-:Y:S01]  /*80cf0*/  STL [R1+0x4fbc], R42 ;  /* 0x004fbc2a01007387 */ /* 0x0001e20000100800 */
[----:B------:R-:W-:Y:S02]  /*80d00*/  @P0 IADD3 R4, PT, PT, R4, -0x7fe001, RZ ;  /* 0xff801fff04040810 */ /* 0x000fe40007ffe0ff */
[----:B------:R-:W-:Y:S01]  /*80d10*/  IADD3 R26, PT, PT, R40, -R23, R2 ;  /* 0x80000017281a7210 */ /* 0x000fe20007ffe002 */
[----:B------:R-:W2:Y:S01]  /*80d20*/  LDL R41, [R1+0x4c70] ;  /* 0x004c700001297983 */ /* 0x000ea20000100800 */
[----:B------:R-:W-:-:S03]  /*80d30*/  IMAD R43, R6, 0x3802001, RZ ;  /* 0x03802001062b7824 */ /* 0x000fc600078e02ff */
[----:B------:R-:W2:Y:S01]  /*80d40*/  LDL R40, [R1+0x4c30] ;  /* 0x004c300001287983 */ /* 0x000ea20000100800 */
[----:B------:R-:W-:Y:S01]  /*80d50*/  @P1 VIADD R14, R14, 0xff801fff ;  /* 0xff801fff0e0e1836 */ /* 0x000fe20000000000 */
[----:B------:R-:W-:Y:S01]  /*80d60*/  ISETP.GE.AND P0, PT, R4, RZ, PT ;  /* 0x000000ff0400720c */ /* 0x000fe20003f06270 */
[----:B------:R-:W-:Y:S01]  /*80d70*/  @P2 VIADD R10, R10, 0xff801fff ;  /* 0xff801fff0a0a2836 */ /* 0x000fe20000000000 */
[----:B------:R-:W-:Y:S01]  /*80d80*/  @!P3 IADD3 R16, PT, PT, R16, 0x7fe001, RZ ;  /* 0x007fe0011010b810 */ /* 0x000fe20007ffe0ff */
[----:B------:R-:W-:Y:S01]  /*80d90*/  IMAD.HI.U32 R44, R43, -0x7fe001, R6 ;  /* 0xff801fff2b2c7827 */ /* 0x000fe200078e0006 */
[----:B------:R-:W-:Y:S02]  /*80da0*/  ISETP.GE.AND P1, PT, R14, RZ, PT ;  /* 0x000000ff0e00720c */ /* 0x000fe40003f26270 */
[----:B------:R-:W-:Y:S02]  /*80db0*/  IADD3 R2, PT, PT, R20, -R47, RZ ;  /* 0x8000002f14027210 */ /* 0x000fe40007ffe0ff */
[----:B------:R-:W-:Y:S01]  /*80dc0*/  SHF.R.S32.HI R6, RZ, 0x1f, R43 ;  /* 0x0000001fff067819 */ /* 0x000fe2000001142b */
[----:B------:R-:W-:Y:S01]  /*80dd0*/  IMAD.WIDE R16, R16, UR5, RZ ;  /* 0x0000000510107c25 */ /* 0x000fe2000f8e02ff */
[----:B------:R-:W-:-:S02]  /*80de0*/  ISETP.GE.AND P2, PT, R10, RZ, PT ;  /* 0x000000ff0a00720c */ /* 0x000fc40003f46270 */
[----:B------:R-:W-:Y:S01]  /*80df0*/  ISETP.GE.AND P3, PT, R2, RZ, PT ;  /* 0x000000ff0200720c */ /* 0x000fe20003f66270 */
[----:B------:R-:W-:Y:S02]  /*80e00*/  IMAD R6, R6, -0x7fe001, RZ ;  /* 0xff801fff06067824 */ /* 0x000fe400078e02ff */
[----:B------:R-:W-:Y:S02]  /*80e10*/  IMAD.IADD R11, R0, 0x1, -R5 ;  /* 0x00000001000b7824 */ /* 0x000fe400078e0a05 */
[----:B------:R-:W-:Y:S01]  /*80e20*/  IMAD R23, R16, 0x3802001, RZ ;  /* 0x0380200110177824 */ /* 0x000fe200078e02ff */
[----:B------:R-:W-:Y:S02]  /*80e30*/  @!P0 IADD3 R4, PT, PT, R4, 0x7fe001, RZ ;  /* 0x007fe00104048810 */ /* 0x000fe40007ffe0ff */
[----:B0-----:R-:W-:Y:S02]  /*80e40*/  IADD3 R42, PT, PT, R44, -R43, R6 ;  /* 0x8000002b2c2a7210 */ /* 0x001fe40007ffe006 */
[----:B------:R-:W-:-:S02]  /*80e50*/  ISETP.GE.AND P0, PT, R11, RZ, PT ;  /* 0x000000ff0b00720c */ /* 0x000fc40003f06270 */
[----:B------:R-:W-:Y:S01]  /*80e60*/  SHF.R.S32.HI R6, RZ, 0x1f, R23 ;  /* 0x0000001fff067819 */ /* 0x000fe20000011417 */
[----:B------:R-:W-:Y:S01]  /*80e70*/  @!P1 VIADD R14, R14, 0x7fe001 ;  /* 0x007fe0010e0e9836 */ /* 0x000fe20000000000 */
[----:B------:R-:W-:Y:S01]  /*80e80*/  @!P2 IADD3 R10, PT, PT, R10, 0x7fe001, RZ ;  /* 0x007fe0010a0aa810 */ /* 0x000fe20007ffe0ff */
        /* <DEDUP_REMOVED lines=8> */
[----:B0-----:R-:W-:-:S03]  /*80f10*/  IADD3 R26, PT, PT, R16, -R23, R7 ;  /* 0x80000017101a7210 */ /* 0x001fc60007ffe007 */
[----:B------:R0:W-:Y:S01]  /*80f20*/  STL [R1+0x4fc8], R10 ;  /* 0x004fc80a01007387 */ /* 0x0001e20000100800 */
[----:B------:R-:W-:Y:S01]  /*80f30*/  IMAD.WIDE R6, R2, UR5, RZ ;  /* 0x0000000502067c25 */ /* 0x000fe2000f8e02ff */
[----:B------:R-:W-:Y:S02]  /*80f40*/  IADD3 R2, PT, PT, R0, R5, RZ ;  /* 0x0000000500027210 */ /* 0x000fe40007ffe0ff */
[----:B------:R-:W2:Y:S01]  /*80f50*/  LDL R45, [R1+0x4c74] ;  /* 0x004c7400012d7983 */ /* 0x000ea20000100800 */
[----:B------:R-:W-:-:S03]  /*80f60*/  @!P0 VIADD R11, R11, 0x7fe001 ;  /* 0x007fe0010b0b8836 */ /* 0x000fc60000000000 */
        /* <DEDUP_REMOVED lines=9> */
[----:B------:R-:W-:Y:S01]  /*81000*/  IMAD.HI.U32 R14, R43, -0x7fe001, R16 ;  /* 0xff801fff2b0e7827 */ /* 0x000fe200078e0010 */
[C---:B------:R-:W-:Y:S01]  /*81010*/  IADD3 R16, PT, PT, R22.reuse, R49, RZ ;  /* 0x0000003116107210 */ /* 0x040fe20007ffe0ff */
[----:B------:R-:W2:Y:S02]  /*81020*/  LDL R4, [R1+0x4c3c] ;  /* 0x004c3c0001047983 */ /* 0x000ea40000100800 */
[----:B------:R-:W-:Y:S01]  /*81030*/  IMAD.IADD R22, R22, 0x1, -R49 ;  /* 0x0000000116167824 */ /* 0x000fe200078e0a31 */
[----:B------:R-:W-:Y:S01]  /*81040*/  @P0 IADD3 R20, PT, PT, R20, -0x7fe001, RZ ;  /* 0xff801fff14140810 */ /* 0x000fe20007ffe0ff */
[----:B------:R-:W-:Y:S01]  /*81050*/  IMAD R23, R6, 0x3802001, RZ ;  /* 0x0380200106177824 */ /* 0x000fe200078e02ff */
[----:B------:R-:W2:Y:S01]  /*81060*/  LDL R49, [R1+0x4c7c] ;  /* 0x004c7c0001317983 */ /* 0x000ea20000100800 */
[----:B------:R-:W-:Y:S01]  /*81070*/  @P1 IADD3 R2, PT, PT, R2, -0x7fe001, RZ ;  /* 0xff801fff02021810 */ /* 0x000fe20007ffe0ff */
        /* <DEDUP_REMOVED lines=9> */
[----:B------:R-:W-:Y:S02]  /*81110*/  IMAD R0, R5, -0x7fe001, RZ ;  /* 0xff801fff05007824 */ /* 0x000fe400078e02ff */
[----:B------:R-:W-:Y:S01]  /*81120*/  IMAD R5, R10, 0x3802001, RZ ;  /* 0x038020010a057824 */ /* 0x000fe200078e02ff */
[----:B------:R-:W-:Y:S01]  /*81130*/  ISETP.GT.AND P3, PT, R16, 0x7fe000, PT ;  /* 0x007fe0001000780c */ /* 0x000fe20003f64270 */
[----:B------:R-:W-:Y:S01]  /*81140*/  IMAD R7, R7, -0x7fe001, RZ ;  /* 0xff801fff07077824 */ /* 0x000fe200078e02ff */
[----:B------:R-:W-:-:S02]  /*81150*/  IADD3 R14, PT, PT, R14, -R43, R0 ;  /* 0x8000002b0e0e7210 */ /* 0x000fc40007ffe000 */
[----:B------:R-:W-:Y:S02]  /*81160*/  ISETP.GE.AND P0, PT, R22, RZ, PT ;  /* 0x000000ff1600720c */ /* 0x000fe40003f06270 */
[----:B------:R-:W-:Y:S02]  /*81170*/  SHF.R.S32.HI R0, RZ, 0x1f, R5 ;  /* 0x0000001fff007819 */ /* 0x000fe40000011405 */
[----:B------:R-:W-:Y:S02]  /*81180*/  @!P4 IADD3 R20, PT, PT, R20, 0x7fe001, RZ ;  /* 0x007fe0011414c810 */ /* 0x000fe40007ffe0ff */
[----:B------:R-:W-:Y:S01]  /*81190*/  IADD3 R44, PT, PT, R44, -R23, R7 ;  /* 0x800000172c2c7210 */ /* 0x000fe20007ffe007 */
[----:B------:R-:W-:Y:S01]  /*811a0*/  IMAD.HI.U32 R10, R5, -0x7fe001, R10 ;  /* 0xff801fff050a7827 */ /* 0x000fe200078e000a */
[----:B------:R-:W-:Y:S01]  /*811b0*/  @!P1 IADD3 R2, PT, PT, R2, 0x7fe001, RZ ;  /* 0x007fe00102029810 */ /* 0x000fe20007ffe0ff */
[----:B------:R0:W-:Y:S02]  /*811c0*/  STL [R1+0x4fe8], R26 ;  /* 0x004fe81a01007387 */ /* 0x0001e40000100800 */
[----:B------:R-:W-:-:S02]  /*811d0*/  IMAD R0, R0, -0x7fe001, RZ ;  /* 0xff801fff00007824 */ /* 0x000fc400078e02ff */
[----:B------:R-:W-:Y:S01]  /*811e0*/  STL [R1+0x4fcc], R20 ;  /* 0x004fcc1401007387 */ /* 0x000fe20000100800 */
[----:B------:R-:W-:Y:S01]  /*811f0*/  @P2 VIADD R6, R6, 0xff801fff ;  /* 0xff801fff06062836 */ /* 0x000fe20000000000 */
[----:B------:R-:W-:Y:S02]  /*81200*/  @P3 IADD3 R16, PT, PT, R16, -0x7fe001, RZ ;  /* 0xff801fff10103810 */ /* 0x000fe40007ffe0ff */
[----:B------:R-:W-:Y:S01]  /*81210*/  STL [R1+0x4fec], R44 ;  /* 0x004fec2c01007387 */ /* 0x000fe20000100800 */
[----:B0-----:R-:W-:-:S03]  /*81220*/  IADD3 R26, PT, PT, R10, -R5, R0 ;  /* 0x800000050a1a7210 */ /* 0x001fc60007ffe000 */
[----:B------:R0:W-:Y:S01]  /*81230*/  STL [R1+0x4fd0], R2 ;  /* 0x004fd00201007387 */ /* 0x0001e20000100800 */
[----:B------:R-:W-:-:S03]  /*81240*/  ISETP.GE.AND P2, PT, R6, RZ, PT ;  /* 0x000000ff0600720c */ /* 0x000fc60003f46270 */
[----:B------:R1:W-:Y:S01]  /*81250*/  STL [R1+0x4ff0], R14 ;  /* 0x004ff00e01007387 */ /* 0x0003e20000100800 */
[----:B------:R-:W-:-:S03]  /*81260*/  @!P0 VIADD R22, R22, 0x7fe001 ;  /* 0x007fe00116168836 */ /* 0x000fc60000000000 */
[----:B------:R-:W2:Y:S01]  /*81270*/  LDL R10, [R1+0x4c80] ;  /* 0x004c8000010a7983 */ /* 0x000ea20000100800 */
[----:B------:R-:W-:-:S03]  /*81280*/  ISETP.GE.AND P0, PT, R16, RZ, PT ;  /* 0x000000ff1000720c */ /* 0x000fc60003f06270 */
[----:B------:R-:W2:Y:S01]  /*81290*/  LDL R11, [R1+0x4cc0] ;  /* 0x004cc000010b7983 */ /* 0x000ea20000100800 */
[----:B------:R-:W-:-:S04]  /*812a0*/  IMAD.WIDE R22, R22, UR5, RZ ;  /* 0x0000000516167c25 */ /* 0x000fc8000f8e02ff */
[----:B------:R-:W-:Y:S02]  /*812b0*/  IMAD R7, R22, 0x3802001, RZ ;  /* 0x0380200116077824 */ /* 0x000fe400078e02ff */
[----:B----4-:R-:W-:Y:S01]  /*812c0*/  IMAD.IADD R0, R8, 0x1, -R51 ;  /* 0x0000000108007824 */ /* 0x010fe200078e0a33 */
[----:B------:R-:W-:Y:S02]  /*812d0*/  @!P2 IADD3 R6, PT, PT, R6, 0x7fe001, RZ ;  /* 0x007fe0010606a810 */ /* 0x000fe40007ffe0ff */
[----:B------:R-:W-:Y:S01]  /*812e0*/  SHF.R.S32.HI R5, RZ, 0x1f, R7 ;  /* 0x0000001fff057819 */ /* 0x000fe20000011407 */
[----:B------:R-:W-:Y:S01]  /*812f0*/  @!P0 VIADD R16, R16, 0x7fe001 ;  /* 0x007fe00110108836 */ /* 0x000fe20000000000 */
[----:B------:R-:W-:Y:S01]  /*81300*/  ISETP.GE.AND P1, PT, R0, RZ, PT ;  /* 0x000000ff0000720c */ /* 0x000fe20003f26270 */
[----:B------:R4:W-:Y:S01]  /*81310*/  STL [R1+0x4fd4], R6 ;  /* 0x004fd40601007387 */ /* 0x0009e20000100800 */
[----:B------:R-:W-:Y:S01]  /*81320*/  IADD3 R8, PT, PT, R8, R51, RZ ;  /* 0x0000003308087210 */ /* 0x000fe20007ffe0ff */
[----:B0-----:R-:W-:-:S02]  /*81330*/  IMAD R2, R5, -0x7fe001, RZ ;  /* 0xff801fff05027824 */ /* 0x001fc400078e02ff */
[----:B------:R0:W-:Y:S01]  /*81340*/  STL [R1+0x4ff4], R26 ;  /* 0x004ff41a01007387 */ /* 0x0001e20000100800 */
[----:B------:R-:W-:Y:S01]  /*81350*/  IMAD.IADD R5, R3, 0x1, -R12 ;  /* 0x0000000103057824 */ /* 0x000fe200078e0a0c */
[----:B------:R-:W-:Y:S02]  /*81360*/  ISETP.GT.AND P0, PT, R8, 0x7fe000, PT ;  /* 0x007fe0000800780c */ /* 0x000fe40003f04270 */
[----:B------:R5:W-:Y:S01]  /*81370*/  STL [R1+0x4fd8], R16 ;  /* 0x004fd81001007387 */ /* 0x000be20000100800 */
[----:B-1----:R-:W-:-:S03]  /*81380*/  IADD3 R14, PT, PT, R9, R50, RZ ;  /* 0x00000032090e7210 */ /* 0x002fc60007ffe0ff */
[----:B------:R-:W2:Y:S04]  /*81390*/  LDL R62, [R1+0x4c84] ;  /* 0x004c8400013e7983 */ /* 0x000ea80000100800 */
[----:B------:R-:W2:Y:S01]  /*813a0*/  LDL R43, [R1+0x4cc4] ;  /* 0x004cc400012b7983 */ /* 0x000ea20000100800 */
[----:B------:R-:W-:Y:S01]  /*813b0*/  ISETP.GE.AND P2, PT, R5, RZ, PT ;  /* 0x000000ff0500720c */ /* 0x000fe20003f46270 */
[----:B------:R-:W-:Y:S01]  /*813c0*/  IMAD.IADD R9, R9, 0x1, -R50 ;  /* 0x0000000109097824 */ /* 0x000fe200078e0a32 */
[----:B------:R-:W1:Y:S01]  /*813d0*/  LDCU UR4, c[0x3][UR6+-0xc8] ;  /* 0x00ffe700060477ac */ /* 0x000e620008000800 */
[----:B------:R-:W-:Y:S01]  /*813e0*/  IMAD.HI.U32 R20, R7, -0x7fe001, R22 ;  /* 0xff801fff07147827 */ /* 0x000fe200078e0016 */
[----:B------:R-:W-:Y:S01]  /*813f0*/  @!P1 IADD3 R0, PT, PT, R0, 0x7fe001, RZ ;  /* 0x007fe00100009810 */ /* 0x000fe20007ffe0ff */
[----:B------:R-:W2:Y:S02]  /*81400*/  LDL R51, [R1+0x4cc8] ;  /* 0x004cc80001337983 */ /* 0x000ea40000100800 */
[----:B----4-:R-:W-:Y:S01]  /*81410*/  IMAD.IADD R6, R3, 0x1, R12 ;  /* 0x0000000103067824 */ /* 0x010fe200078e020c */
[----:B------:R-:W-:Y:S01]  /*81420*/  ISETP.GE.AND P3, PT, R9, RZ, PT ;  /* 0x000000ff0900720c */ /* 0x000fe20003f66270 */
[----:B------:R-:W4:Y:S01]  /*81430*/  LDL R12, [R1+0x4c88] ;  /* 0x004c8800010c7983 */ /* 0x000f220000100800 */
[----:B------:R-:W-:Y:S01]  /*81440*/  IADD3 R20, PT, PT, R20, -R7, R2 ;  /* 0x8000000714147210 */ /* 0x000fe20007ffe002 */
[----:B------:R-:W-:Y:S01]  /*81450*/  IMAD.WIDE R2, R0, UR5, RZ ;  /* 0x0000000500027c25 */ /* 0x000fe2000f8e02ff */
[----:B------:R-:W-:-:S02]  /*81460*/  ISETP.GT.AND P1, PT, R6, 0x7fe000, PT ;  /* 0x007fe0000600780c */ /* 0x000fc40003f24270 */
[----:B------:R-:W-:Y:S01]  /*81470*/  @P0 IADD3 R8, PT, PT, R8, -0x7fe001, RZ ;  /* 0xff801fff08080810 */ /* 0x000fe20007ffe0ff */
[----:B------:R-:W-:Y:S01]  /*81480*/  IMAD R7, R2, 0x3802001, RZ ;  /* 0x0380200102077824 */ /* 0x000fe200078e02ff */
[----:B------:R-:W-:Y:S01]  /*81490*/  ISETP.GT.AND P0, PT, R14, 0x7fe000, PT ;  /* 0x007fe0000e00780c */ /* 0x000fe20003f04270 */
[----:B------:R-:W-:Y:S01]  /*814a0*/  @!P2 VIADD R5, R5, 0x7fe001 ;  /* 0x007fe0010505a836 */ /* 0x000fe20000000000 */
[----:B------:R-:W-:Y:S02]  /*814b0*/  ISETP.GE.AND P2, PT, R8, RZ, PT ;  /* 0x000000ff0800720c */ /* 0x000fe40003f46270 */
[----:B------:R-:W-:Y:S01]  /*814c0*/  SHF.R.S32.HI R0, RZ, 0x1f, R7 ;  /* 0x0000001fff007819 */ /* 0x000fe20000011407 */
[----:B0-----:R-:W-:Y:S01]  /*814d0*/  IMAD.HI.U32 R26, R7, -0x7fe001, R2 ;  /* 0xff801fff071a7827 */ /* 0x001fe200078e0002 */
[----:B------:R-:W-:-:S03]  /*814e0*/  @!P3 IADD3 R9, PT, PT, R9, 0x7fe001, RZ ;  /* 0x007fe0010909b810 */ /* 0x000fc60007ffe0ff */
[----:B-1----:R-:W-:-:S04]  /*814f0*/  IMAD.WIDE R2, R5, UR4, RZ ;  /* 0x0000000405027c25 */ /* 0x002fc8000f8e02ff */
[----:B------:R-:W-:Y:S02]  /*81500*/  IMAD R5, R0, -0x7fe001, RZ ;  /* 0xff801fff00057824 */ /* 0x000fe400078e02ff */
[----:B------:R-:W-:Y:S02]  /*81510*/  @P1 VIADD R6, R6, 0xff801fff ;  /* 0xff801fff06061836 */ /* 0x000fe40000000000 */
[----:B------:R-:W-:Y:S02]  /*81520*/  @P0 VIADD R14, R14, 0xff801fff ;  /* 0xff801fff0e0e0836 */ /* 0x000fe40000000000 */
[----:B-----5:R-:W-:Y:S01]  /*81530*/  IMAD.WIDE R16, R9, UR4, RZ ;  /* 0x0000000409107c25 */ /* 0x020fe2000f8e02ff */
        /* <DEDUP_REMOVED lines=10> */
[----:B------:R-:W-:Y:S01]  /*815e0*/  STL [R1+0x4fdc], R8 ;  /* 0x004fdc0801007387 */ /* 0x000fe20000100800 */
[----:B------:R-:W-:Y:S01]  /*815f0*/  IADD3 R0, PT, PT, R63, -R46, RZ ;  /* 0x8000002e3f007210 */ /* 0x000fe20007ffe0ff */
[----:B------:R-:W-:-:S02]  /*81600*/  IMAD R5, R5, -0x7fe001, RZ ;  /* 0xff801fff05057824 */ /* 0x000fc400078e02ff */
[----:B------:R-:W-:Y:S01]  /*81610*/  STL [R1+0x4ffc], R26 ;  /* 0x004ffc1a01007387 */ /* 0x000fe20000100800 */
[----:B------:R-:W-:-:S03]  /*81620*/  IMAD.HI.U32 R16, R7, -0x7fe001, R16 ;  /* 0xff801fff07107827 */ /* 0x000fc600078e0010 */
[----:B0-----:R-:W5:Y:S01]  /*81630*/  LDL R20, [R1+0x4c8c] ;  /* 0x004c8c0001147983 */ /* 0x001f620000100800 */
[----:B------:R-:W-:-:S03]  /*81640*/  IMAD R3, R2, -0x7fe001, RZ ;  /* 0xff801fff02037824 */ /* 0x000fc600078e02ff */
[----:B------:R-:W5:Y:S01]  /*81650*/  LDL R57, [R1+0x4ccc] ;  /* 0x004ccc0001397983 */ /* 0x000f620000100800 */
[----:B------:R-:W-:Y:S01]  /*81660*/  @!P1 VIADD R6, R6, 0x7fe001 ;  /* 0x007fe00106069836 */ /* 0x000fe20000000000 */
[----:B------:R-:W-:Y:S01]  /*81670*/  ISETP.GE.AND P3, PT, R0, RZ, PT ;  /* 0x000000ff0000720c */ /* 0x000fe20003f66270 */
[----:B------:R-:W-:Y:S01]  /*81680*/  @!P0 VIADD R14, R14, 0x7fe001 ;  /* 0x007fe0010e0e8836 */ /* 0x000fe20000000000 */
[----:B------:R-:W-:Y:S02]  /*81690*/  IADD3 R22, PT, PT, R22, -R21, R5 ;  /* 0x8000001516167210 */ /* 0x000fe40007ffe005 */
[----:B------:R-:W-:Y:S01]  /*816a0*/  IADD3 R16, PT, PT, R16, -R7, R3 ;  /* 0x8000000710107210 */ /* 0x000fe20007ffe003 */
[----:B------:R-:W-:Y:S04]  /*816b0*/  STL [R1+0x4c00], R6 ;  /* 0x004c000601007387 */ /* 0x000fe80000100800 */
[----:B------:R0:W-:Y:S04]  /*816c0*/  STL [R1+0x4c40], R22 ;  /* 0x004c401601007387 */ /* 0x0001e80000100800 */
[----:B------:R1:W-:Y:S04]  /*816d0*/  STL [R1+0x4c04], R14 ;  /* 0x004c040e01007387 */ /* 0x0003e80000100800 */
[----:B------:R1:W-:Y:S04]  /*816e0*/  STL [R1+0x4c44], R16 ;  /* 0x004c441001007387 */ /* 0x0003e80000100800 */
[----:B------:R-:W5:Y:S04]  /*816f0*/  LDL R21, [R1+0x4c90] ;  /* 0x004c900001157983 */ /* 0x000f680000100800 */
[----:B0-----:R-:W5:Y:S01]  /*81700*/  LDL R22, [R1+0x4cd0] ;  /* 0x004cd00001167983 */ /* 0x001f620000100800 */
[----:B------:R-:W-:-:S03]  /*81710*/  @!P3 IADD3 R0, PT, PT, R0, 0x7fe001, RZ ;  /* 0x007fe0010000b810 */ /* 0x000fc60007ffe0ff */
[----:B------:R-:W5:Y:S02]  /*81720*/  LDL R23, [R1+0x4c94] ;  /* 0x004c940001177983 */ /* 0x000f640000100800 */
[----:B------:R-:W-:Y:S02]  /*81730*/  IMAD.WIDE R8, R0, UR4, RZ ;  /* 0x0000000400087c25 */ /* 0x000fe4000f8e02ff */
[----:B------:R-:W5:Y:S02]  /*81740*/  LDL R48, [R1+0x4cd4] ;  /* 0x004cd40001307983 */ /* 0x000f640000100800 */
[----:B------:R-:W-:Y:S02]  /*81750*/  IMAD R5, R8, 0x3802001, RZ ;  /* 0x0380200108057824 */ /* 0x000fe400078e02ff */
[----:B---3--:R-:W-:Y:S01]  /*81760*/  IMAD.IADD R3, R13, 0x1, -R52 ;  /* 0x000000010d037824 */ /* 0x008fe200078e0a34 */
[----:B------:R-:W-:Y:S01]  /*81770*/  IADD3 R2, PT, PT, R63, R46, RZ ;  /* 0x0000002e3f027210 */ /* 0x000fe20007ffe0ff */
[----:B------:R-:W3:Y:S01]  /*81780*/  LDL R59, [R1+0x4cd8] ;  /* 0x004cd800013b7983 */ /* 0x000ee20000100800 */
[----:B------:R-:W-:Y:S01]  /*81790*/  SHF.R.S32.HI R0, RZ, 0x1f, R5 ;  /* 0x0000001fff007819 */ /* 0x000fe20000011405 */
[----:B------:R-:W-:-:S04]  /*817a0*/  IMAD.HI.U32 R44, R5, -0x7fe001, R8 ;  /* 0xff801fff052c7827 */ /* 0x000fc800078e0008 */
[----:B------:R-:W-:Y:S01]  /*817b0*/  IMAD R0, R0, -0x7fe001, RZ ;  /* 0xff801fff00007824 */ /* 0x000fe200078e02ff */
[----:B------:R-:W-:-:S04]  /*817c0*/  ISETP.GE.AND P3, PT, R3, RZ, PT ;  /* 0x000000ff0300720c */ /* 0x000fc80003f66270 */
[----:B------:R-:W-:Y:S02]  /*817d0*/  IADD3 R44, PT, PT, R44, -R5, R0 ;  /* 0x800000052c2c7210 */ /* 0x000fe40007ffe000 */
[----:B------:R-:W3:Y:S01]  /*817e0*/  LDL R0, [R1+0x4c98] ;  /* 0x004c980001007983 */ /* 0x000ee20000100800 */
[----:B------:R-:W-:Y:S01]  /*817f0*/  ISETP.GT.AND P0, PT, R2, 0x7fe000, PT ;  /* 0x007fe0000200780c */ /* 0x000fe20003f04270 */
[C---:B-1----:R-:W-:Y:S01]  /*81800*/  IMAD.IADD R14, R15.reuse, 0x1, R18 ;  /* 0x000000010f0e7824 */ /* 0x042fe200078e0212 */
[----:B------:R-:W-:Y:S02]  /*81810*/  IADD3 R15, PT, PT, R15, -R18, RZ ;  /* 0x800000120f0f7210 */ /* 0x000fe40007ffe0ff */
[----:B------:R-:W-:Y:S02]  /*81820*/  IADD3 R6, PT, PT, R13, R52, RZ ;  /* 0x000000340d067210 */ /* 0x000fe40007ffe0ff */
[----:B------:R-:W-:Y:S02]  /*81830*/  ISETP.GE.AND P4, PT, R15, RZ, PT ;  /* 0x000000ff0f00720c */ /* 0x000fe40003f86270 */
[----:B------:R-:W-:-:S02]  /*81840*/  ISETP.GT.AND P1, PT, R6, 0x7fe000, PT ;  /* 0x007fe0000600780c */ /* 0x000fc40003f24270 */
[----:B------:R-:W-:Y:S01]  /*81850*/  @!P3 IADD3 R3, PT, PT, R3, 0x7fe001, RZ ;  /* 0x007fe0010303b810 */ /* 0x000fe20007ffe0ff */
[----:B------:R-:W-:Y:S02]  /*81860*/  IMAD.IADD R18, R19, 0x1, R54 ;  /* 0x0000000113127824 */ /* 0x000fe400078e0236 */
[----:B------:R-:W-:Y:S02]  /*81870*/  @P0 VIADD R2, R2, 0xff801fff ;  /* 0xff801fff02020836 */ /* 0x000fe40000000000 */
[----:B------:R-:W-:Y:S01]  /*81880*/  IMAD.WIDE R8, R3, UR4, RZ ;  /* 0x0000000403087c25 */ /* 0x000fe2000f8e02ff */
[----:B------:R-:W-:Y:S02]  /*81890*/  ISETP.GT.AND P0, PT, R18, 0x7fe000, PT ;  /* 0x007fe0001200780c */ /* 0x000fe40003f04270 */
[----:B------:R-:W-:Y:S01]  /*818a0*/  ISETP.GE.AND P3, PT, R2, RZ, PT ;  /* 0x000000ff0200720c */ /* 0x000fe20003f66270 */
[----:B------:R-:W-:Y:S01]  /*818b0*/  IMAD R5, R8, 0x3802001, RZ ;  /* 0x0380200108057824 */ /* 0x000fe200078e02ff */
[----:B------:R-:W-:-:S02]  /*818c0*/  ISETP.GT.AND P2, PT, R14, 0x7fe000, PT ;  /* 0x007fe0000e00780c */ /* 0x000fc40003f44270 */
[----:B------:R-:W-:Y:S02]  /*818d0*/  @!P4 IADD3 R15, PT, PT, R15, 0x7fe001, RZ ;  /* 0x007fe0010f0fc810 */ /* 0x000fe40007ffe0ff */
[----:B------:R-:W-:Y:S02]  /*818e0*/  @P1 IADD3 R6, PT, PT, R6, -0x7fe001, RZ ;  /* 0xff801fff06061810 */ /* 0x000fe40007ffe0ff */
[----:B------:R-:W-:Y:S01]  /*818f0*/  SHF.R.S32.HI R3, RZ, 0x1f, R5 ;  /* 0x0000001fff037819 */ /* 0x000fe20000011405 */
[----:B------:R-:W-:Y:S01]  /*81900*/  IMAD.WIDE R16, R15, UR4, RZ ;  /* 0x000000040f107c25 */ /* 0x000fe2000f8e02ff */
[----:B------:R-:W-:Y:S02]  /*81910*/  ISETP.GE.AND P1, PT, R6, RZ, PT ;  /* 0x000000ff0600720c */ /* 0x000fe40003f26270 */
[----:B------:R-:W-:Y:S01]  /*81920*/  IADD3 R19, PT, PT, R19, -R54, RZ ;  /* 0x8000003613137210 */ /* 0x000fe20007ffe0ff */
[----:B------:R-:W-:-:S04]  /*81930*/  IMAD.HI.U32 R26, R5, -0x7fe001, R8 ;  /* 0xff801fff051a7827 */ /* 0x000fc800078e0008 */
[----:B------:R-:W-:Y:S02]  /*81940*/  IMAD R3, R3, -0x7fe001, RZ ;  /* 0xff801fff03037824 */ /* 0x000fe400078e02ff */
[----:B------:R-:W-:Y:S01]  /*81950*/  @!P3 VIADD R2, R2, 0x7fe001 ;  /* 0x007fe0010202b836 */ /* 0x000fe20000000000 */
[----:B------:R-:W-:Y:S01]  /*81960*/  ISETP.GE.AND P3, PT, R19, RZ, PT ;  /* 0x000000ff1300720c */ /* 0x000fe20003f66270 */
[----:B------:R-:W-:Y:S02]  /*81970*/  IMAD R7, R16, 0x3802001, RZ ;  /* 0x0380200110077824 */ /* 0x000fe400078e02ff */
[----:B------:R-:W-:Y:S02]  /*81980*/  @P0 VIADD R18, R18, 0xff801fff ;  /* 0xff801fff12120836 */ /* 0x000fe40000000000 */
[----:B------:R-:W-:Y:S01]  /*81990*/  @P2 VIADD R14, R14, 0xff801fff ;  /* 0xff801fff0e0e2836 */ /* 0x000fe20000000000 */
[----:B------:R-:W-:Y:S02]  /*819a0*/  IADD3 R26, PT, PT, R26, -R5, R3 ;  /* 0x800000051a1a7210 */ /* 0x000fe40007ffe003 */
[----:B------:R-:W-:-:S02]  /*819b0*/  SHF.R.S32.HI R3, RZ, 0x1f, R7 ;  /* 0x0000001fff037819 */ /* 0x000fc40000011407 */
[----:B------:R-:W-:Y:S02]  /*819c0*/  ISETP.GE.AND P0, PT, R18, RZ, PT ;  /* 0x000000ff1200720c */ /* 0x000fe40003f06270 */
[-C--:B------:R-:W-:Y:S02]  /*819d0*/  IADD3 R5, PT, PT, R24, -R53.reuse, RZ ;  /* 0x8000003518057210 */ /* 0x080fe40007ffe0ff */
[----:B------:R-:W-:Y:S01]  /*819e0*/  ISETP.GE.AND P2, PT, R14, RZ, PT ;  /* 0x000000ff0e00720c */ /* 0x000fe20003f46270 */
[----:B------:R-:W-:Y:S01]  /*819f0*/  IMAD.HI.U32 R16, R7, -0x7fe001, R16 ;  /* 0xff801fff07107827 */ /* 0x000fe200078e0010 */
[----:B------:R-:W-:Y:S02]  /*81a00*/  @!P1 IADD3 R6, PT, PT, R6, 0x7fe001, RZ ;  /* 0x007fe00106069810 */ /* 0x000fe40007ffe0ff */
[----:B------:R-:W-:Y:S01]  /*81a10*/  ISETP.GE.AND P1, PT, R5, RZ, PT ;  /* 0x000000ff0500720c */ /* 0x000fe20003f26270 */
[----:B------:R-:W-:Y:S01]  /*81a20*/  IMAD R3, R3, -0x7fe001, RZ ;  /* 0xff801fff03037824 */ /* 0x000fe200078e02ff */
[----:B------:R-:W-:Y:S01]  /*81a30*/  STL [R1+0x4c08], R2 ;  /* 0x004c080201007387 */ /* 0x000fe20000100800 */
[----:B------:R-:W-:Y:S01]  /*81a40*/  @!P3 VIADD R19, R19, 0x7fe001 ;  /* 0x007fe0011313b836 */ /* 0x000fe20000000000 */
[----:B------:R-:W-:-:S02]  /*81a50*/  IADD3 R8, PT, PT, R24, R53, RZ ;  /* 0x0000003518087210 */ /* 0x000fc40007ffe0ff */
[----:B------:R0:W-:Y:S01]  /*81a60*/  STL [R1+0x4c48], R44 ;  /* 0x004c482c01007387 */ /* 0x0001e20000100800 */
[----:B------:R-:W-:Y:S02]  /*81a70*/  @!P0 IADD3 R18, PT, PT, R18, 0x7fe001, RZ ;  /* 0x007fe00112128810 */ /* 0x000fe40007ffe0ff */
[----:B------:R-:W-:Y:S01]  /*81a80*/  ISETP.GT.AND P0, PT, R8, 0x7fe000, PT ;  /* 0x007fe0000800780c */ /* 0x000fe20003f04270 */
[----:B------:R-:W-:Y:S01]  /*81a90*/  @!P2 VIADD R14, R14, 0x7fe001 ;  /* 0x007fe0010e0ea836 */ /* 0x000fe20000000000 */
[----:B0-----:R-:W-:Y:S01]  /*81aa0*/  IADD3 R44, PT, PT, R16, -R7, R3 ;  /* 0x80000007102c7210 */ /* 0x001fe20007ffe003 */
[----:B------:R-:W-:Y:S02]  /*81ab0*/  IMAD.IADD R7, R25, 0x1, -R56 ;  /* 0x0000000119077824 */ /* 0x000fe400078e0a38 */
        /* <DEDUP_REMOVED lines=9> */
[----:B0-----:R-:W-:-:S03]  /*81b50*/  IMAD.IADD R6, R25, 0x1, R56 ;  /* 0x0000000119067824 */ /* 0x001fc600078e0238 */
[----:B------:R-:W3:Y:S01]  /*81b60*/  LDL R24, [R1+0x4c9c] ;  /* 0x004c9c0001187983 */ /* 0x000ee20000100800 */
[----:B------:R-:W-:-:S03]  /*81b70*/  IADD3 R16, PT, PT, R27, R36, RZ ;  /* 0x000000241b107210 */ /* 0x000fc60007ffe0ff */
[----:B------:R-:W3:Y:S01]  /*81b80*/  LDL R53, [R1+0x4cdc] ;  /* 0x004cdc0001357983 */ /* 0x000ee20000100800 */
[----:B------:R-:W-:Y:S01]  /*81b90*/  ISETP.GT.AND P1, PT, R6, 0x7fe000, PT ;  /* 0x007fe0000600780c */ /* 0x000fe20003f24270 */
[----:B------:R-:W-:Y:S02]  /*81ba0*/  @P0 VIADD R8, R8, 0xff801fff ;  /* 0xff801fff08080836 */ /* 0x000fe40000000000 */
[----:B------:R0:W-:Y:S01]  /*81bb0*/  STL [R1+0x4c50], R44 ;  /* 0x004c502c01007387 */ /* 0x0001e20000100800 */
[----:B------:R-:W-:Y:S02]  /*81bc0*/  @!P2 IADD3 R7, PT, PT, R7, 0x7fe001, RZ ;  /* 0x007fe0010707a810 */ /* 0x000fe40007ffe0ff */
[----:B------:R-:W-:Y:S01]  /*81bd0*/  ISETP.GT.AND P0, PT, R16, 0x7fe000, PT ;  /* 0x007fe0001000780c */ /* 0x000fe20003f04270 */
[----:B0-----:R-:W-:Y:S01]  /*81be0*/  IMAD R44, R2, 0x3802001, RZ ;  /* 0x03802001022c7824 */ /* 0x001fe200078e02ff */
[----:B------:R-:W-:-:S03]  /*81bf0*/  ISETP.GE.AND P2, PT, R8, RZ, PT ;  /* 0x000000ff0800720c */ /* 0x000fc60003f46270 */
[----:B------:R-:W-:Y:S01]  /*81c00*/  IMAD.HI.U32 R5, R44, -0x7fe001, R2 ;  /* 0xff801fff2c057827 */ /* 0x000fe200078e0002 */
[----:B------:R-:W-:Y:S02]  /*81c10*/  SHF.R.S32.HI R3, RZ, 0x1f, R44 ;  /* 0x0000001fff037819 */ /* 0x000fe4000001142c */
[----:B------:R-:W-:Y:S01]  /*81c20*/  IADD3 R27, PT, PT, R27, -R36, RZ ;  /* 0x800000241b1b7210 */ /* 0x000fe20007ffe0ff */
[----:B------:R-:W-:-:S03]  /*81c30*/  IMAD.WIDE R14, R7, UR4, RZ ;  /* 0x00000004070e7c25 */ /* 0x000fc6000f8e02ff */
[----:B------:R-:W-:Y:S01]  /*81c40*/  ISETP.GE.AND P3, PT, R27, RZ, PT ;  /* 0x000000ff1b00720c */ /* 0x000fe20003f66270 */
[----:B------:R-:W-:Y:S02]  /*81c50*/  IMAD R3, R3, -0x7fe001, RZ ;  /* 0xff801fff03037824 */ /* 0x000fe400078e02ff */
[----:B------:R-:W-:Y:S02]  /*81c60*/  IMAD R7, R14, 0x3802001, RZ ;  /* 0x038020010e077824 */ /* 0x000fe400078e02ff */
[----:B------:R-:W-:Y:S01]  /*81c70*/  @P1 VIADD R6, R6, 0xff801fff ;  /* 0xff801fff06061836 */ /* 0x000fe20000000000 */
[----:B------:R-:W-:Y:S02]  /*81c80*/  IADD3 R44, PT, PT, R5, -R44, R3 ;  /* 0x8000002c052c7210 */ /* 0x000fe40007ffe003 */
[----:B------:R-:W-:Y:S02]  /*81c90*/  IADD3 R5, PT, PT, R37, -R58, RZ ;  /* 0x8000003a25057210 */ /* 0x000fe40007ffe0ff */
[----:B------:R-:W-:Y:S01]  /*81ca0*/  SHF.R.S32.HI R2, RZ, 0x1f, R7 ;  /* 0x0000001fff027819 */ /* 0x000fe20000011407 */
[----:B------:R-:W-:Y:S01]  /*81cb0*/  @!P2 VIADD R8, R8, 0x7fe001 ;  /* 0x007fe0010808a836 */ /* 0x000fe20000000000 */
[----:B------:R-:W-:-:S02]  /*81cc0*/  @P0 IADD3 R16, PT, PT, R16, -0x7fe001, RZ ;  /* 0xff801fff10100810 */ /* 0x000fc40007ffe0ff */
[----:B------:R-:W-:Y:S01]  /*81cd0*/  ISETP.GE.AND P0, PT, R6, RZ, PT ;  /* 0x000000ff0600720c */ /* 0x000fe20003f06270 */
[----:B------:R0:W-:Y:S01]  /*81ce0*/  STL [R1+0x4c14], R18 ;  /* 0x004c141201007387 */ /* 0x0001e20000100800 */
[----:B------:R-:W-:Y:S02]  /*81cf0*/  SHF.R.S32.HI R9, RZ, 0x1f, R13 ;  /* 0x0000001fff097819 */ /* 0x000fe4000001140d */
[----:B------:R-:W-:Y:S01]  /*81d00*/  ISETP.GE.AND P2, PT, R5, RZ, PT ;  /* 0x000000ff0500720c */ /* 0x000fe20003f46270 */
[----:B------:R-:W-:Y:S01]  /*81d10*/  IMAD R2, R2, -0x7fe001, RZ ;  /* 0xff801fff02027824 */ /* 0x000fe200078e02ff */
[----:B------:R-:W3:Y:S01]  /*81d20*/  LDL R25, [R1+0x4ca0] ;  /* 0x004ca00001197983 */ /* 0x000ee20000100800 */
[----:B------:R-:W-:Y:S02]  /*81d30*/  @!P3 VIADD R27, R27, 0x7fe001 ;  /* 0x007fe0011b1bb836 */ /* 0x000fe40000000000 */
[----:B0-----:R-:W-:Y:S01]  /*81d40*/  IMAD.HI.U32 R18, R7, -0x7fe001, R14 ;  /* 0xff801fff07127827 */ /* 0x001fe200078e000e */
[----:B------:R-:W3:Y:S03]  /*81d50*/  LDL R26, [R1+0x4ce0] ;  /* 0x004ce000011a7983 */ /* 0x000ee60000100800 */
[----:B------:R-:W-:Y:S01]  /*81d60*/  IMAD R9, R9, -0x7fe001, RZ ;  /* 0xff801fff09097824 */ /* 0x000fe200078e02ff */
[----:B------:R-:W-:Y:S01]  /*81d70*/  IADD3 R18, PT, PT, R18, -R7, R2 ;  /* 0x8000000712127210 */ /* 0x000fe20007ffe002 */
[----:B------:R-:W-:Y:S01]  /*81d80*/  IMAD.WIDE R2, R27, UR4, RZ ;  /* 0x000000041b027c25 */ /* 0x000fe2000f8e02ff */
[----:B------:R-:W-:Y:S01]  /*81d90*/  IADD3 R14, PT, PT, R37, R58, RZ ;  /* 0x0000003a250e7210 */ /* 0x000fe20007ffe0ff */
[----:B------:R-:W3:Y:S01]  /*81da0*/  LDL R63, [R1+0x4ca4] ;  /* 0x004ca400013f7983 */ /* 0x000ee20000100800 */
[----:B------:R-:W-:Y:S01]  /*81db0*/  IADD3 R46, PT, PT, R46, -R13, R9 ;  /* 0x8000000d2e2e7210 */ /* 0x000fe20007ffe009 */
[----:B------:R-:W-:Y:S01]  /*81dc0*/  @!P0 VIADD R6, R6, 0x7fe001 ;  /* 0x007fe00106068836 */ /* 0x000fe20000000000 */
[----:B------:R-:W-:Y:S01]  /*81dd0*/  ISETP.GT.AND P0, PT, R14, 0x7fe000, PT ;  /* 0x007fe0000e00780c */ /* 0x000fe20003f04270 */
[----:B------:R-:W-:Y:S01]  /*81de0*/  IMAD R9, R2, 0x3802001, RZ ;  /* 0x0380200102097824 */ /* 0x000fe200078e02ff */
[----:B------:R-:W3:Y:S01]  /*81df0*/  LDL R50, [R1+0x4ce4] ;  /* 0x004ce40001327983 */ /* 0x000ee20000100800 */
[----:B------:R-:W-:-:S03]  /*81e00*/  @!P2 VIADD R5, R5, 0x7fe001 ;  /* 0x007fe0010505a836 */ /* 0x000fc60000000000 */
[----:B------:R0:W-:Y:S01]  /*81e10*/  STL [R1+0x4c54], R46 ;  /* 0x004c542e01007387 */ /* 0x0001e20000100800 */
[----:B------:R-:W-:Y:S02]  /*81e20*/  SHF.R.S32.HI R7, RZ, 0x1f, R9 ;  /* 0x0000001fff077819 */ /* 0x000fe40000011409 */
[----:B------:R-:W-:Y:S01]  /*81e30*/  ISETP.GE.AND P1, PT, R16, RZ, PT ;  /* 0x000000ff1000720c */ /* 0x000fe20003f26270 */
[----:B------:R1:W-:Y:S01]  /*81e40*/  STL [R1+0x4c18], R8 ;  /* 0x004c180801007387 */ /* 0x0003e20000100800 */
[----:B0-----:R-:W-:-:S03]  /*81e50*/  IMAD.HI.U32 R46, R9, -0x7fe001, R2 ;  /* 0xff801fff092e7827 */ /* 0x001fc600078e0002 */
[----:B------:R-:W3:Y:S01]  /*81e60*/  LDL R36, [R1+0x4ca8] ;  /* 0x004ca80001247983 */ /* 0x000ee20000100800 */
[----:B------:R-:W-:Y:S01]  /*81e70*/  IMAD.WIDE R2, R5, UR4, RZ ;  /* 0x0000000405027c25 */ /* 0x000fe2000f8e02ff */
[CC--:B--2---:R-:W-:Y:S02]  /*81e80*/  IADD3 R5, PT, PT, R38.reuse, -R55.reuse, RZ ;  /* 0x8000003726057210 */ /* 0x0c4fe40007ffe0ff */
[----:B------:R-:W2:Y:S01]  /*81e90*/  LDL R61, [R1+0x4ce8] ;  /* 0x004ce800013d7983 */ /* 0x000ea20000100800 */
[----:B-1----:R-:W-:Y:S01]  /*81ea0*/  IADD3 R8, PT, PT, R38, R55, RZ ;  /* 0x0000003726087210 */ /* 0x002fe20007ffe0ff */
[----:B------:R-:W-:Y:S01]  /*81eb0*/  IMAD R7, R7, -0x7fe001, RZ ;  /* 0xff801fff07077824 */ /* 0x000fe200078e02ff */
[----:B------:R-:W-:Y:S01]  /*81ec0*/  ISETP.GE.AND P3, PT, R5, RZ, PT ;  /* 0x000000ff0500720c */ /* 0x000fe20003f66270 */
[----:B------:R-:W-:Y:S01]  /*81ed0*/  IMAD R13, R2, 0x3802001, RZ ;  /* 0x03802001020d7824 */ /* 0x000fe200078e02ff */
[----:B------:R0:W-:Y:S01]  /*81ee0*/  STL [R1+0x4c58], R44 ;  /* 0x004c582c01007387 */ /* 0x0001e20000100800 */
[----:B------:R-:W-:Y:S01]  /*81ef0*/  @P0 VIADD R14, R14, 0xff801fff ;  /* 0xff801fff0e0e0836 */ /* 0x000fe20000000000 */
[----:B------:R-:W-:-:S02]  /*81f00*/  ISETP.GT.AND P0, PT, R8, 0x7fe000, PT ;  /* 0x007fe0000800780c */ /* 0x000fc40003f04270 */
[----:B------:R-:W-:Y:S04]  /*81f10*/  STL [R1+0x4c1c], R6 ;  /* 0x004c1c0601007387 */ /* 0x000fe80000100800 */
[----:B------:R1:W-:Y:S01]  /*81f20*/  STL [R1+0x4c5c], R18 ;  /* 0x004c5c1201007387 */ /* 0x0003e20000100800 */
[----:B0-----:R-:W-:Y:S01]  /*81f30*/  IMAD.HI.U32 R44, R13, -0x7fe001, R2 ;  /* 0xff801fff0d2c7827 */ /* 0x001fe200078e0002 */
[----:B------:R-:W-:Y:S02]  /*81f40*/  SHF.R.S32.HI R2, RZ, 0x1f, R13 ;  /* 0x0000001fff027819 */ /* 0x000fe4000001140d */
[----:B------:R-:W-:Y:S02]  /*81f50*/  @!P1 IADD3 R16, PT, PT, R16, 0x7fe001, RZ ;  /* 0x007fe00110109810 */ /* 0x000fe40007ffe0ff */
[----:B-1----:R-:W-:-:S02]  /*81f60*/  IADD3 R18, PT, PT, R46, -R9, R7 ;  /* 0x800000092e127210 */ /* 0x002fc40007ffe007 */
[C---:B------:R-:W-:Y:S01]  /*81f70*/  IADD3 R7, PT, PT, R39.reuse, -R60, RZ ;  /* 0x8000003c27077210 */ /* 0x040fe20007ffe0ff */
[----:B------:R-:W-:Y:S02]  /*81f80*/  IMAD.IADD R6, R39, 0x1, R60 ;  /* 0x0000000127067824 */ /* 0x000fe400078e023c */
[----:B------:R-:W-:Y:S01]  /*81f90*/  IMAD R2, R2, -0x7fe001, RZ ;  /* 0xff801fff02027824 */ /* 0x000fe200078e02ff */
[----:B------:R-:W-:Y:S01]  /*81fa0*/  ISETP.GE.AND P4, PT, R7, RZ, PT ;  /* 0x000000ff0700720c */ /* 0x000fe20003f86270 */
[----:B------:R-:W-:Y:S01]  /*81fb0*/  @!P3 VIADD R5, R5, 0x7fe001 ;  /* 0x007fe0010505b836 */ /* 0x000fe20000000000 */
[----:B------:R-:W-:Y:S01]  /*81fc0*/  ISETP.GE.AND P2, PT, R14, RZ, PT ;  /* 0x000000ff0e00720c */ /* 0x000fe20003f46270 */
[----:B------:R0:W-:Y:S01]  /*81fd0*/  STL [R1+0x4c20], R16 ;  /* 0x004c201001007387 */ /* 0x0001e20000100800 */
[----:B------:R-:W-:Y:S02]  /*81fe0*/  ISETP.GT.AND P1, PT, R6, 0x7fe000, PT ;  /* 0x007fe0000600780c */ /* 0x000fe40003f24270 */
[----:B------:R-:W-:Y:S01]  /*81ff0*/  IADD3 R44, PT, PT, R44, -R13, R2 ;  /* 0x8000000d2c2c7210 */ /* 0x000fe20007ffe002 */
[----:B------:R-:W-:Y:S01]  /*82000*/  IMAD.WIDE R2, R5, UR4, RZ ;  /* 0x0000000405027c25 */ /* 0x000fe2000f8e02ff */
[----:B------:R-:W-:Y:S01]  /*82010*/  @P0 IADD3 R8, PT, PT, R8, -0x7fe001, RZ ;  /* 0xff801fff08080810 */ /* 0x000fe20007ffe0ff */
[----:B------:R-:W2:Y:S01]  /*82020*/  LDL R37, [R1+0x4cac] ;  /* 0x004cac0001257983 */ /* 0x000ea20000100800 */
[----:B0-----:R-:W-:-:S03]  /*82030*/  IADD3 R16, PT, PT, R40, R41, RZ ;  /* 0x0000002928107210 */ /* 0x001fc60007ffe0ff */
[----:B------:R-:W2:Y:S01]  /*82040*/  LDL R52, [R1+0x4cec] ;  /* 0x004cec0001347983 */ /* 0x000ea20000100800 */
[----:B------:R-:W-:Y:S01]  /*82050*/  IMAD R9, R2, 0x3802001, RZ ;  /* 0x0380200102097824 */ /* 0x000fe200078e02ff */
[----:B------:R-:W-:Y:S02]  /*82060*/  ISETP.GT.AND P0, PT, R16, 0x7fe000, PT ;  /* 0x007fe0001000780c */ /* 0x000fe40003f04270 */
[----:B------:R-:W2:Y:S01]  /*82070*/  LDL R65, [R1+0x4cb0] ;  /* 0x004cb00001417983 */ /* 0x000ea20000100800 */
[----:B------:R-:W-:Y:S01]  /*82080*/  @!P4 IADD3 R7, PT, PT, R7, 0x7fe001, RZ ;  /* 0x007fe0010707c810 */ /* 0x000fe20007ffe0ff */
[----:B------:R-:W-:Y:S01]  /*82090*/  @!P2 VIADD R14, R14, 0x7fe001 ;  /* 0x007fe0010e0ea836 */ /* 0x000fe20000000000 */
[----:B------:R-:W-:Y:S01]  /*820a0*/  SHF.R.S32.HI R5, RZ, 0x1f, R9 ;  /* 0x0000001fff057819 */ /* 0x000fe20000011409 */
[----:B------:R-:W2:Y:S01]  /*820b0*/  LDL R38, [R1+0x4cf0] ;  /* 0x004cf00001267983 */ /* 0x000ea20000100800 */
[----:B------:R-:W-:-:S03]  /*820c0*/  ISETP.GE.AND P2, PT, R8, RZ, PT ;  /* 0x000000ff0800720c */ /* 0x000fc60003f46270 */
[----:B------:R0:W-:Y:S01]  /*820d0*/  STL [R1+0x4c60], R18 ;  /* 0x004c601201007387 */ /* 0x0001e20000100800 */
[----:B------:R-:W-:Y:S02]  /*820e0*/  @P1 VIADD R6, R6, 0xff801fff ;  /* 0xff801fff06061836 */ /* 0x000fe40000000000 */
[----:B------:R-:W-:Y:S02]  /*820f0*/  IMAD R5, R5, -0x7fe001, RZ ;  /* 0xff801fff05057824 */ /* 0x000fe400078e02ff */
[----:B------:R-:W-:Y:S02]  /*82100*/  @P0 VIADD R16, R16, 0xff801fff ;  /* 0xff801fff10100836 */ /* 0x000fe40000000000 */
[----:B0-----:R-:W-:-:S04]  /*82110*/  IMAD.HI.U32 R18, R9, -0x7fe001, R2 ;  /* 0xff801fff09127827 */ /* 0x001fc800078e0002 */
[----:B------:R-:W-:Y:S01]  /*82120*/  IMAD.WIDE R2, R7, UR4, RZ ;  /* 0x0000000407027c25 */ /* 0x000fe2000f8e02ff */
[----:B------:R-:W-:-:S03]  /*82130*/  ISETP.GE.AND P1, PT, R6, RZ, PT ;  /* 0x000000ff0600720c */ /* 0x000fc60003f26270 */
[----:B------:R-:W-:Y:S01]  /*82140*/  IMAD R7, R2, 0x3802001, RZ ;  /* 0x0380200102077824 */ /* 0x000fe200078e02ff */
[----:B------:R-:W-:Y:S01]  /*82150*/  IADD3 R18, PT, PT, R18, -R9, R5 ;  /* 0x8000000912127210 */ /* 0x000fe20007ffe005 */
[----:B------:R-:W-:Y:S01]  /*82160*/  IMAD.IADD R41, R40, 0x1, -R41 ;  /* 0x0000000128297824 */ /* 0x000fe200078e0a29 */
[----:B------:R-:W-:Y:S01]  /*82170*/  ISETP.GE.AND P0, PT, R16, RZ, PT ;  /* 0x000000ff1000720c */ /* 0x000fe20003f06270 */
[----:B------:R0:W-:Y:S01]  /*82180*/  STL [R1+0x4c24], R14 ;  /* 0x004c240e01007387 */ /* 0x0001e20000100800 */
[----:B------:R-:W-:Y:S02]  /*82190*/  SHF.R.S32.HI R5, RZ, 0x1f, R7 ;  /* 0x0000001fff057819 */ /* 0x000fe40000011407 */
[----:B------:R-:W-:Y:S01]  /*821a0*/  @!P2 IADD3 R8, PT, PT, R8, 0x7fe001, RZ ;  /* 0x007fe0010808a810 */ /* 0x000fe20007ffe0ff */
[----:B------:R-:W2:Y:S01]  /*821b0*/  LDL R39, [R1+0x4cb4] ;  /* 0x004cb40001277983 */ /* 0x000ea20000100800 */
[----:B------:R-:W-:-:S03]  /*821c0*/  ISETP.GE.AND P2, PT, R41, RZ, PT ;  /* 0x000000ff2900720c */ /* 0x000fc60003f46270 */
[----:B------:R-:W2:Y:S01]  /*821d0*/  LDL R54, [R1+0x4cf4] ;  /* 0x004cf40001367983 */ /* 0x000ea20000100800 */
[----:B0-----:R-:W-:-:S04]  /*821e0*/  IMAD.HI.U32 R14, R7, -0x7fe001, R2 ;  /* 0xff801fff070e7827 */ /* 0x001fc800078e0002 */
[----:B------:R-:W-:Y:S02]  /*821f0*/  IMAD R2, R5, -0x7fe001, RZ ;  /* 0xff801fff05027824 */ /* 0x000fe400078e02ff */
[--C-:B------:R-:W-:Y:S01]  /*82200*/  IMAD.IADD R5, R42, 0x1, -R45.reuse ;  /* 0x000000012a057824 */ /* 0x100fe200078e0a2d */
[----:B------:R-:W-:Y:S01]  /*82210*/  @!P1 IADD3 R6, PT, PT, R6, 0x7fe001, RZ ;  /* 0x007fe00106069810 */ /* 0x000fe20007ffe0ff */
[----:B------:R-:W-:Y:S01]  /*82220*/  IMAD.IADD R42, R42, 0x1, R45 ;  /* 0x000000012a2a7824 */ /* 0x000fe200078e022d */
[----:B------:R-:W-:Y:S02]  /*82230*/  @!P0 IADD3 R16, PT, PT, R16, 0x7fe001, RZ ;  /* 0x007fe00110108810 */ /* 0x000fe40007ffe0ff */
[----:B------:R-:W-:Y:S01]  /*82240*/  ISETP.GE.AND P1, PT, R5, RZ, PT ;  /* 0x000000ff0500720c */ /* 0x000fe20003f26270 */
[----:B------:R-:W-:Y:S01]  /*82250*/  STL [R1+0x4c64], R44 ;  /* 0x004c642c01007387 */ /* 0x000fe20000100800 */
[----:B------:R-:W-:-:S03]  /*82260*/  ISETP.GT.AND P0, PT, R42, 0x7fe000, PT ;  /* 0x007fe0002a00780c */ /* 0x000fc60003f04270 */
[----:B------:R0:W-:Y:S01]  /*82270*/  STL [R1+0x4c28], R8 ;  /* 0x004c280801007387 */ /* 0x0001e20000100800 */
[----:B------:R-:W-:-:S03]  /*82280*/  @!P2 IADD3 R41, PT, PT, R41, 0x7fe001, RZ ;  /* 0x007fe0012929a810 */ /* 0x000fc60007ffe0ff */
[----:B------:R-:W2:Y:S04]  /*82290*/  LDL R40, [R1+0x4cb8] ;  /* 0x004cb80001287983 */ /* 0x000ea80000100800 */
[----:B------:R-:W2:Y:S01]  /*822a0*/  LDL R55, [R1+0x4cf8] ;  /* 0x004cf80001377983 */ /* 0x000ea20000100800 */
[----:B------:R-:W-:-:S03]  /*822b0*/  IADD3 R13, PT, PT, R64, -R47, RZ ;  /* 0x8000002f400d7210 */ /* 0x000fc60007ffe0ff */
[----:B------:R1:W-:Y:S01]  /*822c0*/  STL [R1+0x4c68], R18 ;  /* 0x004c681201007387 */ /* 0x0003e20000100800 */
[----:B0-----:R-:W-:Y:S01]  /*822d0*/  IMAD.WIDE R8, R41, UR4, RZ ;  /* 0x0000000429087c25 */ /* 0x001fe2000f8e02ff */
[----:B------:R-:W-:Y:S02]  /*822e0*/  IADD3 R14, PT, PT, R14, -R7, R2 ;  /* 0x800000070e0e7210 */ /* 0x000fe40007ffe002 */
[----:B------:R0:W-:Y:S01]  /*822f0*/  STL [R1+0x4c2c], R6 ;  /* 0x004c2c0601007387 */ /* 0x0001e20000100800 */
[----:B------:R-:W-:Y:S01]  /*82300*/  @!P1 VIADD R5, R5, 0x7fe001 ;  /* 0x007fe00105059836 */ /* 0x000fe20000000000 */
[----:B------:R-:W-:Y:S01]  /*82310*/  IADD3 R2, PT, PT, R4, R49, RZ ;  /* 0x0000003104027210 */ /* 0x000fe20007ffe0ff */
[----:B-1----:R-:W-:Y:S01]  /*82320*/  IMAD.IADD R18, R64, 0x1, R47 ;  /* 0x0000000140127824 */ /* 0x002fe200078e022f */
[----:B------:R-:W2:Y:S01]  /*82330*/  LDL R3, [R1+0x4cbc] ;  /* 0x004cbc0001037983 */ /* 0x000ea20000100800 */
[----:B------:R-:W-:Y:S01]  /*82340*/  ISETP.GE.AND P3, PT, R13, RZ, PT ;  /* 0x000000ff0d00720c */ /* 0x000fe20003f66270 */
[----:B------:R-:W-:-:S02]  /*82350*/  IMAD R15, R8, 0x3802001, RZ ;  /* 0x03802001080f7824 */ /* 0x000fc400078e02ff */
[----:B------:R-:W2:Y:S01]  /*82360*/  LDL R56, [R1+0x4cfc] ;  /* 0x004cfc0001387983 */ /* 0x000ea20000100800 */
[----:B------:R-:W-:Y:S01]  /*82370*/  ISETP.GT.AND P1, PT, R18, 0x7fe000, PT ;  /* 0x007fe0001200780c */ /* 0x000fe20003f24270 */
[----:B------:R-:W-:Y:S01]  /*82380*/  @P0 VIADD R42, R42, 0xff801fff ;  /* 0xff801fff2a2a0836 */ /* 0x000fe20000000000 */
[----:B------:R-:W-:Y:S02]  /*82390*/  ISETP.GT.AND P0, PT, R2, 0x7fe000, PT ;  /* 0x007fe0000200780c */ /* 0x000fe40003f04270 */
[----:B------:R-:W-:Y:S01]  /*823a0*/  SHF.R.S32.HI R7, RZ, 0x1f, R15 ;  /* 0x0000001fff077819 */ /* 0x000fe2000001140f */
[----:B------:R-:W-:Y:S01]  /*823b0*/  STL [R1+0x4c6c], R14 ;  /* 0x004c6c0e01007387 */ /* 0x000fe20000100800 */
[----:B------:R-:W-:-:S03]  /*823c0*/  IMAD.HI.U32 R44, R15, -0x7fe001, R8 ;  /* 0xff801fff0f2c7827 */ /* 0x000fc600078e0008 */
[----:B------:R1:W-:Y:S01]  /*823d0*/  STL [R1+0x4c30], R16 ;  /* 0x004c301001007387 */ /* 0x0003e20000100800 */
[----:B------:R-:W-:-:S03]  /*823e0*/  IMAD.WIDE R8, R5, UR4, RZ ;  /* 0x0000000405087c25 */ /* 0x000fc6000f8e02ff */
[----:B------:R-:W-:Y:S01]  /*823f0*/  @P1 IADD3 R18, PT, PT, R18, -0x7fe001, RZ ;  /* 0xff801fff12121810 */ /* 0x000fe20007ffe0ff */
[----:B------:R-:W-:Y:S01]  /*82400*/  @!P3 VIADD R13, R13, 0x7fe001 ;  /* 0x007fe0010d0db836 */ /* 0x000fe20000000000 */
[----:B0-----:R-:W2:Y:S01]  /*82410*/  LDL R6, [R1+0x4d00] ;  /* 0x004d000001067983 */ /* 0x001ea20000100800 */
[----:B-1----:R-:W-:Y:S01]  /*82420*/  IMAD R16, R7, -0x7fe001, RZ ;  /* 0xff801fff07107824 */ /* 0x002fe200078e02ff */
[----:B------:R-:W-:Y:S01]  /*82430*/  IADD3 R4, PT, PT, R4, -R49, RZ ;  /* 0x8000003104047210 */ /* 0x000fe20007ffe0ff */
[----:B------:R-:W-:Y:S01]  /*82440*/  @P0 VIADD R2, R2, 0xff801fff ;  /* 0xff801fff02020836 */ /* 0x000fe20000000000 */
[----:B------:R-:W-:Y:S01]  /*82450*/  ISETP.GE.AND P0, PT, R18, RZ, PT ;  /* 0x000000ff1200720c */ /* 0x000fe20003f06270 */
[----:B------:R-:W-:Y:S01]  /*82460*/  IMAD R17, R8, 0x3802001, RZ ;  /* 0x0380200108117824 */ /* 0x000fe200078e02ff */
[----:B------:R-:W-:Y:S01]  /*82470*/  IADD3 R16, PT, PT, R44, -R15, R16 ;  /* 0x8000000f2c107210 */ /* 0x000fe20007ffe010 */
[----:B------:R-:W-:Y:S01]  /*82480*/  IMAD.WIDE R14, R13, UR4, RZ ;  /* 0x000000040d0e7c25 */ /* 0x000fe2000f8e02ff */
[----:B------:R-:W2:Y:S02]  /*82490*/  LDL R7, [R1+0x4d40] ;  /* 0x004d400001077983 */ /* 0x000ea40000100800 */
[----:B------:R-:W-:Y:S01]  /*824a0*/  SHF.R.S32.HI R5, RZ, 0x1f, R17 ;  /* 0x0000001fff057819 */ /* 0x000fe20000011411 */
[----:B------:R-:W-:Y:S01]  /*824b0*/  IMAD R13, R14, 0x3802001, RZ ;  /* 0x038020010e0d7824 */ /* 0x000fe200078e02ff */
[----:B------:R-:W-:Y:S01]  /*824c0*/  ISETP.GE.AND P3, PT, R4, RZ, PT ;  /* 0x000000ff0400720c */ /* 0x000fe20003f66270 */
[----:B------:R-:W-:Y:S01]  /*824d0*/  IMAD.HI.U32 R44, R17, -0x7fe001, R8 ;  /* 0xff801fff112c7827 */ /* 0x000fe200078e0008 */
[----:B------:R-:W-:Y:S01]  /*824e0*/  ISETP.GE.AND P2, PT, R42, RZ, PT ;  /* 0x000000ff2a00720c */ /* 0x000fe20003f46270 */
[----:B------:R-:W2:Y:S02]  /*824f0*/  LDL R8, [R1+0x4d04] ;  /* 0x004d040001087983 */ /* 0x000ea40000100800 */
[----:B------:R-:W-:-:S02]  /*82500*/  IMAD.HI.U32 R46, R13, -0x7fe001, R14 ;  /* 0xff801fff0d2e7827 */ /* 0x000fc400078e000e */
[----:B------:R-:W2:Y:S02]  /*82510*/  LDL R45, [R1+0x4d44] ;  /* 0x004d4400012d7983 */ /* 0x000ea40000100800 */
[----:B------:R-:W-:Y:S02]  /*82520*/  IMAD.IADD R14, R10, 0x1, R11 ;  /* 0x000000010a0e7824 */ /* 0x000fe400078e020b */
[----:B------:R-:W-:Y:S02]  /*82530*/  IMAD R5, R5, -0x7fe001, RZ ;  /* 0xff801fff05057824 */ /* 0x000fe400078e02ff */
[----:B------:R-:W-:Y:S01]  /*82540*/  @!P0 VIADD R18, R18, 0x7fe001 ;  /* 0x007fe00112128836 */ /* 0x000fe20000000000 */
[----:B------:R-:W-:Y:S02]  /*82550*/  ISETP.GT.AND P0, PT, R14, 0x7fe000, PT ;  /* 0x007fe0000e00780c */ /* 0x000fe40003f04270 */
[----:B------:R-:W-:Y:S02]  /*82560*/  IADD3 R44, PT, PT, R44, -R17, R5 ;  /* 0x800000112c2c7210 */ /* 0x000fe40007ffe005 */
[----:B------:R-:W-:-:S02]  /*82570*/  ISETP.GE.AND P1, PT, R2, RZ, PT ;  /* 0x000000ff0200720c */ /* 0x000fc40003f26270 */
[----:B------:R-:W-:Y:S02]  /*82580*/  SHF.R.S32.HI R5, RZ, 0x1f, R13 ;  /* 0x0000001fff057819 */ /* 0x000fe4000001140d */
[----:B------:R-:W-:-:S03]  /*82590*/  @!P3 IADD3 R4, PT, PT, R4, 0x7fe001, RZ ;  /* 0x007fe0010404b810 */ /* 0x000fc60007ffe0ff */
[----:B------:R-:W-:Y:S01]  /*825a0*/  IMAD R5, R5, -0x7fe001, RZ ;  /* 0xff801fff05057824 */ /* 0x000fe200078e02ff */
[----:B------:R-:W-:Y:S01]  /*825b0*/  @!P2 IADD3 R42, PT, PT, R42, 0x7fe001, RZ ;  /* 0x007fe0012a2aa810 */ /* 0x000fe20007ffe0ff */
[----:B------:R-:W-:Y:S01]  /*825c0*/  IMAD.IADD R11, R10, 0x1, -R11 ;  /* 0x000000010a0b7824 */ /* 0x000fe200078e0a0b */
[----:B------:R0:W-:Y:S01]  /*825d0*/  STL [R1+0x4c70], R16 ;  /* 0x004c701001007387 */ /* 0x0001e20000100800 */
[----:B------:R-:W-:Y:S02]  /*825e0*/  @P0 IADD3 R14, PT, PT, R14, -0x7fe001, RZ ;  /* 0xff801fff0e0e0810 */ /* 0x000fe40007ffe0ff */
[----:B------:R-:W-:Y:S01]  /*825f0*/  @!P1 IADD3 R2, PT, PT, R2, 0x7fe001, RZ ;  /* 0x007fe00102029810 */ /* 0x000fe20007ffe0ff */
[----:B------:R1:W-:Y:S01]  /*82600*/  STL [R1+0x4c34], R42 ;  /* 0x004c342a01007387 */ /* 0x0003e20000100800 */
[----:B------:R-:W-:Y:S02]  /*82610*/  ISETP.GE.AND P1, PT, R11, RZ, PT ;  /* 0x000000ff0b00720c */ /* 0x000fe40003f26270 */
[----:B0-----:R-:W-:Y:S01]  /*82620*/  IADD3 R16, PT, PT, R46, -R13, R5 ;  /* 0x8000000d2e107210 */ /* 0x001fe20007ffe005 */
[----:B------:R-:W-:Y:S01]  /*82630*/  IMAD.WIDE R4, R4, UR4, RZ ;  /* 0x0000000404047c25 */ /* 0x000fe2000f8e02ff */
[----:B------:R-:W0:Y:S01]  /*82640*/  LDCU UR4, c[0x3][UR6+-0xcc] ;  /* 0x00ffe680060477ac */ /* 0x000e220008000800 */
[----:B------:R-:W-:Y:S01]  /*82650*/  STL [R1+0x4c74], R44 ;  /* 0x004c742c01007387 */ /* 0x000fe20000100800 */
[----:B------:R-:W-:Y:S01]  /*82660*/  IADD3 R15, PT, PT, R62, -R43, RZ ;  /* 0x8000002b3e0f7210 */ /* 0x000fe20007ffe0ff */
[----:B------:R-:W-:Y:S01]  /*82670*/  IMAD R13, R4, 0x3802001, RZ ;  /* 0x03802001040d7824 */ /* 0x000fe200078e02ff */
[----:B------:R-:W-:Y:S01]  /*82680*/  ISETP.GE.AND P2, PT, R14, RZ, PT ;  /* 0x000000ff0e00720c */ /* 0x000fe20003f46270 */
[----:B------:R-:W2:Y:S04]  /*82690*/  LDL R9, [R1+0x4d08] ;  /* 0x004d080001097983 */ /* 0x000ea80000100800 */
[----:B------:R-:W2:Y:S01]  /*826a0*/  LDL R58, [R1+0x4d48] ;  /* 0x004d4800013a7983 */ /* 0x000ea20000100800 */
[----:B------:R-:W-:-:S02]  /*826b0*/  ISETP.GE.AND P3, PT, R15, RZ, PT ;  /* 0x000000ff0f00720c */ /* 0x000fc40003f66270 */
[----:B------:R-:W-:Y:S01]  /*826c0*/  SHF.R.S32.HI R10, RZ, 0x1f, R13 ;  /* 0x0000001fff0a7819 */ /* 0x000fe2000001140d */
[----:B------:R4:W-:Y:S01]  /*826d0*/  STL [R1+0x4c38], R18 ;  /* 0x004c381201007387 */ /* 0x0009e20000100800 */
[----:B-1----:R-:W-:-:S03]  /*826e0*/  IMAD.HI.U32 R42, R13, -0x7fe001, R4 ;  /* 0xff801fff0d2a7827 */ /* 0x002fc600078e0004 */
[----:B------:R-:W-:Y:S01]  /*826f0*/  STL [R1+0x4c78], R16 ;  /* 0x004c781001007387 */ /* 0x000fe20000100800 */
[----:B------:R-:W-:Y:S01]  /*82700*/  IMAD.IADD R4, R62, 0x1, R43 ;  /* 0x000000013e047824 */ /* 0x000fe200078e022b */
[----:B------:R-:W-:Y:S01]  /*82710*/  @!P1 IADD3 R11, PT, PT, R11, 0x7fe001, RZ ;  /* 0x007fe0010b0b9810 */ /* 0x000fe20007ffe0ff */
[----:B------:R-:W-:Y:S01]  /*82720*/  IMAD R10, R10, -0x7fe001, RZ ;  /* 0xff801fff0a0a7824 */ /* 0x000fe200078e02ff */
[----:B------:R1:W-:Y:S01]  /*82730*/  STL [R1+0x4c3c], R2 ;  /* 0x004c3c0201007387 */ /* 0x0003e20000100800 */
[----:B----4-:R-:W-:-:S03]  /*82740*/  IMAD.IADD R18, R12, 0x1, -R51 ;  /* 0x000000010c127824 */ /* 0x010fc600078e0a33 */
[----:B------:R-:W4:Y:S01]  /*82750*/  LDL R5, [R1+0x4d0c] ;  /* 0x004d0c0001057983 */ /* 0x000f220000100800 */
[----:B------:R-:W-:-:S03]  /*82760*/  @!P2 IADD3 R14, PT, PT, R14, 0x7fe001, RZ ;  /* 0x007fe0010e0ea810 */ /* 0x000fc60007ffe0ff */
[----:B------:R-:W4:Y:S01]  /*82770*/  LDL R46, [R1+0x4d4c] ;  /* 0x004d4c00012e7983 */ /* 0x000f220000100800 */
[----:B-1----:R-:W-:Y:S01]  /*82780*/  IMAD.IADD R2, R12, 0x1, R51 ;  /* 0x000000010c027824 */ /* 0x002fe200078e0233 */
[----:B------:R-:W-:Y:S02]  /*82790*/  ISETP.GE.AND P2, PT, R18, RZ, PT ;  /* 0x000000ff1200720c */ /* 0x000fe40003f46270 */
[----:B------:R-:W-:Y:S01]  /*827a0*/  IADD3 R42, PT, PT, R42, -R13, R10 ;  /* 0x8000000d2a2a7210 */ /* 0x000fe20007ffe00a */
[----:B0-----:R-:W-:Y:S01]  /*827b0*/  IMAD.WIDE R12, R11, UR4, RZ ;  /* 0x000000040b0c7c25 */ /* 0x001fe2000f8e02ff */
[----:B------:R-:W-:Y:S01]  /*827c0*/  ISETP.GT.AND P0, PT, R4, 0x7fe000, PT ;  /* 0x007fe0000400780c */ /* 0x000fe20003f04270 */
[----:B------:R-:W4:Y:S01]  /*827d0*/  LDL R10, [R1+0x4d10] ;  /* 0x004d1000010a7983 */ /* 0x000f220000100800 */
[----:B------:R-:W-:Y:S01]  /*827e0*/  ISETP.GT.AND P1, PT, R2, 0x7fe000, PT ;  /* 0x007fe0000200780c */ /* 0x000fe20003f24270 */
[----:B------:R-:W-:Y:S02]  /*827f0*/  @!P3 VIADD R15, R15, 0x7fe001 ;  /* 0x007fe0010f0fb836 */ /* 0x000fe40000000000 */
[----:B------:R-:W4:Y:S01]  /*82800*/  LDL R11, [R1+0x4d50] ;  /* 0x004d5000010b7983 */ /* 0x000f220000100800 */
[----:B------:R-:W-:-:S02]  /*82810*/  IMAD R27, R12, 0x3802001, RZ ;  /* 0x038020010c1b7824 */ /* 0x000fc400078e02ff */
[----:B------:R-:W-:Y:S01]  /*82820*/  IMAD.WIDE R16, R15, UR4, RZ ;  /* 0x000000040f107c25 */ /* 0x000fe2000f8e02ff */
[----:B------:R-:W-:Y:S02]  /*82830*/  @!P2 IADD3 R18, PT, PT, R18, 0x7fe001, RZ ;  /* 0x007fe0011212a810 */ /* 0x000fe40007ffe0ff */
[----:B------:R-:W-:Y:S01]  /*82840*/  SHF.R.S32.HI R15, RZ, 0x1f, R27 ;  /* 0x0000001fff0f7819 */ /* 0x000fe2000001141b */
[----:B------:R-:W-:Y:S01]  /*82850*/  IMAD R41, R16, 0x3802001, RZ ;  /* 0x0380200110297824 */ /* 0x000fe200078e02ff */
[----:B------:R-:W-:Y:S01]  /*82860*/  @P0 IADD3 R4, PT, PT, R4, -0x7fe001, RZ ;  /* 0xff801fff04040810 */ /* 0x000fe20007ffe0ff */
[----:B------:R-:W-:Y:S01]  /*82870*/  IMAD.HI.U32 R44, R27, -0x7fe001, R12 ;  /* 0xff801fff1b2c7827 */ /* 0x000fe200078e000c */
[----:B------:R0:W-:Y:S02]  /*82880*/  STL [R1+0x4c7c], R42 ;  /* 0x004c7c2a01007387 */ /* 0x0001e40000100800 */
[----:B------:R-:W-:Y:S01]  /*82890*/  SHF.R.S32.HI R13, RZ, 0x1f, R41 ;  /* 0x0000001fff0d7819 */ /* 0x000fe20000011429 */
[----:B------:R-:W-:Y:S01]  /*828a0*/  @P1 VIADD R2, R2, 0xff801fff ;  /* 0xff801fff02021836 */ /* 0x000fe20000000000 */
[----:B------:R5:W-:Y:S01]  /*828b0*/  STL [R1+0x4c80], R14 ;  /* 0x004c800e01007387 */ /* 0x000be20000100800 */
[----:B------:R-:W-:Y:S01]  /*828c0*/  IMAD R15, R15, -0x7fe001, RZ ;  /* 0xff801fff0f0f7824 */ /* 0x000fe200078e02ff */
[----:B------:R-:W-:Y:S01]  /*828d0*/  ISETP.GE.AND P0, PT, R4, RZ, PT ;  /* 0x000000ff0400720c */ /* 0x000fe20003f06270 */
[----:B------:R-:W-:Y:S01]  /*828e0*/  IMAD.WIDE R18, R18, UR4, RZ ;  /* 0x0000000412127c25 */ /* 0x000fe2000f8e02ff */
[----:B------:R-:W4:Y:S01]  /*828f0*/  LDL R12, [R1+0x4d14] ;  /* 0x004d1400010c7983 */ /* 0x000f220000100800 */
[----:B------:R-:W-:-:S03]  /*82900*/  ISETP.GE.AND P1, PT, R2, RZ, PT ;  /* 0x000000ff0200720c */ /* 0x000fc60003f26270 */
[----:B------:R-:W4:Y:S01]  /*82910*/  LDL R43, [R1+0x4d54] ;  /* 0x004d5400012b7983 */ /* 0x000f220000100800 */
[----:B------:R-:W-:Y:S01]  /*82920*/  IMAD.HI.U32 R16, R41, -0x7fe001, R16 ;  /* 0xff801fff29107827 */ /* 0x000fe200078e0010 */
[----:B0-----:R-:W-:-:S03]  /*82930*/  IADD3 R42, PT, PT, R44, -R27, R15 ;  /* 0x8000001b2c2a7210 */ /* 0x001fc60007ffe00f */
[----:B------:R-:W-:Y:S02]  /*82940*/  IMAD R13, R13, -0x7fe001, RZ ;  /* 0xff801fff0d0d7824 */ /* 0x000fe400078e02ff */
[----:B------:R-:W-:Y:S02]  /*82950*/  IMAD R15, R18, 0x3802001, RZ ;  /* 0x03802001120f7824 */ /* 0x000fe400078e02ff */
[----:B-----5:R-:W-:Y:S01]  /*82960*/  IMAD.IADD R14, R20, 0x1, -R57 ;  /* 0x00000001140e7824 */ /* 0x020fe200078e0a39 */
[----:B------:R-:W-:Y:S02]  /*82970*/  IADD3 R16, PT, PT, R16, -R41, R13 ;  /* 0x8000002910107210 */ /* 0x000fe40007ffe00d */
[----:B------:R-:W-:Y:S02]  /*82980*/  SHF.R.S32.HI R13, RZ, 0x1f, R15 ;  /* 0x0000001fff0d7819 */ /* 0x000fe4000001140f */
[----:B------:R-:W-:Y:S01]  /*82990*/  ISETP.GE.AND P2, PT, R14, RZ, PT ;  /* 0x000000ff0e00720c */ /* 0x000fe20003f46270 */
[----:B------:R-:W-:Y:S01]  /*829a0*/  IMAD.HI.U32 R18, R15, -0x7fe001, R18 ;  /* 0xff801fff0f127827 */ /* 0x000fe200078e0012 */
[----:B------:R-:W-:-:S03]  /*829b0*/  @!P0 IADD3 R4, PT, PT, R4, 0x7fe001, RZ ;  /* 0x007fe00104048810 */ /* 0x000fc60007ffe0ff */
[----:B------:R-:W-:Y:S02]  /*829c0*/  IMAD R17, R13, -0x7fe001, RZ ;  /* 0xff801fff0d117824 */ /* 0x000fe400078e02ff */
[----:B------:R-:W-:Y:S01]  /*829d0*/  @!P1 VIADD R2, R2, 0x7fe001 ;  /* 0x007fe00102029836 */ /* 0x000fe20000000000 */
[----:B------:R0:W-:Y:S04]  /*829e0*/  STL [R1+0x4cc0], R42 ;  /* 0x004cc02a01007387 */ /* 0x0001e80000100800 */
[----:B------:R-:W-:Y:S04]  /*829f0*/  STL [R1+0x4c84], R4 ;  /* 0x004c840401007387 */ /* 0x000fe80000100800 */
[----:B------:R1:W-:Y:S01]  /*82a00*/  STL [R1+0x4cc4], R16 ;  /* 0x004cc41001007387 */ /* 0x0003e20000100800 */
[----:B0-----:R-:W-:-:S03]  /*82a10*/  IADD3 R42, PT, PT, R18, -R15, R17 ;  /* 0x8000000f122a7210 */ /* 0x001fc60007ffe011 */
[----:B------:R0:W-:Y:S01]  /*82a20*/  STL [R1+0x4c88], R2 ;  /* 0x004c880201007387 */ /* 0x0001e20000100800 */
[C---:B------:R-:W-:Y:S01]  /*82a30*/  IADD3 R18, PT, PT, R21.reuse, R22, RZ ;  /* 0x0000001615127210 */ /* 0x040fe20007ffe0ff */
[----:B------:R-:W-:Y:S02]  /*82a40*/  IMAD.IADD R21, R21, 0x1, -R22 ;  /* 0x0000000115157824 */ /* 0x000fe400078e0a16 */
[----:B------:R-:W5:Y:S01]  /*82a50*/  LDL R13, [R1+0x4d18] ;  /* 0x004d1800010d7983 */ /* 0x000f620000100800 */
[----:B------:R-:W-:-:S03]  /*82a60*/  @!P2 IADD3 R14, PT, PT, R14, 0x7fe001, RZ ;  /* 0x007fe0010e0ea810 */ /* 0x000fc60007ffe0ff */
[----:B------:R-:W5:Y:S01]  /*82a70*/  LDL R60, [R1+0x4d58] ;  /* 0x004d5800013c7983 */ /* 0x000f620000100800 */
[----:B------:R-:W-:Y:S01]  /*82a80*/  ISETP.GE.AND P3, PT, R21, RZ, PT ;  /* 0x000000ff1500720c */ /* 0x000fe20003f66270 */
[----:B------:R-:W-:Y:S02]  /*82a90*/  IMAD.IADD R20, R20, 0x1, R57 ;  /* 0x0000000114147824 */ /* 0x000fe400078e0239 */
[----:B-1----:R-:W-:Y:S01]  /*82aa0*/  IMAD.WIDE R16, R14, UR4, RZ ;  /* 0x000000040e107c25 */ /* 0x002fe2000f8e02ff */
[----:B------:R-:W5:Y:S01]  /*82ab0*/  LDL R41, [R1+0x4d5c] ;  /* 0x004d5c0001297983 */ /* 0x000f620000100800 */
[----:B0-----:R-:W-:-:S03]  /*82ac0*/  IADD3 R2, PT, PT, R23, R48, RZ ;  /* 0x0000003017027210 */ /* 0x001fc60007ffe0ff */
[----:B------:R-:W5:Y:S01]  /*82ad0*/  LDL R14, [R1+0x4d1c] ;  /* 0x004d1c00010e7983 */ /* 0x000f620000100800 */
[----:B------:R-:W-:Y:S01]  /*82ae0*/  ISETP.GT.AND P1, PT, R20, 0x7fe000, PT ;  /* 0x007fe0001400780c */ /* 0x000fe20003f24270 */
[----:B------:R-:W-:Y:S01]  /*82af0*/  IMAD R19, R16, 0x3802001, RZ ;  /* 0x0380200110137824 */ /* 0x000fe200078e02ff */
[----:B------:R-:W-:Y:S01]  /*82b00*/  ISETP.GT.AND P2, PT, R18, 0x7fe000, PT ;  /* 0x007fe0001200780c */ /* 0x000fe20003f44270 */
[----:B------:R-:W-:Y:S01]  /*82b10*/  IMAD.IADD R4, R23, 0x1, -R48 ;  /* 0x0000000117047824 */ /* 0x000fe200078e0a30 */
[----:B------:R-:W-:Y:S01]  /*82b20*/  ISETP.GT.AND P0, PT, R2, 0x7fe000, PT ;  /* 0x007fe0000200780c */ /* 0x000fe20003f04270 */
[----:B------:R-:W-:Y:S01]  /*82b30*/  IMAD.HI.U32 R44, R19, -0x7fe001, R16 ;  /* 0xff801fff132c7827 */ /* 0x000fe200078e0010 */
[----:B------:R-:W-:Y:S01]  /*82b40*/  SHF.R.S32.HI R17, RZ, 0x1f, R19 ;  /* 0x0000001fff117819 */ /* 0x000fe20000011413 */
[----:B------:R0:W-:Y:S02]  /*82b50*/  STL [R1+0x4cc8], R42 ;  /* 0x004cc82a01007387 */ /* 0x0001e40000100800 */
[----:B------:R-:W-:Y:S01]  /*82b60*/  @!P3 VIADD R21, R21, 0x7fe001 ;  /* 0x007fe0011515b836 */ /* 0x000fe20000000000 */
[----:B------:R-:W-:Y:S01]  /*82b70*/  ISETP.GE.AND P3, PT, R4, RZ, PT ;  /* 0x000000ff0400720c */ /* 0x000fe20003f66270 */
[----:B------:R-:W5:Y:S01]  /*82b80*/  LDL R15, [R1+0x4d20] ;  /* 0x004d2000010f7983 */ /* 0x000f620000100800 */
[----:B------:R-:W-:-:S03]  /*82b90*/  IMAD R17, R17, -0x7fe001, RZ ;  /* 0xff801fff11117824 */ /* 0x000fc600078e02ff */
[----:B------:R-:W5:Y:S01]  /*82ba0*/  LDL R16, [R1+0x4d60] ;  /* 0x004d600001107983 */ /* 0x000f620000100800 */
[----:B------:R-:W-:Y:S01]  /*82bb0*/  IMAD.WIDE R22, R21, UR4, RZ ;  /* 0x0000000415167c25 */ /* 0x000fe2000f8e02ff */
[----:B------:R-:W-:Y:S02]  /*82bc0*/  @P1 IADD3 R20, PT, PT, R20, -0x7fe001, RZ ;  /* 0xff801fff14141810 */ /* 0x000fe40007ffe0ff */
[----:B------:R-:W-:Y:S01]  /*82bd0*/  @P2 IADD3 R18, PT, PT, R18, -0x7fe001, RZ ;  /* 0xff801fff12122810 */ /* 0x000fe20007ffe0ff */
[----:B------:R-:W-:Y:S01]  /*82be0*/  IMAD R21, R22, 0x3802001, RZ ;  /* 0x0380200116157824 */ /* 0x000fe200078e02ff */
[----:B------:R-:W5:Y:S01]  /*82bf0*/  LDL R64, [R1+0x4d24] ;  /* 0x004d240001407983 */ /* 0x000f620000100800 */
[----:B------:R-:W-:Y:S02]  /*82c00*/  ISETP.GE.AND P1, PT, R20, RZ, PT ;  /* 0x000000ff1400720c */ /* 0x000fe40003f26270 */
[----:B------:R-:W-:Y:S01]  /*82c10*/  IADD3 R44, PT, PT, R44, -R19, R17 ;  /* 0x800000132c2c7210 */ /* 0x000fe20007ffe011 */
[----:B------:R-:W5:Y:S01]  /*82c20*/  LDL R47, [R1+0x4d64] ;  /* 0x004d6400012f7983 */ /* 0x000f620000100800 */
[----:B------:R-:W-:Y:S01]  /*82c30*/  @P0 IADD3 R2, PT, PT, R2, -0x7fe001, RZ ;  /* 0xff801fff02020810 */ /* 0x000fe20007ffe0ff */
[----:B---3--:R-:W-:Y:S01]  /*82c40*/  IMAD.IADD R17, R0, 0x1, -R59 ;  /* 0x0000000100117824 */ /* 0x008fe200078e0a3b */
[----:B------:R-:W-:-:S02]  /*82c50*/  ISETP.GE.AND P2, PT, R18, RZ, PT ;  /* 0x000000ff1200720c */ /* 0x000fc40003f46270 */
[----:B------:R-:W-:Y:S02]  /*82c60*/  SHF.R.S32.HI R19, RZ, 0x1f, R21 ;  /* 0x0000001fff137819 */ /* 0x000fe40000011415 */
[----:B------:R-:W-:Y:S01]  /*82c70*/  ISETP.GE.AND P0, PT, R2, RZ, PT ;  /* 0x000000ff0200720c */ /* 0x000fe20003f06270 */
[----:B------:R-:W-:Y:S01]  /*82c80*/  @!P3 VIADD R4, R4, 0x7fe001 ;  /* 0x007fe0010404b836 */ /* 0x000fe20000000000 */
[----:B------:R-:W-:Y:S01]  /*82c90*/  ISETP.GE.AND P4, PT, R17, RZ, PT ;  /* 0x000000ff1100720c */ /* 0x000fe20003f86270 */
[----:B0-----:R-:W-:-:S04]  /*82ca0*/  IMAD.HI.U32 R42, R21, -0x7fe001, R22 ;  /* 0xff801fff152a7827 */ /* 0x001fc800078e0016 */
[----:B------:R-:W-:Y:S02]  /*82cb0*/  IMAD R19, R19, -0x7fe001, RZ ;  /* 0xff801fff13137824 */ /* 0x000fe400078e02ff */
[----:B------:R-:W-:Y:S01]  /*82cc0*/  IMAD.WIDE R22, R4, UR4, RZ ;  /* 0x0000000404167c25 */ /* 0x000fe2000f8e02ff */
[----:B------:R-:W-:Y:S02]  /*82cd0*/  @!P1 IADD3 R20, PT, PT, R20, 0x7fe001, RZ ;  /* 0x007fe00114149810 */ /* 0x000fe40007ffe0ff */
[----:B------:R-:W-:Y:S01]  /*82ce0*/  IADD3 R42, PT, PT, R42, -R21, R19 ;  /* 0x800000152a2a7210 */ /* 0x000fe20007ffe013 */
[----:B------:R-:W-:Y:S02]  /*82cf0*/  IMAD R19, R22, 0x3802001, RZ ;  /* 0x0380200116137824 */ /* 0x000fe400078e02ff */
[----:B------:R-:W-:Y:S01]  /*82d00*/  @!P2 VIADD R18, R18, 0x7fe001 ;  /* 0x007fe0011212a836 */ /* 0x000fe20000000000 */
[----:B------:R-:W-:Y:S01]  /*82d10*/  @!P0 IADD3 R2, PT, PT, R2, 0x7fe001, RZ ;  /* 0x007fe00102028810 */ /* 0x000fe20007ffe0ff */
        /* <DEDUP_REMOVED lines=10> */
[----:B------:R-:W5:Y:S04]  /*82dc0*/  LDL R49, [R1+0x4d28] ;  /* 0x004d280001317983 */ /* 0x000f680000100800 */
[----:B------:R-:W5:Y:S01]  /*82dd0*/  LDL R48, [R1+0x4d68] ;  /* 0x004d680001307983 */ /* 0x000f620000100800 */
[----:B------:R-:W-:-:S03]  /*82de0*/  IADD3 R44, PT, PT, R44, -R19, R17 ;  /* 0x800000132c2c7210 */ /* 0x000fc60007ffe011 */
[----:B------:R-:W5:Y:S04]  /*82df0*/  LDL R17, [R1+0x4d2c] ;  /* 0x004d2c0001117983 */ /* 0x000f680000100800 */
[----:B------:R-:W5:Y:S04]  /*82e00*/  LDL R62, [R1+0x4d6c] ;  /* 0x004d6c00013e7983 */ /* 0x000f680000100800 */
[----:B---3--:R-:W3:Y:S04]  /*82e10*/  LDL R18, [R1+0x4d30] ;  /* 0x004d300001127983 */ /* 0x008ee80000100800 */
[----:B------:R-:W3:Y:S01]  /*82e20*/  LDL R19, [R1+0x4d70] ;  /* 0x004d700001137983 */ /* 0x000ee20000100800 */
[----:B------:R-:W-:-:S04]  /*82e30*/  IADD3 R0, PT, PT, R0, R59, RZ ;  /* 0x0000003b00007210 */ /* 0x000fc80007ffe0ff */
[----:B------:R-:W-:Y:S01]  /*82e40*/  ISETP.GT.AND P0, PT, R0, 0x7fe000, PT ;  /* 0x007fe0000000780c */ /* 0x000fe20003f04270 */
[C---:B------:R-:W-:Y:S01]  /*82e50*/  IMAD.IADD R4, R24.reuse, 0x1, R53 ;  /* 0x0000000118047824 */ /* 0x040fe200078e0235 */
[----:B------:R-:W-:Y:S01]  /*82e60*/  IADD3 R24, PT, PT, R24, -R53, RZ ;  /* 0x8000003518187210 */ /* 0x000fe20007ffe0ff */
[----:B------:R-:W-:-:S03]  /*82e70*/  IMAD R23, R20, 0x3802001, RZ ;  /* 0x0380200114177824 */ /* 0x000fc600078e02ff */
[----:B------:R-:W-:Y:S01]  /*82e80*/  ISETP.GE.AND P3, PT, R24, RZ, PT ;  /* 0x000000ff1800720c */ /* 0x000fe20003f66270 */
[----:B0-----:R-:W-:Y:S01]  /*82e90*/  IMAD.HI.U32 R42, R23, -0x7fe001, R20 ;  /* 0xff801fff172a7827 */ /* 0x001fe200078e0014 */
[----:B------:R-:W-:-:S05]  /*82ea0*/  ISETP.GT.AND P1, PT, R4, 0x7fe000, PT ;  /* 0x007fe0000400780c */ /* 0x000fca0003f24270 */
[----:B------:R-:W-:Y:S01]  /*82eb0*/  @P0 IADD3 R0, PT, PT, R0, -0x7fe001, RZ ;  /* 0xff801fff00000810 */ /* 0x000fe20007ffe0ff */
[----:B------:R-:W-:-:S03]  /*82ec0*/  IMAD.IADD R20, R25, 0x1, R26 ;  /* 0x0000000119147824 */ /* 0x000fc600078e021a */
[----:B------:R-:W-:Y:S01]  /*82ed0*/  ISETP.GE.AND P2, PT, R0, RZ, PT ;  /* 0x000000ff0000720c */ /* 0x000fe20003f46270 */
[----:B------:R-:W-:Y:S01]  /*82ee0*/  IMAD.IADD R26, R25, 0x1, -R26 ;  /* 0x00000001191a7824 */ /* 0x000fe200078e0a1a */
[----:B-1----:R-:W-:Y:S01]  /*82ef0*/  SHF.R.S32.HI R2, RZ, 0x1f, R23 ;  /* 0x0000001fff027819 */ /* 0x002fe20000011417 */
[----:B------:R-:W-:Y:S01]  /*82f00*/  @!P3 VIADD R24, R24, 0x7fe001 ;  /* 0x007fe0011818b836 */ /* 0x000fe20000000000 */
[----:B------:R-:W-:Y:S01]  /*82f10*/  ISETP.GT.AND P0, PT, R20, 0x7fe000, PT ;  /* 0x007fe0001400780c */ /* 0x000fe20003f04270 */
[----:B------:R-:W-:Y:S01]  /*82f20*/  IMAD.IADD R21, R63, 0x1, -R50 ;  /* 0x000000013f157824 */ /* 0x000fe200078e0a32 */
[----:B------:R-:W-:Y:S01]  /*82f30*/  ISETP.GE.AND P3, PT, R26, RZ, PT ;  /* 0x000000ff1a00720c */ /* 0x000fe20003f66270 */
[----:B------:R-:W-:Y:S02]  /*82f40*/  IMAD R2, R2, -0x7fe001, RZ ;  /* 0xff801fff02027824 */ /* 0x000fe400078e02ff */
[----:B------:R-:W-:Y:S01]  /*82f50*/  IMAD.WIDE R24, R24, UR4, RZ ;  /* 0x0000000418187c25 */ /* 0x000fe2000f8e02ff */
[----:B------:R-:W-:-:S02]  /*82f60*/  @P1 IADD3 R4, PT, PT, R4, -0x7fe001, RZ ;  /* 0xff801fff04041810 */ /* 0x000fc40007ffe0ff */
[----:B------:R-:W-:Y:S02]  /*82f70*/  ISETP.GE.AND P4, PT, R21, RZ, PT ;  /* 0x000000ff1500720c */ /* 0x000fe40003f86270 */
[----:B------:R-:W-:Y:S02]  /*82f80*/  @!P2 IADD3 R0, PT, PT, R0, 0x7fe001, RZ ;  /* 0x007fe0010000a810 */ /* 0x000fe40007ffe0ff */
[----:B------:R-:W-:Y:S01]  /*82f90*/  IADD3 R42, PT, PT, R42, -R23, R2 ;  /* 0x800000172a2a7210 */ /* 0x000fe20007ffe002 */
[----:B------:R-:W-:Y:S01]  /*82fa0*/  IMAD R23, R24, 0x3802001, RZ ;  /* 0x0380200118177824 */ /* 0x000fe200078e02ff */
[----:B------:R-:W-:Y:S01]  /*82fb0*/  IADD3 R2, PT, PT, R63, R50, RZ ;  /* 0x000000323f027210 */ /* 0x000fe20007ffe0ff */
[----:B------:R-:W-:Y:S01]  /*82fc0*/  STL [R1+0x4cd4], R44 ;  /* 0x004cd42c01007387 */ /* 0x000fe20000100800 */
[----:B------:R-:W-:Y:S02]  /*82fd0*/  ISETP.GE.AND P1, PT, R4, RZ, PT ;  /* 0x000000ff0400720c */ /* 0x000fe40003f26270 */
[----:B------:R-:W-:Y:S01]  /*82fe0*/  @P0 IADD3 R20, PT, PT, R20, -0x7fe001, RZ ;  /* 0xff801fff14140810 */ /* 0x000fe20007ffe0ff */
[----:B------:R2:W-:Y:S01]  /*82ff0*/  STL [R1+0x4c98], R0 ;  /* 0x004c980001007387 */ /* 0x0005e20000100800 */
[----:B------:R-:W-:Y:S01]  /*83000*/  ISETP.GT.AND P0, PT, R2, 0x7fe000, PT ;  /* 0x007fe0000200780c */ /* 0x000fe20003f04270 */
[----:B------:R-:W-:Y:S01]  /*83010*/  @!P3 VIADD R26, R26, 0x7fe001 ;  /* 0x007fe0011a1ab836 */ /* 0x000fe20000000000 */
[----:B------:R-:W-:-:S02]  /*83020*/  SHF.R.S32.HI R22, RZ, 0x1f, R23 ;  /* 0x0000001fff167819 */ /* 0x000fc40000011417 */
[----:B------:R-:W-:Y:S02]  /*83030*/  ISETP.GE.AND P2, PT, R20, RZ, PT ;  /* 0x000000ff1400720c */ /* 0x000fe40003f46270 */
[C---:B--2---:R-:W-:Y:S01]  /*83040*/  IADD3 R0, PT, PT, R36.reuse, R61, RZ ;  /* 0x0000003d24007210 */ /* 0x044fe20007ffe0ff */
[----:B------:R-:W-:Y:S02]  /*83050*/  IMAD.IADD R36, R36, 0x1, -R61 ;  /* 0x0000000124247824 */ /* 0x000fe400078e0a3d */
[----:B------:R-:W-:Y:S01]  /*83060*/  IMAD.WIDE R26, R26, UR4, RZ ;  /* 0x000000041a1a7c25 */ /* 0x000fe2000f8e02ff */
[----:B------:R-:W-:Y:S02]  /*83070*/  @!P4 IADD3 R21, PT, PT, R21, 0x7fe001, RZ ;  /* 0x007fe0011515c810 */ /* 0x000fe40007ffe0ff */
[----:B------:R-:W-:Y:S01]  /*83080*/  ISETP.GE.AND P3, PT, R36, RZ, PT ;  /* 0x000000ff2400720c */ /* 0x000fe20003f66270 */
[----:B------:R-:W-:-:S04]  /*83090*/  IMAD.HI.U32 R24, R23, -0x7fe001, R24 ;  /* 0xff801fff17187827 */ /* 0x000fc800078e0018 */
[----:B------:R-:W-:Y:S01]  /*830a0*/  IMAD R22, R22, -0x7fe001, RZ ;  /* 0xff801fff16167824 */ /* 0x000fe200078e02ff */
[----:B------:R0:W-:Y:S01]  /*830b0*/  STL [R1+0x4cd8], R42 ;  /* 0x004cd82a01007387 */ /* 0x0001e20000100800 */
[----:B------:R-:W-:Y:S02]  /*830c0*/  IMAD R25, R26, 0x3802001, RZ ;  /* 0x038020011a197824 */ /* 0x000fe400078e02ff */
[----:B------:R-:W-:Y:S01]  /*830d0*/  @!P1 VIADD R4, R4, 0x7fe001 ;  /* 0x007fe00104049836 */ /* 0x000fe20000000000 */
[----:B------:R-:W-:Y:S01]  /*830e0*/  @P0 IADD3 R2, PT, PT, R2, -0x7fe001, RZ ;  /* 0xff801fff02020810 */ /* 0x000fe20007ffe0ff */
[----:B------:R-:W-:Y:S01]  /*830f0*/  IMAD.HI.U32 R26, R25, -0x7fe001, R26 ;  /* 0xff801fff191a7827 */ /* 0x000fe200078e001a */
[----:B0-----:R-:W-:-:S03]  /*83100*/  IADD3 R42, PT, PT, R24, -R23, R22 ;  /* 0x80000017182a7210 */ /* 0x001fc60007ffe016 */
[----:B------:R-:W-:Y:S01]  /*83110*/  IMAD.WIDE R22, R21, UR4, RZ ;  /* 0x0000000415167c25 */ /* 0x000fe2000f8e02ff */
[----:B------:R-:W-:Y:S01]  /*83120*/  SHF.R.S32.HI R24, RZ, 0x1f, R25 ;  /* 0x0000001fff187819 */ /* 0x000fe20000011419 */
[----:B------:R0:W-:Y:S02]  /*83130*/  STL [R1+0x4c9c], R4 ;  /* 0x004c9c0401007387 */ /* 0x0001e40000100800 */
[----:B------:R-:W-:Y:S01]  /*83140*/  @!P2 VIADD R20, R20, 0x7fe001 ;  /* 0x007fe0011414a836 */ /* 0x000fe20000000000 */
[----:B------:R-:W-:Y:S01]  /*83150*/  ISETP.GE.AND P2, PT, R2, RZ, PT ;  /* 0x000000ff0200720c */ /* 0x000fe20003f46270 */
[----:B------:R-:W-:Y:S01]  /*83160*/  IMAD R27, R22, 0x3802001, RZ ;  /* 0x03802001161b7824 */ /* 0x000fe200078e02ff */
[----:B------:R-:W-:Y:S01]  /*83170*/  ISETP.GT.AND P1, PT, R0, 0x7fe000, PT ;  /* 0x007fe0000000780c */ /* 0x000fe20003f24270 */
[----:B------:R-:W-:Y:S01]  /*83180*/  IMAD R24, R24, -0x7fe001, RZ ;  /* 0xff801fff18187824 */ /* 0x000fe200078e02ff */
[----:B------:R-:W-:Y:S01]  /*83190*/  @!P3 IADD3 R36, PT, PT, R36, 0x7fe001, RZ ;  /* 0x007fe0012424b810 */ /* 0x000fe20007ffe0ff */
[C---:B0-----:R-:W-:Y:S01]  /*831a0*/  IMAD.IADD R4, R37.reuse, 0x1, R52 ;  /* 0x0000000125047824 */ /* 0x041fe200078e0234 */
[----:B------:R-:W-:-:S02]  /*831b0*/  IADD3 R37, PT, PT, R37, -R52, RZ ;  /* 0x8000003425257210 */ /* 0x000fc40007ffe0ff */
[----:B------:R-:W-:Y:S02]  /*831c0*/  SHF.R.S32.HI R21, RZ, 0x1f, R27 ;  /* 0x0000001fff157819 */ /* 0x000fe4000001141b */
[----:B------:R-:W-:Y:S01]  /*831d0*/  ISETP.GE.AND P3, PT, R37, RZ, PT ;  /* 0x000000ff2500720c */ /* 0x000fe20003f66270 */
[----:B------:R-:W-:Y:S01]  /*831e0*/  IMAD.WIDE R50, R36, UR4, RZ ;  /* 0x0000000424327c25 */ /* 0x000fe2000f8e02ff */
[----:B------:R-:W-:-:S03]  /*831f0*/  IADD3 R26, PT, PT, R26, -R25, R24 ;  /* 0x800000191a1a7210 */ /* 0x000fc60007ffe018 */
[----:B------:R-:W-:Y:S01]  /*83200*/  IMAD.HI.U32 R24, R27, -0x7fe001, R22 ;  /* 0xff801fff1b187827 */ /* 0x000fe200078e0016 */
[----:B------:R-:W-:-:S03]  /*83210*/  IADD3 R22, PT, PT, R65, -R38, RZ ;  /* 0x8000002641167210 */ /* 0x000fc60007ffe0ff */
[----:B------:R-:W-:Y:S01]  /*83220*/  IMAD R21, R21, -0x7fe001, RZ ;  /* 0xff801fff15157824 */ /* 0x000fe200078e02ff */
[----:B------:R-:W-:Y:S01]  /*83230*/  ISETP.GT.AND P0, PT, R4, 0x7fe000, PT ;  /* 0x007fe0000400780c */ /* 0x000fe20003f04270 */
[----:B------:R-:W-:Y:S01]  /*83240*/  IMAD R36, R50, 0x3802001, RZ ;  /* 0x0380200132247824 */ /* 0x000fe200078e02ff */
[----:B------:R-:W-:Y:S01]  /*83250*/  ISETP.GE.AND P4, PT, R22, RZ, PT ;  /* 0x000000ff1600720c */ /* 0x000fe20003f86270 */
[----:B------:R-:W-:Y:S01]  /*83260*/  @!P2 VIADD R2, R2, 0x7fe001 ;  /* 0x007fe0010202a836 */ /* 0x000fe20000000000 */
[----:B------:R-:W-:Y:S01]  /*83270*/  STL [R1+0x4cdc], R42 ;  /* 0x004cdc2a01007387 */ /* 0x000fe20000100800 */
[----:B------:R-:W-:Y:S01]  /*83280*/  IADD3 R24, PT, PT, R24, -R27, R21 ;  /* 0x8000001b18187210 */ /* 0x000fe20007ffe015 */
[----:B------:R-:W-:Y:S02]  /*83290*/  @P1 VIADD R0, R0, 0xff801fff ;  /* 0xff801fff00001836 */ /* 0x000fe40000000000 */
        /* <DEDUP_REMOVED lines=10> */
[----:B------:R-:W-:-:S04]  /*83340*/  IMAD.WIDE R20, R37, UR4, RZ ;  /* 0x0000000425147c25 */ /* 0x000fc8000f8e02ff */
[C---:B0-----:R-:W-:Y:S01]  /*83350*/  IMAD.IADD R24, R39.reuse, 0x1, R54 ;  /* 0x0000000127187824 */ /* 0x041fe200078e0236 */
[----:B------:R-:W-:Y:S01]  /*83360*/  IADD3 R39, PT, PT, R39, -R54, RZ ;  /* 0x8000003627277210 */ /* 0x000fe20007ffe0ff */
[----:B------:R-:W-:Y:S01]  /*83370*/  @P0 VIADD R4, R4, 0xff801fff ;  /* 0xff801fff04040836 */ /* 0x000fe20000000000 */
[----:B------:R-:W-:Y:S01]  /*83380*/  ISETP.GT.AND P0, PT, R38, 0x7fe000, PT ;  /* 0x007fe0002600780c */ /* 0x000fe20003f04270 */
[----:B------:R-:W-:Y:S01]  /*83390*/  @!P4 VIADD R22, R22, 0x7fe001 ;  /* 0x007fe0011616c836 */ /* 0x000fe20000000000 */
[----:B------:R-:W-:Y:S02]  /*833a0*/  ISETP.GE.AND P3, PT, R39, RZ, PT ;  /* 0x000000ff2700720c */ /* 0x000fe40003f66270 */
[----:B------:R-:W-:Y:S01]  /*833b0*/  IADD3 R36, PT, PT, R23, -R36, R25 ;  /* 0x8000002417247210 */ /* 0x000fe20007ffe019 */
[----:B------:R-:W-:Y:S01]  /*833c0*/  IMAD R25, R20, 0x3802001, RZ ;  /* 0x0380200114197824 */ /* 0x000fe200078e02ff */
[----:B------:R-:W-:Y:S01]  /*833d0*/  ISETP.GE.AND P2, PT, R4, RZ, PT ;  /* 0x000000ff0400720c */ /* 0x000fe20003f46270 */
[----:B------:R-:W-:Y:S01]  /*833e0*/  IMAD.WIDE R22, R22, UR4, RZ ;  /* 0x0000000416167c25 */ /* 0x000fe2000f8e02ff */
[----:B------:R-:W-:-:S02]  /*833f0*/  @!P1 IADD3 R0, PT, PT, R0, 0x7fe001, RZ ;  /* 0x007fe00100009810 */ /* 0x000fc40007ffe0ff */
[----:B------:R-:W-:Y:S01]  /*83400*/  SHF.R.S32.HI R2, RZ, 0x1f, R25 ;  /* 0x0000001fff027819 */ /* 0x000fe20000011419 */
[----:B------:R-:W-:Y:S01]  /*83410*/  IMAD.HI.U32 R26, R25, -0x7fe001, R20 ;  /* 0xff801fff191a7827 */ /* 0x000fe200078e0014 */
[----:B------:R-:W-:-:S03]  /*83420*/  IADD3 R20, PT, PT, R40, -R55, RZ ;  /* 0x8000003728147210 */ /* 0x000fc60007ffe0ff */
[----:B------:R-:W-:Y:S02]  /*83430*/  IMAD R21, R22, 0x3802001, RZ ;  /* 0x0380200116157824 */ /* 0x000fe400078e02ff */
[----:B------:R-:W-:Y:S01]  /*83440*/  IMAD.IADD R40, R40, 0x1, R55 ;  /* 0x0000000128287824 */ /* 0x000fe200078e0237 */
[----:B------:R-:W-:Y:S01]  /*83450*/  ISETP.GT.AND P1, PT, R24, 0x7fe000, PT ;  /* 0x007fe0001800780c */ /* 0x000fe20003f24270 */
[----:B------:R-:W-:Y:S01]  /*83460*/  IMAD R2, R2, -0x7fe001, RZ ;  /* 0xff801fff02027824 */ /* 0x000fe200078e02ff */
[----:B------:R0:W-:Y:S01]  /*83470*/  STL [R1+0x4ca8], R0 ;  /* 0x004ca80001007387 */ /* 0x0001e20000100800 */
[----:B------:R-:W-:Y:S02]  /*83480*/  @P0 VIADD R38, R38, 0xff801fff ;  /* 0xff801fff26260836 */ /* 0x000fe40000000000 */
[----:B------:R-:W-:Y:S01]  /*83490*/  @!P3 VIADD R39, R39, 0x7fe001 ;  /* 0x007fe0012727b836 */ /* 0x000fe20000000000 */
[----:B------:R-:W-:Y:S02]  /*834a0*/  ISETP.GE.AND P3, PT, R20, RZ, PT ;  /* 0x000000ff1400720c */ /* 0x000fe40003f66270 */
[----:B------:R-:W-:-:S02]  /*834b0*/  ISETP.GT.AND P0, PT, R40, 0x7fe000, PT ;  /* 0x007fe0002800780c */ /* 0x000fc40003f04270 */
[----:B0-----:R-:W-:Y:S01]  /*834c0*/  SHF.R.S32.HI R0, RZ, 0x1f, R21 ;  /* 0x0000001fff007819 */ /* 0x001fe20000011415 */
[----:B------:R0:W-:Y:S01]  /*834d0*/  STL [R1+0x4ce8], R36 ;  /* 0x004ce82401007387 */ /* 0x0001e20000100800 */
[----:B------:R-:W-:Y:S02]  /*834e0*/  @!P2 IADD3 R4, PT, PT, R4, 0x7fe001, RZ ;  /* 0x007fe0010404a810 */ /* 0x000fe40007ffe0ff */
        /* <DEDUP_REMOVED lines=8> */
[----:B------:R-:W-:Y:S01]  /*83570*/  IMAD R23, R36, 0x3802001, RZ ;  /* 0x0380200124177824 */ /* 0x000fe200078e02ff */
[----:B------:R-:W-:Y:S02]  /*83580*/  @P1 IADD3 R24, PT, PT, R24, -0x7fe001, RZ ;  /* 0xff801fff18181810 */ /* 0x000fe40007ffe0ff */
[----:B------:R-:W-:Y:S01]  /*83590*/  IADD3 R0, PT, PT, R3, R56, RZ ;  /* 0x0000003803007210 */ /* 0x000fe20007ffe0ff */
[----:B------:R0:W-:Y:S01]  /*835a0*/  STL [R1+0x4cac], R4 ;  /* 0x004cac0401007387 */ /* 0x0001e20000100800 */
[----:B------:R-:W-:Y:S01]  /*835b0*/  @!P3 IADD3 R20, PT, PT, R20, 0x7fe001, RZ ;  /* 0x007fe0011414b810 */ /* 0x000fe20007ffe0ff */
[----:B------:R-:W-:Y:S01]  /*835c0*/  @P0 VIADD R40, R40, 0xff801fff ;  /* 0xff801fff28280836 */ /* 0x000fe20000000000 */
[----:B------:R-:W-:-:S02]  /*835d0*/  ISETP.GE.AND P1, PT, R24, RZ, PT ;  /* 0x000000ff1800720c */ /* 0x000fc40003f26270 */
[----:B------:R-:W-:Y:S01]  /*835e0*/  ISETP.GT.AND P0, PT, R0, 0x7fe000, PT ;  /* 0x007fe0000000780c */ /* 0x000fe20003f04270 */
[----:B------:R-:W-:Y:S01]  /*835f0*/  IMAD.WIDE R20, R20, UR4, RZ ;  /* 0x0000000414147c25 */ /* 0x000fe2000f8e02ff */
[----:B------:R-:W-:Y:S02]  /*83600*/  @!P2 IADD3 R38, PT, PT, R38, 0x7fe001, RZ ;  /* 0x007fe0012626a810 */ /* 0x000fe40007ffe0ff */
[----:B0-----:R-:W-:Y:S01]  /*83610*/  SHF.R.S32.HI R4, RZ, 0x1f, R23 ;  /* 0x0000001fff047819 */ /* 0x001fe20000011417 */
[----:B------:R-:W-:Y:S01]  /*83620*/  IMAD.HI.U32 R36, R23, -0x7fe001, R36 ;  /* 0xff801fff17247827 */ /* 0x000fe200078e0024 */
[----:B------:R-:W-:Y:S01]  /*83630*/  ISETP.GE.AND P2, PT, R40, RZ, PT ;  /* 0x000000ff2800720c */ /* 0x000fe20003f46270 */
[----:B------:R0:W-:Y:S02]  /*83640*/  STL [R1+0x4cec], R26 ;  /* 0x004cec1a01007387 */ /* 0x0001e40000100800 */
[----:B------:R-:W-:Y:S02]  /*83650*/  IMAD R4, R4, -0x7fe001, RZ ;  /* 0xff801fff04047824 */ /* 0x000fe400078e02ff */
[----:B------:R-:W-:Y:S01]  /*83660*/  STL [R1+0x4cb0], R38 ;  /* 0x004cb02601007387 */ /* 0x000fe20000100800 */
[----:B------:R-:W-:-:S02]  /*83670*/  IMAD R25, R20, 0x3802001, RZ ;  /* 0x0380200114197824 */ /* 0x000fc400078e02ff */
[----:B------:R-:W-:Y:S01]  /*83680*/  @!P4 VIADD R2, R2, 0x7fe001 ;  /* 0x007fe0010202c836 */ /* 0x000fe20000000000 */
[----:B------:R1:W-:Y:S01]  /*83690*/  STL [R1+0x4cf0], R22 ;  /* 0x004cf01601007387 */ /* 0x0003e20000100800 */
[----:B------:R-:W-:Y:S02]  /*836a0*/  @!P1 VIADD R24, R24, 0x7fe001 ;  /* 0x007fe00118189836 */ /* 0x000fe40000000000 */
[----:B0-----:R-:W-:Y:S01]  /*836b0*/  IMAD.WIDE R26, R2, UR4, RZ ;  /* 0x00000004021a7c25 */ /* 0x001fe2000f8e02ff */
[----:B------:R-:W-:Y:S02]  /*836c0*/  SHF.R.S32.HI R2, RZ, 0x1f, R25 ;  /* 0x0000001fff027819 */ /* 0x000fe40000011419 */
[----:B-1----:R-:W-:Y:S02]  /*836d0*/  IADD3 R22, PT, PT, R36, -R23, R4 ;  /* 0x8000001724167210 */ /* 0x002fe40007ffe004 */
[-C--:B------:R-:W-:Y:S01]  /*836e0*/  IADD3 R4, PT, PT, R6, R7.reuse, RZ ;  /* 0x0000000706047210 */ /* 0x080fe20007ffe0ff */
[----:B------:R-:W-:Y:S01]  /*836f0*/  @P0 VIADD R0, R0, 0xff801fff ;  /* 0xff801fff00000836 */ /* 0x000fe20000000000 */
[----:B------:R-:W-:-:S02]  /*83700*/  IADD3 R6, PT, PT, R6, -R7, RZ ;  /* 0x8000000706067210 */ /* 0x000fc40007ffe0ff */
[----:B------:R-:W-:Y:S01]  /*83710*/  ISETP.GT.AND P1, PT, R4, 0x7fe000, PT ;  /* 0x007fe0000400780c */ /* 0x000fe20003f24270 */
[----:B------:R-:W-:Y:S01]  /*83720*/  IMAD.HI.U32 R20, R25, -0x7fe001, R20 ;  /* 0xff801fff19147827 */ /* 0x000fe200078e0014 */
[----:B------:R-:W-:Y:S01]  /*83730*/  @!P2 IADD3 R40, PT, PT, R40, 0x7fe001, RZ ;  /* 0x007fe0012828a810 */ /* 0x000fe20007ffe0ff */
[----:B------:R-:W0:Y:S01]  /*83740*/  LDCU UR5, c[0x3][UR6+-0xd0] ;  /* 0x00ffe600060577ac */ /* 0x000e220008000800 */
[----:B------:R-:W-:Y:S01]  /*83750*/  ISETP.GE.AND P3, PT, R6, RZ, PT ;  /* 0x000000ff0600720c */ /* 0x000fe20003f66270 */
[----:B------:R-:W-:Y:S01]  /*83760*/  IMAD R2, R2, -0x7fe001, RZ ;  /* 0xff801fff02027824 */ /* 0x000fe200078e02ff */
[----:B------:R-:W-:Y:S01]  /*83770*/  ISETP.GE.AND P2, PT, R0, RZ, PT ;  /* 0x000000ff0000720c */ /* 0x000fe20003f46270 */
[----:B------:R-:W-:-:S03]  /*83780*/  IMAD R21, R26, 0x3802001, RZ ;  /* 0x038020011a157824 */ /* 0x000fc600078e02ff */
[----:B------:R-:W-:Y:S01]  /*83790*/  IADD3 R20, PT, PT, R20, -R25, R2 ;  /* 0x8000001914147210 */ /* 0x000fe20007ffe002 */
[C---:B------:R-:W-:Y:S01]  /*837a0*/  IMAD.IADD R2, R8.reuse, 0x1, -R45 ;  /* 0x0000000108027824 */ /* 0x040fe200078e0a2d */
[----:B------:R-:W-:Y:S02]  /*837b0*/  IADD3 R8, PT, PT, R8, R45, RZ ;  /* 0x0000002d08087210 */ /* 0x000fe40007ffe0ff */
        /* <DEDUP_REMOVED lines=11> */
[----:B------:R-:W-:Y:S02]  /*83870*/  @!P4 VIADD R2, R2, 0x7fe001 ;  /* 0x007fe0010202c836 */ /* 0x000fe40000000000 */
[----:B------:R-:W-:Y:S01]  /*83880*/  @P0 VIADD R8, R8, 0xff801fff ;  /* 0xff801fff08080836 */ /* 0x000fe20000000000 */
[----:B-1----:R-:W-:Y:S01]  /*83890*/  IADD3 R22, PT, PT, R7, -R21, R24 ;  /* 0x8000001507167210 */ /* 0x002fe20007ffe018 */
[----:B0-----:R-:W-:Y:S01]  /*838a0*/  IMAD.WIDE R24, R6, UR5, RZ ;  /* 0x0000000506187c25 */ /* 0x001fe2000f8e02ff */
[----:B------:R-:W-:-:S02]  /*838b0*/  IADD3 R6, PT, PT, R9, R58, RZ ;  /* 0x0000003a09067210 */ /* 0x000fc40007ffe0ff */
[----:B------:R-:W-:Y:S01]  /*838c0*/  IADD3 R9, PT, PT, R9, -R58, RZ ;  /* 0x8000003a09097210 */ /* 0x000fe20007ffe0ff */
[----:B------:R-:W-:Y:S01]  /*838d0*/  IMAD R21, R24, 0x3802001, RZ ;  /* 0x0380200118157824 */ /* 0x000fe200078e02ff */
[----:B------:R-:W-:Y:S02]  /*838e0*/  ISETP.GT.AND P1, PT, R6, 0x7fe000, PT ;  /* 0x007fe0000600780c */ /* 0x000fe40003f24270 */
[----:B------:R-:W-:Y:S01]  /*838f0*/  ISETP.GE.AND P3, PT, R9, RZ, PT ;  /* 0x000000ff0900720c */ /* 0x000fe20003f66270 */
[----:B------:R-:W-:Y:S01]  /*83900*/  STL [R1+0x4cb8], R40 ;  /* 0x004cb82801007387 */ /* 0x000fe20000100800 */
[----:B------:R-:W-:Y:S01]  /*83910*/  SHF.R.S32.HI R7, RZ, 0x1f, R21 ;  /* 0x0000001fff077819 */ /* 0x000fe20000011415 */
[----:B------:R-:W-:Y:S01]  /*83920*/  IMAD.WIDE R2, R2, UR5, RZ ;  /* 0x0000000502027c25 */ /* 0x000fe2000f8e02ff */
[----:B------:R-:W-:Y:S01]  /*83930*/  @!P2 IADD3 R4, PT, PT, R4, 0x7fe001, RZ ;  /* 0x007fe0010404a810 */ /* 0x000fe20007ffe0ff */
[----:B------:R-:W-:Y:S01]  /*83940*/  STL [R1+0x4cf8], R20 ;  /* 0x004cf81401007387 */ /* 0x000fe20000100800 */
[----:B------:R-:W-:-:S03]  /*83950*/  ISETP.GE.AND P2, PT, R8, RZ, PT ;  /* 0x000000ff0800720c */ /* 0x000fc60003f46270 */
[----:B------:R4:W-:Y:S01]  /*83960*/  STL [R1+0x4cbc], R0 ;  /* 0x004cbc0001007387 */ /* 0x0009e20000100800 */
[----:B------:R-:W-:Y:S02]  /*83970*/  IMAD R23, R2, 0x3802001, RZ ;  /* 0x0380200102177824 */ /* 0x000fe400078e02ff */
[----:B------:R-:W-:-:S04]  /*83980*/  IMAD.HI.U32 R24, R21, -0x7fe001, R24 ;  /* 0xff801fff15187827 */ /* 0x000fc800078e0018 */
[----:B------:R-:W-:Y:S01]  /*83990*/  IMAD R7, R7, -0x7fe001, RZ ;  /* 0xff801fff07077824 */ /* 0x000fe200078e02ff */
[C---:B----4-:R-:W-:Y:S01]  /*839a0*/  IADD3 R0, PT, PT, R5.reuse, R46, RZ ;  /* 0x0000002e05007210 */ /* 0x050fe20007ffe0ff */
[----:B------:R-:W-:Y:S01]  /*839b0*/  IMAD.IADD R5, R5, 0x1, -R46 ;  /* 0x0000000105057824 */ /* 0x000fe200078e0a2e */
[----:B------:R0:W-:Y:S01]  /*839c0*/  STL [R1+0x4cfc], R22 ;  /* 0x004cfc1601007387 */ /* 0x0001e20000100800 */
[----:B------:R-:W-:Y:S01]  /*839d0*/  IMAD.HI.U32 R20, R23, -0x7fe001, R2 ;  /* 0xff801fff17147827 */ /* 0x000fe200078e0002 */
[----:B------:R-:W-:Y:S02]  /*839e0*/  SHF.R.S32.HI R2, RZ, 0x1f, R23 ;  /* 0x0000001fff027819 */ /* 0x000fe40000011417 */
[----:B------:R-:W-:Y:S01]  /*839f0*/  ISETP.GE.AND P4, PT, R5, RZ, PT ;  /* 0x000000ff0500720c */ /* 0x000fe20003f86270 */
[----:B------:R-:W-:Y:S01]  /*83a00*/  @P1 VIADD R6, R6, 0xff801fff ;  /* 0xff801fff06061836 */ /* 0x000fe20000000000 */
[----:B------:R-:W-:Y:S02]  /*83a10*/  ISETP.GT.AND P0, PT, R0, 0x7fe000, PT ;  /* 0x007fe0000000780c */ /* 0x000fe40003f04270 */
[----:B------:R-:W-:-:S02]  /*83a20*/  @!P3 IADD3 R9, PT, PT, R9, 0x7fe001, RZ ;  /* 0x007fe0010909b810 */ /* 0x000fc40007ffe0ff */
[----:B0-----:R-:W-:Y:S02]  /*83a30*/  IADD3 R22, PT, PT, R24, -R21, R7 ;  /* 0x8000001518167210 */ /* 0x001fe40007ffe007 */
[-C--:B------:R-:W-:Y:S01]  /*83a40*/  IADD3 R7, PT, PT, R10, -R11.reuse, RZ ;  /* 0x8000000b0a077210 */ /* 0x080fe20007ffe0ff */
[----:B------:R0:W-:Y:S01]  /*83a50*/  STL [R1+0x4d00], R4 ;  /* 0x004d000401007387 */ /* 0x0001e20000100800 */
[----:B------:R-:W-:Y:S01]  /*83a60*/  @!P2 VIADD R8, R8, 0x7fe001 ;  /* 0x007fe0010808a836 */ /* 0x000fe20000000000 */
[----:B------:R-:W-:Y:S02]  /*83a70*/  ISETP.GE.AND P1, PT, R6, RZ, PT ;  /* 0x000000ff0600720c */ /* 0x000fe40003f26270 */
[----:B------:R-:W-:Y:S01]  /*83a80*/  ISETP.GE.AND P2, PT, R7, RZ, PT ;  /* 0x000000ff0700720c */ /* 0x000fe20003f46270 */
[----:B0-----:R-:W-:Y:S02]  /*83a90*/  IMAD R4, R2, -0x7fe001, RZ ;  /* 0xff801fff02047824 */ /* 0x001fe400078e02ff */
[----:B------:R-:W-:Y:S01]  /*83aa0*/  IMAD.WIDE R2, R9, UR5, RZ ;  /* 0x0000000509027c25 */ /* 0x000fe2000f8e02ff */
[----:B------:R-:W-:Y:S01]  /*83ab0*/  IADD3 R10, PT, PT, R10, R11, RZ ;  /* 0x0000000b0a0a7210 */ /* 0x000fe20007ffe0ff */
[----:B------:R-:W-:Y:S02]  /*83ac0*/  STL [R1+0x4d40], R22 ;  /* 0x004d401601007387 */ /* 0x000fe40000100800 */
[----:B------:R-:W-:-:S02]  /*83ad0*/  IMAD R21, R2, 0x3802001, RZ ;  /* 0x0380200102157824 */ /* 0x000fc400078e02ff */
[----:B------:R-:W-:Y:S01]  /*83ae0*/  @!P4 VIADD R5, R5, 0x7fe001 ;  /* 0x007fe0010505c836 */ /* 0x000fe20000000000 */
[----:B------:R0:W-:Y:S01]  /*83af0*/  STL [R1+0x4d04], R8 ;  /* 0x004d040801007387 */ /* 0x0001e20000100800 */
[----:B------:R-:W-:Y:S02]  /*83b00*/  @P0 IADD3 R0, PT, PT, R0, -0x7fe001, RZ ;  /* 0xff801fff00000810 */ /* 0x000fe40007ffe0ff */
[----:B------:R-:W-:Y:S01]  /*83b10*/  IADD3 R20, PT, PT, R20, -R23, R4 ;  /* 0x8000001714147210 */ /* 0x000fe20007ffe004 */
[----:B------:R-:W-:Y:S01]  /*83b20*/  IMAD.WIDE R4, R5, UR5, RZ ;  /* 0x0000000505047c25 */ /* 0x000fe2000f8e02ff */
[----:B------:R-:W-:-:S03]  /*83b30*/  ISETP.GT.AND P0, PT, R10, 0x7fe000, PT ;  /* 0x007fe0000a00780c */ /* 0x000fc60003f04270 */
[----:B0-----:R-:W-:Y:S01]  /*83b40*/  IMAD.HI.U32 R8, R21, -0x7fe001, R2 ;  /* 0xff801fff15087827 */ /* 0x001fe200078e0002 */
[----:B------:R-:W-:-:S03]  /*83b50*/  SHF.R.S32.HI R9, RZ, 0x1f, R21 ;  /* 0x0000001fff097819 */ /* 0x000fc60000011415 */
[----:B------:R-:W-:Y:S01]  /*83b60*/  IMAD.IADD R2, R12, 0x1, -R43 ;  /* 0x000000010c027824 */ /* 0x000fe200078e0a2b */
[----:B------:R-:W-:Y:S01]  /*83b70*/  @!P2 IADD3 R7, PT, PT, R7, 0x7fe001, RZ ;  /* 0x007fe0010707a810 */ /* 0x000fe20007ffe0ff */
[----:B------:R-:W-:Y:S02]  /*83b80*/  @!P1 VIADD R6, R6, 0x7fe001 ;  /* 0x007fe00106069836 */ /* 0x000fe40000000000 */
[----:B------:R-:W-:Y:S01]  /*83b90*/  IMAD R3, R4, 0x3802001, RZ ;  /* 0x0380200104037824 */ /* 0x000fe200078e02ff */
[----:B------:R-:W-:Y:S01]  /*83ba0*/  ISETP.GE.AND P2, PT, R2, RZ, PT ;  /* 0x000000ff0200720c */ /* 0x000fe20003f46270 */
[----:B------:R0:W-:Y:S01]  /*83bb0*/  STL [R1+0x4d44], R20 ;  /* 0x004d441401007387 */ /* 0x0001e20000100800 */
[----:B------:R-:W-:Y:S01]  /*83bc0*/  IMAD R9, R9, -0x7fe001, RZ ;  /* 0xff801fff09097824 */ /* 0x000fe200078e02ff */
[----:B------:R-:W-:Y:S02]  /*83bd0*/  IADD3 R12, PT, PT, R12, R43, RZ ;  /* 0x0000002b0c0c7210 */ /* 0x000fe40007ffe0ff */
[----:B------:R1:W-:Y:S01]  /*83be0*/  STL [R1+0x4d08], R6 ;  /* 0x004d080601007387 */ /* 0x0003e20000100800 */
[----:B------:R-:W-:Y:S01]  /*83bf0*/  ISETP.GE.AND P1, PT, R0, RZ, PT ;  /* 0x000000ff0000720c */ /* 0x000fe20003f26270 */
[----:B------:R-:W-:Y:S01]  /*83c00*/  @P0 VIADD R10, R10, 0xff801fff ;  /* 0xff801fff0a0a0836 */ /* 0x000fe20000000000 */
[----:B------:R-:W-:Y:S01]  /*83c10*/  ISETP.GT.AND P0, PT, R12, 0x7fe000, PT ;  /* 0x007fe0000c00780c */ /* 0x000fe20003f04270 */
[----:B------:R-:W-:Y:S01]  /*83c20*/  IMAD.WIDE R22, R7, UR5, RZ ;  /* 0x0000000507167c25 */ /* 0x000fe2000f8e02ff */
[----:B0-----:R-:W-:-:S02]  /*83c30*/  IADD3 R20, PT, PT, R8, -R21, R9 ;  /* 0x8000001508147210 */ /* 0x001fc40007ffe009 */
[----:B-1----:R-:W-:Y:S01]  /*83c40*/  SHF.R.S32.HI R6, RZ, 0x1f, R3 ;  /* 0x0000001fff067819 */ /* 0x002fe20000011403 */
[----:B------:R-:W-:Y:S01]  /*83c50*/  IMAD.HI.U32 R8, R3, -0x7fe001, R4 ;  /* 0xff801fff03087827 */ /* 0x000fe200078e0004 */
[----:B------:R-:W-:-:S03]  /*83c60*/  @!P2 IADD3 R2, PT, PT, R2, 0x7fe001, RZ ;  /* 0x007fe0010202a810 */ /* 0x000fc60007ffe0ff */
[----:B------:R-:W-:Y:S02]  /*83c70*/  IMAD R4, R6, -0x7fe001, RZ ;  /* 0xff801fff06047824 */ /* 0x000fe400078e02ff */
[----:B------:R-:W-:Y:S01]  /*83c80*/  IMAD R6, R22, 0x3802001, RZ ;  /* 0x0380200116067824 */ /* 0x000fe200078e02ff */
[----:B------:R-:W-:Y:S02]  /*83c90*/  ISETP.GE.AND P2, PT, R10, RZ, PT ;  /* 0x000000ff0a00720c */ /* 0x000fe40003f46270 */
[----:B------:R-:W-:Y:S01]  /*83ca0*/  IADD3 R8, PT, PT, R8, -R3, R4 ;  /* 0x8000000308087210 */ /* 0x000fe20007ffe004 */
[C---:B-----5:R-:W-:Y:S01]  /*83cb0*/  IMAD.IADD R4, R13.reuse, 0x1, R60 ;  /* 0x000000010d047824 */ /* 0x060fe200078e023c */
[----:B------:R-:W-:Y:S01]  /*83cc0*/  IADD3 R13, PT, PT, R13, -R60, RZ ;  /* 0x8000003c0d0d7210 */ /* 0x000fe20007ffe0ff */
[----:B------:R-:W-:Y:S01]  /*83cd0*/  IMAD.HI.U32 R5, R6, -0x7fe001, R22 ;  /* 0xff801fff06057827 */ /* 0x000fe200078e0016 */
[----:B------:R0:W-:Y:S03]  /*83ce0*/  STL [R1+0x4d48], R20 ;  /* 0x004d481401007387 */ /* 0x0001e60000100800 */
[----:B------:R-:W-:Y:S01]  /*83cf0*/  IMAD.WIDE R22, R2, UR5, RZ ;  /* 0x0000000502167c25 */ /* 0x000fe2000f8e02ff */
[----:B------:R-:W-:-:S03]  /*83d00*/  SHF.R.S32.HI R3, RZ, 0x1f, R6 ;  /* 0x0000001fff037819 */ /* 0x000fc60000011406 */
[----:B------:R-:W-:Y:S01]  /*83d10*/  @!P1 VIADD R0, R0, 0x7fe001 ;  /* 0x007fe00100009836 */ /* 0x000fe20000000000 */
[----:B------:R-:W-:Y:S01]  /*83d20*/  ISETP.GE.AND P3, PT, R13, RZ, PT ;  /* 0x000000ff0d00720c */ /* 0x000fe20003f66270 */
[----:B------:R-:W-:Y:S02]  /*83d30*/  @P0 VIADD R12, R12, 0xff801fff ;  /* 0xff801fff0c0c0836 */ /* 0x000fe40000000000 */
[----:B0-----:R-:W-:Y:S01]  /*83d40*/  IMAD R20, R22, 0x3802001, RZ ;  /* 0x0380200116147824 */ /* 0x001fe200078e02ff */
[----:B------:R0:W-:Y:S01]  /*83d50*/  STL [R1+0x4d0c], R0 ;  /* 0x004d0c0001007387 */ /* 0x0001e20000100800 */
[----:B------:R-:W-:Y:S01]  /*83d60*/  IMAD R3, R3, -0x7fe001, RZ ;  /* 0xff801fff03037824 */ /* 0x000fe200078e02ff */
[----:B------:R-:W-:Y:S01]  /*83d70*/  ISETP.GE.AND P0, PT, R12, RZ, PT ;  /* 0x000000ff0c00720c */ /* 0x000fe20003f06270 */
[----:B------:R-:W-:Y:S01]  /*83d80*/  @!P2 VIADD R10, R10, 0x7fe001 ;  /* 0x007fe0010a0aa836 */ /* 0x000fe20000000000 */
[----:B------:R-:W-:Y:S02]  /*83d90*/  SHF.R.S32.HI R2, RZ, 0x1f, R20 ;  /* 0x0000001fff027819 */ /* 0x000fe40000011414 */
[----:B0-----:R-:W-:-:S03]  /*83da0*/  IADD3 R0, PT, PT, R14, -R41, RZ ;  /* 0x800000290e007210 */ /* 0x001fc60007ffe0ff */
[----:B------:R-:W-:Y:S01]  /*83db0*/  IMAD R2, R2, -0x7fe001, RZ ;  /* 0xff801fff02027824 */ /* 0x000fe200078e02ff */
[----:B------:R-:W-:Y:S02]  /*83dc0*/  IADD3 R6, PT, PT, R5, -R6, R3 ;  /* 0x8000000605067210 */ /* 0x000fe40007ffe003 */
[----:B------:R-:W-:Y:S01]  /*83dd0*/  ISETP.GE.AND P2, PT, R0, RZ, PT ;  /* 0x000000ff0000720c */ /* 0x000fe20003f46270 */
[----:B------:R-:W-:Y:S01]  /*83de0*/  IMAD.HI.U32 R3, R20, -0x7fe001, R22 ;  /* 0xff801fff14037827 */ /* 0x000fe200078e0016 */
[----:B------:R-:W-:-:S03]  /*83df0*/  ISETP.GT.AND P1, PT, R4, 0x7fe000, PT ;  /* 0x007fe0000400780c */ /* 0x000fc60003f24270 */
[----:B------:R-:W-:Y:S01]  /*83e00*/  @!P3 VIADD R13, R13, 0x7fe001 ;  /* 0x007fe0010d0db836 */ /* 0x000fe20000000000 */
[----:B------:R-:W-:Y:S01]  /*83e10*/  IADD3 R20, PT, PT, R3, -R20, R2 ;  /* 0x8000001403147210 */ /* 0x000fe20007ffe002 */
[----:B------:R-:W-:Y:S01]  /*83e20*/  IMAD.IADD R5, R15, 0x1, -R16 ;  /* 0x000000010f057824 */ /* 0x000fe200078e0a10 */
[----:B------:R-:W-:Y:S01]  /*83e30*/  IADD3 R14, PT, PT, R14, R41, RZ ;  /* 0x000000290e0e7210 */ /* 0x000fe20007ffe0ff */
[----:B------:R-:W-:Y:S01]  /*83e40*/  IMAD.WIDE R2, R13, UR5, RZ ;  /* 0x000000050d027c25 */ /* 0x000fe2000f8e02ff */
[----:B------:R-:W-:Y:S01]  /*83e50*/  @!P0 IADD3 R12, PT, PT, R12, 0x7fe001, RZ ;  /* 0x007fe0010c0c8810 */ /* 0x000fe20007ffe0ff */
[----:B------:R0:W-:Y:S01]  /*83e60*/  STL [R1+0x4d4c], R8 ;  /* 0x004d4c0801007387 */ /* 0x0001e20000100800 */
[----:B------:R-:W-:Y:S01]  /*83e70*/  ISETP.GT.AND P0, PT, R14, 0x7fe000, PT ;  /* 0x007fe0000e00780c */ /* 0x000fe20003f04270 */
[----:B------:R-:W-:Y:S01]  /*83e80*/  @!P2 VIADD R0, R0, 0x7fe001 ;  /* 0x007fe0010000a836 */ /* 0x000fe20000000000 */
[----:B------:R-:W-:Y:S01]  /*83e90*/  ISETP.GE.AND P3, PT, R5, RZ, PT ;  /* 0x000000ff0500720c */ /* 0x000fe20003f66270 */
[----:B------:R-:W-:Y:S01]  /*83ea0*/  IMAD R11, R2, 0x3802001, RZ ;  /* 0x03802001020b7824 */ /* 0x000fe200078e02ff */
[----:B------:R1:W-:Y:S01]  /*83eb0*/  STL [R1+0x4d10], R10 ;  /* 0x004d100a01007387 */ /* 0x0003e20000100800 */
[----:B0-----:R-:W-:-:S03]  /*83ec0*/  IADD3 R8, PT, PT, R64, -R47, RZ ;  /* 0x8000002f40087210 */ /* 0x001fc60007ffe0ff */
[----:B------:R0:W-:Y:S01]  /*83ed0*/  STL [R1+0x4d50], R6 ;  /* 0x004d500601007387 */ /* 0x0001e20000100800 */
[----:B------:R-:W-:Y:S01]  /*83ee0*/  ISETP.GE.AND P4, PT, R8, RZ, PT ;  /* 0x000000ff0800720c */ /* 0x000fe20003f86270 */
[----:B-1----:R-:W-:Y:S01]  /*83ef0*/  IMAD.HI.U32 R10, R11, -0x7fe001, R2 ;  /* 0xff801fff0b0a7827 */ /* 0x002fe200078e0002 */
[----:B------:R-:W-:-:S03]  /*83f00*/  @P1 IADD3 R4, PT, PT, R4, -0x7fe001, RZ ;  /* 0xff801fff04041810 */ /* 0x000fc60007ffe0ff */
[----:B0-----:R-:W-:Y:S01]  /*83f10*/  IMAD.WIDE R6, R0, UR5, RZ ;  /* 0x0000000500067c25 */ /* 0x001fe2000f8e02ff */
[----:B------:R-:W-:Y:S02]  /*83f20*/  SHF.R.S32.HI R0, RZ, 0x1f, R11 ;  /* 0x0000001fff007819 */ /* 0x000fe4000001140b */
[----:B------:R-:W-:Y:S01]  /*83f30*/  IADD3 R16, PT, PT, R15, R16, RZ ;  /* 0x000000100f107210 */ /* 0x000fe20007ffe0ff */
[----:B------:R-:W-:Y:S02]  /*83f40*/  IMAD R9, R6, 0x3802001, RZ ;  /* 0x0380200106097824 */ /* 0x000fe400078e02ff */
[----:B------:R-:W-:Y:S01]  /*83f50*/  IMAD R3, R0, -0x7fe001, RZ ;  /* 0xff801fff00037824 */ /* 0x000fe200078e02ff */
[----:B------:R-:W-:Y:S01]  /*83f60*/  ISETP.GE.AND P1, PT, R4, RZ, PT ;  /* 0x000000ff0400720c */ /* 0x000fe20003f26270 */
[----:B------:R-:W-:Y:S01]  /*83f70*/  @!P3 VIADD R5, R5, 0x7fe001 ;  /* 0x007fe0010505b836 */ /* 0x000fe20000000000 */
[----:B------:R-:W-:Y:S02]  /*83f80*/  @P0 IADD3 R14, PT, PT, R14, -0x7fe001, RZ ;  /* 0xff801fff0e0e0810 */ /* 0x000fe40007ffe0ff */
[----:B------:R-:W-:-:S02]  /*83f90*/  ISETP.GT.AND P0, PT, R16, 0x7fe000, PT ;  /* 0x007fe0001000780c */ /* 0x000fc40003f04270 */
[----:B------:R-:W-:Y:S01]  /*83fa0*/  IADD3 R10, PT, PT, R10, -R11, R3 ;  /* 0x8000000b0a0a7210 */ /* 0x000fe20007ffe003 */
[----:B------:R-:W-:Y:S01]  /*83fb0*/  IMAD.WIDE R2, R5, UR5, RZ ;  /* 0x0000000505027c25 */ /* 0x000fe2000f8e02ff */
[----:B------:R-:W-:Y:S02]  /*83fc0*/  SHF.R.S32.HI R0, RZ, 0x1f, R9 ;  /* 0x0000001fff007819 */ /* 0x000fe40000011409 */
[----:B------:R-:W-:Y:S01]  /*83fd0*/  @!P4 IADD3 R8, PT, PT, R8, 0x7fe001, RZ ;  /* 0x007fe0010808c810 */ /* 0x000fe20007ffe0ff */
[----:B------:R-:W-:Y:S01]  /*83fe0*/  IMAD.HI.U32 R6, R9, -0x7fe001, R6 ;  /* 0xff801fff09067827 */ /* 0x000fe200078e0006 */
[----:B------:R-:W-:Y:S01]  /*83ff0*/  STL [R1+0x4d14], R12 ;  /* 0x004d140c01007387 */ /* 0x000fe20000100800 */
[----:B------:R-:W-:Y:S02]  /*84000*/  ISETP.GE.AND P2, PT, R14, RZ, PT ;  /* 0x000000ff0e00720c */ /* 0x000fe40003f46270 */
[----:B------:R-:W-:Y:S01]  /*84010*/  IMAD R7, R2, 0x3802001, RZ ;  /* 0x0380200102077824 */ /* 0x000fe200078e02ff */
[----:B------:R0:W-:Y:S01]  /*84020*/  STL [R1+0x4d54], R20 ;  /* 0x004d541401007387 */ /* 0x0001e20000100800 */
[----:B------:R-:W-:-:S02]  /*84030*/  IMAD R5, R0, -0x7fe001, RZ ;  /* 0xff801fff00057824 */ /* 0x000fc400078e02ff */
[----:B------:R-:W-:Y:S01]  /*84040*/  IMAD.IADD R0, R64, 0x1, R47 ;  /* 0x0000000140007824 */ /* 0x000fe200078e022f */
[----:B------:R-:W-:Y:S01]  /*84050*/  @P0 IADD3 R16, PT, PT, R16, -0x7fe001, RZ ;  /* 0xff801fff10100810 */ /* 0x000fe20007ffe0ff */
[----:B------:R-:W-:Y:S02]  /*84060*/  @!P1 VIADD R4, R4, 0x7fe001 ;  /* 0x007fe00104049836 */ /* 0x000fe40000000000 */
[----:B0-----:R-:W-:-:S04]  /*84070*/  IMAD.WIDE R20, R8, UR5, RZ ;  /* 0x0000000508147c25 */ /* 0x001fc8000f8e02ff */
[----:B------:R-:W-:Y:S01]  /*84080*/  IMAD.HI.U32 R8, R7, -0x7fe001, R2 ;  /* 0xff801fff07087827 */ /* 0x000fe200078e0002 */
[----:B------:R-:W-:-:S03]  /*84090*/  ISETP.GT.AND P1, PT, R0, 0x7fe000, PT ;  /* 0x007fe0000000780c */ /* 0x000fc60003f24270 */
[----:B------:R-:W-:Y:S01]  /*840a0*/  IMAD.IADD R2, R49, 0x1, R48 ;  /* 0x0000000131027824 */ /* 0x000fe200078e0230 */
[----:B------:R0:W-:Y:S01]  /*840b0*/  STL [R1+0x4d18], R4 ;  /* 0x004d180401007387 */ /* 0x0001e20000100800 */
[----:B------:R-:W-:-:S03]  /*840c0*/  ISETP.GE.AND P6, PT, R16, RZ, PT ;  /* 0x000000ff1000720c */ /* 0x000fc60003fc6270 */
[----:B------:R-:W-:Y:S01]  /*840d0*/  ISETP.GT.AND P0, PT, R2, 0x7fe000, PT ;  /* 0x007fe0000200780c */ /* 0x000fe20003f04270 */
[----:B------:R3:W-:Y:S01]  /*840e0*/  STL [R1+0x4d58], R10 ;  /* 0x004d580a01007387 */ /* 0x0007e20000100800 */
[----:B------:R-:W-:Y:S02]  /*840f0*/  IADD3 R3, PT, PT, R49, -R48, RZ ;  /* 0x8000003031037210 */ /* 0x000fe40007ffe0ff */
[----:B0-----:R-:W-:Y:S02]  /*84100*/  IADD3 R4, PT, PT, R6, -R9, R5 ;  /* 0x8000000906047210 */ /* 0x001fe40007ffe005 */
[C---:B------:R-:W-:Y:S01]  /*84110*/  IADD3 R6, PT, PT, R17.reuse, R62, RZ ;  /* 0x0000003e11067210 */ /* 0x040fe20007ffe0ff */
[----:B------:R-:W-:Y:S01]  /*84120*/  IMAD.IADD R17, R17, 0x1, -R62 ;  /* 0x0000000111117824 */ /* 0x000fe200078e0a3e */
[C---:B---3--:R-:W-:Y:S01]  /*84130*/  IADD3 R10, PT, PT, R18.reuse, R19, RZ ;  /* 0x00000013120a7210 */ /* 0x048fe20007ffe0ff */
[----:B------:R-:W-:Y:S01]  /*84140*/  IMAD.IADD R18, R18, 0x1, -R19 ;  /* 0x0000000112127824 */ /* 0x000fe200078e0a13 */
[----:B------:R-:W-:Y:S01]  /*84150*/  SHF.R.S32.HI R5, RZ, 0x1f, R7 ;  /* 0x0000001fff057819 */ /* 0x000fe20000011407 */
[----:B------:R-:W-:Y:S01]  /*84160*/  @!P2 VIADD R14, R14, 0x7fe001 ;  /* 0x007fe0010e0ea836 */ /* 0x000fe20000000000 */
[----:B------:R-:W-:Y:S01]  /*84170*/  ISETP.GE.AND P2, PT, R3, RZ, PT ;  /* 0x000000ff0300720c */ /* 0x000fe20003f46270 */
[----:B------:R-:W-:Y:S01]  /*84180*/  IMAD R12, R20, 0x3802001, RZ ;  /* 0x03802001140c7824 */ /* 0x000fe200078e02ff */
[----:B------:R-:W-:-:S02]  /*84190*/  ISETP.GE.AND P4, PT, R17, RZ, PT ;  /* 0x000000ff1100720c */ /* 0x000fc40003f86270 */
[----:B------:R-:W-:Y:S01]  /*841a0*/  ISETP.GE.AND P5, PT, R18, RZ, PT ;  /* 0x000000ff1200720c */ /* 0x000fe20003fa6270 */
[----:B------:R-:W-:Y:S01]  /*841b0*/  STL [R1+0x4d1c], R14 ;  /* 0x004d1c0e01007387 */ /* 0x000fe20000100800 */
[----:B------:R-:W-:Y:S02]  /*841c0*/  IMAD R5, R5, -0x7fe001, RZ ;  /* 0xff801fff05057824 */ /* 0x000fe400078e02ff */
[----:B------:R-:W-:Y:S01]  /*841d0*/  @P1 VIADD R0, R0, 0xff801fff ;  /* 0xff801fff00001836 */ /* 0x000fe20000000000 */
[----:B------:R0:W-:Y:S01]  /*841e0*/  STL [R1+0x4d5c], R4 ;  /* 0x004d5c0401007387 */ /* 0x0001e20000100800 */
[----:B------:R-:W-:Y:S01]  /*841f0*/  ISETP.GT.AND P3, PT, R6, 0x7fe000, PT ;  /* 0x007fe0000600780c */ /* 0x000fe20003f64270 */
[----:B------:R-:W-:Y:S01]  /*84200*/  @P0 VIADD R2, R2, 0xff801fff ;  /* 0xff801fff02020836 */ /* 0x000fe20000000000 */
[----:B------:R-:W-:Y:S02]  /*84210*/  @!P6 IADD3 R16, PT, PT, R16, 0x7fe001, RZ ;  /* 0x007fe0011010e810 */ /* 0x000fe40007ffe0ff */
[----:B------:R-:W-:-:S02]  /*84220*/  ISETP.GT.AND P6, PT, R10, 0x7fe000, PT ;  /* 0x007fe0000a00780c */ /* 0x000fc40003fc4270 */
[----:B0-----:R-:W-:Y:S02]  /*84230*/  SHF.R.S32.HI R4, RZ, 0x1f, R12 ;  /* 0x0000001fff047819 */ /* 0x001fe4000001140c */
[----:B------:R-:W-:Y:S01]  /*84240*/  IADD3 R8, PT, PT, R8, -R7, R5 ;  /* 0x8000000708087210 */ /* 0x000fe20007ffe005 */
[----:B------:R-:W-:Y:S01]  /*84250*/  IMAD.HI.U32 R5, R12, -0x7fe001, R20 ;  /* 0xff801fff0c057827 */ /* 0x000fe200078e0014 */
[----:B------:R-:W-:Y:S02]  /*84260*/  ISETP.GE.AND P1, PT, R0, RZ, PT ;  /* 0x000000ff0000720c */ /* 0x000fe40003f26270 */
[----:B------:R-:W-:Y:S01]  /*84270*/  ISETP.GE.AND P0, PT, R2, RZ, PT ;  /* 0x000000ff0200720c */ /* 0x000fe20003f06270 */
[----:B------:R-:W-:Y:S02]  /*84280*/  IMAD R4, R4, -0x7fe001, RZ ;  /* 0xff801fff04047824 */ /* 0x000fe400078e02ff */
[----:B------:R-:W-:Y:S01]  /*84290*/  @!P2 VIADD R3, R3, 0x7fe001 ;  /* 0x007fe0010303a836 */ /* 0x000fe20000000000 */
[----:B------:R-:W-:Y:S01]  /*842a0*/  @!P5 IADD3 R18, PT, PT, R18, 0x7fe001, RZ ;  /* 0x007fe0011212d810 */ /* 0x000fe20007ffe0ff */
[----:B------:R-:W-:Y:S01]  /*842b0*/  @!P4 VIADD R17, R17, 0x7fe001 ;  /* 0x007fe0011111c836 */ /* 0x000fe20000000000 */
[----:B------:R-:W-:Y:S01]  /*842c0*/  IADD3 R12, PT, PT, R5, -R12, R4 ;  /* 0x8000000c050c7210 */ /* 0x000fe20007ffe004 */
[----:B------:R-:W-:Y:S01]  /*842d0*/  STL [R1+0x4d20], R16 ;  /* 0x004d201001007387 */ /* 0x000fe20000100800 */
[----:B------:R-:W-:Y:S01]  /*842e0*/  IMAD.WIDE R4, R3, UR5, RZ ;  /* 0x0000000503047c25 */ /* 0x000fe2000f8e02ff */
[----:B------:R-:W-:-:S02]  /*842f0*/  @P3 IADD3 R6, PT, PT, R6, -0x7fe001, RZ ;  /* 0xff801fff06063810 */ /* 0x000fc40007ffe0ff */
[----:B------:R0:W-:Y:S01]  /*84300*/  STL [R1+0x4d60], R8 ;  /* 0x004d600801007387 */ /* 0x0001e20000100800 */
[----:B------:R-:W-:Y:S02]  /*84310*/  @P6 VIADD R10, R10, 0xff801fff ;  /* 0xff801fff0a0a6836 */ /* 0x000fe40000000000 */
[----:B------:R-:W-:Y:S01]  /*84320*/  IMAD.WIDE R18, R18, UR5, RZ ;  /* 0x0000000512127c25 */ /* 0x000fe2000f8e02ff */
[----:B------:R-:W-:-:S03]  /*84330*/  @!P1 IADD3 R0, PT, PT, R0, 0x7fe001, RZ ;  /* 0x007fe00100009810 */ /* 0x000fc60007ffe0ff */
[----:B------:R-:W-:Y:S02]  /*84340*/  IMAD R7, R4, 0x3802001, RZ ;  /* 0x0380200104077824 */ /* 0x000fe400078e02ff */
[----:B0-----:R-:W-:Y:S01]  /*84350*/  IMAD.WIDE R8, R17, UR5, RZ ;  /* 0x0000000511087c25 */ /* 0x001fe2000f8e02ff */
[----:B------:R-:W-:-:S03]  /*84360*/  ISETP.GE.AND P1, PT, R6, RZ, PT ;  /* 0x000000ff0600720c */ /* 0x000fc60003f26270 */
        /* <DEDUP_REMOVED lines=30> */
[----:B------:R-:W-:-:S04]  /*84550*/  @P0 IADD3 R8, PT, PT, R8, -0x7fe001, RZ ;  /* 0xff801fff08080810 */ /* 0x000fc80007ffe0ff */
        /* <DEDUP_REMOVED lines=52> */
[CC--:B--2---:R-:W-:Y:S02]  /*848a0*/  IADD3 R11, PT, PT, R7.reuse, -R16.reuse, RZ ;  /* 0x80000010070b7210 */ /* 0x0c4fe40007ffe0ff */
[----:B------:R-:W-:Y:S02]  /*848b0*/  IADD3 R16, PT, PT, R7, R16, RZ ;  /* 0x0000001007107210 */ /* 0x000fe40007ffe0ff */
[----:B------:R-:W2:Y:S01]  /*848c0*/  LDL R7, [R1+0x4e40] ;  /* 0x004e400001077983 */ /* 0x000ea20000100800 */
[----:B---3--:R-:W-:Y:S01]  /*848d0*/  IMAD.IADD R2, R0, 0x1, -R19 ;  /* 0x0000000100027824 */ /* 0x008fe200078e0a13 */
[----:B------:R-:W-:-:S04]  /*848e0*/  ISETP.GE.AND P0, PT, R11, RZ, PT ;  /* 0x000000ff0b00720c */ /* 0x000fc80003f06270 */
[----:B------:R-:W-:Y:S02]  /*848f0*/  ISETP.GE.AND P2, PT, R2, RZ, PT ;  /* 0x000000ff0200720c */ /* 0x000fe40003f46270 */
[----:B------:R-:W-:Y:S01]  /*84900*/  ISETP.GT.AND P1, PT, R16, 0x7fe000, PT ;  /* 0x007fe0001000780c */ /* 0x000fe20003f24270 */
[----:B------:R-:W-:Y:S01]  /*84910*/  IMAD.IADD R0, R0, 0x1, R19 ;  /* 0x0000000100007824 */ /* 0x000fe200078e0213 */
[----:B----4-:R-:W-:-:S05]  /*84920*/  IADD3 R8, PT, PT, R4, -R5, RZ ;  /* 0x8000000504087210 */ /* 0x010fca0007ffe0ff */
[----:B------:R-:W-:-:S04]  /*84930*/  @!P0 IADD3 R11, PT, PT, R11, 0x7fe001, RZ ;  /* 0x007fe0010b0b8810 */ /* 0x000fc80007ffe0ff */
[----:B------:R-:W-:Y:S01]  /*84940*/  @!P2 VIADD R2, R2, 0x7fe001 ;  /* 0x007fe0010202a836 */ /* 0x000fe20000000000 */
[----:B------:R-:W-:-:S03]  /*84950*/  ISETP.GT.AND P0, PT, R0, 0x7fe000, PT ;  /* 0x007fe0000000780c */ /* 0x000fc60003f04270 */
[----:B------:R-:W-:Y:S01]  /*84960*/  IMAD.WIDE R56, R2, UR5, RZ ;  /* 0x0000000502387c25 */ /* 0x000fe2000f8e02ff */
[----:B------:R-:W-:-:S03]  /*84970*/  ISETP.GE.AND P3, PT, R8, RZ, PT ;  /* 0x000000ff0800720c */ /* 0x000fc60003f66270 */
[----:B------:R-:W-:Y:S02]  /*84980*/  IMAD.WIDE R18, R11, UR5, RZ ;  /* 0x000000050b127c25 */ /* 0x000fe4000f8e02ff */
[----:B------:R-:W3:Y:S02]  /*84990*/  LDL R11, [R1+0x4e08] ;  /* 0x004e0800010b7983 */ /* 0x000ee40000100800 */
[----:B------:R-:W-:Y:S02]  /*849a0*/  IMAD R46, R56, 0x3802001, RZ ;  /* 0x03802001382e7824 */ /* 0x000fe400078e02ff */
[----:B------:R-:W-:Y:S02]  /*849b0*/  IMAD R55, R18, 0x3802001, RZ ;  /* 0x0380200112377824 */ /* 0x000fe400078e02ff */
[----:B------:R-:W-:Y:S02]  /*849c0*/  IMAD.HI.U32 R57, R46, -0x7fe001, R56 ;  /* 0xff801fff2e397827 */ /* 0x000fe400078e0038 */
[----:B------:R-:W3:Y:S02]  /*849d0*/  LDL R56, [R1+0x4e48] ;  /* 0x004e480001387983 */ /* 0x000ee40000100800 */
[----:B------:R-:W-:Y:S01]  /*849e0*/  @P1 VIADD R16, R16, 0xff801fff ;  /* 0xff801fff10101836 */ /* 0x000fe20000000000 */
[----:B------:R-:W-:Y:S01]  /*849f0*/  SHF.R.S32.HI R2, RZ, 0x1f, R55 ;  /* 0x0000001fff027819 */ /* 0x000fe20000011437 */
[----:B------:R-:W-:-:S03]  /*84a00*/  @P0 VIADD R0, R0, 0xff801fff ;  /* 0xff801fff00000836 */ /* 0x000fc60000000000 */
[----:B------:R-:W-:Y:S01]  /*84a10*/  ISETP.GE.AND P2, PT, R16, RZ, PT ;  /* 0x000000ff1000720c */ /* 0x000fe20003f46270 */
[----:B------:R-:W-:Y:S01]  /*84a20*/  IMAD.HI.U32 R18, R55, -0x7fe001, R18 ;  /* 0xff801fff37127827 */ /* 0x000fe200078e0012 */
[----:B------:R-:W-:-:S03]  /*84a30*/  @!P3 IADD3 R8, PT, PT, R8, 0x7fe001, RZ ;  /* 0x007fe0010808b810 */ /* 0x000fc60007ffe0ff */
[----:B------:R-:W-:Y:S01]  /*84a40*/  IMAD R2, R2, -0x7fe001, RZ ;  /* 0xff801fff02027824 */ /* 0x000fe200078e02ff */
[----:B------:R-:W-:Y:S02]  /*84a50*/  IADD3 R4, PT, PT, R4, R5, RZ ;  /* 0x0000000504047210 */ /* 0x000fe40007ffe0ff */
[----:B------:R-:W-:Y:S02]  /*84a60*/  SHF.R.S32.HI R5, RZ, 0x1f, R46 ;  /* 0x0000001fff057819 */ /* 0x000fe4000001142e */
[----:B------:R-:W-:Y:S01]  /*84a70*/  ISETP.GE.AND P0, PT, R0, RZ, PT ;  /* 0x000000ff0000720c */ /* 0x000fe20003f06270 */
[----:B-1----:R-:W-:Y:S01]  /*84a80*/  IMAD.WIDE R8, R8, UR4, RZ ;  /* 0x0000000408087c25 */ /* 0x002fe2000f8e02ff */
[----:B------:R-:W-:Y:S02]  /*84a90*/  IADD3 R18, PT, PT, R18, -R55, R2 ;  /* 0x8000003712127210 */ /* 0x000fe40007ffe002 */
[----:B-----5:R-:W-:Y:S01]  /*84aa0*/  IADD3 R2, PT, PT, R10, -R21, RZ ;  /* 0x800000150a027210 */ /* 0x020fe20007ffe0ff */
[----:B------:R-:W-:Y:S01]  /*84ab0*/  IMAD R5, R5, -0x7fe001, RZ ;  /* 0xff801fff05057824 */ /* 0x000fe200078e02ff */
[----:B------:R-:W-:Y:S01]  /*84ac0*/  ISETP.GT.AND P1, PT, R4, 0x7fe000, PT ;  /* 0x007fe0000400780c */ /* 0x000fe20003f24270 */
[----:B------:R-:W-:Y:S01]  /*84ad0*/  @!P2 VIADD R16, R16, 0x7fe001 ;  /* 0x007fe0011010a836 */ /* 0x000fe20000000000 */
[----:B------:R-:W-:Y:S01]  /*84ae0*/  ISETP.GE.AND P2, PT, R2, RZ, PT ;  /* 0x000000ff0200720c */ /* 0x000fe20003f46270 */
[----:B------:R-:W-:Y:S01]  /*84af0*/  IMAD R17, R8, 0x3802001, RZ ;  /* 0x0380200108117824 */ /* 0x000fe200078e02ff */
[----:B------:R-:W-:Y:S01]  /*84b00*/  IADD3 R46, PT, PT, R57, -R46, R5 ;  /* 0x8000002e392e7210 */ /* 0x000fe20007ffe005 */
[----:B------:R-:W-:-:S03]  /*84b10*/  IMAD.IADD R10, R10, 0x1, R21 ;  /* 0x000000010a0a7824 */ /* 0x000fc600078e0215 */
[----:B------:R-:W-:Y:S01]  /*84b20*/  SHF.R.S32.HI R5, RZ, 0x1f, R17 ;  /* 0x0000001fff057819 */ /* 0x000fe20000011411 */
[----:B------:R-:W-:Y:S01]  /*84b30*/  @!P0 VIADD R0, R0, 0x7fe001 ;  /* 0x007fe00100008836 */ /* 0x000fe20000000000 */
[----:B------:R-:W-:Y:S01]  /*84b40*/  ISETP.GT.AND P0, PT, R10, 0x7fe000, PT ;  /* 0x007fe0000a00780c */ /* 0x000fe20003f04270 */
[----:B------:R0:W-:Y:S01]  /*84b50*/  STL [R1+0x4d74], R36 ;  /* 0x004d742401007387 */ /* 0x0001e20000100800 */
[----:B------:R-:W-:Y:S01]  /*84b60*/  IMAD.HI.U32 R8, R17, -0x7fe001, R8 ;  /* 0xff801fff11087827 */ /* 0x000fe200078e0008 */
[----:B------:R-:W-:Y:S02]  /*84b70*/  @P1 IADD3 R4, PT, PT, R4, -0x7fe001, RZ ;  /* 0xff801fff04041810 */ /* 0x000fe40007ffe0ff */
[----:B------:R1:W-:Y:S01]  /*84b80*/  STL [R1+0x4d38], R16 ;  /* 0x004d381001007387 */ /* 0x0003e20000100800 */
[----:B------:R-:W-:-:S03]  /*84b90*/  IMAD R5, R5, -0x7fe001, RZ ;  /* 0xff801fff05057824 */ /* 0x000fc600078e02ff */
[----:B------:R-:W-:Y:S01]  /*84ba0*/  STL [R1+0x4d78], R18 ;  /* 0x004d781201007387 */ /* 0x000fe20000100800 */
[----:B------:R-:W-:Y:S01]  /*84bb0*/  @!P2 VIADD R2, R2, 0x7fe001 ;  /* 0x007fe0010202a836 */ /* 0x000fe20000000000 */
[----:B0-----:R-:W-:Y:S02]  /*84bc0*/  IADD3 R36, PT, PT, R8, -R17, R5 ;  /* 0x8000001108247210 */ /* 0x001fe40007ffe005 */
[----:B------:R0:W-:Y:S01]  /*84bd0*/  STL [R1+0x4d3c], R0 ;  /* 0x004d3c0001007387 */ /* 0x0001e20000100800 */
[----:B------:R-:W-:-:S03]  /*84be0*/  IADD3 R5, PT, PT, R12, -R23, RZ ;  /* 0x800000170c057210 */ /* 0x000fc60007ffe0ff */
[----:B------:R-:W-:Y:S01]  /*84bf0*/  STL [R1+0x4d7c], R46 ;  /* 0x004d7c2e01007387 */ /* 0x000fe20000100800 */
[----:B------:R-:W-:-:S03]  /*84c00*/  ISETP.GE.AND P1, PT, R4, RZ, PT ;  /* 0x000000ff0400720c */ /* 0x000fc60003f26270 */
[----:B-1----:R-:W4:Y:S01]  /*84c10*/  LDL R16, [R1+0x4e0c] ;  /* 0x004e0c0001107983 */ /* 0x002f220000100800 */
[----:B------:R-:W-:-:S03]  /*84c20*/  IMAD.WIDE R8, R2, UR4, RZ ;  /* 0x0000000402087c25 */ /* 0x000fc6000f8e02ff */
[----:B------:R-:W4:Y:S01]  /*84c30*/  LDL R55, [R1+0x4e4c] ;  /* 0x004e4c0001377983 */ /* 0x000f220000100800 */
[----:B------:R-:W-:Y:S01]  /*84c40*/  IADD3 R12, PT, PT, R12, R23, RZ ;  /* 0x000000170c0c7210 */ /* 0x000fe20007ffe0ff */
[----:B------:R-:W-:Y:S01]  /*84c50*/  @P0 VIADD R10, R10, 0xff801fff ;  /* 0xff801fff0a0a0836 */ /* 0x000fe20000000000 */
[----:B------:R-:W-:Y:S01]  /*84c60*/  ISETP.GE.AND P3, PT, R5, RZ, PT ;  /* 0x000000ff0500720c */ /* 0x000fe20003f66270 */
[----:B------:R-:W-:Y:S01]  /*84c70*/  IMAD R19, R8, 0x3802001, RZ ;  /* 0x0380200108137824 */ /* 0x000fe200078e02ff */
[----:B------:R-:W-:Y:S01]  /*84c80*/  ISETP.GT.AND P0, PT, R12, 0x7fe000, PT ;  /* 0x007fe0000c00780c */ /* 0x000fe20003f04270 */
[C---:B0-----:R-:W-:Y:S01]  /*84c90*/  IMAD.IADD R0, R13.reuse, 0x1, R48 ;  /* 0x000000010d007824 */ /* 0x041fe200078e0230 */
[----:B------:R-:W-:Y:S01]  /*84ca0*/  ISETP.GE.AND P2, PT, R10, RZ, PT ;  /* 0x000000ff0a00720c */ /* 0x000fe20003f46270 */
[----:B------:R-:W5:Y:S01]  /*84cb0*/  LDL R17, [R1+0x4e10] ;  /* 0x004e100001117983 */ /* 0x000f620000100800 */
[----:B------:R-:W-:Y:S02]  /*84cc0*/  SHF.R.S32.HI R2, RZ, 0x1f, R19 ;  /* 0x0000001fff027819 */ /* 0x000fe40000011413 */
[----:B------:R-:W-:Y:S01]  /*84cd0*/  @!P1 IADD3 R4, PT, PT, R4, 0x7fe001, RZ ;  /* 0x007fe00104049810 */ /* 0x000fe20007ffe0ff */
[----:B------:R-:W5:Y:S01]  /*84ce0*/  LDL R18, [R1+0x4e50] ;  /* 0x004e500001127983 */ /* 0x000f620000100800 */
[----:B------:R-:W-:Y:S01]  /*84cf0*/  IADD3 R13, PT, PT, R13, -R48, RZ ;  /* 0x800000300d0d7210 */ /* 0x000fe20007ffe0ff */
[----:B------:R-:W-:-:S04]  /*84d00*/  IMAD.HI.U32 R8, R19, -0x7fe001, R8 ;  /* 0xff801fff13087827 */ /* 0x000fc800078e0008 */
[----:B------:R-:W-:Y:S02]  /*84d10*/  IMAD R2, R2, -0x7fe001, RZ ;  /* 0xff801fff02027824 */ /* 0x000fe400078e02ff */
[----:B------:R-:W-:Y:S01]  /*84d20*/  @!P3 VIADD R5, R5, 0x7fe001 ;  /* 0x007fe0010505b836 */ /* 0x000fe20000000000 */
[----:B------:R-:W-:Y:S01]  /*84d30*/  ISETP.GE.AND P3, PT, R13, RZ, PT ;  /* 0x000000ff0d00720c */ /* 0x000fe20003f66270 */
[----:B------:R0:W-:Y:S01]  /*84d40*/  STL [R1+0x4d80], R4 ;  /* 0x004d800401007387 */ /* 0x0001e20000100800 */
[----:B------:R-:W-:-:S03]  /*84d50*/  @P0 IADD3 R12, PT, PT, R12, -0x7fe001, RZ ;  /* 0xff801fff0c0c0810 */ /* 0x000fc60007ffe0ff */
[----:B------:R1:W-:Y:S01]  /*84d60*/  STL [R1+0x4dc0], R36 ;  /* 0x004dc02401007387 */ /* 0x0003e20000100800 */
[----:B------:R-:W-:Y:S01]  /*84d70*/  ISETP.GT.AND P1, PT, R0, 0x7fe000, PT ;  /* 0x007fe0000000780c */ /* 0x000fe20003f24270 */
[----:B------:R-:W-:Y:S01]  /*84d80*/  @!P2 VIADD R10, R10, 0x7fe001 ;  /* 0x007fe0010a0aa836 */ /* 0x000fe20000000000 */
[----:B------:R-:W-:Y:S01]  /*84d90*/  ISETP.GE.AND P2, PT, R12, RZ, PT ;  /* 0x000000ff0c00720c */ /* 0x000fe20003f46270 */
[----:B0-----:R-:W-:Y:S01]  /*84da0*/  IMAD.WIDE R4, R5, UR4, RZ ;  /* 0x0000000405047c25 */ /* 0x001fe2000f8e02ff */
[----:B-1----:R-:W-:Y:S02]  /*84db0*/  IADD3 R36, PT, PT, R8, -R19, R2 ;  /* 0x8000001308247210 */ /* 0x002fe40007ffe002 */
[----:B------:R-:W-:Y:S01]  /*84dc0*/  IADD3 R2, PT, PT, R14, R15, RZ ;  /* 0x0000000f0e027210 */ /* 0x000fe20007ffe0ff */
[----:B------:R-:W-:-:S03]  /*84dd0*/  IMAD R21, R4, 0x3802001, RZ ;  /* 0x0380200104157824 */ /* 0x000fc600078e02ff */
[----:B------:R-:W-:Y:S02]  /*84de0*/  ISETP.GT.AND P0, PT, R2, 0x7fe000, PT ;  /* 0x007fe0000200780c */ /* 0x000fe40003f04270 */
[----:B------:R-:W-:Y:S02]  /*84df0*/  @!P3 IADD3 R13, PT, PT, R13, 0x7fe001, RZ ;  /* 0x007fe0010d0db810 */ /* 0x000fe40007ffe0ff */
[----:B------:R-:W-:Y:S01]  /*84e00*/  SHF.R.S32.HI R8, RZ, 0x1f, R21 ;  /* 0x0000001fff087819 */ /* 0x000fe20000011415 */
[----:B------:R-:W-:Y:S01]  /*84e10*/  STL [R1+0x4d84], R10 ;  /* 0x004d840a01007387 */ /* 0x000fe20000100800 */
[----:B------:R-:W-:Y:S01]  /*84e20*/  IMAD.HI.U32 R9, R21, -0x7fe001, R4 ;  /* 0xff801fff15097827 */ /* 0x000fe200078e0004 */
[----:B------:R-:W-:Y:S02]  /*84e30*/  @!P2 IADD3 R12, PT, PT, R12, 0x7fe001, RZ ;  /* 0x007fe0010c0ca810 */ /* 0x000fe40007ffe0ff */
[----:B------:R0:W-:Y:S01]  /*84e40*/  STL [R1+0x4dc4], R36 ;  /* 0x004dc42401007387 */ /* 0x0001e20000100800 */
[----:B------:R-:W-:-:S02]  /*84e50*/  @P1 VIADD R0, R0, 0xff801fff ;  /* 0xff801fff00001836 */ /* 0x000fc40000000000 */
[----:B------:R-:W-:Y:S01]  /*84e60*/  IMAD.WIDE R4, R13, UR4, RZ ;  /* 0x000000040d047c25 */ /* 0x000fe2000f8e02ff */
[----:B------:R-:W5:Y:S03]  /*84e70*/  LDL R19, [R1+0x4e14] ;  /* 0x004e140001137983 */ /* 0x000f660000100800 */
[----:B------:R-:W-:Y:S01]  /*84e80*/  IMAD R8, R8, -0x7fe001, RZ ;  /* 0xff801fff08087824 */ /* 0x000fe200078e02ff */
[----:B------:R-:W5:Y:S01]  /*84e90*/  LDL R46, [R1+0x4e54] ;  /* 0x004e5400012e7983 */ /* 0x000f620000100800 */
[----:B------:R-:W-:Y:S01]  /*84ea0*/  @P0 VIADD R2, R2, 0xff801fff ;  /* 0xff801fff02020836 */ /* 0x000fe20000000000 */
[----:B------:R-:W-:Y:S01]  /*84eb0*/  ISETP.GE.AND P1, PT, R0, RZ, PT ;  /* 0x000000ff0000720c */ /* 0x000fe20003f26270 */
[----:B------:R-:W-:Y:S01]  /*84ec0*/  IMAD R13, R4, 0x3802001, RZ ;  /* 0x03802001040d7824 */ /* 0x000fe200078e02ff */
[----:B------:R-:W-:Y:S01]  /*84ed0*/  STL [R1+0x4d88], R12 ;  /* 0x004d880c01007387 */ /* 0x000fe20000100800 */
[----:B------:R-:W-:Y:S01]  /*84ee0*/  IMAD.IADD R14, R14, 0x1, -R15 ;  /* 0x000000010e0e7824 */ /* 0x000fe200078e0a0f */
[----:B0-----:R-:W-:-:S02]  /*84ef0*/  IADD3 R36, PT, PT, R9, -R21, R8 ;  /* 0x8000001509247210 */ /* 0x001fc40007ffe008 */
[----:B------:R-:W5:Y:S01]  /*84f00*/  LDL R21, [R1+0x4e18] ;  /* 0x004e180001157983 */ /* 0x000f620000100800 */
[----:B------:R-:W-:-:S03]  /*84f10*/  ISETP.GE.AND P0, PT, R2, RZ, PT ;  /* 0x000000ff0200720c */ /* 0x000fc60003f06270 */
[----:B------:R-:W5:Y:S01]  /*84f20*/  LDL R48, [R1+0x4e58] ;  /* 0x004e580001307983 */ /* 0x000f620000100800 */
[----:B------:R-:W-:Y:S01]  /*84f30*/  SHF.R.S32.HI R8, RZ, 0x1f, R13 ;  /* 0x0000001fff087819 */ /* 0x000fe2000001140d */
[----:B------:R-:W-:Y:S01]  /*84f40*/  IMAD.HI.U32 R10, R13, -0x7fe001, R4 ;  /* 0xff801fff0d0a7827 */ /* 0x000fe200078e0004 */
[----:B------:R-:W-:-:S03]  /*84f50*/  ISETP.GE.AND P2, PT, R14, RZ, PT ;  /* 0x000000ff0e00720c */ /* 0x000fc60003f46270 */
[--C-:B------:R-:W-:Y:S02]  /*84f60*/  IMAD.IADD R4, R20, 0x1, -R27.reuse ;  /* 0x0000000114047824 */ /* 0x100fe400078e0a1b */
[----:B------:R-:W-:Y:S01]  /*84f70*/  IMAD R8, R8, -0x7fe001, RZ ;  /* 0xff801fff08087824 */ /* 0x000fe200078e02ff */
[----:B------:R-:W-:Y:S01]  /*84f80*/  @!P1 IADD3 R0, PT, PT, R0, 0x7fe001, RZ ;  /* 0x007fe00100009810 */ /* 0x000fe20007ffe0ff */
[----:B------:R-:W-:Y:S01]  /*84f90*/  IMAD.IADD R20, R20, 0x1, R27 ;  /* 0x0000000114147824 */ /* 0x000fe200078e021b */
[----:B------:R-:W-:Y:S02]  /*84fa0*/  ISETP.GE.AND P1, PT, R4, RZ, PT ;  /* 0x000000ff0400720c */ /* 0x000fe40003f26270 */
[----:B------:R-:W-:Y:S01]  /*84fb0*/  IADD3 R10, PT, PT, R10, -R13, R8 ;  /* 0x8000000d0a0a7210 */ /* 0x000fe20007ffe008 */
[----:B------:R-:W-:Y:S01]  /*84fc0*/  IMAD.IADD R8, R22, 0x1, -R39 ;  /* 0x0000000116087824 */ /* 0x000fe200078e0a27 */
[----:B------:R-:W-:Y:S01]  /*84fd0*/  @!P0 IADD3 R2, PT, PT, R2, 0x7fe001, RZ ;  /* 0x007fe00102028810 */ /* 0x000fe20007ffe0ff */
[----:B------:R-:W-:Y:S01]  /*84fe0*/  STL [R1+0x4dc8], R36 ;  /* 0x004dc82401007387 */ /* 0x000fe20000100800 */
[----:B------:R-:W-:-:S02]  /*84ff0*/  ISETP.GT.AND P0, PT, R20, 0x7fe000, PT ;  /* 0x007fe0001400780c */ /* 0x000fc40003f04270 */
[----:B------:R-:W-:Y:S01]  /*85000*/  @!P2 IADD3 R14, PT, PT, R14, 0x7fe001, RZ ;  /* 0x007fe0010e0ea810 */ /* 0x000fe20007ffe0ff */
[----:B------:R0:W-:Y:S01]  /*85010*/  STL [R1+0x4d8c], R0 ;  /* 0x004d8c0001007387 */ /* 0x0001e20000100800 */
[----:B------:R-:W-:-:S03]  /*85020*/  ISETP.GE.AND P2, PT, R8, RZ, PT ;  /* 0x000000ff0800720c */ /* 0x000fc60003f46270 */
[----:B------:R-:W-:Y:S04]  /*85030*/  STL [R1+0x4dcc], R10 ;  /* 0x004dcc0a01007387 */ /* 0x000fe80000100800 */
[----:B------:R1:W-:Y:S01]  /*85040*/  STL [R1+0x4d90], R2 ;  /* 0x004d900201007387 */ /* 0x0003e20000100800 */
[----:B------:R-:W-:-:S03]  /*85050*/  IMAD.WIDE R14, R14, UR4, RZ ;  /* 0x000000040e0e7c25 */ /* 0x000fc6000f8e02ff */
[----:B------:R-:W5:Y:S04]  /*85060*/  LDL R23, [R1+0x4e1c] ;  /* 0x004e1c0001177983 */ /* 0x000f680000100800 */
[----:B------:R-:W5:Y:S01]  /*85070*/  LDL R58, [R1+0x4e5c] ;  /* 0x004e5c00013a7983 */ /* 0x000f620000100800 */
[----:B------:R-:W-:Y:S01]  /*85080*/  @!P1 VIADD R4, R4, 0x7fe001 ;  /* 0x007fe00104049836 */ /* 0x000fe20000000000 */
[----:B------:R-:W-:Y:S01]  /*85090*/  @P0 IADD3 R20, PT, PT, R20, -0x7fe001, RZ ;  /* 0xff801fff14140810 */ /* 0x000fe20007ffe0ff */
[----:B------:R-:W-:Y:S01]  /*850a0*/  IMAD R13, R14, 0x3802001, RZ ;  /* 0x038020010e0d7824 */ /* 0x000fe200078e02ff */
[----:B------:R-:W-:Y:S01]  /*850b0*/  IADD3 R22, PT, PT, R22, R39, RZ ;  /* 0x0000002716167210 */ /* 0x000fe20007ffe0ff */
[----:B------:R-:W-:Y:S01]  /*850c0*/  IMAD.WIDE R4, R4, UR4, RZ ;  /* 0x0000000404047c25 */ /* 0x000fe2000f8e02ff */
[----:B0-----:R-:W-:Y:S01]  /*850d0*/  IADD3 R0, PT, PT, R24, R45, RZ ;  /* 0x0000002d18007210 */ /* 0x001fe20007ffe0ff */
[----:B------:R-:W5:Y:S01]  /*850e0*/  LDL R59, [R1+0x4e20] ;  /* 0x004e2000013b7983 */ /* 0x000f620000100800 */
[----:B------:R-:W-:Y:S01]  /*850f0*/  ISETP.GE.AND P0, PT, R20, RZ, PT ;  /* 0x000000ff1400720c */ /* 0x000fe20003f06270 */
[----:B------:R-:W-:Y:S01]  /*85100*/  IMAD.HI.U32 R14, R13, -0x7fe001, R14 ;  /* 0xff801fff0d0e7827 */ /* 0x000fe200078e000e */
[----:B------:R-:W-:-:S03]  /*85110*/  SHF.R.S32.HI R9, RZ, 0x1f, R13 ;  /* 0x0000001fff097819 */ /* 0x000fc6000001140d */
[----:B------:R-:W-:Y:S02]  /*85120*/  @!P2 VIADD R8, R8, 0x7fe001 ;  /* 0x007fe0010808a836 */ /* 0x000fe40000000000 */
[----:B------:R-:W-:Y:S01]  /*85130*/  IMAD R15, R4, 0x3802001, RZ ;  /* 0x03802001040f7824 */ /* 0x000fe200078e02ff */
[----:B------:R-:W-:Y:S01]  /*85140*/  ISETP.GT.AND P1, PT, R22, 0x7fe000, PT ;  /* 0x007fe0001600780c */ /* 0x000fe20003f24270 */
        /* <DEDUP_REMOVED lines=8> */
[----:B------:R-:W-:Y:S01]  /*851d0*/  IMAD R12, R5, -0x7fe001, RZ ;  /* 0xff801fff050c7824 */ /* 0x000fe200078e02ff */
[----:B------:R-:W-:Y:S02]  /*851e0*/  @!P0 IADD3 R20, PT, PT, R20, 0x7fe001, RZ ;  /* 0x007fe00114148810 */ /* 0x000fe40007ffe0ff */
[----:B------:R-:W-:Y:S01]  /*851f0*/  IADD3 R14, PT, PT, R14, -R13, R9 ;  /* 0x8000000d0e0e7210 */ /* 0x000fe20007ffe009 */
[----:B------:R-:W-:Y:S01]  /*85200*/  IMAD R9, R60, 0x3802001, RZ ;  /* 0x038020013c097824 */ /* 0x000fe200078e02ff */
[----:B------:R-:W-:Y:S01]  /*85210*/  @P1 IADD3 R22, PT, PT, R22, -0x7fe001, RZ ;  /* 0xff801fff16161810 */ /* 0x000fe20007ffe0ff */
[----:B------:R-:W-:Y:S01]  /*85220*/  @P2 VIADD R0, R0, 0xff801fff ;  /* 0xff801fff00002836 */ /* 0x000fe20000000000 */
[----:B------:R-:W-:Y:S01]  /*85230*/  IADD3 R12, PT, PT, R8, -R15, R12 ;  /* 0x8000000f080c7210 */ /* 0x000fe20007ffe00c */
[----:B------:R-:W-:Y:S01]  /*85240*/  IMAD.IADD R8, R25, 0x1, -R26 ;  /* 0x0000000119087824 */ /* 0x000fe200078e0a1a */
[----:B------:R0:W-:Y:S01]  /*85250*/  STL [R1+0x4dd0], R14 ;  /* 0x004dd00e01007387 */ /* 0x0001e20000100800 */
[----:B------:R-:W-:Y:S01]  /*85260*/  IMAD.HI.U32 R10, R9, -0x7fe001, R60 ;  /* 0xff801fff090a7827 */ /* 0x000fe200078e003c */
[----:B------:R-:W-:-:S02]  /*85270*/  ISETP.GE.AND P1, PT, R22, RZ, PT ;  /* 0x000000ff1600720c */ /* 0x000fc40003f26270 */
[----:B------:R1:W-:Y:S01]  /*85280*/  STL [R1+0x4d94], R20 ;  /* 0x004d941401007387 */ /* 0x0003e20000100800 */
[----:B------:R-:W-:-:S03]  /*85290*/  @!P3 IADD3 R2, PT, PT, R2, 0x7fe001, RZ ;  /* 0x007fe0010202b810 */ /* 0x000fc60007ffe0ff */
[----:B------:R-:W5:Y:S01]  /*852a0*/  LDL R27, [R1+0x4e24] ;  /* 0x004e2400011b7983 */ /* 0x000f620000100800 */
[----:B------:R-:W-:-:S03]  /*852b0*/  ISETP.GE.AND P2, PT, R0, RZ, PT ;  /* 0x000000ff0000720c */ /* 0x000fc60003f46270 */
[----:B------:R-:W5:Y:S01]  /*852c0*/  LDL R60, [R1+0x4e64] ;  /* 0x004e6400013c7983 */ /* 0x000f620000100800 */
[----:B------:R-:W-:Y:S01]  /*852d0*/  ISETP.GE.AND P3, PT, R8, RZ, PT ;  /* 0x000000ff0800720c */ /* 0x000fe20003f66270 */
[----:B------:R-:W-:Y:S01]  /*852e0*/  IMAD.IADD R26, R25, 0x1, R26 ;  /* 0x00000001191a7824 */ /* 0x000fe200078e021a */
[----:B------:R-:W-:-:S04]  /*852f0*/  SHF.R.S32.HI R4, RZ, 0x1f, R9 ;  /* 0x0000001fff047819 */ /* 0x000fc80000011409 */
[----:B------:R-:W-:Y:S01]  /*85300*/  ISETP.GT.AND P0, PT, R26, 0x7fe000, PT ;  /* 0x007fe0001a00780c */ /* 0x000fe20003f04270 */
[----:B------:R-:W-:Y:S01]  /*85310*/  IMAD R5, R4, -0x7fe001, RZ ;  /* 0xff801fff04057824 */ /* 0x000fe200078e02ff */
[----:B------:R-:W-:Y:S01]  /*85320*/  @!P1 IADD3 R22, PT, PT, R22, 0x7fe001, RZ ;  /* 0x007fe00116169810 */ /* 0x000fe20007ffe0ff */
[----:B------:R-:W-:-:S03]  /*85330*/  @!P2 VIADD R0, R0, 0x7fe001 ;  /* 0x007fe0010000a836 */ /* 0x000fc60000000000 */
[----:B------:R-:W-:Y:S01]  /*85340*/  IADD3 R10, PT, PT, R10, -R9, R5 ;  /* 0x800000090a0a7210 */ /* 0x000fe20007ffe005 */
[----:B------:R-:W-:Y:S01]  /*85350*/  IMAD.WIDE R4, R2, UR4, RZ ;  /* 0x0000000402047c25 */ /* 0x000fe2000f8e02ff */
[----:B------:R-:W-:Y:S01]  /*85360*/  @!P3 IADD3 R8, PT, PT, R8, 0x7fe001, RZ ;  /* 0x007fe0010808b810 */ /* 0x000fe20007ffe0ff */
[----:B------:R-:W-:Y:S02]  /*85370*/  STL [R1+0x4dd4], R12 ;  /* 0x004dd40c01007387 */ /* 0x000fe40000100800 */
[----:B------:R-:W-:Y:S02]  /*85380*/  IMAD R13, R4, 0x3802001, RZ ;  /* 0x03802001040d7824 */ /* 0x000fe400078e02ff */
[----:B------:R-:W-:Y:S01]  /*85390*/  STL [R1+0x4d98], R22 ;  /* 0x004d981601007387 */ /* 0x000fe20000100800 */
[----:B------:R-:W-:-:S03]  /*853a0*/  IMAD.WIDE R8, R8, UR4, RZ ;  /* 0x0000000408087c25 */ /* 0x000fc6000f8e02ff */
[----:B------:R-:W-:Y:S01]  /*853b0*/  STL [R1+0x4dd8], R10 ;  /* 0x004dd80a01007387 */ /* 0x000fe20000100800 */
[----:B------:R-:W-:-:S03]  /*853c0*/  @P0 IADD3 R26, PT, PT, R26, -0x7fe001, RZ ;  /* 0xff801fff1a1a0810 */ /* 0x000fc60007ffe0ff */
[----:B------:R1:W-:Y:S01]  /*853d0*/  STL [R1+0x4d9c], R0 ;  /* 0x004d9c0001007387 */ /* 0x0003e20000100800 */
[----:B0-----:R-:W-:-:S03]  /*853e0*/  IMAD.HI.U32 R14, R13, -0x7fe001, R4 ;  /* 0xff801fff0d0e7827 */ /* 0x001fc600078e0004 */
[----:B------:R-:W5:Y:S01]  /*853f0*/  LDL R36, [R1+0x4e28] ;  /* 0x004e280001247983 */ /* 0x000f620000100800 */
[----:B------:R-:W-:-:S03]  /*85400*/  IMAD R5, R8, 0x3802001, RZ ;  /* 0x0380200108057824 */ /* 0x000fc600078e02ff */
[----:B------:R-:W5:Y:S01]  /*85410*/  LDL R45, [R1+0x4e68] ;  /* 0x004e6800012d7983 */ /* 0x000f620000100800 */
[C-C-:B------:R-:W-:Y:S01]  /*85420*/  IMAD.IADD R2, R37.reuse, 0x1, R50.reuse ;  /* 0x0000000125027824 */ /* 0x140fe200078e0232 */
[----:B------:R-:W-:Y:S01]  /*85430*/  ISETP.GE.AND P2, PT, R26, RZ, PT ;  /* 0x000000ff1a00720c */ /* 0x000fe20003f46270 */
[----:B------:R-:W-:Y:S01]  /*85440*/  IMAD.IADD R37, R37, 0x1, -R50 ;  /* 0x0000000125257824 */ /* 0x000fe200078e0a32 */
[----:B------:R-:W-:Y:S01]  /*85450*/  SHF.R.S32.HI R4, RZ, 0x1f, R13 ;  /* 0x0000001fff047819 */ /* 0x000fe2000001140d */
[----:B-1----:R-:W-:Y:S01]  /*85460*/  IMAD.HI.U32 R20, R5, -0x7fe001, R8 ;  /* 0xff801fff05147827 */ /* 0x002fe200078e0008 */
[C---:B------:R-:W-:Y:S01]  /*85470*/  IADD3 R0, PT, PT, R38.reuse, R47, RZ ;  /* 0x0000002f26007210 */ /* 0x040fe20007ffe0ff */
[----:B------:R-:W5:Y:S02]  /*85480*/  LDL R66, [R1+0x4e2c] ;  /* 0x004e2c0001427983 */ /* 0x000f640000100800 */
[----:B------:R-:W-:Y:S01]  /*85490*/  IMAD.IADD R8, R38, 0x1, -R47 ;  /* 0x0000000126087824 */ /* 0x000fe200078e0a2f */
[----:B------:R-:W-:Y:S01]  /*854a0*/  ISETP.GE.AND P3, PT, R37, RZ, PT ;  /* 0x000000ff2500720c */ /* 0x000fe20003f66270 */
[----:B------:R-:W-:Y:S01]  /*854b0*/  IMAD R4, R4, -0x7fe001, RZ ;  /* 0xff801fff04047824 */ /* 0x000fe200078e02ff */
[----:B------:R-:W-:Y:S01]  /*854c0*/  ISETP.GT.AND P0, PT, R2, 0x7fe000, PT ;  /* 0x007fe0000200780c */ /* 0x000fe20003f04270 */
[----:B------:R-:W5:Y:S01]  /*854d0*/  LDL R47, [R1+0x4e6c] ;  /* 0x004e6c00012f7983 */ /* 0x000f620000100800 */
[----:B------:R-:W-:-:S02]  /*854e0*/  ISETP.GE.AND P4, PT, R8, RZ, PT ;  /* 0x000000ff0800720c */ /* 0x000fc40003f86270 */
[----:B------:R-:W-:Y:S02]  /*854f0*/  IADD3 R10, PT, PT, R14, -R13, R4 ;  /* 0x8000000d0e0a7210 */ /* 0x000fe40007ffe004 */
[----:B------:R-:W-:Y:S02]  /*85500*/  ISETP.GT.AND P1, PT, R0, 0x7fe000, PT ;  /* 0x007fe0000000780c */ /* 0x000fe40003f24270 */
[----:B------:R-:W-:Y:S02]  /*85510*/  SHF.R.S32.HI R4, RZ, 0x1f, R5 ;  /* 0x0000001fff047819 */ /* 0x000fe40000011405 */
[----:B------:R-:W-:Y:S01]  /*85520*/  @!P2 IADD3 R26, PT, PT, R26, 0x7fe001, RZ ;  /* 0x007fe0011a1aa810 */ /* 0x000fe20007ffe0ff */
[----:B------:R0:W-:Y:S01]  /*85530*/  STL [R1+0x4ddc], R10 ;  /* 0x004ddc0a01007387 */ /* 0x0001e20000100800 */
[----:B------:R-:W-:Y:S01]  /*85540*/  @!P3 IADD3 R37, PT, PT, R37, 0x7fe001, RZ ;  /* 0x007fe0012525b810 */ /* 0x000fe20007ffe0ff */
[----:B------:R-:W-:Y:S02]  /*85550*/  IMAD R4, R4, -0x7fe001, RZ ;  /* 0xff801fff04047824 */ /* 0x000fe400078e02ff */
[----:B------:R-:W-:Y:S01]  /*85560*/  STL [R1+0x4da0], R26 ;  /* 0x004da01a01007387 */ /* 0x000fe20000100800 */
[----:B------:R-:W-:-:S03]  /*85570*/  @!P4 IADD3 R8, PT, PT, R8, 0x7fe001, RZ ;  /* 0x007fe0010808c810 */ /* 0x000fc60007ffe0ff */
[----:B------:R-:W5:Y:S01]  /*85580*/  LDL R38, [R1+0x4e30] ;  /* 0x004e300001267983 */ /* 0x000f620000100800 */
[----:B------:R-:W-:-:S03]  /*85590*/  IADD3 R20, PT, PT, R20, -R5, R4 ;  /* 0x8000000514147210 */ /* 0x000fc60007ffe004 */
[----:B------:R-:W5:Y:S01]  /*855a0*/  LDL R39, [R1+0x4e70] ;  /* 0x004e700001277983 */ /* 0x000f620000100800 */
[----:B------:R-:W-:Y:S02]  /*855b0*/  @P0 VIADD R2, R2, 0xff801fff ;  /* 0xff801fff02020836 */ /* 0x000fe40000000000 */
[----:B------:R-:W-:-:S04]  /*855c0*/  IMAD.WIDE R4, R37, UR4, RZ ;  /* 0x0000000425047c25 */ /* 0x000fc8000f8e02ff */
[----:B------:R-:W-:Y:S02]  /*855d0*/  @P1 VIADD R0, R0, 0xff801fff ;  /* 0xff801fff00001836 */ /* 0x000fe40000000000 */
[----:B------:R-:W-:Y:S01]  /*855e0*/  IMAD.WIDE R8, R8, UR4, RZ ;  /* 0x0000000408087c25 */ /* 0x000fe2000f8e02ff */
[----:B------:R-:W-:-:S03]  /*855f0*/  ISETP.GE.AND P0, PT, R2, RZ, PT ;  /* 0x000000ff0200720c */ /* 0x000fc60003f06270 */
[----:B------:R-:W-:Y:S01]  /*85600*/  IMAD R13, R4, 0x3802001, RZ ;  /* 0x03802001040d7824 */ /* 0x000fe200078e02ff */
[----:B------:R-:W-:Y:S01]  /*85610*/  ISETP.GE.AND P1, PT, R0, RZ, PT ;  /* 0x000000ff0000720c */ /* 0x000fe20003f26270 */
[----:B------:R-:W-:Y:S02]  /*85620*/  IMAD.IADD R12, R40, 0x1, -R49 ;  /* 0x00000001280c7824 */ /* 0x000fe400078e0a31 */
[----:B------:R-:W-:Y:S01]  /*85630*/  IMAD R15, R8, 0x3802001, RZ ;  /* 0x03802001080f7824 */ /* 0x000fe200078e02ff */
[----:B0-----:R-:W-:Y:S01]  /*85640*/  SHF.R.S32.HI R10, RZ, 0x1f, R13 ;  /* 0x0000001fff0a7819 */ /* 0x001fe2000001140d */
[----:B------:R-:W-:Y:S01]  /*85650*/  IMAD.HI.U32 R14, R13, -0x7fe001, R4 ;  /* 0xff801fff0d0e7827 */ /* 0x000fe200078e0004 */
[----:B------:R-:W-:Y:S02]  /*85660*/  ISETP.GE.AND P2, PT, R12, RZ, PT ;  /* 0x000000ff0c00720c */ /* 0x000fe40003f46270 */
[----:B------:R-:W-:Y:S01]  /*85670*/  SHF.R.S32.HI R4, RZ, 0x1f, R15 ;  /* 0x0000001fff047819 */ /* 0x000fe2000001140f */
[----:B------:R-:W-:Y:S01]  /*85680*/  IMAD R5, R10, -0x7fe001, RZ ;  /* 0xff801fff0a057824 */ /* 0x000fe200078e02ff */
[----:B------:R-:W-:Y:S01]  /*85690*/  @!P0 IADD3 R2, PT, PT, R2, 0x7fe001, RZ ;  /* 0x007fe00102028810 */ /* 0x000fe20007ffe0ff */
[----:B------:R-:W-:-:S04]  /*856a0*/  IMAD.HI.U32 R8, R15, -0x7fe001, R8 ;  /* 0xff801fff0f087827 */ /* 0x000fc800078e0008 */
[----:B------:R-:W-:Y:S01]  /*856b0*/  IMAD R4, R4, -0x7fe001, RZ ;  /* 0xff801fff04047824 */ /* 0x000fe200078e02ff */
[----:B------:R-:W-:Y:S01]  /*856c0*/  IADD3 R14, PT, PT, R14, -R13, R5 ;  /* 0x8000000d0e0e7210 */ /* 0x000fe20007ffe005 */
[----:B------:R-:W-:Y:S01]  /*856d0*/  IMAD.IADD R10, R40, 0x1, R49 ;  /* 0x00000001280a7824 */ /* 0x000fe200078e0231 */
[----:B------:R-:W-:Y:S01]  /*856e0*/  @!P1 IADD3 R0, PT, PT, R0, 0x7fe001, RZ ;  /* 0x007fe00100009810 */ /* 0x000fe20007ffe0ff */
[----:B------:R-:W-:Y:S01]  /*856f0*/  IMAD.IADD R5, R41, 0x1, -R42 ;  /* 0x0000000129057824 */ /* 0x000fe200078e0a2a */
[----:B------:R-:W-:Y:S01]  /*85700*/  STL [R1+0x4de0], R20 ;  /* 0x004de01401007387 */ /* 0x000fe20000100800 */
[----:B------:R-:W-:Y:S02]  /*85710*/  IADD3 R4, PT, PT, R8, -R15, R4 ;  /* 0x8000000f08047210 */ /* 0x000fe40007ffe004 */
[----:B------:R-:W-:Y:S01]  /*85720*/  ISETP.GT.AND P0, PT, R10, 0x7fe000, PT ;  /* 0x007fe0000a00780c */ /* 0x000fe20003f04270 */
[----:B------:R0:W-:Y:S01]  /*85730*/  STL [R1+0x4da4], R2 ;  /* 0x004da40201007387 */ /* 0x0001e20000100800 */
[----:B------:R-:W-:-:S03]  /*85740*/  @!P2 IADD3 R12, PT, PT, R12, 0x7fe001, RZ ;  /* 0x007fe0010c0ca810 */ /* 0x000fc60007ffe0ff */
        /* <DEDUP_REMOVED lines=11> */
[----:B------:R-:W-:Y:S01]  /*85800*/  @!P2 IADD3 R5, PT, PT, R5, 0x7fe001, RZ ;  /* 0x007fe0010505a810 */ /* 0x000fe20007ffe0ff */
[----:B-1----:R-:W5:Y:S01]  /*85810*/  LDL R4, [R1+0x4e3c] ;  /* 0x004e3c0001047983 */ /* 0x002f620000100800 */
[----:B------:R-:W-:Y:S01]  /*85820*/  ISETP.GE.AND P3, PT, R2, RZ, PT ;  /* 0x000000ff0200720c */ /* 0x000fe20003f66270 */
[----:B------:R-:W-:Y:S01]  /*85830*/  @P0 VIADD R10, R10, 0xff801fff ;  /* 0xff801fff0a0a0836 */ /* 0x000fe20000000000 */
[----:B------:R-:W-:Y:S01]  /*85840*/  ISETP.GT.AND P0, PT, R42, 0x7fe000, PT ;  /* 0x007fe0002a00780c */ /* 0x000fe20003f04270 */
[----:B------:R-:W-:Y:S01]  /*85850*/  IMAD R15, R12, 0x3802001, RZ ;  /* 0x038020010c0f7824 */ /* 0x000fe200078e02ff */
[----:B------:R-:W5:Y:S01]  /*85860*/  LDL R57, [R1+0x4e7c] ;  /* 0x004e7c0001397983 */ /* 0x000f620000100800 */
[----:B------:R-:W-:-:S03]  /*85870*/  IMAD.WIDE R8, R5, UR4, RZ ;  /* 0x0000000405087c25 */ /* 0x000fc6000f8e02ff */
[----:B------:R-:W-:Y:S01]  /*85880*/  SHF.R.S32.HI R5, RZ, 0x1f, R15 ;  /* 0x0000001fff057819 */ /* 0x000fe2000001140f */
[----:B------:R-:W-:-:S04]  /*85890*/  IMAD.HI.U32 R20, R15, -0x7fe001, R12 ;  /* 0xff801fff0f147827 */ /* 0x000fc800078e000c */
[----:B------:R-:W-:Y:S01]  /*858a0*/  IMAD R25, R8, 0x3802001, RZ ;  /* 0x0380200108197824 */ /* 0x000fe200078e02ff */
[----:B------:R-:W-:Y:S01]  /*858b0*/  @!P3 IADD3 R2, PT, PT, R2, 0x7fe001, RZ ;  /* 0x007fe0010202b810 */ /* 0x000fe20007ffe0ff */
[----:B------:R-:W-:Y:S02]  /*858c0*/  IMAD R12, R5, -0x7fe001, RZ ;  /* 0xff801fff050c7824 */ /* 0x000fe400078e02ff */
[----:B------:R-:W-:Y:S01]  /*858d0*/  @P0 VIADD R42, R42, 0xff801fff ;  /* 0xff801fff2a2a0836 */ /* 0x000fe20000000000 */
        /* <DEDUP_REMOVED lines=13> */
[----:B------:R-:W-:Y:S02]  /*859b0*/  SHF.R.S32.HI R5, RZ, 0x1f, R9 ;  /* 0x0000001fff057819 */ /* 0x000fe40000011409 */
[----:B------:R-:W-:Y:S02]  /*859c0*/  ISETP.GE.AND P4, PT, R0, RZ, PT ;  /* 0x000000ff0000720c */ /* 0x000fe40003f86270 */
[----:B------:R-:W-:Y:S02]  /*859d0*/  @!P1 IADD3 R10, PT, PT, R10, 0x7fe001, RZ ;  /* 0x007fe0010a0a9810 */ /* 0x000fe40007ffe0ff */
[----:B------:R-:W-:Y:S01]  /*859e0*/  ISETP.GT.AND P1, PT, R44, 0x7fe000, PT ;  /* 0x007fe0002c00780c */ /* 0x000fe20003f24270 */
[----:B------:R-:W-:Y:S01]  /*859f0*/  IMAD.HI.U32 R22, R9, -0x7fe001, R12 ;  /* 0xff801fff09167827 */ /* 0x000fe200078e000c */
[----:B------:R-:W-:Y:S01]  /*85a00*/  @!P2 IADD3 R42, PT, PT, R42, 0x7fe001, RZ ;  /* 0x007fe0012a2aa810 */ /* 0x000fe20007ffe0ff */
[----:B------:R2:W-:Y:S02]  /*85a10*/  STL [R1+0x4dac], R10 ;  /* 0x004dac0a01007387 */ /* 0x0005e40000100800 */
[----:B------:R-:W-:-:S02]  /*85a20*/  IMAD R5, R5, -0x7fe001, RZ ;  /* 0xff801fff05057824 */ /* 0x000fc400078e02ff */
[----:B------:R-:W-:Y:S01]  /*85a30*/  STL [R1+0x4dec], R20 ;  /* 0x004dec1401007387 */ /* 0x000fe20000100800 */
[----:B------:R-:W-:Y:S02]  /*85a40*/  @P0 VIADD R14, R14, 0xff801fff ;  /* 0xff801fff0e0e0836 */ /* 0x000fe40000000000 */
[----:B------:R-:W-:Y:S01]  /*85a50*/  IADD3 R22, PT, PT, R22, -R9, R5 ;  /* 0x8000000916167210 */ /* 0x000fe20007ffe005 */
[----:B------:R-:W-:Y:S04]  /*85a60*/  STL [R1+0x4db0], R42 ;  /* 0x004db02a01007387 */ /* 0x000fe80000100800 */
[----:B------:R0:W-:Y:S01]  /*85a70*/  STL [R1+0x4df0], R2 ;  /* 0x004df00201007387 */ /* 0x0001e20000100800 */
[----:B------:R-:W-:-:S03]  /*85a80*/  @!P4 VIADD R0, R0, 0x7fe001 ;  /* 0x007fe0010000c836 */ /* 0x000fc60000000000 */
[----:B------:R-:W5:Y:S04]  /*85a90*/  LDL R9, [R1+0x4e84] ;  /* 0x004e840001097983 */ /* 0x000f680000100800 */
[----:B------:R-:W5:Y:S01]  /*85aa0*/  LDL R52, [R1+0x4ec4] ;  /* 0x004ec40001347983 */ /* 0x000f620000100800 */
[----:B------:R-:W-:Y:S01]  /*85ab0*/  @P1 VIADD R44, R44, 0xff801fff ;  /* 0xff801fff2c2c1836 */ /* 0x000fe20000000000 */
[----:B------:R-:W-:Y:S01]  /*85ac0*/  ISETP.GE.AND P1, PT, R14, RZ, PT ;  /* 0x000000ff0e00720c */ /* 0x000fe20003f26270 */
[----:B------:R-:W-:Y:S01]  /*85ad0*/  IMAD.WIDE R62, R0, UR4, RZ ;  /* 0x00000004003e7c25 */ /* 0x000fe2000f8e02ff */
[CC--:B------:R-:W-:Y:S01]  /*85ae0*/  IADD3 R0, PT, PT, R3.reuse, R54.reuse, RZ ;  /* 0x0000003603007210 */ /* 0x0c0fe20007ffe0ff */
[----:B------:R-:W5:Y:S01]  /*85af0*/  LDL R5, [R1+0x4e80] ;  /* 0x004e800001057983 */ /* 0x000f620000100800 */
[----:B------:R-:W-:Y:S01]  /*85b00*/  IADD3 R3, PT, PT, R3, -R54, RZ ;  /* 0x8000003603037210 */ /* 0x000fe20007ffe0ff */
[C---:B--2---:R-:W-:Y:S01]  /*85b10*/  IMAD.IADD R10, R6.reuse, 0x1, R7 ;  /* 0x00000001060a7824 */ /* 0x044fe200078e0207 */
[----:B------:R-:W-:Y:S01]  /*85b20*/  IADD3 R6, PT, PT, R6, -R7, RZ ;  /* 0x8000000706067210 */ /* 0x000fe20007ffe0ff */
[----:B------:R-:W2:Y:S01]  /*85b30*/  LDL R8, [R1+0x4ec0] ;  /* 0x004ec00001087983 */ /* 0x000ea20000100800 */
[----:B------:R-:W-:Y:S01]  /*85b40*/  ISETP.GE.AND P3, PT, R3, RZ, PT ;  /* 0x000000ff0300720c */ /* 0x000fe20003f66270 */
[----:B------:R-:W-:Y:S01]  /*85b50*/  IMAD R12, R62, 0x3802001, RZ ;  /* 0x038020013e0c7824 */ /* 0x000fe200078e02ff */
[----:B------:R-:W1:Y:S01]  /*85b60*/  LDCU UR5, c[0x3][UR6+-0xd8] ;  /* 0x00ffe500060577ac */ /* 0x000e620008000800 */
[----:B------:R-:W-:-:S02]  /*85b70*/  ISETP.GE.AND P4, PT, R6, RZ, PT ;  /* 0x000000ff0600720c */ /* 0x000fc40003f86270 */
[----:B------:R-:W-:Y:S02]  /*85b80*/  ISETP.GE.AND P2, PT, R44, RZ, PT ;  /* 0x000000ff2c00720c */ /* 0x000fe40003f46270 */
[----:B------:R-:W-:Y:S01]  /*85b90*/  ISETP.GT.AND P0, PT, R0, 0x7fe000, PT ;  /* 0x007fe0000000780c */ /* 0x000fe20003f04270 */
[----:B------:R-:W-:Y:S01]  /*85ba0*/  @!P1 VIADD R14, R14, 0x7fe001 ;  /* 0x007fe0010e0e9836 */ /* 0x000fe20000000000 */
[----:B0-----:R-:W-:Y:S02]  /*85bb0*/  SHF.R.S32.HI R2, RZ, 0x1f, R12 ;  /* 0x0000001fff027819 */ /* 0x001fe4000001140c */
[----:B------:R-:W-:Y:S01]  /*85bc0*/  ISETP.GT.AND P1, PT, R10, 0x7fe000, PT ;  /* 0x007fe0000a00780c */ /* 0x000fe20003f24270 */
[----:B------:R-:W-:-:S04]  /*85bd0*/  IMAD.HI.U32 R13, R12, -0x7fe001, R62 ;  /* 0xff801fff0c0d7827 */ /* 0x000fc800078e003e */
[----:B------:R-:W-:Y:S01]  /*85be0*/  IMAD R2, R2, -0x7fe001, RZ ;  /* 0xff801fff02027824 */ /* 0x000fe200078e02ff */
[----:B------:R-:W-:Y:S01]  /*85bf0*/  @!P4 IADD3 R6, PT, PT, R6, 0x7fe001, RZ ;  /* 0x007fe0010606c810 */ /* 0x000fe20007ffe0ff */
[----:B------:R-:W-:Y:S01]  /*85c00*/  @!P3 VIADD R3, R3, 0x7fe001 ;  /* 0x007fe0010303b836 */ /* 0x000fe20000000000 */
[----:B------:R-:W-:Y:S01]  /*85c10*/  @!P2 IADD3 R44, PT, PT, R44, 0x7fe001, RZ ;  /* 0x007fe0012c2ca810 */ /* 0x000fe20007ffe0ff */
[----:B------:R-:W-:Y:S01]  /*85c20*/  @P0 VIADD R0, R0, 0xff801fff ;  /* 0xff801fff00000836 */ /* 0x000fe20000000000 */
[----:B------:R-:W-:Y:S01]  /*85c30*/  IADD3 R20, PT, PT, R13, -R12, R2 ;  /* 0x8000000c0d147210 */ /* 0x000fe20007ffe002 */
[----:B------:R-:W-:Y:S01]  /*85c40*/  IMAD.WIDE R2, R3, UR4, RZ ;  /* 0x0000000403027c25 */ /* 0x000fe2000f8e02ff */
[----:B------:R-:W-:Y:S01]  /*85c50*/  STL [R1+0x4db4], R14 ;  /* 0x004db40e01007387 */ /* 0x000fe20000100800 */
[----:B------:R-:W-:Y:S02]  /*85c60*/  @P1 IADD3 R10, PT, PT, R10, -0x7fe001, RZ ;  /* 0xff801fff0a0a1810 */ /* 0x000fe40007ffe0ff */
[----:B-1----:R-:W-:Y:S01]  /*85c70*/  IMAD.WIDE R6, R6, UR5, RZ ;  /* 0x0000000506067c25 */ /* 0x002fe2000f8e02ff */
[----:B------:R0:W-:Y:S01]  /*85c80*/  STL [R1+0x4df4], R22 ;  /* 0x004df41601007387 */ /* 0x0001e20000100800 */
[----:B------:R-:W-:-:S02]  /*85c90*/  ISETP.GE.AND P0, PT, R0, RZ, PT ;  /* 0x000000ff0000720c */ /* 0x000fc40003f06270 */
[----:B------:R-:W-:Y:S01]  /*85ca0*/  IMAD R13, R2, 0x3802001, RZ ;  /* 0x03802001020d7824 */ /* 0x000fe200078e02ff */
[----:B------:R-:W-:Y:S01]  /*85cb0*/  STL [R1+0x4db8], R44 ;  /* 0x004db82c01007387 */ /* 0x000fe20000100800 */
[----:B------:R-:W-:Y:S01]  /*85cc0*/  IMAD R15, R6, 0x3802001, RZ ;  /* 0x03802001060f7824 */ /* 0x000fe200078e02ff */
[----:B------:R-:W-:Y:S02]  /*85cd0*/  ISETP.GE.AND P1, PT, R10, RZ, PT ;  /* 0x000000ff0a00720c */ /* 0x000fe40003f26270 */
[----:B------:R-:W2:Y:S01]  /*85ce0*/  LDL R12, [R1+0x4e88] ;  /* 0x004e8800010c7983 */ /* 0x000ea20000100800 */
[----:B------:R-:W-:-:S03]  /*85cf0*/  IMAD.HI.U32 R26, R13, -0x7fe001, R2 ;  /* 0xff801fff0d1a7827 */ /* 0x000fc600078e0002 */
[----:B------:R-:W2:Y:S01]  /*85d00*/  LDL R43, [R1+0x4ec8] ;  /* 0x004ec800012b7983 */ /* 0x000ea20000100800 */
[----:B------:R-:W-:Y:S02]  /*85d10*/  SHF.R.S32.HI R2, RZ, 0x1f, R13 ;  /* 0x0000001fff027819 */ /* 0x000fe4000001140d */
[----:B0-----:R-:W-:Y:S01]  /*85d20*/  SHF.R.S32.HI R22, RZ, 0x1f, R15 ;  /* 0x0000001fff167819 */ /* 0x001fe2000001140f */
[----:B------:R-:W-:Y:S01]  /*85d30*/  IMAD.HI.U32 R6, R15, -0x7fe001, R6 ;  /* 0xff801fff0f067827 */ /* 0x000fe200078e0006 */
[----:B---3--:R-:W-:-:S03]  /*85d40*/  IADD3 R14, PT, PT, R11, -R56, RZ ;  /* 0x800000380b0e7210 */ /* 0x008fc60007ffe0ff */
[----:B------:R-:W-:Y:S02]  /*85d50*/  IMAD R2, R2, -0x7fe001, RZ ;  /* 0xff801fff02027824 */ /* 0x000fe400078e02ff */
[----:B------:R-:W-:Y:S02]  /*85d60*/  IMAD R22, R22, -0x7fe001, RZ ;  /* 0xff801fff16167824 */ /* 0x000fe400078e02ff */
[----:B------:R-:W-:Y:S01]  /*85d70*/  @!P0 VIADD R0, R0, 0x7fe001 ;  /* 0x007fe00100008836 */ /* 0x000fe20000000000 */
[----:B------:R-:W-:Y:S02]  /*85d80*/  IADD3 R26, PT, PT, R26, -R13, R2 ;  /* 0x8000000d1a1a7210 */ /* 0x000fe40007ffe002 */
[----:B------:R-:W-:Y:S01]  /*85d90*/  @!P1 IADD3 R10, PT, PT, R10, 0x7fe001, RZ ;  /* 0x007fe0010a0a9810 */ /* 0x000fe20007ffe0ff */
[----:B------:R0:W-:Y:S01]  /*85da0*/  STL [R1+0x4df8], R20 ;  /* 0x004df81401007387 */ /* 0x0001e20000100800 */
[----:B------:R-:W-:Y:S02]  /*85db0*/  ISETP.GE.AND P3, PT, R14, RZ, PT ;  /* 0x000000ff0e00720c */ /* 0x000fe40003f66270 */
[----:B------:R-:W-:Y:S01]  /*85dc0*/  IADD3 R22, PT, PT, R6, -R15, R22 ;  /* 0x8000000f06167210 */ /* 0x000fe20007ffe016 */
[----:B------:R4:W-:Y:S01]  /*85dd0*/  STL [R1+0x4dbc], R0 ;  /* 0x004dbc0001007387 */ /* 0x0009e20000100800 */
[----:B------:R-:W-:-:S03]  /*85de0*/  IMAD.IADD R3, R64, 0x1, -R53 ;  /* 0x0000000140037824 */ /* 0x000fc600078e0a35 */
[----:B------:R-:W-:Y:S04]  /*85df0*/  STL [R1+0x4dfc], R26 ;  /* 0x004dfc1a01007387 */ /* 0x000fe80000100800 */
[----:B------:R-:W-:Y:S04]  /*85e00*/  STL [R1+0x4e00], R10 ;  /* 0x004e000a01007387 */ /* 0x000fe80000100800 */
[----:B------:R1:W-:Y:S04]  /*85e10*/  STL [R1+0x4e40], R22 ;  /* 0x004e401601007387 */ /* 0x0003e80000100800 */
[----:B------:R-:W3:Y:S04]  /*85e20*/  LDL R13, [R1+0x4e8c] ;  /* 0x004e8c00010d7983 */ /* 0x000ee80000100800 */
[----:B------:R-:W3:Y:S01]  /*85e30*/  LDL R54, [R1+0x4ecc] ;  /* 0x004ecc0001367983 */ /* 0x000ee20000100800 */
[----:B------:R-:W-:Y:S01]  /*85e40*/  ISETP.GE.AND P2, PT, R3, RZ, PT ;  /* 0x000000ff0300720c */ /* 0x000fe20003f46270 */
[----:B------:R-:W-:-:S02]  /*85e50*/  @!P3 VIADD R14, R14, 0x7fe001 ;  /* 0x007fe0010e0eb836 */ /* 0x000fc40000000000 */
[----:B------:R-:W-:Y:S01]  /*85e60*/  IMAD.IADD R2, R64, 0x1, R53 ;  /* 0x0000000140027824 */ /* 0x000fe200078e0235 */
[----:B0-----:R-:W-:Y:S01]  /*85e70*/  IADD3 R20, PT, PT, R11, R56, RZ ;  /* 0x000000380b147210 */ /* 0x001fe20007ffe0ff */
[----:B------:R-:W-:Y:S01]  /*85e80*/  IMAD.WIDE R14, R14, UR5, RZ ;  /* 0x000000050e0e7c25 */ /* 0x000fe2000f8e02ff */
[----:B------:R-:W3:Y:S03]  /*85e90*/  LDL R63, [R1+0x4e90] ;  /* 0x004e9000013f7983 */ /* 0x000ee60000100800 */
[----:B------:R-:W-:Y:S01]  /*85ea0*/  IMAD R37, R14, 0x3802001, RZ ;  /* 0x038020010e257824 */ /* 0x000fe200078e02ff */
[----:B------:R-:W-:Y:S01]  /*85eb0*/  ISETP.GT.AND P0, PT, R2, 0x7fe000, PT ;  /* 0x007fe0000200780c */ /* 0x000fe20003f04270 */
[----:B----4-:R-:W-:Y:S01]  /*85ec0*/  IMAD.IADD R0, R16, 0x1, R55 ;  /* 0x0000000110007824 */ /* 0x010fe200078e0237 */
[----:B------:R-:W4:Y:S01]  /*85ed0*/  LDL R51, [R1+0x4ed4] ;  /* 0x004ed40001337983 */ /* 0x000f220000100800 */
[----:B------:R-:W-:Y:S01]  /*85ee0*/  @!P2 IADD3 R3, PT, PT, R3, 0x7fe001, RZ ;  /* 0x007fe0010303a810 */ /* 0x000fe20007ffe0ff */
[----:B-1----:R-:W-:Y:S01]  /*85ef0*/  IMAD.HI.U32 R22, R37, -0x7fe001, R14 ;  /* 0xff801fff25167827 */ /* 0x002fe200078e000e */
[----:B------:R-:W-:Y:S01]  /*85f00*/  ISETP.GT.AND P1, PT, R20, 0x7fe000, PT ;  /* 0x007fe0001400780c */ /* 0x000fe20003f24270 */
[----:B------:R-:W4:Y:S02]  /*85f10*/  LDL R14, [R1+0x4ed0] ;  /* 0x004ed000010e7983 */ /* 0x000f240000100800 */
[----:B------:R-:W-:-:S04]  /*85f20*/  IMAD.WIDE R6, R3, UR5, RZ ;  /* 0x0000000503067c25 */ /* 0x000fc8000f8e02ff */
[----:B------:R-:W-:Y:S02]  /*85f30*/  IMAD.IADD R3, R16, 0x1, -R55 ;  /* 0x0000000110037824 */ /* 0x000fe400078e0a37 */
[----:B------:R-:W4:Y:S03]  /*85f40*/  LDL R16, [R1+0x4e94] ;  /* 0x004e940001107983 */ /* 0x000f260000100800 */
[----:B------:R-:W-:Y:S02]  /*85f50*/  ISETP.GE.AND P4, PT, R3, RZ, PT ;  /* 0x000000ff0300720c */ /* 0x000fe40003f86270 */
[----:B------:R-:W-:Y:S01]  /*85f60*/  @P0 IADD3 R2, PT, PT, R2, -0x7fe001, RZ ;  /* 0xff801fff02020810 */ /* 0x000fe20007ffe0ff */
[----:B------:R-:W-:Y:S01]  /*85f70*/  @P1 VIADD R20, R20, 0xff801fff ;  /* 0xff801fff14141836 */ /* 0x000fe20000000000 */
[----:B------:R-:W-:Y:S01]  /*85f80*/  ISETP.GT.AND P0, PT, R0, 0x7fe000, PT ;  /* 0x007fe0000000780c */ /* 0x000fe20003f04270 */
[----:B------:R-:W-:Y:S01]  /*85f90*/  IMAD R25, R6, 0x3802001, RZ ;  /* 0x0380200106197824 */ /* 0x000fe200078e02ff */
[----:B------:R-:W-:-:S02]  /*85fa0*/  ISETP.GE.AND P3, PT, R2, RZ, PT ;  /* 0x000000ff0200720c */ /* 0x000fc40003f66270 */
[----:B------:R-:W-:Y:S02]  /*85fb0*/  ISETP.GE.AND P1, PT, R20, RZ, PT ;  /* 0x000000ff1400720c */ /* 0x000fe40003f26270 */
[----:B-----5:R-:W-:Y:S02]  /*85fc0*/  IADD3 R10, PT, PT, R17, R18, RZ ;  /* 0x00000012110a7210 */ /* 0x020fe40007ffe0ff */
[----:B------:R-:W-:Y:S02]  /*85fd0*/  SHF.R.S32.HI R15, RZ, 0x1f, R25 ;  /* 0x0000001fff0f7819 */ /* 0x000fe40000011419 */
[----:B------:R-:W-:Y:S02]  /*85fe0*/  @!P4 IADD3 R3, PT, PT, R3, 0x7fe001, RZ ;  /* 0x007fe0010303c810 */ /* 0x000fe40007ffe0ff */
[----:B------:R-:W-:Y:S01]  /*85ff0*/  SHF.R.S32.HI R11, RZ, 0x1f, R37 ;  /* 0x0000001fff0b7819 */ /* 0x000fe20000011425 */
[----:B------:R-:W-:Y:S01]  /*86000*/  IMAD.HI.U32 R42, R25, -0x7fe001, R6 ;  /* 0xff801fff192a7827 */ /* 0x000fe200078e0006 */
[----:B------:R-:W-:-:S02]  /*86010*/  ISETP.GT.AND P2, PT, R10, 0x7fe000, PT ;  /* 0x007fe0000a00780c */ /* 0x000fc40003f44270 */
[----:B------:R-:W-:Y:S01]  /*86020*/  IADD3 R17, PT, PT, R17, -R18, RZ ;  /* 0x8000001211117210 */ /* 0x000fe20007ffe0ff */
[----:B------:R-:W-:-:S04]  /*86030*/  IMAD.WIDE R6, R3, UR5, RZ ;  /* 0x0000000503067c25 */ /* 0x000fc8000f8e02ff */
[----:B------:R-:W-:Y:S02]  /*86040*/  IMAD R15, R15, -0x7fe001, RZ ;  /* 0xff801fff0f0f7824 */ /* 0x000fe400078e02ff */
[----:B------:R-:W-:Y:S01]  /*86050*/  @!P3 VIADD R2, R2, 0x7fe001 ;  /* 0x007fe0010202b836 */ /* 0x000fe20000000000 */
[----:B------:R-:W-:Y:S01]  /*86060*/  ISETP.GE.AND P3, PT, R17, RZ, PT ;  /* 0x000000ff1100720c */ /* 0x000fe20003f66270 */
[----:B------:R-:W-:Y:S02]  /*86070*/  IMAD R3, R11, -0x7fe001, RZ ;  /* 0xff801fff0b037824 */ /* 0x000fe400078e02ff */
[----:B------:R-:W-:Y:S01]  /*86080*/  @P0 VIADD R0, R0, 0xff801fff ;  /* 0xff801fff00000836 */ /* 0x000fe20000000000 */
[----:B------:R-:W-:Y:S01]  /*86090*/  IADD3 R42, PT, PT, R42, -R25, R15 ;  /* 0x800000192a2a7210 */ /* 0x000fe20007ffe00f */
[----:B------:R-:W-:Y:S01]  /*860a0*/  IMAD R11, R6, 0x3802001, RZ ;  /* 0x03802001060b7824 */ /* 0x000fe200078e02ff */
[----:B------:R-:W-:Y:S02]  /*860b0*/  @!P1 IADD3 R20, PT, PT, R20, 0x7fe001, RZ ;  /* 0x007fe00114149810 */ /* 0x000fe40007ffe0ff */
[----:B------:R-:W-:Y:S01]  /*860c0*/  IADD3 R22, PT, PT, R22, -R37, R3 ;  /* 0x8000002516167210 */ /* 0x000fe20007ffe003 */
[----:B------:R0:W-:Y:S01]  /*860d0*/  STL [R1+0x4e04], R2 ;  /* 0x004e040201007387 */ /* 0x0001e20000100800 */
[----:B------:R-:W-:-:S02]  /*860e0*/  ISETP.GE.AND P0, PT, R0, RZ, PT ;  /* 0x000000ff0000720c */ /* 0x000fc40003f06270 */
[----:B------:R-:W-:Y:S01]  /*860f0*/  SHF.R.S32.HI R3, RZ, 0x1f, R11 ;  /* 0x0000001fff037819 */ /* 0x000fe2000001140b */
[----:B------:R-:W-:Y:S01]  /*86100*/  STL [R1+0x4e44], R42 ;  /* 0x004e442a01007387 */ /* 0x000fe20000100800 */
[----:B------:R-:W-:-:S03]  /*86110*/  @P2 VIADD R10, R10, 0xff801fff ;  /* 0xff801fff0a0a2836 */ /* 0x000fc60000000000 */
[----:B------:R-:W-:Y:S01]  /*86120*/  STL [R1+0x4e08], R20 ;  /* 0x004e081401007387 */ /* 0x000fe20000100800 */
[----:B------:R-:W-:-:S03]  /*86130*/  IMAD.HI.U32 R26, R11, -0x7fe001, R6 ;  /* 0xff801fff0b1a7827 */ /* 0x000fc600078e0006 */
[----:B------:R1:W-:Y:S01]  /*86140*/  STL [R1+0x4e48], R22 ;  /* 0x004e481601007387 */ /* 0x0003e20000100800 */
[----:B------:R-:W-:Y:S01]  /*86150*/  IMAD R3, R3, -0x7fe001, RZ ;  /* 0xff801fff03037824 */ /* 0x000fe200078e02ff */
[----:B------:R-:W-:Y:S02]  /*86160*/  IADD3 R7, PT, PT, R19, -R46, RZ ;  /* 0x8000002e13077210 */ /* 0x000fe40007ffe0ff */
[----:B------:R-:W5:Y:S01]  /*86170*/  LDL R18, [R1+0x4e98] ;  /* 0x004e980001127983 */ /* 0x000f620000100800 */
[----:B------:R-:W-:-:S03]  /*86180*/  ISETP.GE.AND P1, PT, R10, RZ, PT ;  /* 0x000000ff0a00720c */ /* 0x000fc60003f26270 */
[----:B------:R-:W5:Y:S01]  /*86190*/  LDL R53, [R1+0x4ed8] ;  /* 0x004ed80001357983 */ /* 0x000f620000100800 */
[----:B------:R-:W-:Y:S01]  /*861a0*/  @!P3 VIADD R17, R17, 0x7fe001 ;  /* 0x007fe0011111b836 */ /* 0x000fe20000000000 */
[----:B------:R-:W-:Y:S02]  /*861b0*/  IADD3 R6, PT, PT, R19, R46, RZ ;  /* 0x0000002e13067210 */ /* 0x000fe40007ffe0ff */
[----:B------:R-:W-:Y:S01]  /*861c0*/  IADD3 R26, PT, PT, R26, -R11, R3 ;  /* 0x8000000b1a1a7210 */ /* 0x000fe20007ffe003 */
[----:B0-----:R-:W-:Y:S01]  /*861d0*/  IMAD.WIDE R2, R17, UR5, RZ ;  /* 0x0000000511027c25 */ /* 0x001fe2000f8e02ff */
[----:B------:R-:W-:Y:S02]  /*861e0*/  ISETP.GE.AND P2, PT, R7, RZ, PT ;  /* 0x000000ff0700720c */ /* 0x000fe40003f46270 */
[-C--:B------:R-:W-:Y:S01]  /*861f0*/  IADD3 R11, PT, PT, R21, -R48.reuse, RZ ;  /* 0x80000030150b7210 */ /* 0x080fe20007ffe0ff */
[----:B------:R-:W-:Y:S01]  /*86200*/  @!P0 VIADD R0, R0, 0x7fe001 ;  /* 0x007fe00100008836 */ /* 0x000fe20000000000 */
[----:B------:R-:W-:Y:S01]  /*86210*/  ISETP.GT.AND P0, PT, R6, 0x7fe000, PT ;  /* 0x007fe0000600780c */ /* 0x000fe20003f04270 */
[----:B------:R-:W-:Y:S01]  /*86220*/  IMAD R17, R2, 0x3802001, RZ ;  /* 0x0380200102117824 */ /* 0x000fe200078e02ff */
[----:B------:R-:W-:Y:S01]  /*86230*/  ISETP.GE.AND P3, PT, R11, RZ, PT ;  /* 0x000000ff0b00720c */ /* 0x000fe20003f66270 */
[----:B------:R-:W-:Y:S01]  /*86240*/  @!P1 VIADD R10, R10, 0x7fe001 ;  /* 0x007fe0010a0a9836 */ /* 0x000fe20000000000 */
[----:B-1----:R-:W-:-:S02]  /*86250*/  IADD3 R22, PT, PT, R21, R48, RZ ;  /* 0x0000003015167210 */ /* 0x002fc40007ffe0ff */
[----:B------:R-:W-:Y:S01]  /*86260*/  SHF.R.S32.HI R15, RZ, 0x1f, R17 ;  /* 0x0000001fff0f7819 */ /* 0x000fe20000011411 */
[----:B------:R-:W-:Y:S02]  /*86270*/  STL [R1+0x4e0c], R0 ;  /* 0x004e0c0001007387 */ /* 0x000fe40000100800 */
[----:B------:R-:W-:Y:S02]  /*86280*/  @!P2 VIADD R7, R7, 0x7fe001 ;  /* 0x007fe0010707a836 */ /* 0x000fe40000000000 */
[----:B------:R-:W-:Y:S01]  /*86290*/  STL [R1+0x4e4c], R26 ;  /* 0x004e4c1a01007387 */ /* 0x000fe20000100800 */
[----:B------:R-:W-:Y:S01]  /*862a0*/  IMAD.HI.U32 R42, R17, -0x7fe001, R2 ;  /* 0xff801fff112a7827 */ /* 0x000fe200078e0002 */
[----:B------:R-:W-:Y:S02]  /*862b0*/  ISETP.GT.AND P1, PT, R22, 0x7fe000, PT ;  /* 0x007fe0001600780c */ /* 0x000fe40003f24270 */
[----:B------:R0:W-:Y:S01]  /*862c0*/  STL [R1+0x4e10], R10 ;  /* 0x004e100a01007387 */ /* 0x0001e20000100800 */
[----:B------:R-:W-:Y:S01]  /*862d0*/  IMAD R15, R15, -0x7fe001, RZ ;  /* 0xff801fff0f0f7824 */ /* 0x000fe200078e02ff */
[----:B------:R-:W-:Y:S01]  /*862e0*/  @P0 IADD3 R6, PT, PT, R6, -0x7fe001, RZ ;  /* 0xff801fff06060810 */ /* 0x000fe20007ffe0ff */
[----:B------:R-:W-:Y:S01]  /*862f0*/  IMAD.WIDE R2, R7, UR5, RZ ;  /* 0x0000000507027c25 */ /* 0x000fe2000f8e02ff */
[----:B------:R-:W5:Y:S04]  /*86300*/  LDL R19, [R1+0x4e9c] ;  /* 0x004e9c0001137983 */ /* 0x000f680000100800 */
[----:B------:R-:W5:Y:S01]  /*86310*/  LDL R48, [R1+0x4edc] ;  /* 0x004edc0001307983 */ /* 0x000f620000100800 */
[----:B------:R-:W-:Y:S01]  /*86320*/  @!P3 VIADD R11, R11, 0x7fe001 ;  /* 0x007fe0010b0bb836 */ /* 0x000fe20000000000 */
[----:B------:R-:W-:Y:S01]  /*86330*/  IADD3 R42, PT, PT, R42, -R17, R15 ;  /* 0x800000112a2a7210 */ /* 0x000fe20007ffe00f */
[----:B------:R-:W-:Y:S01]  /*86340*/  IMAD R15, R2, 0x3802001, RZ ;  /* 0x03802001020f7824 */ /* 0x000fe200078e02ff */
[----:B------:R-:W-:Y:S01]  /*86350*/  ISETP.GE.AND P0, PT, R6, RZ, PT ;  /* 0x000000ff0600720c */ /* 0x000fe20003f06270 */
[----:B0-----:R-:W-:Y:S01]  /*86360*/  IMAD.WIDE R10, R11, UR5, RZ ;  /* 0x000000050b0a7c25 */ /* 0x001fe2000f8e02ff */
[----:B------:R-:W-:Y:S01]  /*86370*/  IADD3 R7, PT, PT, R23, -R58, RZ ;  /* 0x8000003a17077210 */ /* 0x000fe20007ffe0ff */
[----:B------:R-:W5:Y:S01]  /*86380*/  LDL R20, [R1+0x4ea0] ;  /* 0x004ea00001147983 */ /* 0x000f620000100800 */
[----:B------:R-:W-:Y:S01]  /*86390*/  SHF.R.S32.HI R0, RZ, 0x1f, R15 ;  /* 0x0000001fff007819 */ /* 0x000fe2000001140f */
[----:B------:R-:W-:-:S02]  /*863a0*/  IMAD.HI.U32 R26, R15, -0x7fe001, R2 ;  /* 0xff801fff0f1a7827 */ /* 0x000fc400078e0002 */
[----:B------:R-:W5:Y:S01]  /*863b0*/  LDL R21, [R1+0x4ee0] ;  /* 0x004ee00001157983 */ /* 0x000f620000100800 */
[----:B------:R-:W-:Y:S01]  /*863c0*/  ISETP.GE.AND P2, PT, R7, RZ, PT ;  /* 0x000000ff0700720c */ /* 0x000fe20003f46270 */
[----:B------:R-:W-:Y:S02]  /*863d0*/  IMAD R3, R10, 0x3802001, RZ ;  /* 0x038020010a037824 */ /* 0x000fe400078e02ff */
[----:B------:R-:W-:Y:S02]  /*863e0*/  @P1 VIADD R22, R22, 0xff801fff ;  /* 0xff801fff16161836 */ /* 0x000fe40000000000 */
[----:B------:R-:W-:Y:S01]  /*863f0*/  IMAD R2, R0, -0x7fe001, RZ ;  /* 0xff801fff00027824 */ /* 0x000fe200078e02ff */
[----:B------:R-:W-:Y:S02]  /*86400*/  SHF.R.S32.HI R0, RZ, 0x1f, R3 ;  /* 0x0000001fff007819 */ /* 0x000fe40000011403 */
[----:B------:R-:W-:Y:S02]  /*86410*/  @!P0 IADD3 R6, PT, PT, R6, 0x7fe001, RZ ;  /* 0x007fe00106068810 */ /* 0x000fe40007ffe0ff */
[----:B------:R-:W-:Y:S01]  /*86420*/  ISETP.GE.AND P0, PT, R22, RZ, PT ;  /* 0x000000ff1600720c */ /* 0x000fe20003f06270 */
[----:B------:R-:W-:Y:S01]  /*86430*/  IMAD R0, R0, -0x7fe001, RZ ;  /* 0xff801fff00007824 */ /* 0x000fe200078e02ff */
[----:B------:R-:W-:Y:S01]  /*86440*/  IADD3 R26, PT, PT, R26, -R15, R2 ;  /* 0x8000000f1a1a7210 */ /* 0x000fe20007ffe002 */
[----:B------:R-:W-:Y:S01]  /*86450*/  IMAD.HI.U32 R2, R3, -0x7fe001, R10 ;  /* 0xff801fff03027827 */ /* 0x000fe200078e000a */
[----:B------:R-:W-:Y:S01]  /*86460*/  @!P2 IADD3 R7, PT, PT, R7, 0x7fe001, RZ ;  /* 0x007fe0010707a810 */ /* 0x000fe20007ffe0ff */
[----:B------:R0:W-:Y:S02]  /*86470*/  STL [R1+0x4e50], R42 ;  /* 0x004e502a01007387 */ /* 0x0001e40000100800 */
[----:B------:R-:W-:Y:S01]  /*86480*/  IMAD.IADD R10, R59, 0x1, -R24 ;  /* 0x000000013b0a7824 */ /* 0x000fe200078e0a18 */
[----:B0-----:R-:W-:Y:S01]  /*86490*/  IADD3 R42, PT, PT, R2, -R3, R0 ;  /* 0x80000003022a7210 */ /* 0x001fe20007ffe000 */
[----:B------:R-:W-:-:S02]  /*864a0*/  IMAD.IADD R0, R23, 0x1, R58 ;  /* 0x0000000117007824 */ /* 0x000fc400078e023a */
[----:B------:R-:W-:Y:S01]  /*864b0*/  IMAD.WIDE R2, R7, UR5, RZ ;  /* 0x0000000507027c25 */ /* 0x000fe2000f8e02ff */
[----:B------:R-:W-:-:S03]  /*864c0*/  ISETP.GE.AND P2, PT, R10, RZ, PT ;  /* 0x000000ff0a00720c */ /* 0x000fc60003f46270 */
[----:B------:R-:W-:Y:S01]  /*864d0*/  @!P0 VIADD R22, R22, 0x7fe001 ;  /* 0x007fe00116168836 */ /* 0x000fe20000000000 */
[----:B------:R-:W-:Y:S01]  /*864e0*/  ISETP.GT.AND P0, PT, R0, 0x7fe000, PT ;  /* 0x007fe0000000780c */ /* 0x000fe20003f04270 */
[----:B------:R-:W-:Y:S01]  /*864f0*/  IMAD R7, R2, 0x3802001, RZ ;  /* 0x0380200102077824 */ /* 0x000fe200078e02ff */
[----:B------:R0:W-:Y:S01]  /*86500*/  STL [R1+0x4e14], R6 ;  /* 0x004e140601007387 */ /* 0x0001e20000100800 */
[----:B------:R-:W-:-:S03]  /*86510*/  IADD3 R24, PT, PT, R59, R24, RZ ;  /* 0x000000183b187210 */ /* 0x000fc60007ffe0ff */
[----:B------:R1:W-:Y:S01]  /*86520*/  STL [R1+0x4e54], R26 ;  /* 0x004e541a01007387 */ /* 0x0003e20000100800 */
[----:B------:R-:W-:-:S03]  /*86530*/  ISETP.GT.AND P1, PT, R24, 0x7fe000, PT ;  /* 0x007fe0001800780c */ /* 0x000fc60003f24270 */
[----:B------:R-:W5:Y:S01]  /*86540*/  LDL R25, [R1+0x4ea4] ;  /* 0x004ea40001197983 */ /* 0x000f620000100800 */
[----:B0-----:R-:W-:-:S03]  /*86550*/  IMAD.HI.U32 R6, R7, -0x7fe001, R2 ;  /* 0xff801fff07067827 */ /* 0x001fc600078e0002 */
[----:B------:R-:W5:Y:S01]  /*86560*/  LDL R56, [R1+0x4ee4] ;  /* 0x004ee40001387983 */ /* 0x000f620000100800 */
[----:B------:R-:W-:Y:S01]  /*86570*/  IMAD.IADD R3, R27, 0x1, -R60 ;  /* 0x000000011b037824 */ /* 0x000fe200078e0a3c */
[----:B------:R-:W-:Y:S02]  /*86580*/  @!P2 IADD3 R10, PT, PT, R10, 0x7fe001, RZ ;  /* 0x007fe0010a0aa810 */ /* 0x000fe40007ffe0ff */
[----:B------:R0:W-:Y:S02]  /*86590*/  STL [R1+0x4e18], R22 ;  /* 0x004e181601007387 */ /* 0x0001e40000100800 */
[----:B------:R-:W-:Y:S02]  /*865a0*/  ISETP.GE.AND P4, PT, R3, RZ, PT ;  /* 0x000000ff0300720c */ /* 0x000fe40003f86270 */
[----:B------:R0:W-:Y:S01]  /*865b0*/  STL [R1+0x4e58], R42 ;  /* 0x004e582a01007387 */ /* 0x0001e20000100800 */
[----:B------:R-:W-:-:S03]  /*865c0*/  @P0 IADD3 R0, PT, PT, R0, -0x7fe001, RZ ;  /* 0xff801fff00000810 */ /* 0x000fc60007ffe0ff */
[----:B-1----:R-:W5:Y:S01]  /*865d0*/  LDL R26, [R1+0x4ea8] ;  /* 0x004ea800011a7983 */ /* 0x002f620000100800 */
[----:B------:R-:W-:-:S03]  /*865e0*/  SHF.R.S32.HI R2, RZ, 0x1f, R7 ;  /* 0x0000001fff027819 */ /* 0x000fc60000011407 */
[----:B------:R-:W5:Y:S01]  /*865f0*/  LDL R55, [R1+0x4ee8] ;  /* 0x004ee80001377983 */ /* 0x000f620000100800 */
[----:B------:R-:W-:Y:S01]  /*86600*/  IMAD.WIDE R10, R10, UR5, RZ ;  /* 0x000000050a0a7c25 */ /* 0x000fe2000f8e02ff */
[----:B------:R-:W-:Y:S02]  /*86610*/  ISETP.GE.AND P2, PT, R0, RZ, PT ;  /* 0x000000ff0000720c */ /* 0x000fe40003f46270 */
[----:B------:R-:W5:Y:S01]  /*86620*/  LDL R65, [R1+0x4eac] ;  /* 0x004eac0001417983 */ /* 0x000f620000100800 */
[----:B------:R-:W-:Y:S02]  /*86630*/  @P1 VIADD R24, R24, 0xff801fff ;  /* 0xff801fff18181836 */ /* 0x000fe40000000000 */
[----:B------:R-:W-:Y:S01]  /*86640*/  IMAD R2, R2, -0x7fe001, RZ ;  /* 0xff801fff02027824 */ /* 0x000fe200078e02ff */
[----:B------:R-:W5:Y:S01]  /*86650*/  LDL R58, [R1+0x4eec] ;  /* 0x004eec00013a7983 */ /* 0x000f620000100800 */
[----:B------:R-:W-:Y:S02]  /*86660*/  IMAD R15, R10, 0x3802001, RZ ;  /* 0x038020010a0f7824 */ /* 0x000fe400078e02ff */
[----:B------:R-:W-:Y:S01]  /*86670*/  @!P4 VIADD R3, R3, 0x7fe001 ;  /* 0x007fe0010303c836 */ /* 0x000fe20000000000 */
[----:B------:R-:W-:Y:S01]  /*86680*/  ISETP.GE.AND P3, PT, R24, RZ, PT ;  /* 0x000000ff1800720c */ /* 0x000fe20003f66270 */
[----:B0-----:R-:W-:Y:S01]  /*86690*/  IMAD.HI.U32 R22, R15, -0x7fe001, R10 ;  /* 0xff801fff0f167827 */ /* 0x001fe200078e000a */
[----:B------:R-:W-:-:S03]  /*866a0*/  IADD3 R42, PT, PT, R6, -R7, R2 ;  /* 0x80000007062a7210 */ /* 0x000fc60007ffe002 */
[C---:B------:R-:W-:Y:S01]  /*866b0*/  IMAD.IADD R10, R36.reuse, 0x1, R45 ;  /* 0x00000001240a7824 */ /* 0x040fe200078e022d */
[----:B------:R-:W-:Y:S01]  /*866c0*/  IADD3 R36, PT, PT, R36, -R45, RZ ;  /* 0x8000002d24247210 */ /* 0x000fe20007ffe0ff */
[----:B------:R-:W-:Y:S01]  /*866d0*/  IMAD.WIDE R6, R3, UR5, RZ ;  /* 0x0000000503067c25 */ /* 0x000fe2000f8e02ff */
[----:B------:R-:W-:Y:S02]  /*866e0*/  @!P2 IADD3 R0, PT, PT, R0, 0x7fe001, RZ ;  /* 0x007fe0010000a810 */ /* 0x000fe40007ffe0ff */
[----:B------:R-:W-:Y:S01]  /*866f0*/  IADD3 R2, PT, PT, R27, R60, RZ ;  /* 0x0000003c1b027210 */ /* 0x000fe20007ffe0ff */
[----:B------:R-:W-:Y:S01]  /*86700*/  IMAD R17, R6, 0x3802001, RZ ;  /* 0x0380200106117824 */ /* 0x000fe200078e02ff */
[----:B------:R-:W-:Y:S02]  /*86710*/  ISETP.GE.AND P2, PT, R36, RZ, PT ;  /* 0x000000ff2400720c */ /* 0x000fe40003f46270 */
[----:B------:R-:W-:Y:S02]  /*86720*/  ISETP.GT.AND P0, PT, R2, 0x7fe000, PT ;  /* 0x007fe0000200780c */ /* 0x000fe40003f04270 */
[----:B------:R-:W-:-:S02]  /*86730*/  ISETP.GT.AND P1, PT, R10, 0x7fe000, PT ;  /* 0x007fe0000a00780c */ /* 0x000fc40003f24270 */
[----:B------:R-:W-:Y:S01]  /*86740*/  SHF.R.S32.HI R3, RZ, 0x1f, R17 ;  /* 0x0000001fff037819 */ /* 0x000fe20000011411 */
[----:B------:R-:W-:Y:S01]  /*86750*/  @!P3 VIADD R24, R24, 0x7fe001 ;  /* 0x007fe0011818b836 */ /* 0x000fe20000000000 */
[----:B------:R-:W-:Y:S01]  /*86760*/  SHF.R.S32.HI R11, RZ, 0x1f, R15 ;  /* 0x0000001fff0b7819 */ /* 0x000fe2000001140f */
[----:B------:R0:W-:Y:S01]  /*86770*/  STL [R1+0x4e1c], R0 ;  /* 0x004e1c0001007387 */ /* 0x0001e20000100800 */
[----:B------:R-:W-:-:S03]  /*86780*/  IMAD.HI.U32 R6, R17, -0x7fe001, R6 ;  /* 0xff801fff11067827 */ /* 0x000fc600078e0006 */
[----:B------:R1:W-:Y:S01]  /*86790*/  STL [R1+0x4e5c], R42 ;  /* 0x004e5c2a01007387 */ /* 0x0003e20000100800 */
[----:B------:R-:W-:Y:S02]  /*867a0*/  IMAD R3, R3, -0x7fe001, RZ ;  /* 0xff801fff03037824 */ /* 0x000fe400078e02ff */
[----:B------:R-:W-:Y:S01]  /*867b0*/  @!P2 VIADD R36, R36, 0x7fe001 ;  /* 0x007fe0012424a836 */ /* 0x000fe20000000000 */
[----:B------:R2:W-:Y:S01]  /*867c0*/  STL [R1+0x4e20], R24 ;  /* 0x004e201801007387 */ /* 0x0005e20000100800 */
[----:B0-----:R-:W-:-:S03]  /*867d0*/  IADD3 R0, PT, PT, R66, -R47, RZ ;  /* 0x8000002f42007210 */ /* 0x001fc60007ffe0ff */
[----:B------:R-:W5:Y:S01]  /*867e0*/  LDL R27, [R1+0x4eb0] ;  /* 0x004eb000011b7983 */ /* 0x000f620000100800 */
[----:B------:R-:W-:Y:S01]  /*867f0*/  IMAD R11, R11, -0x7fe001, RZ ;  /* 0xff801fff0b0b7824 */ /* 0x000fe200078e02ff */
[----:B-1----:R-:W-:Y:S02]  /*86800*/  IADD3 R42, PT, PT, R6, -R17, R3 ;  /* 0x80000011062a7210 */ /* 0x002fe40007ffe003 */
[----:B------:R-:W5:Y:S01]  /*86810*/  LDL R44, [R1+0x4ef0] ;  /* 0x004ef000012c7983 */ /* 0x000f620000100800 */
[----:B------:R-:W-:Y:S01]  /*86820*/  ISETP.GE.AND P3, PT, R0, RZ, PT ;  /* 0x000000ff0000720c */ /* 0x000fe20003f66270 */
[----:B------:R-:W-:Y:S01]  /*86830*/  IMAD.WIDE R36, R36, UR5, RZ ;  /* 0x0000000524247c25 */ /* 0x000fe2000f8e02ff */
[----:B------:R-:W-:Y:S02]  /*86840*/  IADD3 R6, PT, PT, R66, R47, RZ ;  /* 0x0000002f42067210 */ /* 0x000fe40007ffe0ff */
[----:B------:R-:W-:Y:S01]  /*86850*/  @P0 IADD3 R2, PT, PT, R2, -0x7fe001, RZ ;  /* 0xff801fff02020810 */ /* 0x000fe20007ffe0ff */
[----:B------:R-:W-:Y:S01]  /*86860*/  @P1 VIADD R10, R10, 0xff801fff ;  /* 0xff801fff0a0a1836 */ /* 0x000fe20000000000 */
[----:B------:R-:W-:Y:S01]  /*86870*/  IADD3 R22, PT, PT, R22, -R15, R11 ;  /* 0x8000000f16167210 */ /* 0x000fe20007ffe00b */
[----:B------:R-:W-:Y:S01]  /*86880*/  IMAD.IADD R3, R38, 0x1, -R39 ;  /* 0x0000000126037824 */ /* 0x000fe200078e0a27 */
[----:B------:R-:W-:Y:S01]  /*86890*/  ISETP.GT.AND P0, PT, R6, 0x7fe000, PT ;  /* 0x007fe0000600780c */ /* 0x000fe20003f04270 */
[----:B------:R-:W-:Y:S01]  /*868a0*/  IMAD R11, R36, 0x3802001, RZ ;  /* 0x03802001240b7824 */ /* 0x000fe200078e02ff */
[----:B------:R-:W-:-:S02]  /*868b0*/  ISETP.GE.AND P1, PT, R2, RZ, PT ;  /* 0x000000ff0200720c */ /* 0x000fc40003f26270 */
[----:B------:R-:W-:Y:S01]  /*868c0*/  ISETP.GE.AND P2, PT, R10, RZ, PT ;  /* 0x000000ff0a00720c */ /* 0x000fe20003f46270 */
[----:B------:R0:W-:Y:S01]  /*868d0*/  STL [R1+0x4e60], R22 ;  /* 0x004e601601007387 */ /* 0x0001e20000100800 */
[----:B------:R-:W-:Y:S02]  /*868e0*/  ISETP.GE.AND P4, PT, R3, RZ, PT ;  /* 0x000000ff0300720c */ /* 0x000fe40003f86270 */
[----:B------:R-:W-:Y:S01]  /*868f0*/  SHF.R.S32.HI R7, RZ, 0x1f, R11 ;  /* 0x0000001fff077819 */ /* 0x000fe2000001140b */
[----:B------:R-:W5:Y:S01]  /*86900*/  LDL R45, [R1+0x4eb4] ;  /* 0x004eb400012d7983 */ /* 0x000f620000100800 */
[----:B------:R-:W-:-:S03]  /*86910*/  @!P3 VIADD R0, R0, 0x7fe001 ;  /* 0x007fe0010000b836 */ /* 0x000fc60000000000 */
[----:B------:R-:W5:Y:S01]  /*86920*/  LDL R60, [R1+0x4ef4] ;  /* 0x004ef400013c7983 */ /* 0x000f620000100800 */
[----:B--2---:R-:W-:Y:S01]  /*86930*/  IMAD.HI.U32 R24, R11, -0x7fe001, R36 ;  /* 0xff801fff0b187827 */ /* 0x004fe200078e0024 */
[----:B------:R-:W-:-:S03]  /*86940*/  @!P1 IADD3 R2, PT, PT, R2, 0x7fe001, RZ ;  /* 0x007fe00102029810 */ /* 0x000fc60007ffe0ff */
[----:B------:R-:W-:Y:S02]  /*86950*/  IMAD R7, R7, -0x7fe001, RZ ;  /* 0xff801fff07077824 */ /* 0x000fe400078e02ff */
[----:B0-----:R-:W-:Y:S01]  /*86960*/  IMAD.WIDE R22, R0, UR5, RZ ;  /* 0x0000000500167c25 */ /* 0x001fe2000f8e02ff */
[----:B------:R-:W-:-:S03]  /*86970*/  @!P2 IADD3 R10, PT, PT, R10, 0x7fe001, RZ ;  /* 0x007fe0010a0aa810 */ /* 0x000fc60007ffe0ff */
[----:B------:R-:W-:Y:S01]  /*86980*/  @P0 VIADD R6, R6, 0xff801fff ;  /* 0xff801fff06060836 */ /* 0x000fe20000000000 */
[----:B------:R-:W-:Y:S01]  /*86990*/  IADD3 R24, PT, PT, R24, -R11, R7 ;  /* 0x8000000b18187210 */ /* 0x000fe20007ffe007 */
[----:B------:R-:W-:Y:S01]  /*869a0*/  IMAD R7, R22, 0x3802001, RZ ;  /* 0x0380200116077824 */ /* 0x000fe200078e02ff */
[----:B------:R-:W-:Y:S01]  /*869b0*/  @!P4 IADD3 R3, PT, PT, R3, 0x7fe001, RZ ;  /* 0x007fe0010303c810 */ /* 0x000fe20007ffe0ff */
[----:B------:R-:W-:Y:S01]  /*869c0*/  IMAD.IADD R38, R38, 0x1, R39 ;  /* 0x0000000126267824 */ /* 0x000fe200078e0227 */
[----:B------:R-:W-:Y:S01]  /*869d0*/  ISETP.GE.AND P2, PT, R6, RZ, PT ;  /* 0x000000ff0600720c */ /* 0x000fe20003f46270 */
[----:B------:R0:W-:Y:S01]  /*869e0*/  STL [R1+0x4e24], R2 ;  /* 0x004e240201007387 */ /* 0x0001e20000100800 */
[----:B------:R-:W-:-:S03]  /*869f0*/  SHF.R.S32.HI R0, RZ, 0x1f, R7 ;  /* 0x0000001fff007819 */ /* 0x000fc60000011407 */
[----:B------:R-:W-:Y:S01]  /*86a00*/  STL [R1+0x4e64], R42 ;  /* 0x004e642a01007387 */ /* 0x000fe20000100800 */
[----:B------:R-:W-:-:S03]  /*86a10*/  ISETP.GT.AND P0, PT, R38, 0x7fe000, PT ;  /* 0x007fe0002600780c */ /* 0x000fc60003f04270 */
[----:B------:R1:W-:Y:S01]  /*86a20*/  STL [R1+0x4e28], R10 ;  /* 0x004e280a01007387 */ /* 0x0003e20000100800 */
[----:B0-----:R-:W-:-:S03]  /*86a30*/  IMAD.WIDE R2, R3, UR5, RZ ;  /* 0x0000000503027c25 */ /* 0x001fc6000f8e02ff */
[----:B------:R0:W-:Y:S04]  /*86a40*/  STL [R1+0x4e68], R24 ;  /* 0x004e681801007387 */ /* 0x0001e80000100800 */
[----:B------:R-:W2:Y:S01]  /*86a50*/  LDL R46, [R1+0x4eb8] ;  /* 0x004eb800012e7983 */ /* 0x000ea20000100800 */
[----:B------:R-:W-:-:S03]  /*86a60*/  IMAD R15, R2, 0x3802001, RZ ;  /* 0x03802001020f7824 */ /* 0x000fc600078e02ff */
[----:B------:R-:W2:Y:S01]  /*86a70*/  LDL R47, [R1+0x4ef8] ;  /* 0x004ef800012f7983 */ /* 0x000ea20000100800 */
[----:B------:R-:W-:Y:S01]  /*86a80*/  IMAD.HI.U32 R36, R7, -0x7fe001, R22 ;  /* 0xff801fff07247827 */ /* 0x000fe200078e0016 */
[----:B-1----:R-:W-:-:S03]  /*86a90*/  IADD3 R10, PT, PT, R40, R49, RZ ;  /* 0x00000031280a7210 */ /* 0x002fc60007ffe0ff */
[----:B------:R-:W-:Y:S02]  /*86aa0*/  IMAD R11, R0, -0x7fe001, RZ ;  /* 0xff801fff000b7824 */ /* 0x000fe400078e02ff */
[----:B0-----:R-:W-:Y:S01]  /*86ab0*/  IMAD.HI.U32 R24, R15, -0x7fe001, R2 ;  /* 0xff801fff0f187827 */ /* 0x001fe200078e0002 */
[----:B------:R-:W-:Y:S02]  /*86ac0*/  ISETP.GT.AND P1, PT, R10, 0x7fe000, PT ;  /* 0x007fe0000a00780c */ /* 0x000fe40003f24270 */
[----:B------:R-:W-:Y:S01]  /*86ad0*/  IADD3 R36, PT, PT, R36, -R7, R11 ;  /* 0x8000000724247210 */ /* 0x000fe20007ffe00b */
[----:B------:R-:W-:Y:S02]  /*86ae0*/  @!P2 VIADD R6, R6, 0x7fe001 ;  /* 0x007fe0010606a836 */ /* 0x000fe40000000000 */
[----:B------:R-:W-:Y:S01]  /*86af0*/  IMAD.IADD R2, R41, 0x1, -R50 ;  /* 0x0000000129027824 */ /* 0x000fe200078e0a32 */
[----:B------:R-:W-:Y:S02]  /*86b00*/  SHF.R.S32.HI R0, RZ, 0x1f, R15 ;  /* 0x0000001fff007819 */ /* 0x000fe4000001140f */
[----:B------:R-:W-:Y:S01]  /*86b10*/  @P0 IADD3 R38, PT, PT, R38, -0x7fe001, RZ ;  /* 0xff801fff26260810 */ /* 0x000fe20007ffe0ff */
[----:B------:R0:W-:Y:S01]  /*86b20*/  STL [R1+0x4e2c], R6 ;  /* 0x004e2c0601007387 */ /* 0x0001e20000100800 */
[----:B------:R-:W-:-:S02]  /*86b30*/  ISETP.GE.AND P0, PT, R2, RZ, PT ;  /* 0x000000ff0200720c */ /* 0x000fc40003f06270 */
[----:B------:R-:W-:Y:S01]  /*86b40*/  IADD3 R40, PT, PT, R40, -R49, RZ ;  /* 0x8000003128287210 */ /* 0x000fe20007ffe0ff */
[----:B------:R1:W-:Y:S01]  /*86b50*/  STL [R1+0x4e6c], R36 ;  /* 0x004e6c2401007387 */ /* 0x0003e20000100800 */
[----:B------:R-:W-:-:S03]  /*86b60*/  IMAD R0, R0, -0x7fe001, RZ ;  /* 0xff801fff00007824 */ /* 0x000fc600078e02ff */
[----:B------:R-:W2:Y:S01]  /*86b70*/  LDL R66, [R1+0x4ebc] ;  /* 0x004ebc0001427983 */ /* 0x000ea20000100800 */
[----:B------:R-:W-:-:S03]  /*86b80*/  ISETP.GE.AND P4, PT, R40, RZ, PT ;  /* 0x000000ff2800720c */ /* 0x000fc60003f86270 */
[----:B------:R-:W2:Y:S01]  /*86b90*/  LDL R49, [R1+0x4efc] ;  /* 0x004efc0001317983 */ /* 0x000ea20000100800 */
[----:B------:R-:W-:Y:S01]  /*86ba0*/  IMAD.IADD R22, R41, 0x1, R50 ;  /* 0x0000000129167824 */ /* 0x000fe200078e0232 */
[----:B------:R-:W-:Y:S01]  /*86bb0*/  IADD3 R24, PT, PT, R24, -R15, R0 ;  /* 0x8000000f18187210 */ /* 0x000fe20007ffe000 */
[----:B------:R-:W-:Y:S01]  /*86bc0*/  IMAD.IADD R0, R4, 0x1, R57 ;  /* 0x0000000104007824 */ /* 0x000fe200078e0239 */
[----:B------:R-:W-:Y:S01]  /*86bd0*/  @P1 IADD3 R10, PT, PT, R10, -0x7fe001, RZ ;  /* 0xff801fff0a0a1810 */ /* 0x000fe20007ffe0ff */
[----:B0-----:R-:W2:Y:S01]  /*86be0*/  LDL R6, [R1+0x4f00] ;  /* 0x004f000001067983 */ /* 0x001ea20000100800 */
[----:B------:R-:W-:Y:S02]  /*86bf0*/  ISETP.GT.AND P1, PT, R22, 0x7fe000, PT ;  /* 0x007fe0001600780c */ /* 0x000fe40003f24270 */
[----:B------:R-:W-:Y:S01]  /*86c00*/  ISETP.GE.AND P2, PT, R38, RZ, PT ;  /* 0x000000ff2600720c */ /* 0x000fe20003f46270 */
[----:B------:R-:W2:Y:S01]  /*86c10*/  LDL R7, [R1+0x4f40] ;  /* 0x004f400001077983 */ /* 0x000ea20000100800 */
[----:B------:R-:W-:-:S02]  /*86c20*/  @!P0 IADD3 R2, PT, PT, R2, 0x7fe001, RZ ;  /* 0x007fe00102028810 */ /* 0x000fc40007ffe0ff */
[----:B------:R-:W-:Y:S02]  /*86c30*/  ISETP.GT.AND P0, PT, R0, 0x7fe000, PT ;  /* 0x007fe0000000780c */ /* 0x000fe40003f04270 */
[----:B------:R-:W-:Y:S01]  /*86c40*/  ISETP.GE.AND P3, PT, R10, RZ, PT ;  /* 0x000000ff0a00720c */ /* 0x000fe20003f66270 */
[----:B------:R-:W-:Y:S02]  /*86c50*/  @!P4 VIADD R40, R40, 0x7fe001 ;  /* 0x007fe0012828c836 */ /* 0x000fe40000000000 */
[----:B------:R-:W-:-:S04]  /*86c60*/  IMAD.WIDE R2, R2, UR5, RZ ;  /* 0x0000000502027c25 */ /* 0x000fc8000f8e02ff */
[----:B------:R-:W-:-:S04]  /*86c70*/  IMAD.WIDE R40, R40, UR5, RZ ;  /* 0x0000000528287c25 */ /* 0x000fc8000f8e02ff */
[----:B------:R-:W-:Y:S01]  /*86c80*/  @P1 VIADD R22, R22, 0xff801fff ;  /* 0xff801fff16161836 */ /* 0x000fe20000000000 */
[----:B------:R-:W-:Y:S01]  /*86c90*/  @P0 IADD3 R0, PT, PT, R0, -0x7fe001, RZ ;  /* 0xff801fff00000810 */ /* 0x000fe20007ffe0ff */
[----:B------:R-:W-:Y:S02]  /*86ca0*/  @!P2 VIADD R38, R38, 0x7fe001 ;  /* 0x007fe0012626a836 */ /* 0x000fe40000000000 */
[----:B------:R-:W-:Y:S01]  /*86cb0*/  IMAD R15, R40, 0x3802001, RZ ;  /* 0x03802001280f7824 */ /* 0x000fe200078e02ff */
[----:B------:R-:W-:Y:S01]  /*86cc0*/  @!P3 IADD3 R10, PT, PT, R10, 0x7fe001, RZ ;  /* 0x007fe0010a0ab810 */ /* 0x000fe20007ffe0ff */
[----:B------:R-:W-:Y:S01]  /*86cd0*/  IMAD R17, R2, 0x3802001, RZ ;  /* 0x0380200102117824 */ /* 0x000fe200078e02ff */
[----:B------:R-:W-:Y:S01]  /*86ce0*/  ISETP.GE.AND P0, PT, R22, RZ, PT ;  /* 0x000000ff1600720c */ /* 0x000fe20003f06270 */
[----:B------:R-:W-:Y:S01]  /*86cf0*/  STL [R1+0x4e30], R38 ;  /* 0x004e302601007387 */ /* 0x000fe20000100800 */
[----:B------:R-:W-:Y:S01]  /*86d00*/  IADD3 R4, PT, PT, R4, -R57, RZ ;  /* 0x8000003904047210 */ /* 0x000fe20007ffe0ff */
[----:B-1----:R-:W-:Y:S01]  /*86d10*/  IMAD.HI.U32 R36, R15, -0x7fe001, R40 ;  /* 0xff801fff0f247827 */ /* 0x002fe200078e0028 */
[----:B------:R-:W-:Y:S01]  /*86d20*/  SHF.R.S32.HI R11, RZ, 0x1f, R15 ;  /* 0x0000001fff0b7819 */ /* 0x000fe2000001140f */
[----:B------:R-:W-:Y:S01]  /*86d30*/  STL [R1+0x4e70], R24 ;  /* 0x004e701801007387 */ /* 0x000fe20000100800 */
[----:B------:R-:W-:Y:S01]  /*86d40*/  ISETP.GE.AND P1, PT, R0, RZ, PT ;  /* 0x000000ff0000720c */ /* 0x000fe20003f26270 */
[----:B------:R-:W-:Y:S01]  /*86d50*/  IMAD.HI.U32 R40, R17, -0x7fe001, R2 ;  /* 0xff801fff11287827 */ /* 0x000fe200078e0002 */
[----:B------:R-:W-:Y:S01]  /*86d60*/  SHF.R.S32.HI R2, RZ, 0x1f, R17 ;  /* 0x0000001fff027819 */ /* 0x000fe20000011411 */
[----:B------:R0:W-:Y:S01]  /*86d70*/  STL [R1+0x4e34], R10 ;  /* 0x004e340a01007387 */ /* 0x0001e20000100800 */
[----:B------:R-:W-:Y:S01]  /*86d80*/  ISETP.GE.AND P2, PT, R4, RZ, PT ;  /* 0x000000ff0400720c */ /* 0x000fe20003f46270 */
[----:B------:R-:W-:-:S02]  /*86d90*/  IMAD R11, R11, -0x7fe001, RZ ;  /* 0xff801fff0b0b7824 */ /* 0x000fc400078e02ff */
[----:B------:R-:W2:Y:S04]  /*86da0*/  LDL R59, [R1+0x4f04] ;  /* 0x004f0400013b7983 */ /* 0x000ea80000100800 */
[----:B------:R-:W2:Y:S01]  /*86db0*/  LDL R50, [R1+0x4f44] ;  /* 0x004f440001327983 */ /* 0x000ea20000100800 */
[----:B------:R-:W-:Y:S01]  /*86dc0*/  IMAD R2, R2, -0x7fe001, RZ ;  /* 0xff801fff02027824 */ /* 0x000fe200078e02ff */
[----:B------:R-:W-:Y:S01]  /*86dd0*/  IADD3 R36, PT, PT, R36, -R15, R11 ;  /* 0x8000000f24247210 */ /* 0x000fe20007ffe00b */
[----:B0-----:R-:W-:Y:S01]  /*86de0*/  IMAD.IADD R10, R9, 0x1, -R52 ;  /* 0x00000001090a7824 */ /* 0x001fe200078e0a34 */
[----:B------:R-:W-:Y:S01]  /*86df0*/  @!P0 IADD3 R22, PT, PT, R22, 0x7fe001, RZ ;  /* 0x007fe00116168810 */ /* 0x000fe20007ffe0ff */
[----:B------:R-:W-:Y:S01]  /*86e00*/  @!P1 VIADD R0, R0, 0x7fe001 ;  /* 0x007fe00100009836 */ /* 0x000fe20000000000 */
[----:B------:R-:W-:Y:S01]  /*86e10*/  IADD3 R24, PT, PT, R40, -R17, R2 ;  /* 0x8000001128187210 */ /* 0x000fe20007ffe002 */
[----:B------:R-:W-:Y:S01]  /*86e20*/  STL [R1+0x4e74], R36 ;  /* 0x004e742401007387 */ /* 0x000fe20000100800 */
[----:B------:R-:W-:Y:S01]  /*86e30*/  @!P2 VIADD R4, R4, 0x7fe001 ;  /* 0x007fe0010404a836 */ /* 0x000fe20000000000 */
[----:B------:R-:W-:-:S02]  /*86e40*/  ISETP.GE.AND P0, PT, R10, RZ, PT ;  /* 0x000000ff0a00720c */ /* 0x000fc40003f06270 */
[----:B------:R0:W-:Y:S04]  /*86e50*/  STL [R1+0x4e38], R22 ;  /* 0x004e381601007387 */ /* 0x0001e80000100800 */
[----:B------:R-:W-:Y:S01]  /*86e60*/  STL [R1+0x4e78], R24 ;  /* 0x004e781801007387 */ /* 0x000fe20000100800 */
[----:B------:R-:W-:-:S03]  /*86e70*/  IMAD.WIDE R38, R4, UR5, RZ ;  /* 0x0000000504267c25 */ /* 0x000fc6000f8e02ff */
[----:B------:R1:W-:Y:S01]  /*86e80*/  STL [R1+0x4e3c], R0 ;  /* 0x004e3c0001007387 */ /* 0x0003e20000100800 */
[----:B------:R-:W-:-:S03]  /*86e90*/  IADD3 R2, PT, PT, R5, -R8, RZ ;  /* 0x8000000805027210 */ /* 0x000fc60007ffe0ff */
[----:B------:R-:W2:Y:S04]  /*86ea0*/  LDL R15, [R1+0x4f08] ;  /* 0x004f0800010f7983 */ /* 0x000ea80000100800 */
[----:B------:R-:W2:Y:S01]  /*86eb0*/  LDL R62, [R1+0x4f48] ;  /* 0x004f4800013e7983 */ /* 0x000ea20000100800 */
[----:B------:R-:W3:Y:S01]  /*86ec0*/  LDCU UR4, c[0x3][UR6+-0xdc] ;  /* 0x00ffe480060477ac */ /* 0x000ee20008000800 */
[----:B------:R-:W-:Y:S01]  /*86ed0*/  IMAD R11, R38, 0x3802001, RZ ;  /* 0x03802001260b7824 */ /* 0x000fe200078e02ff */
[----:B------:R-:W-:Y:S02]  /*86ee0*/  ISETP.GE.AND P2, PT, R2, RZ, PT ;  /* 0x000000ff0200720c */ /* 0x000fe40003f46270 */
[----:B------:R-:W-:Y:S01]  /*86ef0*/  IADD3 R8, PT, PT, R5, R8, RZ ;  /* 0x0000000805087210 */ /* 0x000fe20007ffe0ff */
[----:B------:R-:W-:Y:S01]  /*86f00*/  @!P0 VIADD R10, R10, 0x7fe001 ;  /* 0x007fe0010a0a8836 */ /* 0x000fe20000000000 */
[----:B------:R-:W-:-:S02]  /*86f10*/  IADD3 R4, PT, PT, R9, R52, RZ ;  /* 0x0000003409047210 */ /* 0x000fc40007ffe0ff */
[----:B------:R-:W-:Y:S02]  /*86f20*/  SHF.R.S32.HI R3, RZ, 0x1f, R11 ;  /* 0x0000001fff037819 */ /* 0x000fe4000001140b */
[----:B------:R-:W-:Y:S02]  /*86f30*/  ISETP.GT.AND P0, PT, R8, 0x7fe000, PT ;  /* 0x007fe0000800780c */ /* 0x000fe40003f04270 */
[----:B------:R-:W-:Y:S01]  /*86f40*/  ISETP.GT.AND P1, PT, R4, 0x7fe000, PT ;  /* 0x007fe0000400780c */ /* 0x000fe20003f24270 */
[----:B------:R-:W-:-:S04]  /*86f50*/  IMAD.HI.U32 R38, R11, -0x7fe001, R38 ;  /* 0xff801fff0b267827 */ /* 0x000fc800078e0026 */
[----:B------:R-:W-:Y:S02]  /*86f60*/  IMAD R3, R3, -0x7fe001, RZ ;  /* 0xff801fff03037824 */ /* 0x000fe400078e02ff */
[----:B------:R-:W-:-:S03]  /*86f70*/  @!P2 VIADD R2, R2, 0x7fe001 ;  /* 0x007fe0010202a836 */ /* 0x000fc60000000000 */
[----:B------:R-:W-:Y:S01]  /*86f80*/  IADD3 R38, PT, PT, R38, -R11, R3 ;  /* 0x8000000b26267210 */ /* 0x000fe20007ffe003 */
[----:B---3--:R-:W-:Y:S01]  /*86f90*/  IMAD.WIDE R2, R2, UR4, RZ ;  /* 0x0000000402027c25 */ /* 0x008fe2000f8e02ff */
[----:B------:R-:W-:Y:S02]  /*86fa0*/  @P0 IADD3 R8, PT, PT, R8, -0x7fe001, RZ ;  /* 0xff801fff08080810 */ /* 0x000fe40007ffe0ff */
[----:B------:R-:W-:Y:S01]  /*86fb0*/  @P1 IADD3 R4, PT, PT, R4, -0x7fe001, RZ ;  /* 0xff801fff04041810 */ /* 0x000fe20007ffe0ff */
[----:B------:R-:W-:Y:S01]  /*86fc0*/  IMAD.WIDE R10, R10, UR4, RZ ;  /* 0x000000040a0a7c25 */ /* 0x000fe2000f8e02ff */
[----:B------:R-:W-:Y:S01]  /*86fd0*/  STL [R1+0x4e7c], R38 ;  /* 0x004e7c2601007387 */ /* 0x000fe20000100800 */
[----:B------:R-:W-:Y:S02]  /*86fe0*/  IADD3 R5, PT, PT, R12, -R43, RZ ;  /* 0x8000002b0c057210 */ /* 0x000fe40007ffe0ff */
[----:B------:R-:W-:Y:S01]  /*86ff0*/  IMAD R23, R2, 0x3802001, RZ ;  /* 0x0380200102177824 */ /* 0x000fe200078e02ff */
[----:B------:R-:W3:Y:S01]  /*87000*/  LDL R17, [R1+0x4f0c] ;  /* 0x004f0c0001117983 */ /* 0x000ee20000100800 */
[----:B------:R-:W-:-:S03]  /*87010*/  ISETP.GE.AND P0, PT, R8, RZ, PT ;  /* 0x000000ff0800720c */ /* 0x000fc60003f06270 */
[----:B------:R-:W3:Y:S01]  /*87020*/  LDL R52, [R1+0x4f4c] ;  /* 0x004f4c0001347983 */ /* 0x000ee20000100800 */
[----:B------:R-:W-:Y:S01]  /*87030*/  IMAD R37, R10, 0x3802001, RZ ;  /* 0x038020010a257824 */ /* 0x000fe200078e02ff */
[----:B------:R-:W-:Y:S02]  /*87040*/  ISETP.GE.AND P1, PT, R4, RZ, PT ;  /* 0x000000ff0400720c */ /* 0x000fe40003f26270 */
        /* <DEDUP_REMOVED lines=11> */
[----:B------:R-:W-:Y:S02]  /*87100*/  @!P1 VIADD R4, R4, 0x7fe001 ;  /* 0x007fe00104049836 */ /* 0x000fe40000000000 */
[----:B------:R-:W-:Y:S01]  /*87110*/  IMAD.IADD R12, R12, 0x1, R43 ;  /* 0x000000010c0c7824 */ /* 0x000fe200078e022b */
[----:B------:R-:W-:Y:S01]  /*87120*/  IADD3 R10, PT, PT, R10, -R37, R0 ;  /* 0x800000250a0a7210 */ /* 0x000fe20007ffe000 */
[----:B------:R-:W-:Y:S01]  /*87130*/  @!P3 VIADD R5, R5, 0x7fe001 ;  /* 0x007fe0010505b836 */ /* 0x000fe20000000000 */
[----:B------:R-:W-:Y:S01]  /*87140*/  STL [R1+0x4e80], R8 ;  /* 0x004e800801007387 */ /* 0x000fe20000100800 */
[----:B------:R-:W-:Y:S02]  /*87150*/  IADD3 R0, PT, PT, R13, R54, RZ ;  /* 0x000000360d007210 */ /* 0x000fe40007ffe0ff */
[----:B------:R-:W-:Y:S01]  /*87160*/  IMAD.WIDE R2, R5, UR4, RZ ;  /* 0x0000000405027c25 */ /* 0x000fe2000f8e02ff */
[----:B------:R-:W-:Y:S01]  /*87170*/  STL [R1+0x4ec0], R24 ;  /* 0x004ec01801007387 */ /* 0x000fe20000100800 */
[----:B------:R-:W-:-:S02]  /*87180*/  ISETP.GT.AND P2, PT, R12, 0x7fe000, PT ;  /* 0x007fe0000c00780c */ /* 0x000fc40003f44270 */
[----:B------:R-:W-:Y:S01]  /*87190*/  IMAD.IADD R5, R13, 0x1, -R54 ;  /* 0x000000010d057824 */ /* 0x000fe200078e0a36 */
[----:B------:R0:W-:Y:S04]  /*871a0*/  STL [R1+0x4e84], R4 ;  /* 0x004e840401007387 */ /* 0x0001e80000100800 */
[----:B------:R1:W-:Y:S04]  /*871b0*/  STL [R1+0x4ec4], R10 ;  /* 0x004ec40a01007387 */ /* 0x0003e80000100800 */
[----:B------:R-:W3:Y:S04]  /*871c0*/  LDL R23, [R1+0x4f14] ;  /* 0x004f140001177983 */ /* 0x000ee80000100800 */
[----:B------:R-:W3:Y:S01]  /*871d0*/  LDL R54, [R1+0x4f54] ;  /* 0x004f540001367983 */ /* 0x000ee20000100800 */
[----:B------:R-:W-:Y:S01]  /*871e0*/  ISETP.GE.AND P3, PT, R5, RZ, PT ;  /* 0x000000ff0500720c */ /* 0x000fe20003f66270 */
[----:B------:R-:W-:Y:S01]  /*871f0*/  @P2 VIADD R12, R12, 0xff801fff ;  /* 0xff801fff0c0c2836 */ /* 0x000fe20000000000 */
[----:B------:R-:W-:Y:S01]  /*87200*/  ISETP.GT.AND P0, PT, R0, 0x7fe000, PT ;  /* 0x007fe0000000780c */ /* 0x000fe20003f04270 */
[----:B------:R-:W-:-:S03]  /*87210*/  IMAD R11, R2, 0x3802001, RZ ;  /* 0x03802001020b7824 */ /* 0x000fc600078e02ff */
[----:B------:R-:W-:Y:S01]  /*87220*/  ISETP.GE.AND P1, PT, R12, RZ, PT ;  /* 0x000000ff0c00720c */ /* 0x000fe20003f26270 */
[----:B----4-:R-:W-:Y:S02]  /*87230*/  IMAD.IADD R9, R63, 0x1, -R14 ;  /* 0x000000013f097824 */ /* 0x010fe400078e0a0e */
[----:B------:R-:W-:Y:S01]  /*87240*/  IMAD.HI.U32 R36, R11, -0x7fe001, R2 ;  /* 0xff801fff0b247827 */ /* 0x000fe200078e0002 */
[----:B------:R-:W-:Y:S02]  /*87250*/  SHF.R.S32.HI R2, RZ, 0x1f, R11 ;  /* 0x0000001fff027819 */ /* 0x000fe4000001140b */
[----:B------:R-:W-:Y:S02]  /*87260*/  IADD3 R14, PT, PT, R63, R14, RZ ;  /* 0x0000000e3f0e7210 */ /* 0x000fe40007ffe0ff */
[----:B------:R-:W-:Y:S02]  /*87270*/  @!P3 IADD3 R5, PT, PT, R5, 0x7fe001, RZ ;  /* 0x007fe0010505b810 */ /* 0x000fe40007ffe0ff */
[----:B------:R-:W-:Y:S01]  /*87280*/  ISETP.GE.AND P3, PT, R9, RZ, PT ;  /* 0x000000ff0900720c */ /* 0x000fe20003f66270 */
[----:B------:R-:W-:Y:S01]  /*87290*/  IMAD R2, R2, -0x7fe001, RZ ;  /* 0xff801fff02027824 */ /* 0x000fe200078e02ff */
[----:B------:R-:W-:Y:S01]  /*872a0*/  @P0 IADD3 R0, PT, PT, R0, -0x7fe001, RZ ;  /* 0xff801fff00000810 */ /* 0x000fe20007ffe0ff */
[----:B0-----:R-:W-:Y:S01]  /*872b0*/  IMAD.IADD R4, R16, 0x1, R51 ;  /* 0x0000000110047824 */ /* 0x001fe200078e0233 */
[----:B------:R-:W-:Y:S01]  /*872c0*/  ISETP.GT.AND P0, PT, R14, 0x7fe000, PT ;  /* 0x007fe0000e00780c */ /* 0x000fe20003f04270 */
[----:B------:R-:W-:Y:S01]  /*872d0*/  @!P1 VIADD R12, R12, 0x7fe001 ;  /* 0x007fe0010c0c9836 */ /* 0x000fe20000000000 */
[----:B------:R-:W-:Y:S01]  /*872e0*/  IADD3 R36, PT, PT, R36, -R11, R2 ;  /* 0x8000000b24247210 */ /* 0x000fe20007ffe002 */
[----:B------:R-:W-:Y:S01]  /*872f0*/  IMAD.WIDE R2, R5, UR4, RZ ;  /* 0x0000000405027c25 */ /* 0x000fe2000f8e02ff */
[----:B------:R-:W-:-:S02]  /*87300*/  ISETP.GT.AND P1, PT, R4, 0x7fe000, PT ;  /* 0x007fe0000400780c */ /* 0x000fc40003f24270 */
[----:B------:R-:W-:Y:S01]  /*87310*/  ISETP.GE.AND P2, PT, R0, RZ, PT ;  /* 0x000000ff0000720c */ /* 0x000fe20003f46270 */
[----:B------:R-:W-:Y:S02]  /*87320*/  IMAD R11, R2, 0x3802001, RZ ;  /* 0x03802001020b7824 */ /* 0x000fe400078e02ff */
[----:B------:R-:W-:Y:S02]  /*87330*/  @!P3 VIADD R9, R9, 0x7fe001 ;  /* 0x007fe0010909b836 */ /* 0x000fe40000000000 */
[----:B-1----:R-:W-:Y:S01]  /*87340*/  IMAD.HI.U32 R10, R11, -0x7fe001, R2 ;  /* 0xff801fff0b0a7827 */ /* 0x002fe200078e0002 */
[----:B------:R-:W-:Y:S01]  /*87350*/  STL [R1+0x4e88], R12 ;  /* 0x004e880c01007387 */ /* 0x000fe20000100800 */
[----:B------:R-:W-:Y:S02]  /*87360*/  SHF.R.S32.HI R5, RZ, 0x1f, R11 ;  /* 0x0000001fff057819 */ /* 0x000fe4000001140b */
[----:B------:R-:W-:Y:S01]  /*87370*/  IMAD.WIDE R2, R9, UR4, RZ ;  /* 0x0000000409027c25 */ /* 0x000fe2000f8e02ff */
[----:B------:R-:W-:Y:S03]  /*87380*/  STL [R1+0x4ec8], R36 ;  /* 0x004ec82401007387 */ /* 0x000fe60000100800 */
[----:B------:R-:W-:Y:S01]  /*87390*/  @P0 VIADD R14, R14, 0xff801fff ;  /* 0xff801fff0e0e0836 */ /* 0x000fe20000000000 */
[----:B------:R-:W-:Y:S01]  /*873a0*/  IADD3 R16, PT, PT, R16, -R51, RZ ;  /* 0x8000003310107210 */ /* 0x000fe20007ffe0ff */
[----:B------:R-:W4:Y:S01]  /*873b0*/  LDL R24, [R1+0x4f18] ;  /* 0x004f180001187983 */ /* 0x000f220000100800 */
[----:B------:R-:W-:Y:S01]  /*873c0*/  @P1 IADD3 R4, PT, PT, R4, -0x7fe001, RZ ;  /* 0xff801fff04041810 */ /* 0x000fe20007ffe0ff */
[----:B------:R-:W-:Y:S01]  /*873d0*/  IMAD R9, R2, 0x3802001, RZ ;  /* 0x0380200102097824 */ /* 0x000fe200078e02ff */
[----:B------:R-:W-:Y:S01]  /*873e0*/  ISETP.GE.AND P0, PT, R14, RZ, PT ;  /* 0x000000ff0e00720c */ /* 0x000fe20003f06270 */
[----:B------:R-:W4:Y:S01]  /*873f0*/  LDL R51, [R1+0x4f58] ;  /* 0x004f580001337983 */ /* 0x000f220000100800 */
[----:B------:R-:W-:Y:S01]  /*87400*/  IMAD R5, R5, -0x7fe001, RZ ;  /* 0xff801fff05057824 */ /* 0x000fe200078e02ff */
[----:B------:R-:W-:-:S02]  /*87410*/  @!P2 IADD3 R0, PT, PT, R0, 0x7fe001, RZ ;  /* 0x007fe0010000a810 */ /* 0x000fc40007ffe0ff */
[----:B------:R-:W-:Y:S02]  /*87420*/  ISETP.GE.AND P1, PT, R4, RZ, PT ;  /* 0x000000ff0400720c */ /* 0x000fe40003f26270 */
[----:B------:R-:W-:Y:S02]  /*87430*/  ISETP.GE.AND P2, PT, R16, RZ, PT ;  /* 0x000000ff1000720c */ /* 0x000fe40003f46270 */
[----:B------:R-:W-:Y:S01]  /*87440*/  SHF.R.S32.HI R8, RZ, 0x1f, R9 ;  /* 0x0000001fff087819 */ /* 0x000fe20000011409 */
[----:B------:R0:W-:Y:S01]  /*87450*/  STL [R1+0x4e8c], R0 ;  /* 0x004e8c0001007387 */ /* 0x0001e20000100800 */
[----:B------:R-:W-:-:S03]  /*87460*/  IADD3 R10, PT, PT, R10, -R11, R5 ;  /* 0x8000000b0a0a7210 */ /* 0x000fc60007ffe005 */
[----:B------:R-:W-:Y:S01]  /*87470*/  IMAD R8, R8, -0x7fe001, RZ ;  /* 0xff801fff08087824 */ /* 0x000fe200078e02ff */
[----:B------:R-:W-:Y:S01]  /*87480*/  @!P0 IADD3 R14, PT, PT, R14, 0x7fe001, RZ ;  /* 0x007fe0010e0e8810 */ /* 0x000fe20007ffe0ff */
[----:B------:R1:W-:Y:S01]  /*87490*/  STL [R1+0x4ecc], R10 ;  /* 0x004ecc0a01007387 */ /* 0x0003e20000100800 */
[----:B-----5:R-:W-:Y:S02]  /*874a0*/  IMAD.IADD R5, R18, 0x1, -R53 ;  /* 0x0000000112057824 */ /* 0x020fe400078e0a35 */
[----:B0-----:R-:W-:Y:S01]  /*874b0*/  IMAD.HI.U32 R0, R9, -0x7fe001, R2 ;  /* 0xff801fff09007827 */ /* 0x001fe200078e0002 */
[----:B------:R-:W5:Y:S01]  /*874c0*/  LDL R36, [R1+0x4f1c] ;  /* 0x004f1c0001247983 */ /* 0x000f620000100800 */
[----:B------:R-:W-:-:S03]  /*874d0*/  @!P2 IADD3 R16, PT, PT, R16, 0x7fe001, RZ ;  /* 0x007fe0011010a810 */ /* 0x000fc60007ffe0ff */
[----:B------:R-:W5:Y:S01]  /*874e0*/  LDL R57, [R1+0x4f5c] ;  /* 0x004f5c0001397983 */ /* 0x000f620000100800 */
[----:B-1----:R-:W-:Y:S01]  /*874f0*/  IADD3 R10, PT, PT, R0, -R9, R8 ;  /* 0x80000009000a7210 */ /* 0x002fe20007ffe008 */
[----:B------:R-:W-:Y:S01]  /*87500*/  @!P1 VIADD R4, R4, 0x7fe001 ;  /* 0x007fe00104049836 */ /* 0x000fe20000000000 */
[----:B------:R-:W-:Y:S01]  /*87510*/  ISETP.GE.AND P2, PT, R5, RZ, PT ;  /* 0x000000ff0500720c */ /* 0x000fe20003f46270 */
[----:B------:R-:W-:Y:S01]  /*87520*/  IMAD.IADD R18, R18, 0x1, R53 ;  /* 0x0000000112127824 */ /* 0x000fe200078e0235 */
[----:B------:R-:W-:Y:S04]  /*87530*/  STL [R1+0x4e90], R14 ;  /* 0x004e900e01007387 */ /* 0x000fe80000100800 */
[----:B------:R0:W-:Y:S01]  /*87540*/  STL [R1+0x4ed0], R10 ;  /* 0x004ed00a01007387 */ /* 0x0001e20000100800 */
[----:B------:R-:W-:-:S03]  /*87550*/  ISETP.GT.AND P0, PT, R18, 0x7fe000, PT ;  /* 0x007fe0001200780c */ /* 0x000fc60003f04270 */
[----:B------:R1:W-:Y:S04]  /*87560*/  STL [R1+0x4e94], R4 ;  /* 0x004e940401007387 */ /* 0x0003e80000100800 */
[----:B------:R-:W5:Y:S04]  /*87570*/  LDL R37, [R1+0x4f20] ;  /* 0x004f200001257983 */ /* 0x000f680000100800 */
[----:B------:R-:W5:Y:S01]  /*87580*/  LDL R38, [R1+0x4f60] ;  /* 0x004f600001267983 */ /* 0x000f620000100800 */
[----:B------:R-:W-:Y:S01]  /*87590*/  IMAD.WIDE R2, R16, UR4, RZ ;  /* 0x0000000410027c25 */ /* 0x000fe2000f8e02ff */
[----:B------:R-:W-:-:S03]  /*875a0*/  @!P2 IADD3 R5, PT, PT, R5, 0x7fe001, RZ ;  /* 0x007fe0010505a810 */ /* 0x000fc60007ffe0ff */
[C---:B------:R-:W-:Y:S01]  /*875b0*/  IMAD.IADD R0, R19.reuse, 0x1, R48 ;  /* 0x0000000113007824 */ /* 0x040fe200078e0230 */
[----:B0-----:R-:W-:Y:S01]  /*875c0*/  IADD3 R10, PT, PT, R20, R21, RZ ;  /* 0x00000015140a7210 */ /* 0x001fe20007ffe0ff */
[----:B------:R-:W-:Y:S01]  /*875d0*/  IMAD R13, R2, 0x3802001, RZ ;  /* 0x03802001020d7824 */ /* 0x000fe200078e02ff */
[----:B------:R-:W-:Y:S01]  /*875e0*/  IADD3 R19, PT, PT, R19, -R48, RZ ;  /* 0x8000003013137210 */ /* 0x000fe20007ffe0ff */
[----:B------:R-:W-:Y:S01]  /*875f0*/  IMAD.WIDE R8, R5, UR4, RZ ;  /* 0x0000000405087c25 */ /* 0x000fe2000f8e02ff */
[----:B------:R-:W5:Y:S03]  /*87600*/  LDL R63, [R1+0x4f64] ;  /* 0x004f6400013f7983 */ /* 0x000f660000100800 */
[----:B------:R-:W-:Y:S02]  /*87610*/  @P0 VIADD R18, R18, 0xff801fff ;  /* 0xff801fff12120836 */ /* 0x000fe40000000000 */
[----:B------:R-:W-:Y:S01]  /*87620*/  IMAD.HI.U32 R11, R13, -0x7fe001, R2 ;  /* 0xff801fff0d0b7827 */ /* 0x000fe200078e0002 */
[----:B------:R-:W-:Y:S01]  /*87630*/  SHF.R.S32.HI R3, RZ, 0x1f, R13 ;  /* 0x0000001fff037819 */ /* 0x000fe2000001140d */
[----:B------:R-:W5:Y:S01]  /*87640*/  LDL R2, [R1+0x4f24] ;  /* 0x004f240001027983 */ /* 0x000f620000100800 */
[----:B------:R-:W-:Y:S01]  /*87650*/  ISETP.GE.AND P3, PT, R19, RZ, PT ;  /* 0x000000ff1300720c */ /* 0x000fe20003f66270 */
[----:B------:R-:W-:Y:S01]  /*87660*/  IMAD R5, R8, 0x3802001, RZ ;  /* 0x0380200108057824 */ /* 0x000fe200078e02ff */
[----:B------:R-:W-:Y:S01]  /*87670*/  ISETP.GE.AND P2, PT, R18, RZ, PT ;  /* 0x000000ff1200720c */ /* 0x000fe20003f46270 */
[----:B------:R-:W-:Y:S01]  /*87680*/  IMAD R14, R3, -0x7fe001, RZ ;  /* 0xff801fff030e7824 */ /* 0x000fe200078e02ff */
[----:B------:R-:W-:-:S02]  /*87690*/  ISETP.GT.AND P0, PT, R0, 0x7fe000, PT ;  /* 0x007fe0000000780c */ /* 0x000fc40003f04270 */
[----:B------:R-:W-:Y:S02]  /*876a0*/  SHF.R.S32.HI R3, RZ, 0x1f, R5 ;  /* 0x0000001fff037819 */ /* 0x000fe40000011405 */
[----:B------:R-:W-:Y:S01]  /*876b0*/  ISETP.GT.AND P1, PT, R10, 0x7fe000, PT ;  /* 0x007fe0000a00780c */ /* 0x000fe20003f24270 */
[----:B------:R-:W-:Y:S01]  /*876c0*/  IMAD.HI.U32 R12, R5, -0x7fe001, R8 ;  /* 0xff801fff050c7827 */ /* 0x000fe200078e0008 */
[----:B------:R-:W-:-:S03]  /*876d0*/  IADD3 R14, PT, PT, R11, -R13, R14 ;  /* 0x8000000d0b0e7210 */ /* 0x000fc60007ffe00e */
[----:B------:R-:W-:Y:S01]  /*876e0*/  IMAD R3, R3, -0x7fe001, RZ ;  /* 0xff801fff03037824 */ /* 0x000fe200078e02ff */
[----:B------:R-:W-:Y:S01]  /*876f0*/  @!P3 IADD3 R19, PT, PT, R19, 0x7fe001, RZ ;  /* 0x007fe0011313b810 */ /* 0x000fe20007ffe0ff */
[----:B------:R-:W-:Y:S02]  /*87700*/  @!P2 VIADD R18, R18, 0x7fe001 ;  /* 0x007fe0011212a836 */ /* 0x000fe40000000000 */
[----:B------:R-:W-:Y:S01]  /*87710*/  IMAD.IADD R20, R20, 0x1, -R21 ;  /* 0x0000000114147824 */ /* 0x000fe200078e0a15 */
[----:B------:R-:W-:Y:S01]  /*87720*/  IADD3 R12, PT, PT, R12, -R5, R3 ;  /* 0x800000050c0c7210 */ /* 0x000fe20007ffe003 */
[----:B------:R0:W-:Y:S01]  /*87730*/  STL [R1+0x4ed4], R14 ;  /* 0x004ed40e01007387 */ /* 0x0001e20000100800 */
[----:B-1----:R-:W-:Y:S01]  /*87740*/  IMAD.WIDE R4, R19, UR4, RZ ;  /* 0x0000000413047c25 */ /* 0x002fe2000f8e02ff */
[----:B------:R-:W-:Y:S02]  /*87750*/  @P0 IADD3 R0, PT, PT, R0, -0x7fe001, RZ ;  /* 0xff801fff00000810 */ /* 0x000fe40007ffe0ff */
[----:B------:R-:W-:Y:S01]  /*87760*/  STL [R1+0x4e98], R18 ;  /* 0x004e981201007387 */ /* 0x000fe20000100800 */
[----:B------:R-:W-:Y:S01]  /*87770*/  @P1 VIADD R10, R10, 0xff801fff ;  /* 0xff801fff0a0a1836 */ /* 0x000fe20000000000 */
[----:B------:R-:W-:-:S02]  /*87780*/  ISETP.GE.AND P2, PT, R20, RZ, PT ;  /* 0x000000ff1400720c */ /* 0x000fc40003f46270 */
[----:B------:R1:W-:Y:S01]  /*87790*/  STL [R1+0x4ed8], R12 ;  /* 0x004ed80c01007387 */ /* 0x0003e20000100800 */
[----:B------:R-:W-:Y:S01]  /*877a0*/  IMAD R9, R4, 0x3802001, RZ ;  /* 0x0380200104097824 */ /* 0x000fe200078e02ff */
[----:B------:R-:W-:Y:S02]  /*877b0*/  ISETP.GE.AND P0, PT, R0, RZ, PT ;  /* 0x000000ff0000720c */ /* 0x000fe40003f06270 */
[----:B------:R-:W5:Y:S04]  /*877c0*/  LDL R39, [R1+0x4f28] ;  /* 0x004f280001277983 */ /* 0x000f680000100800 */
[----:B------:R-:W5:Y:S01]  /*877d0*/  LDL R64, [R1+0x4f68] ;  /* 0x004f680001407983 */ /* 0x000f620000100800 */
[----:B------:R-:W-:Y:S02]  /*877e0*/  ISETP.GE.AND P1, PT, R10, RZ, PT ;  /* 0x000000ff0a00720c */ /* 0x000fe40003f26270 */
[----:B------:R-:W-:Y:S01]  /*877f0*/  SHF.R.S32.HI R8, RZ, 0x1f, R9 ;  /* 0x0000001fff087819 */ /* 0x000fe20000011409 */
[----:B0-----:R-:W-:Y:S01]  /*87800*/  IMAD.HI.U32 R14, R9, -0x7fe001, R4 ;  /* 0xff801fff090e7827 */ /* 0x001fe200078e0004 */
[----:B------:R-:W-:-:S03]  /*87810*/  IADD3 R3, PT, PT, R25, -R56, RZ ;  /* 0x8000003819037210 */ /* 0x000fc60007ffe0ff */
[----:B------:R-:W-:Y:S02]  /*87820*/  IMAD R8, R8, -0x7fe001, RZ ;  /* 0xff801fff08087824 */ /* 0x000fe400078e02ff */
[----:B------:R-:W-:Y:S01]  /*87830*/  @!P2 VIADD R20, R20, 0x7fe001 ;  /* 0x007fe0011414a836 */ /* 0x000fe20000000000 */
[----:B------:R-:W-:Y:S01]  /*87840*/  ISETP.GE.AND P2, PT, R3, RZ, PT ;  /* 0x000000ff0300720c */ /* 0x000fe20003f46270 */
[----:B------:R-:W-:Y:S01]  /*87850*/  @!P0 VIADD R0, R0, 0x7fe001 ;  /* 0x007fe00100008836 */ /* 0x000fe20000000000 */
[----:B------:R-:W-:Y:S02]  /*87860*/  IADD3 R4, PT, PT, R25, R56, RZ ;  /* 0x0000003819047210 */ /* 0x000fe40007ffe0ff */
[----:B-1----:R-:W-:Y:S02]  /*87870*/  IADD3 R12, PT, PT, R14, -R9, R8 ;  /* 0x800000090e0c7210 */ /* 0x002fe40007ffe008 */
[----:B------:R-:W-:Y:S01]  /*87880*/  @!P1 IADD3 R10, PT, PT, R10, 0x7fe001, RZ ;  /* 0x007fe0010a0a9810 */ /* 0x000fe20007ffe0ff */
[----:B------:R-:W-:Y:S01]  /*87890*/  IMAD.IADD R5, R26, 0x1, -R55 ;  /* 0x000000011a057824 */ /* 0x000fe200078e0a37 */
[----:B------:R-:W-:Y:S01]  /*878a0*/  ISETP.GT.AND P0, PT, R4, 0x7fe000, PT ;  /* 0x007fe0000400780c */ /* 0x000fe20003f04270 */
[----:B------:R-:W-:Y:S04]  /*878b0*/  STL [R1+0x4e9c], R0 ;  /* 0x004e9c0001007387 */ /* 0x000fe80000100800 */
[----:B------:R-:W-:Y:S01]  /*878c0*/  STL [R1+0x4edc], R12 ;  /* 0x004edc0c01007387 */ /* 0x000fe20000100800 */
[----:B------:R-:W-:-:S03]  /*878d0*/  ISETP.GE.AND P1, PT, R5, RZ, PT ;  /* 0x000000ff0500720c */ /* 0x000fc60003f26270 */
[----:B------:R0:W-:Y:S01]  /*878e0*/  STL [R1+0x4ea0], R10 ;  /* 0x004ea00a01007387 */ /* 0x0001e20000100800 */
[----:B------:R-:W-:-:S03]  /*878f0*/  IMAD.WIDE R20, R20, UR4, RZ ;  /* 0x0000000414147c25 */ /* 0x000fc6000f8e02ff */
[----:B------:R-:W5:Y:S04]  /*87900*/  LDL R40, [R1+0x4f2c] ;  /* 0x004f2c0001287983 */ /* 0x000f680000100800 */
[----:B------:R-:W5:Y:S01]  /*87910*/  LDL R53, [R1+0x4f6c] ;  /* 0x004f6c0001357983 */ /* 0x000f620000100800 */
[----:B------:R-:W-:Y:S01]  /*87920*/  @!P2 IADD3 R3, PT, PT, R3, 0x7fe001, RZ ;  /* 0x007fe0010303a810 */ /* 0x000fe20007ffe0ff */
[----:B------:R-:W-:Y:S02]  /*87930*/  IMAD.IADD R26, R26, 0x1, R55 ;  /* 0x000000011a1a7824 */ /* 0x000fe400078e0237 */
[----:B------:R-:W-:Y:S01]  /*87940*/  IMAD R19, R20, 0x3802001, RZ ;  /* 0x0380200114137824 */ /* 0x000fe200078e02ff */
[----:B------:R-:W-:Y:S01]  /*87950*/  @P0 IADD3 R4, PT, PT, R4, -0x7fe001, RZ ;  /* 0xff801fff04040810 */ /* 0x000fe20007ffe0ff */
[----:B------:R-:W-:Y:S01]  /*87960*/  IMAD.WIDE R8, R3, UR4, RZ ;  /* 0x0000000403087c25 */ /* 0x000fe2000f8e02ff */
[----:B------:R-:W-:Y:S01]  /*87970*/  ISETP.GT.AND P0, PT, R26, 0x7fe000, PT ;  /* 0x007fe0001a00780c */ /* 0x000fe20003f04270 */
[----:B------:R-:W5:Y:S01]  /*87980*/  LDL R41, [R1+0x4f30] ;  /* 0x004f300001297983 */ /* 0x000f620000100800 */
[----:B------:R-:W-:Y:S01]  /*87990*/  SHF.R.S32.HI R11, RZ, 0x1f, R19 ;  /* 0x0000001fff0b7819 */ /* 0x000fe20000011413 */
[----:B------:R-:W-:Y:S01]  /*879a0*/  IMAD R13, R8, 0x3802001, RZ ;  /* 0x03802001080d7824 */ /* 0x000fe200078e02ff */
[----:B------:R-:W-:Y:S01]  /*879b0*/  ISETP.GE.AND P2, PT, R4, RZ, PT ;  /* 0x000000ff0400720c */ /* 0x000fe20003f46270 */
[----:B------:R-:W-:Y:S01]  /*879c0*/  @!P1 VIADD R5, R5, 0x7fe001 ;  /* 0x007fe00105059836 */ /* 0x000fe20000000000 */
[----:B------:R-:W5:Y:S01]  /*879d0*/  LDL R42, [R1+0x4f70] ;  /* 0x004f7000012a7983 */ /* 0x000f620000100800 */
[C---:B0-----:R-:W-:Y:S01]  /*879e0*/  IMAD.IADD R10, R65.reuse, 0x1, R58 ;  /* 0x00000001410a7824 */ /* 0x041fe200078e023a */
[----:B------:R-:W-:Y:S01]  /*879f0*/  IADD3 R0, PT, PT, R65, -R58, RZ ;  /* 0x8000003a41007210 */ /* 0x000fe20007ffe0ff */
[----:B------:R-:W-:-:S04]  /*87a00*/  IMAD.HI.U32 R20, R19, -0x7fe001, R20 ;  /* 0xff801fff13147827 */ /* 0x000fc800078e0014 */
[----:B------:R-:W-:Y:S02]  /*87a10*/  IMAD R11, R11, -0x7fe001, RZ ;  /* 0xff801fff0b0b7824 */ /* 0x000fe400078e02ff */
[----:B------:R-:W-:Y:S01]  /*87a20*/  IMAD.HI.U32 R14, R13, -0x7fe001, R8 ;  /* 0xff801fff0d0e7827 */ /* 0x000fe200078e0008 */
[----:B------:R-:W-:-:S03]  /*87a30*/  ISETP.GE.AND P3, PT, R0, RZ, PT ;  /* 0x000000ff0000720c */ /* 0x000fc60003f66270 */
[----:B------:R-:W-:Y:S01]  /*87a40*/  IMAD.WIDE R8, R5, UR4, RZ ;  /* 0x0000000405087c25 */ /* 0x000fe2000f8e02ff */
[----:B------:R-:W-:Y:S02]  /*87a50*/  ISETP.GT.AND P1, PT, R10, 0x7fe000, PT ;  /* 0x007fe0000a00780c */ /* 0x000fe40003f24270 */
[----:B------:R-:W-:Y:S01]  /*87a60*/  IADD3 R12, PT, PT, R20, -R19, R11 ;  /* 0x80000013140c7210 */ /* 0x000fe20007ffe00b */
[----:B------:R-:W-:Y:S01]  /*87a70*/  IMAD R11, R8, 0x3802001, RZ ;  /* 0x03802001080b7824 */ /* 0x000fe200078e02ff */
[----:B------:R-:W-:Y:S01]  /*87a80*/  SHF.R.S32.HI R3, RZ, 0x1f, R13 ;  /* 0x0000001fff037819 */ /* 0x000fe2000001140d */
[----:B------:R-:W-:Y:S01]  /*87a90*/  @P0 VIADD R26, R26, 0xff801fff ;  /* 0xff801fff1a1a0836 */ /* 0x000fe20000000000 */
[----:B------:R-:W-:Y:S01]  /*87aa0*/  @!P2 IADD3 R4, PT, PT, R4, 0x7fe001, RZ ;  /* 0x007fe0010404a810 */ /* 0x000fe20007ffe0ff */
[----:B------:R-:W-:Y:S01]  /*87ab0*/  IMAD.HI.U32 R16, R11, -0x7fe001, R8 ;  /* 0xff801fff0b107827 */ /* 0x000fe200078e0008 */
[----:B------:R-:W-:Y:S02]  /*87ac0*/  IADD3 R8, PT, PT, R27, R44, RZ ;  /* 0x0000002c1b087210 */ /* 0x000fe40007ffe0ff */
[----:B------:R-:W-:Y:S01]  /*87ad0*/  ISETP.GE.AND P2, PT, R26, RZ, PT ;  /* 0x000000ff1a00720c */ /* 0x000fe20003f46270 */
[----:B------:R-:W-:-:S02]  /*87ae0*/  IMAD R3, R3, -0x7fe001, RZ ;  /* 0xff801fff03037824 */ /* 0x000fc400078e02ff */
[----:B------:R-:W-:Y:S01]  /*87af0*/  IMAD.IADD R27, R27, 0x1, -R44 ;  /* 0x000000011b1b7824 */ /* 0x000fe200078e0a2c */
[----:B------:R-:W-:Y:S01]  /*87b00*/  STL [R1+0x4ee0], R12 ;  /* 0x004ee00c01007387 */ /* 0x000fe20000100800 */
[----:B------:R-:W-:Y:S01]  /*87b10*/  @!P3 IADD3 R0, PT, PT, R0, 0x7fe001, RZ ;  /* 0x007fe0010000b810 */ /* 0x000fe20007ffe0ff */
[----:B------:R-:W-:Y:S02]  /*87b20*/  @P1 VIADD R10, R10, 0xff801fff ;  /* 0xff801fff0a0a1836 */ /* 0x000fe40000000000 */
[----:B------:R0:W-:Y:S01]  /*87b30*/  STL [R1+0x4ea4], R4 ;  /* 0x004ea40401007387 */ /* 0x0001e20000100800 */
[----:B------:R-:W-:Y:S02]  /*87b40*/  IADD3 R14, PT, PT, R14, -R13, R3 ;  /* 0x8000000d0e0e7210 */ /* 0x000fe40007ffe003 */
[----:B------:R-:W-:Y:S01]  /*87b50*/  ISETP.GE.AND P3, PT, R27, RZ, PT ;  /* 0x000000ff1b00720c */ /* 0x000fe20003f66270 */
[----:B------:R-:W5:Y:S01]  /*87b60*/  LDL R43, [R1+0x4f34] ;  /* 0x004f3400012b7983 */ /* 0x000f620000100800 */
[----:B------:R-:W-:-:S03]  /*87b70*/  ISETP.GT.AND P0, PT, R8, 0x7fe000, PT ;  /* 0x007fe0000800780c */ /* 0x000fc60003f04270 */
[----:B------:R-:W5:Y:S01]  /*87b80*/  LDL R56, [R1+0x4f74] ;  /* 0x004f740001387983 */ /* 0x000f620000100800 */
[----:B------:R-:W-:Y:S01]  /*87b90*/  SHF.R.S32.HI R3, RZ, 0x1f, R11 ;  /* 0x0000001fff037819 */ /* 0x000fe2000001140b */
[----:B0-----:R-:W-:Y:S01]  /*87ba0*/  IMAD.WIDE R4, R0, UR4, RZ ;  /* 0x0000000400047c25 */ /* 0x001fe2000f8e02ff */
[----:B------:R-:W-:-:S03]  /*87bb0*/  ISETP.GE.AND P1, PT, R10, RZ, PT ;  /* 0x000000ff0a00720c */ /* 0x000fc60003f26270 */
[----:B------:R-:W-:Y:S01]  /*87bc0*/  IMAD R12, R3, -0x7fe001, RZ ;  /* 0xff801fff030c7824 */ /* 0x000fe200078e02ff */
[----:B------:R-:W-:Y:S01]  /*87bd0*/  @!P2 IADD3 R26, PT, PT, R26, 0x7fe001, RZ ;  /* 0x007fe0011a1aa810 */ /* 0x000fe20007ffe0ff */
[----:B------:R-:W-:Y:S02]  /*87be0*/  IMAD.IADD R3, R45, 0x1, -R60 ;  /* 0x000000012d037824 */ /* 0x000fe400078e0a3c */
[----:B------:R-:W-:Y:S01]  /*87bf0*/  IMAD R9, R4, 0x3802001, RZ ;  /* 0x0380200104097824 */ /* 0x000fe200078e02ff */
[----:B------:R0:W-:Y:S01]  /*87c00*/  STL [R1+0x4ee4], R14 ;  /* 0x004ee40e01007387 */ /* 0x0001e20000100800 */
[----:B------:R-:W-:Y:S02]  /*87c10*/  @!P3 IADD3 R27, PT, PT, R27, 0x7fe001, RZ ;  /* 0x007fe0011b1bb810 */ /* 0x000fe40007ffe0ff */
[----:B------:R-:W-:Y:S01]  /*87c20*/  ISETP.GE.AND P2, PT, R3, RZ, PT ;  /* 0x000000ff0300720c */ /* 0x000fe20003f46270 */
[----:B------:R-:W-:Y:S01]  /*87c30*/  STL [R1+0x4ea8], R26 ;  /* 0x004ea81a01007387 */ /* 0x000fe20000100800 */
[----:B------:R-:W-:Y:S01]  /*87c40*/  SHF.R.S32.HI R0, RZ, 0x1f, R9 ;  /* 0x0000001fff007819 */ /* 0x000fe20000011409 */
[----:B------:R-:W-:-:S02]  /*87c50*/  @P0 VIADD R8, R8, 0xff801fff ;  /* 0xff801fff08080836 */ /* 0x000fc40000000000 */
[----:B------:R-:W5:Y:S01]  /*87c60*/  LDL R44, [R1+0x4f38] ;  /* 0x004f3800012c7983 */ /* 0x000f620000100800 */
[----:B------:R-:W-:-:S03]  /*87c70*/  IADD3 R12, PT, PT, R16, -R11, R12 ;  /* 0x8000000b100c7210 */ /* 0x000fc60007ffe00c */
[----:B------:R-:W5:Y:S01]  /*87c80*/  LDL R55, [R1+0x4f78] ;  /* 0x004f780001377983 */ /* 0x000f620000100800 */
[----:B------:R-:W-:Y:S01]  /*87c90*/  IMAD.HI.U32 R16, R9, -0x7fe001, R4 ;  /* 0xff801fff09107827 */ /* 0x000fe200078e0004 */
[----:B------:R-:W-:Y:S02]  /*87ca0*/  @!P1 IADD3 R10, PT, PT, R10, 0x7fe001, RZ ;  /* 0x007fe0010a0a9810 */ /* 0x000fe40007ffe0ff */
[----:B------:R-:W-:Y:S01]  /*87cb0*/  ISETP.GE.AND P1, PT, R8, RZ, PT ;  /* 0x000000ff0800720c */ /* 0x000fe20003f26270 */
[----:B------:R-:W-:-:S04]  /*87cc0*/  IMAD.WIDE R4, R27, UR4, RZ ;  /* 0x000000041b047c25 */ /* 0x000fc8000f8e02ff */
[----:B------:R-:W-:Y:S02]  /*87cd0*/  IMAD R0, R0, -0x7fe001, RZ ;  /* 0xff801fff00007824 */ /* 0x000fe400078e02ff */
[----:B------:R-:W-:Y:S01]  /*87ce0*/  IMAD R11, R4, 0x3802001, RZ ;  /* 0x03802001040b7824 */ /* 0x000fe200078e02ff */
[----:B------:R-:W-:Y:S01]  /*87cf0*/  @!P2 IADD3 R3, PT, PT, R3, 0x7fe001, RZ ;  /* 0x007fe0010303a810 */ /* 0x000fe20007ffe0ff */
[--C-:B--2---:R-:W-:Y:S01]  /*87d00*/  IMAD.IADD R18, R46, 0x1, R47.reuse ;  /* 0x000000012e127824 */ /* 0x104fe200078e022f */
[----:B0-----:R-:W-:Y:S01]  /*87d10*/  IADD3 R14, PT, PT, R16, -R9, R0 ;  /* 0x80000009100e7210 */ /* 0x001fe20007ffe000 */
[----:B------:R-:W-:Y:S02]  /*87d20*/  IMAD.IADD R16, R45, 0x1, R60 ;  /* 0x000000012d107824 */ /* 0x000fe400078e023c */
[----:B------:R-:W-:Y:S01]  /*87d30*/  IMAD.IADD R46, R46, 0x1, -R47 ;  /* 0x000000012e2e7824 */ /* 0x000fe200078e0a2f */
        /* <DEDUP_REMOVED lines=8> */
[----:B------:R-:W-:Y:S02]  /*87dc0*/  IMAD R13, R4, 0x3802001, RZ ;  /* 0x03802001040d7824 */ /* 0x000fe400078e02ff */
[----:B0-----:R-:W-:Y:S01]  /*87dd0*/  IMAD R12, R9, -0x7fe001, RZ ;  /* 0xff801fff090c7824 */ /* 0x001fe200078e02ff */
[----:B------:R0:W-:Y:S04]  /*87de0*/  STL [R1+0x4eac], R10 ;  /* 0x004eac0a01007387 */ /* 0x0001e80000100800 */
[----:B------:R-:W-:Y:S01]  /*87df0*/  IADD3 R12, PT, PT, R20, -R11, R12 ;  /* 0x8000000b140c7210 */ /* 0x000fe20007ffe00c */
[----:B------:R-:W-:Y:S01]  /*87e00*/  IMAD.HI.U32 R20, R13, -0x7fe001, R4 ;  /* 0xff801fff0d147827 */ /* 0x000fe200078e0004 */
[----:B------:R-:W2:Y:S03]  /*87e10*/  LDL R0, [R1+0x4f3c] ;  /* 0x004f3c0001007983 */ /* 0x000ea60000100800 */
[----:B------:R-:W-:Y:S01]  /*87e20*/  IMAD.IADD R5, R66, 0x1, -R49 ;  /* 0x0000000142057824 */ /* 0x000fe200078e0a31 */
[----:B------:R-:W2:Y:S01]  /*87e30*/  LDL R3, [R1+0x4f7c] ;  /* 0x004f7c0001037983 */ /* 0x000ea20000100800 */
[----:B------:R-:W-:Y:S01]  /*87e40*/  @P0 IADD3 R16, PT, PT, R16, -0x7fe001, RZ ;  /* 0xff801fff10100810 */ /* 0x000fe20007ffe0ff */
[----:B------:R-:W-:Y:S01]  /*87e50*/  @!P3 VIADD R46, R46, 0x7fe001 ;  /* 0x007fe0012e2eb836 */ /* 0x000fe20000000000 */
[----:B------:R-:W-:-:S02]  /*87e60*/  SHF.R.S32.HI R9, RZ, 0x1f, R13 ;  /* 0x0000001fff097819 */ /* 0x000fc4000001140d */
[----:B------:R-:W-:Y:S01]  /*87e70*/  ISETP.GE.AND P3, PT, R5, RZ, PT ;  /* 0x000000ff0500720c */ /* 0x000fe20003f66270 */
[----:B------:R-:W-:Y:S01]  /*87e80*/  @P1 VIADD R18, R18, 0xff801fff ;  /* 0xff801fff12121836 */ /* 0x000fe20000000000 */
[----:B------:R-:W-:Y:S01]  /*87e90*/  ISETP.GE.AND P1, PT, R16, RZ, PT ;  /* 0x000000ff1000720c */ /* 0x000fe20003f26270 */
[----:B------:R1:W-:Y:S01]  /*87ea0*/  STL [R1+0x4eec], R14 ;  /* 0x004eec0e01007387 */ /* 0x0003e20000100800 */
[----:B------:R-:W-:Y:S02]  /*87eb0*/  IMAD R4, R9, -0x7fe001, RZ ;  /* 0xff801fff09047824 */ /* 0x000fe400078e02ff */
[----:B------:R-:W-:Y:S01]  /*87ec0*/  IMAD.WIDE R46, R46, UR4, RZ ;  /* 0x000000042e2e7c25 */ /* 0x000fe2000f8e02ff */
[----:B------:R3:W-:Y:S04]  /*87ed0*/  STL [R1+0x4eb0], R8 ;  /* 0x004eb00801007387 */ /* 0x0007e80000100800 */
[----:B------:R-:W2:Y:S01]  /*87ee0*/  LDL R9, [R1+0x4f80] ;  /* 0x004f800001097983 */ /* 0x000ea20000100800 */
[----:B------:R-:W-:-:S03]  /*87ef0*/  IMAD R21, R46, 0x3802001, RZ ;  /* 0x038020012e157824 */ /* 0x000fc600078e02ff */
[----:B0-----:R-:W2:Y:S01]  /*87f00*/  LDL R10, [R1+0x4fc0] ;  /* 0x004fc000010a7983 */ /* 0x001ea20000100800 */
[----:B------:R-:W-:Y:S02]  /*87f10*/  IADD3 R20, PT, PT, R20, -R13, R4 ;  /* 0x8000000d14147210 */ /* 0x000fe40007ffe004 */
[----:B------:R-:W-:Y:S01]  /*87f20*/  IADD3 R4, PT, PT, R66, R49, RZ ;  /* 0x0000003142047210 */ /* 0x000fe20007ffe0ff */
[----:B-1----:R-:W2:Y:S01]  /*87f30*/  LDL R14, [R1+0x4f84] ;  /* 0x004f8400010e7983 */ /* 0x002ea20000100800 */
[----:B------:R-:W-:-:S03]  /*87f40*/  @!P3 IADD3 R5, PT, PT, R5, 0x7fe001, RZ ;  /* 0x007fe0010505b810 */ /* 0x000fc60007ffe0ff */
[----:B------:R-:W2:Y:S01]  /*87f50*/  LDL R45, [R1+0x4fc4] ;  /* 0x004fc400012d7983 */ /* 0x000ea20000100800 */
[----:B------:R-:W-:Y:S02]  /*87f60*/  SHF.R.S32.HI R19, RZ, 0x1f, R21 ;  /* 0x0000001fff137819 */ /* 0x000fe40000011415 */
[-C--:B------:R-:W-:Y:S02]  /*87f70*/  IADD3 R11, PT, PT, R6, -R7.reuse, RZ ;  /* 0x80000007060b7210 */ /* 0x080fe40007ffe0ff */
[----:B------:R-:W-:Y:S02]  /*87f80*/  ISETP.GT.AND P0, PT, R4, 0x7fe000, PT ;  /* 0x007fe0000400780c */ /* 0x000fe40003f04270 */
[----:B------:R-:W-:Y:S02]  /*87f90*/  @!P1 IADD3 R16, PT, PT, R16, 0x7fe001, RZ ;  /* 0x007fe00110109810 */ /* 0x000fe40007ffe0ff */
[----:B---3--:R-:W-:Y:S01]  /*87fa0*/  IADD3 R8, PT, PT, R6, R7, RZ ;  /* 0x0000000706087210 */ /* 0x008fe20007ffe0ff */
[----:B------:R-:W-:Y:S01]  /*87fb0*/  IMAD.WIDE R6, R5, UR4, RZ ;  /* 0x0000000405067c25 */ /* 0x000fe2000f8e02ff */
[----:B------:R-:W0:Y:S01]  /*87fc0*/  LDCU UR5, c[0x3][UR6+-0xe0] ;  /* 0x00ffe400060577ac */ /* 0x000e220008000800 */
[----:B------:R-:W-:Y:S01]  /*87fd0*/  ISETP.GE.AND P2, PT, R18, RZ, PT ;  /* 0x000000ff1200720c */ /* 0x000fe20003f46270 */
[----:B------:R-:W-:Y:S01]  /*87fe0*/  STL [R1+0x4ef0], R12 ;  /* 0x004ef00c01007387 */ /* 0x000fe20000100800 */
[----:B------:R-:W-:Y:S01]  /*87ff0*/  ISETP.GE.AND P4, PT, R11, RZ, PT ;  /* 0x000000ff0b00720c */ /* 0x000fe20003f86270 */
[----:B------:R-:W-:-:S02]  /*88000*/  IMAD.HI.U32 R46, R21, -0x7fe001, R46 ;  /* 0xff801fff152e7827 */ /* 0x000fc400078e002e */
[----:B------:R1:W-:Y:S02]  /*88010*/  STL [R1+0x4eb4], R16 ;  /* 0x004eb41001007387 */ /* 0x0003e40000100800 */
[----:B------:R-:W-:Y:S02]  /*88020*/  IMAD R19, R19, -0x7fe001, RZ ;  /* 0xff801fff13137824 */ /* 0x000fe400078e02ff */
[----:B------:R3:W-:Y:S01]  /*88030*/  STL [R1+0x4ef4], R20 ;  /* 0x004ef41401007387 */ /* 0x0007e20000100800 */
[----:B-1----:R-:W-:Y:S02]  /*88040*/  IMAD R16, R6, 0x3802001, RZ ;  /* 0x0380200106107824 */ /* 0x002fe400078e02ff */
[----:B---3--:R-:W-:Y:S02]  /*88050*/  IADD3 R20, PT, PT, R46, -R21, R19 ;  /* 0x800000152e147210 */ /* 0x008fe40007ffe013 */
[----:B------:R-:W-:-:S04]  /*88060*/  IMAD.HI.U32 R46, R16, -0x7fe001, R6 ;  /* 0xff801fff102e7827 */ /* 0x000fc800078e0006 */
[----:B------:R-:W-:Y:S02]  /*88070*/  IMAD.IADD R6, R59, 0x1, R50 ;  /* 0x000000013b067824 */ /* 0x000fe400078e0232 */
[----:B------:R-:W-:Y:S01]  /*88080*/  @P0 VIADD R4, R4, 0xff801fff ;  /* 0xff801fff04040836 */ /* 0x000fe20000000000 */
[----:B------:R-:W-:Y:S01]  /*88090*/  ISETP.GT.AND P0, PT, R8, 0x7fe000, PT ;  /* 0x007fe0000800780c */ /* 0x000fe20003f04270 */
[----:B------:R-:W-:Y:S01]  /*880a0*/  @!P2 VIADD R18, R18, 0x7fe001 ;  /* 0x007fe0011212a836 */ /* 0x000fe20000000000 */
[----:B------:R-:W-:Y:S01]  /*880b0*/  ISETP.GT.AND P1, PT, R6, 0x7fe000, PT ;  /* 0x007fe0000600780c */ /* 0x000fe20003f24270 */
[----:B------:R-:W-:Y:S01]  /*880c0*/  @!P4 VIADD R11, R11, 0x7fe001 ;  /* 0x007fe0010b0bc836 */ /* 0x000fe20000000000 */
[----:B------:R-:W-:Y:S02]  /*880d0*/  ISETP.GE.AND P2, PT, R4, RZ, PT ;  /* 0x000000ff0400720c */ /* 0x000fe40003f46270 */
[----:B------:R-:W-:Y:S01]  /*880e0*/  IADD3 R5, PT, PT, R59, -R50, RZ ;  /* 0x800000323b057210 */ /* 0x000fe20007ffe0ff */
[----:B0-----:R-:W-:-:S03]  /*880f0*/  IMAD.WIDE R12, R11, UR5, RZ ;  /* 0x000000050b0c7c25 */ /* 0x001fc6000f8e02ff */
[----:B------:R-:W-:Y:S01]  /*88100*/  ISETP.GE.AND P3, PT, R5, RZ, PT ;  /* 0x000000ff0500720c */ /* 0x000fe20003f66270 */
[----:B------:R-:W-:Y:S01]  /*88110*/  IMAD R26, R12, 0x3802001, RZ ;  /* 0x038020010c1a7824 */ /* 0x000fe200078e02ff */
[----:B------:R0:W-:Y:S01]  /*88120*/  STL [R1+0x4eb8], R18 ;  /* 0x004eb81201007387 */ /* 0x0001e20000100800 */
[----:B------:R-:W-:Y:S02]  /*88130*/  SHF.R.S32.HI R11, RZ, 0x1f, R16 ;  /* 0x0000001fff0b7819 */ /* 0x000fe40000011410 */
[----:B------:R-:W-:Y:S01]  /*88140*/  @P0 IADD3 R8, PT, PT, R8, -0x7fe001, RZ ;  /* 0xff801fff08080810 */ /* 0x000fe20007ffe0ff */
[----:B------:R-:W3:Y:S01]  /*88150*/  LDL R58, [R1+0x4f88] ;  /* 0x004f8800013a7983 */ /* 0x000ee20000100800 */
[----:B------:R-:W-:Y:S01]  /*88160*/  @P1 VIADD R6, R6, 0xff801fff ;  /* 0xff801fff06061836 */ /* 0x000fe20000000000 */
[----:B------:R-:W-:Y:S02]  /*88170*/  SHF.R.S32.HI R7, RZ, 0x1f, R26 ;  /* 0x0000001fff077819 */ /* 0x000fe4000001141a */
[----:B------:R-:W3:Y:S01]  /*88180*/  LDL R47, [R1+0x4fc8] ;  /* 0x004fc800012f7983 */ /* 0x000ee20000100800 */
[----:B0-----:R-:W-:Y:S01]  /*88190*/  IADD3 R18, PT, PT, R15, R62, RZ ;  /* 0x0000003e0f127210 */ /* 0x001fe20007ffe0ff */
[----:B------:R-:W-:Y:S01]  /*881a0*/  @!P2 VIADD R4, R4, 0x7fe001 ;  /* 0x007fe0010404a836 */ /* 0x000fe20000000000 */
[----:B------:R-:W-:Y:S01]  /*881b0*/  ISETP.GE.AND P2, PT, R8, RZ, PT ;  /* 0x000000ff0800720c */ /* 0x000fe20003f46270 */
[----:B------:R-:W-:Y:S01]  /*881c0*/  IMAD R11, R11, -0x7fe001, RZ ;  /* 0xff801fff0b0b7824 */ /* 0x000fe200078e02ff */
[----:B------:R-:W-:Y:S01]  /*881d0*/  ISETP.GT.AND P0, PT, R18, 0x7fe000, PT ;  /* 0x007fe0001200780c */ /* 0x000fe20003f04270 */
[----:B------:R-:W-:Y:S01]  /*881e0*/  IMAD.HI.U32 R12, R26, -0x7fe001, R12 ;  /* 0xff801fff1a0c7827 */ /* 0x000fe200078e000c */
[----:B------:R-:W-:Y:S01]  /*881f0*/  ISETP.GE.AND P1, PT, R6, RZ, PT ;  /* 0x000000ff0600720c */ /* 0x000fe20003f26270 */
[----:B------:R0:W-:Y:S01]  /*88200*/  STL [R1+0x4ef8], R20 ;  /* 0x004ef81401007387 */ /* 0x0001e20000100800 */
[----:B------:R-:W-:Y:S01]  /*88210*/  @!P3 IADD3 R5, PT, PT, R5, 0x7fe001, RZ ;  /* 0x007fe0010505b810 */ /* 0x000fe20007ffe0ff */
[----:B------:R-:W-:Y:S01]  /*88220*/  IMAD R7, R7, -0x7fe001, RZ ;  /* 0xff801fff07077824 */ /* 0x000fe200078e02ff */
[----:B------:R-:W-:Y:S01]  /*88230*/  IADD3 R46, PT, PT, R46, -R16, R11 ;  /* 0x800000102e2e7210 */ /* 0x000fe20007ffe00b */
[----:B------:R-:W-:Y:S01]  /*88240*/  IMAD.IADD R15, R15, 0x1, -R62 ;  /* 0x000000010f0f7824 */ /* 0x000fe200078e0a3e */
[----:B------:R-:W-:Y:S02]  /*88250*/  STL [R1+0x4ebc], R4 ;  /* 0x004ebc0401007387 */ /* 0x000fe40000100800 */
[----:B------:R-:W-:-:S02]  /*88260*/  IADD3 R26, PT, PT, R12, -R26, R7 ;  /* 0x8000001a0c1a7210 */ /* 0x000fc40007ffe007 */
[----:B------:R-:W3:Y:S01]  /*88270*/  LDL R16, [R1+0x4f8c] ;  /* 0x004f8c0001107983 */ /* 0x000ee20000100800 */
[----:B------:R-:W-:-:S03]  /*88280*/  ISETP.GE.AND P3, PT, R15, RZ, PT ;  /* 0x000000ff0f00720c */ /* 0x000fc60003f66270 */
[----:B------:R-:W3:Y:S01]  /*88290*/  LDL R49, [R1+0x4fcc] ;  /* 0x004fcc0001317983 */ /* 0x000ee20000100800 */
[----:B------:R-:W-:Y:S01]  /*882a0*/  IMAD.WIDE R12, R5, UR5, RZ ;  /* 0x00000005050c7c25 */ /* 0x000fe2000f8e02ff */
[----:B------:R-:W-:Y:S02]  /*882b0*/  @P0 IADD3 R18, PT, PT, R18, -0x7fe001, RZ ;  /* 0xff801fff12120810 */ /* 0x000fe40007ffe0ff */
[----:B------:R-:W-:Y:S01]  /*882c0*/  @!P2 IADD3 R8, PT, PT, R8, 0x7fe001, RZ ;  /* 0x007fe0010808a810 */ /* 0x000fe20007ffe0ff */
[----:B------:R-:W-:Y:S01]  /*882d0*/  IMAD R21, R12, 0x3802001, RZ ;  /* 0x038020010c157824 */ /* 0x000fe200078e02ff */
[----:B------:R-:W-:Y:S01]  /*882e0*/  @!P1 IADD3 R6, PT, PT, R6, 0x7fe001, RZ ;  /* 0x007fe00106069810 */ /* 0x000fe20007ffe0ff */
[----:B------:R1:W-:Y:S01]  /*882f0*/  STL [R1+0x4efc], R46 ;  /* 0x004efc2e01007387 */ /* 0x0003e20000100800 */
[----:B------:R-:W-:Y:S02]  /*88300*/  ISETP.GE.AND P1, PT, R18, RZ, PT ;  /* 0x000000ff1200720c */ /* 0x000fe40003f26270 */
[----:B------:R-:W-:Y:S01]  /*88310*/  SHF.R.S32.HI R11, RZ, 0x1f, R21 ;  /* 0x0000001fff0b7819 */ /* 0x000fe20000011415 */
[----:B------:R4:W-:Y:S01]  /*88320*/  STL [R1+0x4f00], R8 ;  /* 0x004f000801007387 */ /* 0x0009e20000100800 */
[----:B------:R-:W-:-:S03]  /*88330*/  IMAD.IADD R7, R17, 0x1, -R52 ;  /* 0x0000000111077824 */ /* 0x000fc600078e0a34 */
[----:B------:R4:W-:Y:S01]  /*88340*/  STL [R1+0x4f40], R26 ;  /* 0x004f401a01007387 */ /* 0x0009e20000100800 */
[----:B------:R-:W-:-:S03]  /*88350*/  @!P3 VIADD R15, R15, 0x7fe001 ;  /* 0x007fe0010f0fb836 */ /* 0x000fc60000000000 */
[----:B------:R-:W3:Y:S01]  /*88360*/  LDL R19, [R1+0x4f90] ;  /* 0x004f900001137983 */ /* 0x000ee20000100800 */
[----:B------:R-:W-:-:S03]  /*88370*/  IMAD.HI.U32 R12, R21, -0x7fe001, R12 ;  /* 0xff801fff150c7827 */ /* 0x000fc600078e000c */
[----:B0-----:R-:W3:Y:S01]  /*88380*/  LDL R20, [R1+0x4fd0] ;  /* 0x004fd00001147983 */ /* 0x001ee20000100800 */
[----:B-1----:R-:W-:Y:S01]  /*88390*/  IMAD R46, R11, -0x7fe001, RZ ;  /* 0xff801fff0b2e7824 */ /* 0x002fe200078e02ff */
[----:B------:R-:W-:Y:S01]  /*883a0*/  ISETP.GE.AND P2, PT, R7, RZ, PT ;  /* 0x000000ff0700720c */ /* 0x000fe20003f46270 */
[----:B------:R-:W-:Y:S01]  /*883b0*/  IMAD.WIDE R4, R15, UR5, RZ ;  /* 0x000000050f047c25 */ /* 0x000fe2000f8e02ff */
[----:B------:R-:W-:Y:S02]  /*883c0*/  IADD3 R11, PT, PT, R22, -R61, RZ ;  /* 0x8000003d160b7210 */ /* 0x000fe40007ffe0ff */
[----:B------:R-:W-:Y:S01]  /*883d0*/  IADD3 R46, PT, PT, R12, -R21, R46 ;  /* 0x800000150c2e7210 */ /* 0x000fe20007ffe02e */
[----:B----4-:R-:W-:Y:S01]  /*883e0*/  IMAD.IADD R8, R17, 0x1, R52 ;  /* 0x0000000111087824 */ /* 0x010fe200078e0234 */
[----:B------:R-:W-:Y:S01]  /*883f0*/  @!P1 IADD3 R18, PT, PT, R18, 0x7fe001, RZ ;  /* 0x007fe00112129810 */ /* 0x000fe20007ffe0ff */
[----:B------:R-:W-:Y:S01]  /*88400*/  IMAD R13, R4, 0x3802001, RZ ;  /* 0x03802001040d7824 */ /* 0x000fe200078e02ff */
[----:B------:R0:W-:Y:S01]  /*88410*/  STL [R1+0x4f04], R6 ;  /* 0x004f040601007387 */ /* 0x0001e20000100800 */
[----:B------:R-:W-:-:S02]  /*88420*/  ISETP.GE.AND P3, PT, R11, RZ, PT ;  /* 0x000000ff0b00720c */ /* 0x000fc40003f66270 */
[----:B------:R-:W-:Y:S01]  /*88430*/  ISETP.GT.AND P0, PT, R8, 0x7fe000, PT ;  /* 0x007fe0000800780c */ /* 0x000fe20003f04270 */
[----:B------:R-:W-:Y:S01]  /*88440*/  STL [R1+0x4f44], R46 ;  /* 0x004f442e01007387 */ /* 0x000fe20000100800 */
[----:B------:R-:W-:-:S03]  /*88450*/  SHF.R.S32.HI R12, RZ, 0x1f, R13 ;  /* 0x0000001fff0c7819 */ /* 0x000fc6000001140d */
[----:B------:R1:W-:Y:S04]  /*88460*/  STL [R1+0x4f08], R18 ;  /* 0x004f081201007387 */ /* 0x0003e80000100800 */
[----:B------:R-:W4:Y:S04]  /*88470*/  LDL R21, [R1+0x4f94] ;  /* 0x004f940001157983 */ /* 0x000f280000100800 */
[----:B------:R-:W4:Y:S01]  /*88480*/  LDL R50, [R1+0x4fd4] ;  /* 0x004fd40001327983 */ /* 0x000f220000100800 */
[----:B------:R-:W-:Y:S02]  /*88490*/  @!P2 VIADD R7, R7, 0x7fe001 ;  /* 0x007fe0010707a836 */ /* 0x000fe40000000000 */
[----:B------:R-:W-:Y:S01]  /*884a0*/  IMAD.HI.U32 R26, R13, -0x7fe001, R4 ;  /* 0xff801fff0d1a7827 */ /* 0x000fe200078e0004 */
[----:B------:R-:W-:Y:S01]  /*884b0*/  @!P3 IADD3 R11, PT, PT, R11, 0x7fe001, RZ ;  /* 0x007fe0010b0bb810 */ /* 0x000fe20007ffe0ff */
[----:B------:R-:W4:Y:S02]  /*884c0*/  LDL R59, [R1+0x4fd8] ;  /* 0x004fd800013b7983 */ /* 0x000f240000100800 */
[----:B------:R-:W-:-:S02]  /*884d0*/  IMAD R12, R12, -0x7fe001, RZ ;  /* 0xff801fff0c0c7824 */ /* 0x000fc400078e02ff */
[----:B------:R-:W-:-:S03]  /*884e0*/  IMAD.WIDE R4, R7, UR5, RZ ;  /* 0x0000000507047c25 */ /* 0x000fc6000f8e02ff */
[----:B------:R-:W-:Y:S01]  /*884f0*/  IADD3 R26, PT, PT, R26, -R13, R12 ;  /* 0x8000000d1a1a7210 */ /* 0x000fe20007ffe00c */
[----:B------:R-:W-:Y:S01]  /*88500*/  @P0 VIADD R8, R8, 0xff801fff ;  /* 0xff801fff08080836 */ /* 0x000fe20000000000 */
[C---:B------:R-:W-:Y:S01]  /*88510*/  IADD3 R12, PT, PT, R23.reuse, R54, RZ ;  /* 0x00000036170c7210 */ /* 0x040fe20007ffe0ff */
[----:B------:R-:W-:Y:S02]  /*88520*/  IMAD.IADD R23, R23, 0x1, -R54 ;  /* 0x0000000117177824 */ /* 0x000fe400078e0a36 */
[----:B------:R-:W-:Y:S01]  /*88530*/  IMAD R15, R4, 0x3802001, RZ ;  /* 0x03802001040f7824 */ /* 0x000fe200078e02ff */
[----:B------:R-:W-:Y:S01]  /*88540*/  ISETP.GE.AND P2, PT, R8, RZ, PT ;  /* 0x000000ff0800720c */ /* 0x000fe20003f46270 */
[----:B0-----:R-:W-:Y:S01]  /*88550*/  IMAD.WIDE R6, R11, UR5, RZ ;  /* 0x000000050b067c25 */ /* 0x001fe2000f8e02ff */
[----:B------:R-:W-:-:S03]  /*88560*/  ISETP.GE.AND P3, PT, R23, RZ, PT ;  /* 0x000000ff1700720c */ /* 0x000fc60003f66270 */
[----:B------:R-:W-:Y:S01]  /*88570*/  IMAD.HI.U32 R48, R15, -0x7fe001, R4 ;  /* 0xff801fff0f307827 */ /* 0x000fe200078e0004 */
[----:B------:R-:W-:-:S03]  /*88580*/  SHF.R.S32.HI R5, RZ, 0x1f, R15 ;  /* 0x0000001fff057819 */ /* 0x000fc6000001140f */
[----:B------:R-:W-:Y:S02]  /*88590*/  IMAD.IADD R4, R22, 0x1, R61 ;  /* 0x0000000116047824 */ /* 0x000fe400078e023d */
[----:B------:R-:W-:Y:S01]  /*885a0*/  IMAD R11, R6, 0x3802001, RZ ;  /* 0x03802001060b7824 */ /* 0x000fe200078e02ff */
[----:B------:R-:W4:Y:S01]  /*885b0*/  LDL R22, [R1+0x4f98] ;  /* 0x004f980001167983 */ /* 0x000f220000100800 */
[----:B-1----:R-:W-:-:S03]  /*885c0*/  IMAD R18, R5, -0x7fe001, RZ ;  /* 0xff801fff05127824 */ /* 0x002fc600078e02ff */
[----:B------:R-:W-:Y:S01]  /*885d0*/  SHF.R.S32.HI R5, RZ, 0x1f, R11 ;  /* 0x0000001fff057819 */ /* 0x000fe2000001140b */
[----:B------:R-:W-:Y:S01]  /*885e0*/  IMAD.HI.U32 R46, R11, -0x7fe001, R6 ;  /* 0xff801fff0b2e7827 */ /* 0x000fe200078e0006 */
[----:B------:R-:W-:Y:S02]  /*885f0*/  @!P2 IADD3 R8, PT, PT, R8, 0x7fe001, RZ ;  /* 0x007fe0010808a810 */ /* 0x000fe40007ffe0ff */
[----:B------:R-:W-:Y:S01]  /*88600*/  IADD3 R18, PT, PT, R48, -R15, R18 ;  /* 0x8000000f30127210 */ /* 0x000fe20007ffe012 */
        /* <DEDUP_REMOVED lines=16> */
[----:B------:R-:W-:-:S03]  /*88710*/  @P1 IADD3 R12, PT, PT, R12, -0x7fe001, RZ ;  /* 0xff801fff0c0c1810 */ /* 0x000fc60007ffe0ff */
[----:B------:R-:W-:Y:S02]  /*88720*/  ISETP.GE.AND P0, PT, R4, RZ, PT ;  /* 0x000000ff0400720c */ /* 0x000fe40003f06270 */
[----:B------:R-:W-:Y:S01]  /*88730*/  ISETP.GE.AND P1, PT, R12, RZ, PT ;  /* 0x000000ff0c00720c */ /* 0x000fe20003f26270 */
[----:B0-----:R-:W-:Y:S01]  /*88740*/  IMAD.HI.U32 R18, R11, -0x7fe001, R6 ;  /* 0xff801fff0b127827 */ /* 0x001fe200078e0006 */
[----:B------:R-:W-:-:S03]  /*88750*/  SHF.R.S32.HI R8, RZ, 0x1f, R11 ;  /* 0x0000001fff087819 */ /* 0x000fc6000001140b */
[----:B------:R-:W-:Y:S02]  /*88760*/  IMAD.IADD R6, R24, 0x1, R51 ;  /* 0x0000000118067824 */ /* 0x000fe400078e0233 */
[----:B------:R-:W4:Y:S01]  /*88770*/  LDL R24, [R1+0x4fa0] ;  /* 0x004fa00001187983 */ /* 0x000f220000100800 */
[----:B-----5:R-:W-:Y:S01]  /*88780*/  IADD3 R7, PT, PT, R36, -R57, RZ ;  /* 0x8000003924077210 */ /* 0x020fe20007ffe0ff */
[----:B------:R-:W-:Y:S02]  /*88790*/  IMAD R8, R8, -0x7fe001, RZ ;  /* 0xff801fff08087824 */ /* 0x000fe400078e02ff */
[----:B------:R-:W-:Y:S01]  /*887a0*/  @!P2 VIADD R5, R5, 0x7fe001 ;  /* 0x007fe0010505a836 */ /* 0x000fe20000000000 */
[----:B------:R-:W-:Y:S01]  /*887b0*/  @!P0 IADD3 R4, PT, PT, R4, 0x7fe001, RZ ;  /* 0x007fe00104048810 */ /* 0x000fe20007ffe0ff */
[----:B------:R-:W-:Y:S01]  /*887c0*/  @!P1 VIADD R12, R12, 0x7fe001 ;  /* 0x007fe0010c0c9836 */ /* 0x000fe20000000000 */
[----:B------:R-:W-:Y:S02]  /*887d0*/  ISETP.GE.AND P2, PT, R7, RZ, PT ;  /* 0x000000ff0700720c */ /* 0x000fe40003f46270 */
[----:B------:R-:W-:Y:S01]  /*887e0*/  IADD3 R18, PT, PT, R18, -R11, R8 ;  /* 0x8000000b12127210 */ /* 0x000fe20007ffe008 */
[----:B------:R-:W-:Y:S01]  /*887f0*/  STL [R1+0x4f10], R4 ;  /* 0x004f100401007387 */ /* 0x000fe20000100800 */
[----:B------:R-:W-:Y:S01]  /*88800*/  IMAD.IADD R11, R37, 0x1, -R38 ;  /* 0x00000001250b7824 */ /* 0x000fe200078e0a26 */
[----:B------:R-:W-:Y:S01]  /*88810*/  ISETP.GT.AND P0, PT, R6, 0x7fe000, PT ;  /* 0x007fe0000600780c */ /* 0x000fe20003f04270 */
[----:B------:R-:W-:Y:S01]  /*88820*/  IMAD.WIDE R26, R5, UR5, RZ ;  /* 0x00000005051a7c25 */ /* 0x000fe2000f8e02ff */
[----:B------:R-:W-:Y:S01]  /*88830*/  STL [R1+0x4f50], R46 ;  /* 0x004f502e01007387 */ /* 0x000fe20000100800 */
[----:B------:R-:W-:-:S03]  /*88840*/  IADD3 R8, PT, PT, R36, R57, RZ ;  /* 0x0000003924087210 */ /* 0x000fc60007ffe0ff */
[----:B------:R0:W-:Y:S01]  /*88850*/  STL [R1+0x4f14], R12 ;  /* 0x004f140c01007387 */ /* 0x0001e20000100800 */
[----:B------:R-:W-:-:S03]  /*88860*/  ISETP.GE.AND P4, PT, R11, RZ, PT ;  /* 0x000000ff0b00720c */ /* 0x000fc60003f86270 */
[----:B------:R1:W-:Y:S01]  /*88870*/  STL [R1+0x4f54], R18 ;  /* 0x004f541201007387 */ /* 0x0003e20000100800 */
[----:B------:R-:W-:-:S03]  /*88880*/  IMAD R15, R26, 0x3802001, RZ ;  /* 0x038020011a0f7824 */ /* 0x000fc600078e02ff */
[----:B------:R-:W5:Y:S04]  /*88890*/  LDL R36, [R1+0x4fa4] ;  /* 0x004fa40001247983 */ /* 0x000f680000100800 */
[----:B------:R-:W5:Y:S01]  /*888a0*/  LDL R51, [R1+0x4fe4] ;  /* 0x004fe40001337983 */ /* 0x000f620000100800 */
[----:B------:R-:W-:Y:S02]  /*888b0*/  @!P2 IADD3 R7, PT, PT, R7, 0x7fe001, RZ ;  /* 0x007fe0010707a810 */ /* 0x000fe40007ffe0ff */
[----:B------:R-:W-:Y:S01]  /*888c0*/  SHF.R.S32.HI R13, RZ, 0x1f, R15 ;  /* 0x0000001fff0d7819 */ /* 0x000fe2000001140f */
[----:B------:R-:W5:Y:S01]  /*888d0*/  LDL R52, [R1+0x4fe8] ;  /* 0x004fe80001347983 */ /* 0x000f620000100800 */
[----:B0-----:R-:W-:Y:S01]  /*888e0*/  IADD3 R12, PT, PT, R37, R38, RZ ;  /* 0x00000026250c7210 */ /* 0x001fe20007ffe0ff */
[----:B------:R-:W-:-:S02]  /*888f0*/  IMAD.WIDE R4, R7, UR5, RZ ;  /* 0x0000000507047c25 */ /* 0x000fc4000f8e02ff */
[----:B------:R-:W5:Y:S02]  /*88900*/  LDL R37, [R1+0x4fa8] ;  /* 0x004fa80001257983 */ /* 0x000f640000100800 */
[----:B------:R-:W-:Y:S02]  /*88910*/  @P0 VIADD R6, R6, 0xff801fff ;  /* 0xff801fff06060836 */ /* 0x000fe40000000000 */
[----:B------:R-:W-:Y:S01]  /*88920*/  IMAD.HI.U32 R26, R15, -0x7fe001, R26 ;  /* 0xff801fff0f1a7827 */ /* 0x000fe200078e001a */
[----:B------:R-:W-:-:S03]  /*88930*/  @!P4 IADD3 R11, PT, PT, R11, 0x7fe001, RZ ;  /* 0x007fe0010b0bc810 */ /* 0x000fc60007ffe0ff */
[----:B------:R-:W-:Y:S02]  /*88940*/  IMAD R13, R13, -0x7fe001, RZ ;  /* 0xff801fff0d0d7824 */ /* 0x000fe400078e02ff */
[----:B------:R-:W-:Y:S01]  /*88950*/  IMAD R17, R4, 0x3802001, RZ ;  /* 0x0380200104117824 */ /* 0x000fe200078e02ff */
[----:B------:R-:W-:Y:S01]  /*88960*/  ISETP.GE.AND P3, PT, R6, RZ, PT ;  /* 0x000000ff0600720c */ /* 0x000fe20003f66270 */
[----:B-1----:R-:W-:Y:S01]  /*88970*/  IMAD.IADD R18, R2, 0x1, R63 ;  /* 0x0000000102127824 */ /* 0x002fe200078e023f */
[----:B------:R-:W-:Y:S01]  /*88980*/  IADD3 R46, PT, PT, R26, -R15, R13 ;  /* 0x8000000f1a2e7210 */ /* 0x000fe20007ffe00d */
[----:B------:R-:W-:Y:S01]  /*88990*/  IMAD.HI.U32 R26, R17, -0x7fe001, R4 ;  /* 0xff801fff111a7827 */ /* 0x000fe200078e0004 */
[----:B------:R-:W-:Y:S02]  /*889a0*/  ISETP.GT.AND P0, PT, R8, 0x7fe000, PT ;  /* 0x007fe0000800780c */ /* 0x000fe40003f04270 */
[----:B------:R-:W-:Y:S01]  /*889b0*/  ISETP.GT.AND P1, PT, R12, 0x7fe000, PT ;  /* 0x007fe0000c00780c */ /* 0x000fe20003f24270 */
[----:B------:R-:W-:Y:S01]  /*889c0*/  IMAD.WIDE R4, R11, UR5, RZ ;  /* 0x000000050b047c25 */ /* 0x000fe2000f8e02ff */
[----:B------:R-:W-:-:S02]  /*889d0*/  ISETP.GT.AND P2, PT, R18, 0x7fe000, PT ;  /* 0x007fe0001200780c */ /* 0x000fc40003f44270 */
[----:B------:R-:W-:Y:S01]  /*889e0*/  SHF.R.S32.HI R7, RZ, 0x1f, R17 ;  /* 0x0000001fff077819 */ /* 0x000fe20000011411 */
[----:B------:R-:W-:Y:S02]  /*889f0*/  IMAD R11, R4, 0x3802001, RZ ;  /* 0x03802001040b7824 */ /* 0x000fe400078e02ff */
[----:B------:R-:W-:Y:S02]  /*88a00*/  @!P3 VIADD R6, R6, 0x7fe001 ;  /* 0x007fe0010606b836 */ /* 0x000fe40000000000 */
[----:B------:R-:W-:Y:S01]  /*88a10*/  IMAD.HI.U32 R38, R11, -0x7fe001, R4 ;  /* 0xff801fff0b267827 */ /* 0x000fe200078e0004 */
[----:B------:R-:W-:-:S03]  /*88a20*/  IADD3 R4, PT, PT, R2, -R63, RZ ;  /* 0x8000003f02047210 */ /* 0x000fc60007ffe0ff */
[----:B------:R-:W-:Y:S01]  /*88a30*/  IMAD R7, R7, -0x7fe001, RZ ;  /* 0xff801fff07077824 */ /* 0x000fe200078e02ff */
[----:B------:R-:W-:Y:S01]  /*88a40*/  @P0 IADD3 R8, PT, PT, R8, -0x7fe001, RZ ;  /* 0xff801fff08080810 */ /* 0x000fe20007ffe0ff */
[----:B------:R-:W-:Y:S01]  /*88a50*/  @P1 VIADD R12, R12, 0xff801fff ;  /* 0xff801fff0c0c1836 */ /* 0x000fe20000000000 */
[----:B------:R-:W-:Y:S01]  /*88a60*/  ISETP.GE.AND P3, PT, R4, RZ, PT ;  /* 0x000000ff0400720c */ /* 0x000fe20003f66270 */
[----:B------:R-:W-:Y:S01]  /*88a70*/  STL [R1+0x4f18], R6 ;  /* 0x004f180601007387 */ /* 0x000fe20000100800 */
[----:B------:R-:W-:Y:S01]  /*88a80*/  IADD3 R26, PT, PT, R26, -R17, R7 ;  /* 0x800000111a1a7210 */ /* 0x000fe20007ffe007 */
[----:B------:R-:W-:Y:S01]  /*88a90*/  @P2 VIADD R18, R18, 0xff801fff ;  /* 0xff801fff12122836 */ /* 0x000fe20000000000 */
[----:B------:R-:W-:Y:S01]  /*88aa0*/  IADD3 R7, PT, PT, R39, -R64, RZ ;  /* 0x8000004027077210 */ /* 0x000fe20007ffe0ff */
[----:B------:R0:W-:Y:S01]  /*88ab0*/  STL [R1+0x4f58], R46 ;  /* 0x004f582e01007387 */ /* 0x0001e20000100800 */
[----:B------:R-:W-:-:S03]  /*88ac0*/  ISETP.GE.AND P0, PT, R8, RZ, PT ;  /* 0x000000ff0800720c */ /* 0x000fc60003f06270 */
[----:B------:R-:W5:Y:S01]  /*88ad0*/  LDL R61, [R1+0x4fac] ;  /* 0x004fac00013d7983 */ /* 0x000f620000100800 */
[----:B------:R-:W-:-:S03]  /*88ae0*/  ISETP.GE.AND P1, PT, R12, RZ, PT ;  /* 0x000000ff0c00720c */ /* 0x000fc60003f26270 */
[----:B------:R-:W5:Y:S01]  /*88af0*/  LDL R2, [R1+0x4fec] ;  /* 0x004fec0001027983 */ /* 0x000f620000100800 */
[----:B------:R-:W-:Y:S02]  /*88b00*/  SHF.R.S32.HI R5, RZ, 0x1f, R11 ;  /* 0x0000001fff057819 */ /* 0x000fe4000001140b */
[----:B------:R-:W-:Y:S02]  /*88b10*/  ISETP.GE.AND P4, PT, R7, RZ, PT ;  /* 0x000000ff0700720c */ /* 0x000fe40003f86270 */
[----:B------:R-:W-:Y:S01]  /*88b20*/  ISETP.GE.AND P2, PT, R18, RZ, PT ;  /* 0x000000ff1200720c */ /* 0x000fe20003f46270 */
[----:B------:R-:W-:Y:S02]  /*88b30*/  IMAD R5, R5, -0x7fe001, RZ ;  /* 0xff801fff05057824 */ /* 0x000fe400078e02ff */
[----:B------:R-:W-:Y:S02]  /*88b40*/  @!P3 VIADD R4, R4, 0x7fe001 ;  /* 0x007fe0010404b836 */ /* 0x000fe40000000000 */
[----:B------:R-:W-:Y:S01]  /*88b50*/  @!P0 VIADD R8, R8, 0x7fe001 ;  /* 0x007fe00108088836 */ /* 0x000fe20000000000 */
[----:B0-----:R-:W-:Y:S01]  /*88b60*/  IADD3 R46, PT, PT, R38, -R11, R5 ;  /* 0x8000000b262e7210 */ /* 0x001fe20007ffe005 */
[----:B------:R-:W-:Y:S01]  /*88b70*/  IMAD.WIDE R4, R4, UR5, RZ ;  /* 0x0000000504047c25 */ /* 0x000fe2000f8e02ff */
[----:B------:R-:W-:-:S03]  /*88b80*/  IADD3 R6, PT, PT, R39, R64, RZ ;  /* 0x0000004027067210 */ /* 0x000fc60007ffe0ff */
[----:B------:R-:W-:Y:S01]  /*88b90*/  @!P1 VIADD R12, R12, 0x7fe001 ;  /* 0x007fe0010c0c9836 */ /* 0x000fe20000000000 */
[----:B------:R-:W-:Y:S01]  /*88ba0*/  @!P4 IADD3 R7, PT, PT, R7, 0x7fe001, RZ ;  /* 0x007fe0010707c810 */ /* 0x000fe20007ffe0ff */
[----:B------:R-:W-:Y:S01]  /*88bb0*/  IMAD R13, R4, 0x3802001, RZ ;  /* 0x03802001040d7824 */ /* 0x000fe200078e02ff */
[----:B------:R-:W-:Y:S01]  /*88bc0*/  @!P2 IADD3 R18, PT, PT, R18, 0x7fe001, RZ ;  /* 0x007fe0011212a810 */ /* 0x000fe20007ffe0ff */
[----:B------:R-:W-:Y:S01]  /*88bd0*/  STL [R1+0x4f1c], R8 ;  /* 0x004f1c0801007387 */ /* 0x000fe20000100800 */
[----:B------:R-:W-:-:S03]  /*88be0*/  ISETP.GT.AND P0, PT, R6, 0x7fe000, PT ;  /* 0x007fe0000600780c */ /* 0x000fc60003f04270 */
[----:B------:R0:W-:Y:S04]  /*88bf0*/  STL [R1+0x4f5c], R26 ;  /* 0x004f5c1a01007387 */ /* 0x0001e80000100800 */
        /* <DEDUP_REMOVED lines=10> */
[----:B------:R-:W-:-:S03]  /*88ca0*/  ISETP.GE.AND P2, PT, R7, RZ, PT ;  /* 0x000000ff0700720c */ /* 0x000fc60003f46270 */
[----:B------:R-:W5:Y:S01]  /*88cb0*/  LDL R39, [R1+0x4ff0] ;  /* 0x004ff00001277983 */ /* 0x000f620000100800 */
[----:B------:R-:W-:Y:S01]  /*88cc0*/  @P0 IADD3 R6, PT, PT, R6, -0x7fe001, RZ ;  /* 0xff801fff06060810 */ /* 0x000fe20007ffe0ff */
[----:B------:R-:W-:Y:S01]  /*88cd0*/  IMAD R15, R26, 0x3802001, RZ ;  /* 0x038020011a0f7824 */ /* 0x000fe200078e02ff */
[----:B------:R-:W-:Y:S02]  /*88ce0*/  IADD3 R5, PT, PT, R41, -R42, RZ ;  /* 0x8000002a29057210 */ /* 0x000fe40007ffe0ff */
[----:B------:R-:W-:Y:S02]  /*88cf0*/  ISETP.GE.AND P1, PT, R6, RZ, PT ;  /* 0x000000ff0600720c */ /* 0x000fe40003f26270 */
[----:B------:R-:W-:Y:S02]  /*88d00*/  ISETP.GE.AND P3, PT, R5, RZ, PT ;  /* 0x000000ff0500720c */ /* 0x000fe40003f66270 */
[----:B------:R-:W-:Y:S02]  /*88d10*/  SHF.R.S32.HI R11, RZ, 0x1f, R13 ;  /* 0x0000001fff0b7819 */ /* 0x000fe4000001140d */
[----:B------:R-:W-:-:S02]  /*88d20*/  SHF.R.S32.HI R8, RZ, 0x1f, R15 ;  /* 0x0000001fff087819 */ /* 0x000fc4000001140f */
[----:B------:R-:W-:Y:S01]  /*88d30*/  ISETP.GT.AND P0, PT, R4, 0x7fe000, PT ;  /* 0x007fe0000400780c */ /* 0x000fe20003f04270 */
[----:B------:R-:W-:Y:S02]  /*88d40*/  @!P2 VIADD R7, R7, 0x7fe001 ;  /* 0x007fe0010707a836 */ /* 0x000fe40000000000 */
[----:B------:R-:W-:Y:S02]  /*88d50*/  IMAD R11, R11, -0x7fe001, RZ ;  /* 0xff801fff0b0b7824 */ /* 0x000fe400078e02ff */
[----:B------:R-:W-:-:S04]  /*88d60*/  IMAD.HI.U32 R26, R15, -0x7fe001, R26 ;  /* 0xff801fff0f1a7827 */ /* 0x000fc800078e001a */
[----:B------:R-:W-:Y:S02]  /*88d70*/  IMAD R8, R8, -0x7fe001, RZ ;  /* 0xff801fff08087824 */ /* 0x000fe400078e02ff */
[----:B------:R-:W-:Y:S02]  /*88d80*/  IMAD.IADD R42, R41, 0x1, R42 ;  /* 0x00000001292a7824 */ /* 0x000fe400078e022a */
[----:B------:R-:W-:Y:S01]  /*88d90*/  IMAD.WIDE R40, R7, UR5, RZ ;  /* 0x0000000507287c25 */ /* 0x000fe2000f8e02ff */
[----:B------:R-:W-:Y:S02]  /*88da0*/  IADD3 R12, PT, PT, R12, -R13, R11 ;  /* 0x8000000d0c0c7210 */ /* 0x000fe40007ffe00b */
[----:B------:R-:W-:Y:S01]  /*88db0*/  @!P1 IADD3 R6, PT, PT, R6, 0x7fe001, RZ ;  /* 0x007fe00106069810 */ /* 0x000fe20007ffe0ff */
[----:B------:R-:W-:Y:S01]  /*88dc0*/  @!P3 VIADD R5, R5, 0x7fe001 ;  /* 0x007fe0010505b836 */ /* 0x000fe20000000000 */
[----:B------:R-:W-:Y:S01]  /*88dd0*/  IADD3 R8, PT, PT, R26, -R15, R8 ;  /* 0x8000000f1a087210 */ /* 0x000fe20007ffe008 */
[----:B------:R-:W-:Y:S01]  /*88de0*/  IMAD R26, R40, 0x3802001, RZ ;  /* 0x03802001281a7824 */ /* 0x000fe200078e02ff */
[----:B------:R-:W-:-:S02]  /*88df0*/  ISETP.GT.AND P1, PT, R42, 0x7fe000, PT ;  /* 0x007fe0002a00780c */ /* 0x000fc40003f24270 */
[C---:B0-----:R-:W-:Y:S01]  /*88e00*/  IADD3 R18, PT, PT, R43.reuse, R56, RZ ;  /* 0x000000382b127210 */ /* 0x041fe20007ffe0ff */
[----:B------:R-:W-:Y:S01]  /*88e10*/  IMAD.IADD R43, R43, 0x1, -R56 ;  /* 0x000000012b2b7824 */ /* 0x000fe200078e0a38 */
[----:B------:R-:W-:Y:S01]  /*88e20*/  @P0 IADD3 R4, PT, PT, R4, -0x7fe001, RZ ;  /* 0xff801fff04040810 */ /* 0x000fe20007ffe0ff */
[----:B------:R0:W-:Y:S03]  /*88e30*/  STL [R1+0x4f64], R12 ;  /* 0x004f640c01007387 */ /* 0x0001e60000100800 */
[----:B------:R-:W-:Y:S02]  /*88e40*/  ISETP.GE.AND P2, PT, R4, RZ, PT ;  /* 0x000000ff0400720c */ /* 0x000fe40003f46270 */
[----:B------:R-:W-:Y:S01]  /*88e50*/  ISETP.GE.AND P3, PT, R43, RZ, PT ;  /* 0x000000ff2b00720c */ /* 0x000fe20003f66270 */
[----:B0-----:R-:W-:Y:S01]  /*88e60*/  IMAD.WIDE R12, R5, UR5, RZ ;  /* 0x00000005050c7c25 */ /* 0x001fe2000f8e02ff */
[----:B------:R-:W-:Y:S01]  /*88e70*/  SHF.R.S32.HI R5, RZ, 0x1f, R26 ;  /* 0x0000001fff057819 */ /* 0x000fe2000001141a */
[----:B------:R0:W-:Y:S02]  /*88e80*/  STL [R1+0x4f28], R6 ;  /* 0x004f280601007387 */ /* 0x0001e40000100800 */
[----:B------:R-:W-:Y:S01]  /*88e90*/  IMAD.HI.U32 R7, R26, -0x7fe001, R40 ;  /* 0xff801fff1a077827 */ /* 0x000fe200078e0028 */
[----:B------:R-:W-:Y:S01]  /*88ea0*/  @P1 IADD3 R42, PT, PT, R42, -0x7fe001, RZ ;  /* 0xff801fff2a2a1810 */ /* 0x000fe20007ffe0ff */
[----:B------:R1:W-:Y:S02]  /*88eb0*/  STL [R1+0x4f68], R8 ;  /* 0x004f680801007387 */ /* 0x0003e40000100800 */
[----:B------:R-:W-:-:S02]  /*88ec0*/  IMAD R11, R12, 0x3802001, RZ ;  /* 0x038020010c0b7824 */ /* 0x000fc400078e02ff */
[----:B------:R-:W-:Y:S01]  /*88ed0*/  IMAD R5, R5, -0x7fe001, RZ ;  /* 0xff801fff05057824 */ /* 0x000fe200078e02ff */
[----:B------:R-:W5:Y:S01]  /*88ee0*/  LDL R40, [R1+0x4fb8] ;  /* 0x004fb80001287983 */ /* 0x000f620000100800 */
[----:B------:R-:W-:-:S03]  /*88ef0*/  ISETP.GT.AND P0, PT, R18, 0x7fe000, PT ;  /* 0x007fe0001200780c */ /* 0x000fc60003f04270 */
[----:B------:R-:W5:Y:S01]  /*88f00*/  LDL R57, [R1+0x4ff8] ;  /* 0x004ff80001397983 */ /* 0x000f620000100800 */
[----:B0-----:R-:W-:Y:S02]  /*88f10*/  SHF.R.S32.HI R6, RZ, 0x1f, R11 ;  /* 0x0000001fff067819 */ /* 0x001fe4000001140b */
[----:B------:R-:W-:Y:S01]  /*88f20*/  IADD3 R26, PT, PT, R7, -R26, R5 ;  /* 0x8000001a071a7210 */ /* 0x000fe20007ffe005 */
[----:B------:R-:W-:Y:S01]  /*88f30*/  IMAD.IADD R5, R44, 0x1, -R55 ;  /* 0x000000012c057824 */ /* 0x000fe200078e0a37 */
[----:B------:R-:W-:Y:S01]  /*88f40*/  ISETP.GE.AND P1, PT, R42, RZ, PT ;  /* 0x000000ff2a00720c */ /* 0x000fe20003f26270 */
[----:B-1----:R-:W-:Y:S01]  /*88f50*/  IMAD.HI.U32 R8, R11, -0x7fe001, R12 ;  /* 0xff801fff0b087827 */ /* 0x002fe200078e000c */
[----:B------:R-:W-:Y:S02]  /*88f60*/  @!P2 IADD3 R4, PT, PT, R4, 0x7fe001, RZ ;  /* 0x007fe0010404a810 */ /* 0x000fe40007ffe0ff */
[----:B------:R-:W-:Y:S01]  /*88f70*/  ISETP.GE.AND P2, PT, R5, RZ, PT ;  /* 0x000000ff0500720c */ /* 0x000fe20003f46270 */
[----:B------:R-:W-:-:S02]  /*88f80*/  IMAD R6, R6, -0x7fe001, RZ ;  /* 0xff801fff06067824 */ /* 0x000fc400078e02ff */
[----:B------:R-:W-:Y:S01]  /*88f90*/  @!P3 VIADD R43, R43, 0x7fe001 ;  /* 0x007fe0012b2bb836 */ /* 0x000fe20000000000 */
[----:B------:R-:W-:Y:S01]  /*88fa0*/  STL [R1+0x4f2c], R4 ;  /* 0x004f2c0401007387 */ /* 0x000fe20000100800 */
[----:B------:R-:W-:Y:S02]  /*88fb0*/  @P0 IADD3 R18, PT, PT, R18, -0x7fe001, RZ ;  /* 0xff801fff12120810 */ /* 0x000fe40007ffe0ff */
[----:B------:R-:W-:Y:S01]  /*88fc0*/  IADD3 R8, PT, PT, R8, -R11, R6 ;  /* 0x8000000b08087210 */ /* 0x000fe20007ffe006 */
[----:B------:R0:W-:Y:S01]  /*88fd0*/  STL [R1+0x4f6c], R26 ;  /* 0x004f6c1a01007387 */ /* 0x0001e20000100800 */
[----:B------:R-:W-:-:S03]  /*88fe0*/  IMAD.WIDE R12, R43, UR5, RZ ;  /* 0x000000052b0c7c25 */ /* 0x000fc6000f8e02ff */
[----:B------:R-:W5:Y:S01]  /*88ff0*/  LDL R6, [R1+0x4fbc] ;  /* 0x004fbc0001067983 */ /* 0x000f620000100800 */
[----:B------:R-:W-:-:S03]  /*89000*/  @!P1 VIADD R42, R42, 0x7fe001 ;  /* 0x007fe0012a2a9836 */ /* 0x000fc60000000000 */
[----:B------:R-:W5:Y:S01]  /*89010*/  LDL R43, [R1+0x4ffc] ;  /* 0x004ffc00012b7983 */ /* 0x000f620000100800 */
[----:B------:R-:W-:Y:S01]  /*89020*/  IMAD R11, R12, 0x3802001, RZ ;  /* 0x038020010c0b7824 */ /* 0x000fe200078e02ff */
[----:B------:R-:W-:Y:S02]  /*89030*/  ISETP.GE.AND P1, PT, R18, RZ, PT ;  /* 0x000000ff1200720c */ /* 0x000fe40003f26270 */
[----:B------:R-:W-:Y:S02]  /*89040*/  @!P2 IADD3 R5, PT, PT, R5, 0x7fe001, RZ ;  /* 0x007fe0010505a810 */ /* 0x000fe40007ffe0ff */
[----:B------:R-:W-:Y:S01]  /*89050*/  SHF.R.S32.HI R7, RZ, 0x1f, R11 ;  /* 0x0000001fff077819 */ /* 0x000fe2000001140b */
[----:B------:R-:W-:Y:S02]  /*89060*/  IMAD.IADD R44, R44, 0x1, R55 ;  /* 0x000000012c2c7824 */ /* 0x000fe400078e0237 */
[----:B0-----:R-:W-:Y:S01]  /*89070*/  IMAD.HI.U32 R26, R11, -0x7fe001, R12 ;  /* 0xff801fff0b1a7827 */ /* 0x001fe200078e000c */
[----:B--2---:R-:W-:-:S03]  /*89080*/  IADD3 R4, PT, PT, R0, -R3, RZ ;  /* 0x8000000300047210 */ /* 0x004fc60007ffe0ff */
[----:B------:R-:W-:Y:S01]  /*89090*/  IMAD.WIDE R12, R5, UR5, RZ ;  /* 0x00000005050c7c25 */ /* 0x000fe2000f8e02ff */
[----:B------:R-:W-:-:S03]  /*890a0*/  ISETP.GT.AND P0, PT, R44, 0x7fe000, PT ;  /* 0x007fe0002c00780c */ /* 0x000fc60003f04270 */
[----:B------:R-:W-:Y:S01]  /*890b0*/  IMAD R7, R7, -0x7fe001, RZ ;  /* 0xff801fff07077824 */ /* 0x000fe200078e02ff */
[----:B------:R0:W-:Y:S01]  /*890c0*/  STL [R1+0x4f30], R42 ;  /* 0x004f302a01007387 */ /* 0x0001e20000100800 */
[----:B------:R-:W-:Y:S02]  /*890d0*/  IMAD R15, R12, 0x3802001, RZ ;  /* 0x038020010c0f7824 */ /* 0x000fe400078e02ff */
[----:B------:R-:W-:Y:S01]  /*890e0*/  @!P1 VIADD R18, R18, 0x7fe001 ;  /* 0x007fe00112129836 */ /* 0x000fe20000000000 */
[----:B------:R1:W-:Y:S01]  /*890f0*/  STL [R1+0x4f70], R8 ;  /* 0x004f700801007387 */ /* 0x0003e20000100800 */
[----:B------:R-:W-:-:S03]  /*89100*/  ISETP.GE.AND P2, PT, R4, RZ, PT ;  /* 0x000000ff0400720c */ /* 0x000fc60003f46270 */
[----:B------:R-:W2:Y:S01]  /*89110*/  LDL R62, [R1+0x4c00] ;  /* 0x004c0000013e7983 */ /* 0x000ea20000100800 */
[----:B0-----:R-:W-:-:S03]  /*89120*/  IADD3 R42, PT, PT, R26, -R11, R7 ;  /* 0x8000000b1a2a7210 */ /* 0x001fc60007ffe007 */
[----:B------:R-:W2:Y:S01]  /*89130*/  LDL R7, [R1+0x4c80] ;  /* 0x004c800001077983 */ /* 0x000ea20000100800 */
[----:B------:R-:W-:-:S03]  /*89140*/  SHF.R.S32.HI R5, RZ, 0x1f, R15 ;  /* 0x0000001fff057819 */ /* 0x000fc6000001140f */
        /* <DEDUP_REMOVED lines=10> */
[----:B------:R-:W-:Y:S01]  /*891f0*/  IMAD.IADD R0, R0, 0x1, R3 ;  /* 0x0000000100007824 */ /* 0x000fe200078e0203 */
[----:B------:R-:W-:Y:S01]  /*89200*/  @!P2 IADD3 R4, PT, PT, R4, 0x7fe001, RZ ;  /* 0x007fe0010404a810 */ /* 0x000fe20007ffe0ff */
[----:B------:R-:W2:Y:S01]  /*89210*/  LDL R3, [R1+0x4c08] ;  /* 0x004c080001037983 */ /* 0x000ea20000100800 */
[----:B------:R-:W-:Y:S02]  /*89220*/  IADD3 R26, PT, PT, R26, -R15, R5 ;  /* 0x8000000f1a1a7210 */ /* 0x000fe40007ffe005 */
[----:B------:R-:W-:Y:S01]  /*89230*/  ISETP.GE.AND P1, PT, R44, RZ, PT ;  /* 0x000000ff2c00720c */ /* 0x000fe20003f26270 */
[----:B------:R-:W2:Y:S01]  /*89240*/  LDL R54, [R1+0x4c88] ;  /* 0x004c880001367983 */ /* 0x000ea20000100800 */
[----:B------:R-:W-:Y:S01]  /*89250*/  IADD3 R15, PT, PT, R14, -R45, RZ ;  /* 0x8000002d0e0f7210 */ /* 0x000fe20007ffe0ff */
[----:B------:R-:W-:-:S03]  /*89260*/  IMAD.WIDE R4, R4, UR5, RZ ;  /* 0x0000000504047c25 */ /* 0x000fc6000f8e02ff */
        /* <DEDUP_REMOVED lines=8> */
[----:B0-----:R-:W-:-:S04]  /*892f0*/  IMAD.WIDE R12, R11, UR4, RZ ;  /* 0x000000040b0c7c25 */ /* 0x001fc8000f8e02ff */
[----:B------:R-:W-:Y:S01]  /*89300*/  @!P2 IADD3 R15, PT, PT, R15, 0x7fe001, RZ ;  /* 0x007fe0010f0fa810 */ /* 0x000fe20007ffe0ff */
[----:B------:R-:W-:Y:S01]  /*89310*/  IMAD.HI.U32 R46, R17, -0x7fe001, R4 ;  /* 0xff801fff112e7827 */ /* 0x000fe200078e0004 */
[----:B------:R-:W-:Y:S03]  /*89320*/  STL [R1+0x4f38], R44 ;  /* 0x004f382c01007387 */ /* 0x000fe60000100800 */
[----:B------:R-:W-:Y:S02]  /*89330*/  IMAD R9, R9, -0x7fe001, RZ ;  /* 0xff801fff09097824 */ /* 0x000fe400078e02ff */
[----:B------:R-:W-:Y:S01]  /*89340*/  IMAD R11, R12, 0x3802001, RZ ;  /* 0x038020010c0b7824 */ /* 0x000fe200078e02ff */
[----:B------:R0:W-:Y:S01]  /*89350*/  STL [R1+0x4f78], R26 ;  /* 0x004f781a01007387 */ /* 0x0001e20000100800 */
[----:B------:R-:W-:Y:S01]  /*89360*/  IMAD.IADD R14, R14, 0x1, R45 ;  /* 0x000000010e0e7824 */ /* 0x000fe200078e022d */
[----:B------:R-:W-:Y:S01]  /*89370*/  IADD3 R46, PT, PT, R46, -R17, R9 ;  /* 0x800000112e2e7210 */ /* 0x000fe20007ffe009 */
[----:B------:R-:W-:Y:S01]  /*89380*/  IMAD.WIDE R4, R15, UR4, RZ ;  /* 0x000000040f047c25 */ /* 0x000fe2000f8e02ff */
[----:B------:R-:W2:Y:S01]  /*89390*/  LDL R64, [R1+0x4c0c] ;  /* 0x004c0c0001407983 */ /* 0x000ea20000100800 */
[----:B------:R-:W-:-:S03]  /*893a0*/  SHF.R.S32.HI R9, RZ, 0x1f, R11 ;  /* 0x0000001fff097819 */ /* 0x000fc6000001140b */
[----:B------:R-:W2:Y:S01]  /*893b0*/  LDL R45, [R1+0x4c8c] ;  /* 0x004c8c00012d7983 */ /* 0x000ea20000100800 */
[----:B------:R-:W-:Y:S01]  /*893c0*/  @P0 IADD3 R0, PT, PT, R0, -0x7fe001, RZ ;  /* 0xff801fff00000810 */ /* 0x000fe20007ffe0ff */
[----:B0-----:R-:W-:Y:S01]  /*893d0*/  IMAD R26, R4, 0x3802001, RZ ;  /* 0x03802001041a7824 */ /* 0x001fe200078e02ff */
[----:B------:R-:W-:Y:S01]  /*893e0*/  ISETP.GT.AND P0, PT, R14, 0x7fe000, PT ;  /* 0x007fe0000e00780c */ /* 0x000fe20003f04270 */
[----:B------:R-:W-:Y:S01]  /*893f0*/  @P1 VIADD R10, R10, 0xff801fff ;  /* 0xff801fff0a0a1836 */ /* 0x000fe20000000000 */
[----:B------:R-:W-:Y:S01]  /*89400*/  ISETP.GE.AND P1, PT, R0, RZ, PT ;  /* 0x000000ff0000720c */ /* 0x000fe20003f26270 */
[----:B------:R-:W-:Y:S02]  /*89410*/  IMAD.HI.U32 R42, R11, -0x7fe001, R12 ;  /* 0xff801fff0b2a7827 */ /* 0x000fe400078e000c */
[----:B------:R-:W2:Y:S02]  /*89420*/  LDL R12, [R1+0x4c90] ;  /* 0x004c9000010c7983 */ /* 0x000ea40000100800 */
[----:B------:R-:W-:-:S02]  /*89430*/  IMAD R9, R9, -0x7fe001, RZ ;  /* 0xff801fff09097824 */ /* 0x000fc400078e02ff */
[----:B------:R-:W-:Y:S01]  /*89440*/  IMAD.HI.U32 R13, R26, -0x7fe001, R4 ;  /* 0xff801fff1a0d7827 */ /* 0x000fe200078e0004 */
[----:B---3--:R-:W-:Y:S02]  /*89450*/  IADD3 R5, PT, PT, R58, -R47, RZ ;  /* 0x8000002f3a057210 */ /* 0x008fe40007ffe0ff */
[----:B------:R-:W-:Y:S01]  /*89460*/  ISETP.GE.AND P2, PT, R10, RZ, PT ;  /* 0x000000ff0a00720c */ /* 0x000fe20003f46270 */
[----:B------:R-:W-:Y:S01]  /*89470*/  IMAD.IADD R4, R58, 0x1, R47 ;  /* 0x000000013a047824 */ /* 0x000fe200078e022f */
[----:B------:R-:W-:Y:S02]  /*89480*/  IADD3 R42, PT, PT, R42, -R11, R9 ;  /* 0x8000000b2a2a7210 */ /* 0x000fe40007ffe009 */
[----:B------:R-:W3:Y:S01]  /*89490*/  LDL R9, [R1+0x4c10] ;  /* 0x004c100001097983 */ /* 0x000ee20000100800 */
[----:B------:R-:W-:Y:S02]  /*894a0*/  ISETP.GE.AND P3, PT, R5, RZ, PT ;  /* 0x000000ff0500720c */ /* 0x000fe40003f66270 */
[----:B------:R-:W-:Y:S01]  /*894b0*/  @P0 IADD3 R14, PT, PT, R14, -0x7fe001, RZ ;  /* 0xff801fff0e0e0810 */ /* 0x000fe20007ffe0ff */
[----:B------:R-:W-:Y:S01]  /*894c0*/  IMAD.IADD R15, R16, 0x1, -R49 ;  /* 0x00000001100f7824 */ /* 0x000fe200078e0a31 */
[----:B------:R-:W-:Y:S01]  /*894d0*/  ISETP.GT.AND P0, PT, R4, 0x7fe000, PT ;  /* 0x007fe0000400780c */ /* 0x000fe20003f04270 */
[----:B------:R-:W-:Y:S01]  /*894e0*/  @!P1 VIADD R0, R0, 0x7fe001 ;  /* 0x007fe00100009836 */ /* 0x000fe20000000000 */
[----:B------:R-:W-:-:S02]  /*894f0*/  ISETP.GE.AND P1, PT, R14, RZ, PT ;  /* 0x000000ff0e00720c */ /* 0x000fc40003f26270 */
[----:B------:R-:W-:Y:S02]  /*89500*/  @!P2 IADD3 R10, PT, PT, R10, 0x7fe001, RZ ;  /* 0x007fe0010a0aa810 */ /* 0x000fe40007ffe0ff */
[----:B------:R-:W-:Y:S01]  /*89510*/  ISETP.GE.AND P2, PT, R15, RZ, PT ;  /* 0x000000ff0f00720c */ /* 0x000fe20003f46270 */
[----:B------:R-:W-:Y:S01]  /*89520*/  IMAD.IADD R18, R16, 0x1, R49 ;  /* 0x0000000110127824 */ /* 0x000fe200078e0231 */
[----:B------:R-:W-:Y:S02]  /*89530*/  SHF.R.S32.HI R11, RZ, 0x1f, R26 ;  /* 0x0000001fff0b7819 */ /* 0x000fe4000001141a */
[----:B------:R-:W-:Y:S01]  /*89540*/  @!P3 IADD3 R5, PT, PT, R5, 0x7fe001, RZ ;  /* 0x007fe0010505b810 */ /* 0x000fe20007ffe0ff */
[----:B------:R0:W-:Y:S02]  /*89550*/  STL [R1+0x4f3c], R0 ;  /* 0x004f3c0001007387 */ /* 0x0001e40000100800 */
[----:B------:R-:W-:Y:S01]  /*89560*/  IMAD R11, R11, -0x7fe001, RZ ;  /* 0xff801fff0b0b7824 */ /* 0x000fe200078e02ff */
[----:B------:R-:W-:Y:S01]  /*89570*/  @P0 IADD3 R4, PT, PT, R4, -0x7fe001, RZ ;  /* 0xff801fff04040810 */ /* 0x000fe20007ffe0ff */
[----:B------:R-:W-:Y:S01]  /*89580*/  IMAD.WIDE R16, R5, UR4, RZ ;  /* 0x0000000405107c25 */ /* 0x000fe2000f8e02ff */
[----:B------:R-:W-:Y:S01]  /*89590*/  ISETP.GT.AND P0, PT, R18, 0x7fe000, PT ;  /* 0x007fe0001200780c */ /* 0x000fe20003f04270 */
[----:B------:R-:W-:Y:S01]  /*895a0*/  STL [R1+0x4f7c], R46 ;  /* 0x004f7c2e01007387 */ /* 0x000fe20000100800 */
[----:B------:R-:W-:Y:S01]  /*895b0*/  IADD3 R26, PT, PT, R13, -R26, R11 ;  /* 0x8000001a0d1a7210 */ /* 0x000fe20007ffe00b */
[----:B------:R-:W-:Y:S01]  /*895c0*/  @!P1 VIADD R14, R14, 0x7fe001 ;  /* 0x007fe0010e0e9836 */ /* 0x000fe20000000000 */
[C---:B0-----:R-:W-:Y:S01]  /*895d0*/  IADD3 R0, PT, PT, R19.reuse, R20, RZ ;  /* 0x0000001413007210 */ /* 0x041fe20007ffe0ff */
[----:B------:R-:W-:Y:S01]  /*895e0*/  IMAD.IADD R19, R19, 0x1, -R20 ;  /* 0x0000000113137824 */ /* 0x000fe200078e0a14 */
[----:B------:R-:W-:Y:S01]  /*895f0*/  STL [R1+0x4f80], R10 ;  /* 0x004f800a01007387 */ /* 0x000fe20000100800 */
[----:B------:R-:W-:Y:S01]  /*89600*/  IMAD R27, R16, 0x3802001, RZ ;  /* 0x03802001101b7824 */ /* 0x000fe200078e02ff */
[----:B------:R-:W-:-:S02]  /*89610*/  ISETP.GE.AND P1, PT, R4, RZ, PT ;  /* 0x000000ff0400720c */ /* 0x000fc40003f26270 */
[----:B------:R-:W-:Y:S01]  /*89620*/  STL [R1+0x4fc0], R42 ;  /* 0x004fc02a01007387 */ /* 0x000fe20000100800 */
[----:B------:R-:W-:Y:S02]  /*89630*/  @!P2 IADD3 R15, PT, PT, R15, 0x7fe001, RZ ;  /* 0x007fe0010f0fa810 */ /* 0x000fe40007ffe0ff */
[----:B------:R-:W-:Y:S01]  /*89640*/  ISETP.GE.AND P2, PT, R19, RZ, PT ;  /* 0x000000ff1300720c */ /* 0x000fe20003f46270 */
[----:B------:R-:W3:Y:S01]  /*89650*/  LDL R11, [R1+0x4c14] ;  /* 0x004c1400010b7983 */ /* 0x000ee20000100800 */
[----:B------:R-:W-:-:S03]  /*89660*/  SHF.R.S32.HI R5, RZ, 0x1f, R27 ;  /* 0x0000001fff057819 */ /* 0x000fc6000001141b */
[----:B------:R-:W3:Y:S04]  /*89670*/  LDL R56, [R1+0x4c94] ;  /* 0x004c940001387983 */ /* 0x000ee80000100800 */
[----:B------:R0:W-:Y:S04]  /*89680*/  STL [R1+0x4f84], R14 ;  /* 0x004f840e01007387 */ /* 0x0001e80000100800 */
[----:B------:R-:W-:Y:S01]  /*89690*/  STL [R1+0x4fc4], R26 ;  /* 0x004fc41a01007387 */ /* 0x000fe20000100800 */
[----:B------:R-:W-:-:S03]  /*896a0*/  IMAD.HI.U32 R16, R27, -0x7fe001, R16 ;  /* 0xff801fff1b107827 */ /* 0x000fc600078e0010 */
[----:B------:R-:W3:Y:S01]  /*896b0*/  LDL R13, [R1+0x4c18] ;  /* 0x004c1800010d7983 */ /* 0x000ee20000100800 */
[----:B0-----:R-:W-:-:S03]  /*896c0*/  IMAD.WIDE R14, R15, UR4, RZ ;  /* 0x000000040f0e7c25 */ /* 0x001fc6000f8e02ff */
[----:B------:R-:W3:Y:S01]  /*896d0*/  LDL R58, [R1+0x4c98] ;  /* 0x004c9800013a7983 */ /* 0x000ee20000100800 */
[----:B------:R-:W-:Y:S01]  /*896e0*/  @P0 VIADD R18, R18, 0xff801fff ;  /* 0xff801fff12120836 */ /* 0x000fe20000000000 */
[----:B------:R-:W-:Y:S01]  /*896f0*/  ISETP.GT.AND P0, PT, R0, 0x7fe000, PT ;  /* 0x007fe0000000780c */ /* 0x000fe20003f04270 */
[----:B------:R-:W-:Y:S02]  /*89700*/  IMAD R5, R5, -0x7fe001, RZ ;  /* 0xff801fff05057824 */ /* 0x000fe400078e02ff */
[----:B------:R-:W-:Y:S01]  /*89710*/  IMAD R17, R14, 0x3802001, RZ ;  /* 0x038020010e117824 */ /* 0x000fe200078e02ff */
[----:B------:R-:W-:Y:S01]  /*89720*/  @!P1 IADD3 R4, PT, PT, R4, 0x7fe001, RZ ;  /* 0x007fe00104049810 */ /* 0x000fe20007ffe0ff */
[----:B----4-:R-:W-:Y:S01]  /*89730*/  IMAD.IADD R10, R21, 0x1, -R50 ;  /* 0x00000001150a7824 */ /* 0x010fe200078e0a32 */
[----:B------:R-:W-:Y:S02]  /*89740*/  ISETP.GE.AND P1, PT, R18, RZ, PT ;  /* 0x000000ff1200720c */ /* 0x000fe40003f26270 */
[----:B------:R-:W-:-:S02]  /*89750*/  IADD3 R16, PT, PT, R16, -R27, R5 ;  /* 0x8000001b10107210 */ /* 0x000fc40007ffe005 */
[----:B------:R-:W-:Y:S02]  /*89760*/  SHF.R.S32.HI R5, RZ, 0x1f, R17 ;  /* 0x0000001fff057819 */ /* 0x000fe40000011411 */
        /* <DEDUP_REMOVED lines=9> */
[----:B------:R-:W-:Y:S02]  /*89800*/  IADD3 R20, PT, PT, R20, -R17, R15 ;  /* 0x8000001114147210 */ /* 0x000fe40007ffe00f */
[----:B------:R-:W-:Y:S01]  /*89810*/  @!P1 IADD3 R18, PT, PT, R18, 0x7fe001, RZ ;  /* 0x007fe00112129810 */ /* 0x000fe20007ffe0ff */
[----:B------:R-:W-:Y:S01]  /*89820*/  IMAD R17, R4, 0x3802001, RZ ;  /* 0x0380200104117824 */ /* 0x000fe200078e02ff */
[----:B------:R-:W-:Y:S01]  /*89830*/  ISETP.GE.AND P1, PT, R0, RZ, PT ;  /* 0x000000ff0000720c */ /* 0x000fe20003f26270 */
[----:B------:R0:W-:Y:S01]  /*89840*/  STL [R1+0x4fc8], R16 ;  /* 0x004fc81001007387 */ /* 0x0001e20000100800 */
[----:B------:R-:W-:Y:S01]  /*89850*/  @!P2 IADD3 R10, PT, PT, R10, 0x7fe001, RZ ;  /* 0x007fe0010a0aa810 */ /* 0x000fe20007ffe0ff */
[----:B------:R-:W-:Y:S01]  /*89860*/  IMAD.HI.U32 R26, R17, -0x7fe001, R4 ;  /* 0xff801fff111a7827 */ /* 0x000fe200078e0004 */
[----:B------:R-:W-:Y:S01]  /*89870*/  IADD3 R4, PT, PT, R21, R50, RZ ;  /* 0x0000003215047210 */ /* 0x000fe20007ffe0ff */
[----:B------:R1:W-:Y:S02]  /*89880*/  STL [R1+0x4f8c], R18 ;  /* 0x004f8c1201007387 */ /* 0x0003e40000100800 */
[C---:B------:R-:W-:Y:S01]  /*89890*/  IMAD.IADD R5, R22.reuse, 0x1, -R59 ;  /* 0x0000000116057824 */ /* 0x040fe200078e0a3b */
[----:B0-----:R-:W-:Y:S01]  /*898a0*/  SHF.R.S32.HI R16, RZ, 0x1f, R17 ;  /* 0x0000001fff107819 */ /* 0x001fe20000011411 */
[----:B------:R0:W-:Y:S01]  /*898b0*/  STL [R1+0x4fcc], R20 ;  /* 0x004fcc1401007387 */ /* 0x0001e20000100800 */
[----:B------:R-:W-:-:S02]  /*898c0*/  IMAD.IADD R22, R22, 0x1, R59 ;  /* 0x0000000116167824 */ /* 0x000fc400078e023b */
[----:B-1----:R-:W-:Y:S01]  /*898d0*/  IMAD.WIDE R18, R10, UR4, RZ ;  /* 0x000000040a127c25 */ /* 0x002fe2000f8e02ff */
[----:B------:R-:W-:Y:S01]  /*898e0*/  ISETP.GE.AND P2, PT, R5, RZ, PT ;  /* 0x000000ff0500720c */ /* 0x000fe20003f46270 */
[----:B------:R-:W4:Y:S02]  /*898f0*/  LDL R15, [R1+0x4c20] ;  /* 0x004c2000010f7983 */ /* 0x000f240000100800 */
[----:B------:R-:W-:Y:S02]  /*89900*/  IMAD R10, R16, -0x7fe001, RZ ;  /* 0xff801fff100a7824 */ /* 0x000fe400078e02ff */
[----:B------:R-:W4:Y:S01]  /*89910*/  LDL R16, [R1+0x4ca0] ;  /* 0x004ca00001107983 */ /* 0x000f220000100800 */
[----:B------:R-:W-:Y:S01]  /*89920*/  ISETP.GT.AND P0, PT, R4, 0x7fe000, PT ;  /* 0x007fe0000400780c */ /* 0x000fe20003f04270 */
[----:B------:R-:W-:Y:S01]  /*89930*/  @!P1 VIADD R0, R0, 0x7fe001 ;  /* 0x007fe00100009836 */ /* 0x000fe20000000000 */
[----:B------:R-:W-:Y:S01]  /*89940*/  ISETP.GT.AND P1, PT, R22, 0x7fe000, PT ;  /* 0x007fe0001600780c */ /* 0x000fe20003f24270 */
[----:B------:R-:W-:Y:S01]  /*89950*/  IMAD R27, R18, 0x3802001, RZ ;  /* 0x03802001121b7824 */ /* 0x000fe200078e02ff */
[----:B------:R-:W-:-:S02]  /*89960*/  IADD3 R26, PT, PT, R26, -R17, R10 ;  /* 0x800000111a1a7210 */ /* 0x000fc40007ffe00a */
[----:B------:R1:W-:Y:S01]  /*89970*/  STL [R1+0x4f90], R0 ;  /* 0x004f900001007387 */ /* 0x0003e20000100800 */
[----:B------:R-:W-:-:S03]  /*89980*/  IMAD.HI.U32 R44, R27, -0x7fe001, R18 ;  /* 0xff801fff1b2c7827 */ /* 0x000fc600078e0012 */
[----:B------:R-:W4:Y:S01]  /*89990*/  LDL R18, [R1+0x4c24] ;  /* 0x004c240001127983 */ /* 0x000f220000100800 */
[----:B------:R-:W-:-:S03]  /*899a0*/  IMAD.IADD R10, R23, 0x1, R48 ;  /* 0x00000001170a7824 */ /* 0x000fc600078e0230 */
[----:B------:R-:W4:Y:S01]  /*899b0*/  LDL R49, [R1+0x4ca4] ;  /* 0x004ca40001317983 */ /* 0x000f220000100800 */
[----:B------:R-:W-:Y:S02]  /*899c0*/  @!P2 IADD3 R5, PT, PT, R5, 0x7fe001, RZ ;  /* 0x007fe0010505a810 */ /* 0x000fe40007ffe0ff */
[----:B------:R-:W-:Y:S01]  /*899d0*/  @P0 IADD3 R4, PT, PT, R4, -0x7fe001, RZ ;  /* 0xff801fff04040810 */ /* 0x000fe20007ffe0ff */
[----:B------:R-:W-:Y:S01]  /*899e0*/  @P1 VIADD R22, R22, 0xff801fff ;  /* 0xff801fff16161836 */ /* 0x000fe20000000000 */
[----:B------:R-:W-:Y:S01]  /*899f0*/  ISETP.GT.AND P0, PT, R10, 0x7fe000, PT ;  /* 0x007fe0000a00780c */ /* 0x000fe20003f04270 */
[----:B0-----:R-:W-:Y:S01]  /*89a00*/  IMAD.WIDE R20, R5, UR4, RZ ;  /* 0x0000000405147c25 */ /* 0x001fe2000f8e02ff */
[----:B------:R-:W-:Y:S01]  /*89a10*/  ISETP.GE.AND P1, PT, R4, RZ, PT ;  /* 0x000000ff0400720c */ /* 0x000fe20003f26270 */
[----:B------:R-:W4:Y:S01]  /*89a20*/  LDL R59, [R1+0x4c28] ;  /* 0x004c2800013b7983 */ /* 0x000f220000100800 */
[----:B------:R-:W-:Y:S01]  /*89a30*/  IADD3 R23, PT, PT, R23, -R48, RZ ;  /* 0x8000003017177210 */ /* 0x000fe20007ffe0ff */
[----:B------:R-:W-:Y:S01]  /*89a40*/  IMAD R5, R20, 0x3802001, RZ ;  /* 0x0380200114057824 */ /* 0x000fe200078e02ff */
[----:B------:R-:W-:Y:S01]  /*89a50*/  ISETP.GE.AND P2, PT, R22, RZ, PT ;  /* 0x000000ff1600720c */ /* 0x000fe20003f46270 */
[----:B------:R-:W4:Y:S01]  /*89a60*/  LDL R48, [R1+0x4ca8] ;  /* 0x004ca80001307983 */ /* 0x000f220000100800 */
[----:B------:R-:W-:-:S02]  /*89a70*/  SHF.R.S32.HI R17, RZ, 0x1f, R27 ;  /* 0x0000001fff117819 */ /* 0x000fc4000001141b */
[----:B------:R-:W-:Y:S02]  /*89a80*/  ISETP.GE.AND P3, PT, R23, RZ, PT ;  /* 0x000000ff1700720c */ /* 0x000fe40003f66270 */
[----:B------:R-:W-:Y:S01]  /*89a90*/  SHF.R.S32.HI R42, RZ, 0x1f, R5 ;  /* 0x0000001fff2a7819 */ /* 0x000fe20000011405 */
[----:B------:R-:W-:Y:S01]  /*89aa0*/  IMAD R17, R17, -0x7fe001, RZ ;  /* 0xff801fff11117824 */ /* 0x000fe200078e02ff */
[----:B------:R-:W-:Y:S01]  /*89ab0*/  @P0 IADD3 R10, PT, PT, R10, -0x7fe001, RZ ;  /* 0xff801fff0a0a0810 */ /* 0x000fe20007ffe0ff */
[----:B------:R-:W-:-:S03]  /*89ac0*/  IMAD.HI.U32 R20, R5, -0x7fe001, R20 ;  /* 0xff801fff05147827 */ /* 0x000fc600078e0014 */
[----:B------:R-:W-:Y:S01]  /*89ad0*/  ISETP.GE.AND P0, PT, R10, RZ, PT ;  /* 0x000000ff0a00720c */ /* 0x000fe20003f06270 */
[----:B------:R-:W-:Y:S01]  /*89ae0*/  IMAD R42, R42, -0x7fe001, RZ ;  /* 0xff801fff2a2a7824 */ /* 0x000fe200078e02ff */
[----:B------:R-:W-:Y:S01]  /*89af0*/  IADD3 R44, PT, PT, R44, -R27, R17 ;  /* 0x8000001b2c2c7210 */ /* 0x000fe20007ffe011 */
[----:B------:R-:W-:Y:S01]  /*89b00*/  @!P1 VIADD R4, R4, 0x7fe001 ;  /* 0x007fe00104049836 */ /* 0x000fe20000000000 */
[----:B------:R-:W-:Y:S01]  /*89b10*/  @!P2 IADD3 R22, PT, PT, R22, 0x7fe001, RZ ;  /* 0x007fe0011616a810 */ /* 0x000fe20007ffe0ff */
[----:B------:R-:W-:Y:S01]  /*89b20*/  STL [R1+0x4fd0], R26 ;  /* 0x004fd01a01007387 */ /* 0x000fe20000100800 */
[----:B------:R-:W-:Y:S01]  /*89b30*/  IADD3 R42, PT, PT, R20, -R5, R42 ;  /* 0x80000005142a7210 */ /* 0x000fe20007ffe02a */
[----:B------:R-:W-:Y:S02]  /*89b40*/  @!P3 VIADD R23, R23, 0x7fe001 ;  /* 0x007fe0011717b836 */ /* 0x000fe40000000000 */
[----:B------:R-:W-:Y:S01]  /*89b50*/  STL [R1+0x4f94], R4 ;  /* 0x004f940401007387 */ /* 0x000fe20000100800 */
[----:B-1----:R-:W-:-:S03]  /*89b60*/  IMAD.IADD R0, R24, 0x1, -R25 ;  /* 0x0000000118007824 */ /* 0x002fc600078e0a19 */
[----:B------:R0:W-:Y:S01]  /*89b70*/  STL [R1+0x4fd4], R44 ;  /* 0x004fd42c01007387 */ /* 0x0001e20000100800 */
[----:B------:R-:W-:-:S03]  /*89b80*/  IMAD.WIDE R20, R23, UR4, RZ ;  /* 0x0000000417147c25 */ /* 0x000fc6000f8e02ff */
[----:B------:R1:W-:Y:S04]  /*89b90*/  STL [R1+0x4f98], R22 ;  /* 0x004f981601007387 */ /* 0x0003e80000100800 */
[----:B------:R-:W-:Y:S01]  /*89ba0*/  STL [R1+0x4fd8], R42 ;  /* 0x004fd82a01007387 */ /* 0x000fe20000100800 */
[----:B------:R-:W-:-:S03]  /*89bb0*/  @!P0 VIADD R10, R10, 0x7fe001 ;  /* 0x007fe0010a0a8836 */ /* 0x000fc60000000000 */
[----:B------:R-:W4:Y:S04]  /*89bc0*/  LDL R19, [R1+0x4c2c] ;  /* 0x004c2c0001137983 */ /* 0x000f280000100800 */
[----:B------:R-:W4:Y:S01]  /*89bd0*/  LDL R50, [R1+0x4cac] ;  /* 0x004cac0001327983 */ /* 0x000f220000100800 */
[----:B------:R-:W-:Y:S01]  /*89be0*/  ISETP.GE.AND P4, PT, R0, RZ, PT ;  /* 0x000000ff0000720c */ /* 0x000fe20003f86270 */
[----:B------:R-:W-:Y:S02]  /*89bf0*/  IMAD R23, R20, 0x3802001, RZ ;  /* 0x0380200114177824 */ /* 0x000fe400078e02ff */
[----:B------:R1:W-:Y:S02]  /*89c00*/  STL [R1+0x4f9c], R10 ;  /* 0x004f9c0a01007387 */ /* 0x0003e40000100800 */
[----:B0-----:R-:W-:-:S02]  /*89c10*/  IMAD.HI.U32 R44, R23, -0x7fe001, R20 ;  /* 0xff801fff172c7827 */ /* 0x001fc400078e0014 */
[----:B------:R-:W4:Y:S02]  /*89c20*/  LDL R20, [R1+0x4c30] ;  /* 0x004c300001147983 */ /* 0x000f240000100800 */
[----:B------:R-:W-:Y:S02]  /*89c30*/  IMAD.IADD R24, R24, 0x1, R25 ;  /* 0x0000000118187824 */ /* 0x000fe400078e0219 */
[----:B------:R-:W4:Y:S01]  /*89c40*/  LDL R21, [R1+0x4cb0] ;  /* 0x004cb00001157983 */ /* 0x000f220000100800 */
[-C--:B-----5:R-:W-:Y:S02]  /*89c50*/  IADD3 R5, PT, PT, R36, -R51.reuse, RZ ;  /* 0x8000003324057210 */ /* 0x0a0fe40007ffe0ff */
[----:B------:R-:W-:Y:S01]  /*89c60*/  ISETP.GT.AND P0, PT, R24, 0x7fe000, PT ;  /* 0x007fe0001800780c */ /* 0x000fe20003f04270 */
[----:B-1----:R-:W5:Y:S01]  /*89c70*/  LDL R22, [R1+0x4c34] ;  /* 0x004c340001167983 */ /* 0x002f620000100800 */
[----:B------:R-:W-:Y:S02]  /*89c80*/  @!P4 IADD3 R0, PT, PT, R0, 0x7fe001, RZ ;  /* 0x007fe0010000c810 */ /* 0x000fe40007ffe0ff */
[----:B------:R-:W-:Y:S01]  /*89c90*/  ISETP.GE.AND P3, PT, R5, RZ, PT ;  /* 0x000000ff0500720c */ /* 0x000fe20003f66270 */
[----:B------:R-:W5:Y:S01]  /*89ca0*/  LDL R63, [R1+0x4cb4] ;  /* 0x004cb400013f7983 */ /* 0x000f620000100800 */
[----:B------:R-:W-:Y:S01]  /*89cb0*/  IADD3 R36, PT, PT, R36, R51, RZ ;  /* 0x0000003324247210 */ /* 0x000fe20007ffe0ff */
[----:B------:R-:W-:Y:S01]  /*89cc0*/  IMAD.WIDE R26, R0, UR4, RZ ;  /* 0x00000004001a7c25 */ /* 0x000fe2000f8e02ff */
[----:B------:R-:W-:-:S03]  /*89cd0*/  SHF.R.S32.HI R17, RZ, 0x1f, R23 ;  /* 0x0000001fff117819 */ /* 0x000fc60000011417 */
[----:B------:R-:W-:Y:S01]  /*89ce0*/  IMAD.IADD R0, R37, 0x1, R52 ;  /* 0x0000000125007824 */ /* 0x000fe200078e0234 */
[----:B------:R-:W-:Y:S01]  /*89cf0*/  ISETP.GT.AND P1, PT, R36, 0x7fe000, PT ;  /* 0x007fe0002400780c */ /* 0x000fe20003f24270 */
[----:B------:R-:W-:Y:S01]  /*89d00*/  IMAD R17, R17, -0x7fe001, RZ ;  /* 0xff801fff11117824 */ /* 0x000fe200078e02ff */
[----:B------:R-:W-:Y:S02]  /*89d10*/  IADD3 R37, PT, PT, R37, -R52, RZ ;  /* 0x8000003425257210 */ /* 0x000fe40007ffe0ff */
[----:B------:R-:W-:Y:S02]  /*89d20*/  ISETP.GT.AND P2, PT, R0, 0x7fe000, PT ;  /* 0x007fe0000000780c */ /* 0x000fe40003f44270 */
[----:B------:R-:W-:Y:S01]  /*89d30*/  @P0 IADD3 R24, PT, PT, R24, -0x7fe001, RZ ;  /* 0xff801fff18180810 */ /* 0x000fe20007ffe0ff */
[----:B------:R-:W-:Y:S01]  /*89d40*/  @!P3 VIADD R5, R5, 0x7fe001 ;  /* 0x007fe0010505b836 */ /* 0x000fe20000000000 */
[----:B------:R-:W-:Y:S01]  /*89d50*/  ISETP.GE.AND P3, PT, R37, RZ, PT ;  /* 0x000000ff2500720c */ /* 0x000fe20003f66270 */
[----:B------:R-:W-:Y:S01]  /*89d60*/  IMAD R25, R26, 0x3802001, RZ ;  /* 0x038020011a197824 */ /* 0x000fe200078e02ff */
[----:B------:R-:W-:Y:S01]  /*89d70*/  ISETP.GE.AND P0, PT, R24, RZ, PT ;  /* 0x000000ff1800720c */ /* 0x000fe20003f06270 */
[----:B------:R-:W5:Y:S01]  /*89d80*/  LDL R52, [R1+0x4cb8] ;  /* 0x004cb80001347983 */ /* 0x000f620000100800 */
[----:B------:R-:W-:-:S03]  /*89d90*/  IADD3 R44, PT, PT, R44, -R23, R17 ;  /* 0x800000172c2c7210 */ /* 0x000fc60007ffe011 */
[----:B------:R-:W5:Y:S01]  /*89da0*/  LDL R23, [R1+0x4c38] ;  /* 0x004c380001177983 */ /* 0x000f620000100800 */
[----:B------:R-:W-:Y:S01]  /*89db0*/  SHF.R.S32.HI R10, RZ, 0x1f, R25 ;  /* 0x0000001fff0a7819 */ /* 0x000fe20000011419 */
[----:B------:R-:W-:Y:S01]  /*89dc0*/  IMAD.WIDE R4, R5, UR4, RZ ;  /* 0x0000000405047c25 */ /* 0x000fe2000f8e02ff */
[----:B------:R-:W-:-:S03]  /*89dd0*/  @P1 IADD3 R36, PT, PT, R36, -0x7fe001, RZ ;  /* 0xff801fff24241810 */ /* 0x000fc60007ffe0ff */
[----:B------:R-:W-:Y:S02]  /*89de0*/  @P2 VIADD R0, R0, 0xff801fff ;  /* 0xff801fff00002836 */ /* 0x000fe40000000000 */
[----:B------:R-:W-:Y:S01]  /*89df0*/  IMAD.HI.U32 R42, R25, -0x7fe001, R26 ;  /* 0xff801fff192a7827 */ /* 0x000fe200078e001a */
[----:B------:R-:W-:-:S03]  /*89e00*/  ISETP.GE.AND P1, PT, R36, RZ, PT ;  /* 0x000000ff2400720c */ /* 0x000fc60003f26270 */
[----:B------:R-:W-:Y:S01]  /*89e10*/  IMAD R27, R4, 0x3802001, RZ ;  /* 0x03802001041b7824 */ /* 0x000fe200078e02ff */
[----:B------:R-:W-:Y:S01]  /*89e20*/  @!P3 IADD3 R37, PT, PT, R37, 0x7fe001, RZ ;  /* 0x007fe0012525b810 */ /* 0x000fe20007ffe0ff */
[----:B------:R-:W-:Y:S02]  /*89e30*/  IMAD R10, R10, -0x7fe001, RZ ;  /* 0xff801fff0a0a7824 */ /* 0x000fe400078e02ff */
[----:B------:R-:W-:Y:S01]  /*89e40*/  @!P0 VIADD R24, R24, 0x7fe001 ;  /* 0x007fe00118188836 */ /* 0x000fe20000000000 */
[----:B------:R-:W-:Y:S01]  /*89e50*/  ISETP.GE.AND P0, PT, R0, RZ, PT ;  /* 0x000000ff0000720c */ /* 0x000fe20003f06270 */
[----:B------:R-:W-:Y:S01]  /*89e60*/  IMAD.HI.U32 R26, R27, -0x7fe001, R4 ;  /* 0xff801fff1b1a7827 */ /* 0x000fe200078e0004 */
[----:B------:R-:W-:Y:S02]  /*89e70*/  SHF.R.S32.HI R17, RZ, 0x1f, R27 ;  /* 0x0000001fff117819 */ /* 0x000fe4000001141b */
[----:B------:R-:W-:Y:S01]  /*89e80*/  IADD3 R42, PT, PT, R42, -R25, R10 ;  /* 0x800000192a2a7210 */ /* 0x000fe20007ffe00a */
[----:B------:R-:W-:-:S02]  /*89e90*/  IMAD.IADD R10, R61, 0x1, -R2 ;  /* 0x000000013d0a7824 */ /* 0x000fc400078e0a02 */
[----:B------:R-:W-:-:S04]  /*89ea0*/  IMAD.WIDE R4, R37, UR4, RZ ;  /* 0x0000000425047c25 */ /* 0x000fc8000f8e02ff */
[----:B------:R-:W-:Y:S01]  /*89eb0*/  IMAD R17, R17, -0x7fe001, RZ ;  /* 0xff801fff11117824 */ /* 0x000fe200078e02ff */
[----:B------:R-:W-:Y:S01]  /*89ec0*/  ISETP.GE.AND P4, PT, R10, RZ, PT ;  /* 0x000000ff0a00720c */ /* 0x000fe20003f86270 */
[----:B------:R-:W-:Y:S01]  /*89ed0*/  IMAD R37, R4, 0x3802001, RZ ;  /* 0x0380200104257824 */ /* 0x000fe200078e02ff */
[----:B------:R-:W-:Y:S01]  /*89ee0*/  @!P1 IADD3 R36, PT, PT, R36, 0x7fe001, RZ ;  /* 0x007fe00124249810 */ /* 0x000fe20007ffe0ff */
[----:B------:R-:W-:Y:S01]  /*89ef0*/  STL [R1+0x4fdc], R44 ;  /* 0x004fdc2c01007387 */ /* 0x000fe20000100800 */
[----:B------:R-:W-:Y:S01]  /*89f00*/  IADD3 R26, PT, PT, R26, -R27, R17 ;  /* 0x8000001b1a1a7210 */ /* 0x000fe20007ffe011 */
[----:B------:R-:W-:Y:S01]  /*89f10*/  @!P0 VIADD R0, R0, 0x7fe001 ;  /* 0x007fe00100008836 */ /* 0x000fe20000000000 */
[----:B------:R-:W-:Y:S01]  /*89f20*/  SHF.R.S32.HI R25, RZ, 0x1f, R37 ;  /* 0x0000001fff197819 */ /* 0x000fe20000011425 */
[----:B------:R0:W-:Y:S01]  /*89f30*/  STL [R1+0x4fa0], R24 ;  /* 0x004fa01801007387 */ /* 0x0001e20000100800 */
[----:B------:R-:W-:-:S03]  /*89f40*/  IMAD.HI.U32 R46, R37, -0x7fe001, R4 ;  /* 0xff801fff252e7827 */ /* 0x000fc600078e0004 */
[----:B------:R-:W-:Y:S01]  /*89f50*/  STL [R1+0x4fe0], R42 ;  /* 0x004fe02a01007387 */ /* 0x000fe20000100800 */
[----:B------:R-:W-:-:S03]  /*89f60*/  IMAD R25, R25, -0x7fe001, RZ ;  /* 0xff801fff19197824 */ /* 0x000fc600078e02ff */
[----:B------:R-:W-:Y:S04]  /*89f70*/  STL [R1+0x4fa4], R36 ;  /* 0x004fa42401007387 */ /* 0x000fe80000100800 */
[----:B------:R1:W-:Y:S04]  /*89f80*/  STL [R1+0x4fe4], R26 ;  /* 0x004fe41a01007387 */ /* 0x0003e80000100800 */
[----:B------:R2:W-:Y:S01]  /*89f90*/  STL [R1+0x4fa8], R0 ;  /* 0x004fa80001007387 */ /* 0x0005e20000100800 */
[----:B------:R-:W-:-:S03]  /*89fa0*/  @!P4 VIADD R10, R10, 0x7fe001 ;  /* 0x007fe0010a0ac836 */ /* 0x000fc60000000000 */
[----:B0-----:R-:W5:Y:S04]  /*89fb0*/  LDL R24, [R1+0x4c3c] ;  /* 0x004c3c0001187983 */ /* 0x001f680000100800 */
[----:B------:R-:W5:Y:S01]  /*89fc0*/  LDL R51, [R1+0x4cbc] ;  /* 0x004cbc0001337983 */ /* 0x000f620000100800 */
[----:B------:R-:W-:Y:S01]  /*89fd0*/  IADD3 R46, PT, PT, R46, -R37, R25 ;  /* 0x800000252e2e7210 */ /* 0x000fe20007ffe019 */
[----:B------:R-:W-:Y:S02]  /*89fe0*/  IMAD.WIDE R4, R10, UR4, RZ ;  /* 0x000000040a047c25 */ /* 0x000fe4000f8e02ff */
[----:B------:R-:W5:Y:S01]  /*89ff0*/  LDL R25, [R1+0x4c40] ;  /* 0x004c400001197983 */ /* 0x000f620000100800 */
[----:B------:R-:W-:-:S03]  /*8a000*/  IADD3 R10, PT, PT, R60, R53, RZ ;  /* 0x000000353c0a7210 */ /* 0x000fc60007ffe0ff */
[----:B-1----:R-:W5:Y:S01]  /*8a010*/  LDL R26, [R1+0x4cc0] ;  /* 0x004cc000011a7983 */ /* 0x002f620000100800 */
[----:B------:R-:W-:-:S03]  /*8a020*/  IMAD.IADD R37, R60, 0x1, -R53 ;  /* 0x000000013c257824 */ /* 0x000fc600078e0a35 */
[----:B------:R-:W5:Y:S04]  /*8a030*/  LDL R27, [R1+0x4c44] ;  /* 0x004c4400011b7983 */ /* 0x000f680000100800 */
[----:B------:R-:W5:Y:S01]  /*8a040*/  LDL R60, [R1+0x4cc4] ;  /* 0x004cc400013c7983 */ /* 0x000f620000100800 */
[----:B------:R-:W-:-:S04]  /*8a050*/  IADD3 R17, PT, PT, R38, -R39, RZ ;  /* 0x8000002726117210 */ /* 0x000fc80007ffe0ff */
[----:B------:R-:W-:Y:S01]  /*8a060*/  ISETP.GE.AND P2, PT, R17, RZ, PT ;  /* 0x000000ff1100720c */ /* 0x000fe20003f46270 */
[----:B------:R-:W-:Y:S01]  /*8a070*/  IMAD R41, R4, 0x3802001, RZ ;  /* 0x0380200104297824 */ /* 0x000fe200078e02ff */
[----:B------:R-:W-:-:S03]  /*8a080*/  IADD3 R2, PT, PT, R61, R2, RZ ;  /* 0x000000023d027210 */ /* 0x000fc60007ffe0ff */
[----:B------:R-:W-:Y:S01]  /*8a090*/  IMAD.HI.U32 R44, R41, -0x7fe001, R4 ;  /* 0xff801fff292c7827 */ /* 0x000fe200078e0004 */
[----:B------:R-:W-:-:S07]  /*8a0a0*/  ISETP.GT.AND P0, PT, R2, 0x7fe000, PT ;  /* 0x007fe0000200780c */ /* 0x000fce0003f04270 */
[----:B------:R-:W-:Y:S01]  /*8a0b0*/  @!P2 IADD3 R17, PT, PT, R17, 0x7fe001, RZ ;  /* 0x007fe0011111a810 */ /* 0x000fe20007ffe0ff */
[----:B------:R-:W-:Y:S01]  /*8a0c0*/  IMAD.IADD R38, R38, 0x1, R39 ;  /* 0x0000000126267824 */ /* 0x000fe200078e0227 */
[----:B------:R-:W-:-:S03]  /*8a0d0*/  ISETP.GE.AND P3, PT, R37, RZ, PT ;  /* 0x000000ff2500720c */ /* 0x000fc60003f66270 */
[----:B------:R-:W-:Y:S01]  /*8a0e0*/  IMAD.WIDE R4, R17, UR4, RZ ;  /* 0x0000000411047c25 */ /* 0x000fe2000f8e02ff */
[----:B------:R-:W-:Y:S02]  /*8a0f0*/  SHF.R.S32.HI R17, RZ, 0x1f, R41 ;  /* 0x0000001fff117819 */ /* 0x000fe40000011429 */
[----:B------:R-:W-:-:S03]  /*8a100*/  ISETP.GT.AND P1, PT, R38, 0x7fe000, PT ;  /* 0x007fe0002600780c */ /* 0x000fc60003f24270 */
[----:B------:R-:W-:Y:S02]  /*8a110*/  IMAD R17, R17, -0x7fe001, RZ ;  /* 0xff801fff11117824 */ /* 0x000fe400078e02ff */
[----:B------:R-:W-:-:S03]  /*8a120*/  IMAD R39, R4, 0x3802001, RZ ;  /* 0x0380200104277824 */ /* 0x000fc600078e02ff */
[----:B------:R-:W-:Y:S01]  /*8a130*/  IADD3 R44, PT, PT, R44, -R41, R17 ;  /* 0x800000292c2c7210 */ /* 0x000fe20007ffe011 */
[----:B------:R-:W-:Y:S02]  /*8a140*/  IMAD.IADD R17, R40, 0x1, -R57 ;  /* 0x0000000128117824 */ /* 0x000fe400078e0a39 */
[----:B------:R-:W-:Y:S01]  /*8a150*/  @P0 VIADD R2, R2, 0xff801fff ;  /* 0xff801fff02020836 */ /* 0x000fe20000000000 */
[----:B------:R-:W-:Y:S02]  /*8a160*/  ISETP.GT.AND P0, PT, R10, 0x7fe000, PT ;  /* 0x007fe0000a00780c */ /* 0x000fe40003f04270 */
[----:B--2---:R-:W-:Y:S02]  /*8a170*/  SHF.R.S32.HI R0, RZ, 0x1f, R39 ;  /* 0x0000001fff007819 */ /* 0x004fe40000011427 */
[----:B------:R-:W-:Y:S02]  /*8a180*/  @!P3 IADD3 R37, PT, PT, R37, 0x7fe001, RZ ;  /* 0x007fe0012525b810 */ /* 0x000fe40007ffe0ff */
[----:B------:R-:W-:Y:S01]  /*8a190*/  ISETP.GE.AND P3, PT, R17, RZ, PT ;  /* 0x000000ff1100720c */ /* 0x000fe20003f66270 */
[----:B------:R-:W-:Y:S01]  /*8a1a0*/  IMAD.HI.U32 R42, R39, -0x7fe001, R4 ;  /* 0xff801fff272a7827 */ /* 0x000fe200078e0004 */
[----:B------:R-:W-:-:S03]  /*8a1b0*/  @P1 IADD3 R38, PT, PT, R38, -0x7fe001, RZ ;  /* 0xff801fff26261810 */ /* 0x000fc60007ffe0ff */
[----:B------:R-:W-:Y:S01]  /*8a1c0*/  IMAD R0, R0, -0x7fe001, RZ ;  /* 0xff801fff00007824 */ /* 0x000fe200078e02ff */
[----:B------:R-:W-:Y:S01]  /*8a1d0*/  ISETP.GE.AND P1, PT, R2, RZ, PT ;  /* 0x000000ff0200720c */ /* 0x000fe20003f26270 */
[----:B------:R-:W-:Y:S01]  /*8a1e0*/  IMAD.IADD R40, R40, 0x1, R57 ;  /* 0x0000000128287824 */ /* 0x000fe200078e0239 */
[----:B------:R-:W-:Y:S02]  /*8a1f0*/  @P0 IADD3 R10, PT, PT, R10, -0x7fe001, RZ ;  /* 0xff801fff0a0a0810 */ /* 0x000fe40007ffe0ff */
[----:B------:R-:W-:Y:S01]  /*8a200*/  IADD3 R42, PT, PT, R42, -R39, R0 ;  /* 0x800000272a2a7210 */ /* 0x000fe20007ffe000 */
[----:B------:R-:W-:Y:S01]  /*8a210*/  IMAD.IADD R0, R6, 0x1, -R43 ;  /* 0x0000000106007824 */ /* 0x000fe200078e0a2b */
[----:B------:R-:W-:Y:S01]  /*8a220*/  ISETP.GT.AND P0, PT, R40, 0x7fe000, PT ;  /* 0x007fe0002800780c */ /* 0x000fe20003f04270 */
[----:B------:R-:W-:Y:S01]  /*8a230*/  IMAD.WIDE R4, R37, UR4, RZ ;  /* 0x0000000425047c25 */ /* 0x000fe2000f8e02ff */
[----:B------:R-:W-:Y:S02]  /*8a240*/  ISETP.GE.AND P2, PT, R38, RZ, PT ;  /* 0x000000ff2600720c */ /* 0x000fe40003f46270 */
[----:B------:R-:W-:-:S02]  /*8a250*/  @!P3 IADD3 R17, PT, PT, R17, 0x7fe001, RZ ;  /* 0x007fe0011111b810 */ /* 0x000fc40007ffe0ff */
[----:B------:R-:W-:Y:S01]  /*8a260*/  ISETP.GE.AND P3, PT, R0, RZ, PT ;  /* 0x000000ff0000720c */ /* 0x000fe20003f66270 */
[----:B------:R-:W-:Y:S02]  /*8a270*/  IMAD R39, R4, 0x3802001, RZ ;  /* 0x0380200104277824 */ /* 0x000fe400078e02ff */
[----:B------:R-:W-:Y:S01]  /*8a280*/  @!P1 VIADD R2, R2, 0x7fe001 ;  /* 0x007fe00102029836 */ /* 0x000fe20000000000 */
[----:B------:R-:W-:Y:S01]  /*8a290*/  ISETP.GE.AND P1, PT, R10, RZ, PT ;  /* 0x000000ff0a00720c */ /* 0x000fe20003f26270 */
[----:B------:R-:W-:Y:S01]  /*8a2a0*/  IMAD.IADD R6, R6, 0x1, R43 ;  /* 0x0000000106067824 */ /* 0x000fe200078e022b */
[----:B------:R-:W-:Y:S01]  /*8a2b0*/  SHF.R.S32.HI R36, RZ, 0x1f, R39 ;  /* 0x0000001fff247819 */ /* 0x000fe20000011427 */
[----:B------:R-:W-:Y:S01]  /*8a2c0*/  IMAD.HI.U32 R37, R39, -0x7fe001, R4 ;  /* 0xff801fff27257827 */ /* 0x000fe200078e0004 */
[----:B------:R-:W-:Y:S01]  /*8a2d0*/  STL [R1+0x4fe8], R46 ;  /* 0x004fe82e01007387 */ /* 0x000fe20000100800 */
[----:B------:R-:W-:Y:S02]  /*8a2e0*/  @!P2 IADD3 R38, PT, PT, R38, 0x7fe001, RZ ;  /* 0x007fe0012626a810 */ /* 0x000fe40007ffe0ff */
[----:B------:R-:W-:-:S02]  /*8a2f0*/  @P0 VIADD R40, R40, 0xff801fff ;  /* 0xff801fff28280836 */ /* 0x000fc40000000000 */
[----:B------:R-:W-:Y:S01]  /*8a300*/  IMAD.WIDE R4, R17, UR4, RZ ;  /* 0x0000000411047c25 */ /* 0x000fe2000f8e02ff */
[----:B------:R-:W-:Y:S01]  /*8a310*/  ISETP.GT.AND P0, PT, R6, 0x7fe000, PT ;  /* 0x007fe0000600780c */ /* 0x000fe20003f04270 */
[----:B------:R0:W-:Y:S01]  /*8a320*/  STL [R1+0x4fac], R2 ;  /* 0x004fac0201007387 */ /* 0x0001e20000100800 */
[----:B------:R-:W-:Y:S01]  /*8a330*/  @!P3 IADD3 R0, PT, PT, R0, 0x7fe001, RZ ;  /* 0x007fe0010000b810 */ /* 0x000fe20007ffe0ff */
[----:B------:R-:W-:Y:S01]  /*8a340*/  IMAD R36, R36, -0x7fe001, RZ ;  /* 0xff801fff24247824 */ /* 0x000fe200078e02ff */
[----:B------:R-:W-:Y:S01]  /*8a350*/  ISETP.GE.AND P2, PT, R40, RZ, PT ;  /* 0x000000ff2800720c */ /* 0x000fe20003f46270 */
[----:B------:R-:W-:Y:S01]  /*8a360*/  IMAD R17, R4, 0x3802001, RZ ;  /* 0x0380200104117824 */ /* 0x000fe200078e02ff */
[----:B------:R-:W-:Y:S01]  /*8a370*/  STL [R1+0x4fec], R44 ;  /* 0x004fec2c01007387 */ /* 0x000fe20000100800 */
[----:B------:R-:W-:Y:S02]  /*8a380*/  @!P1 IADD3 R10, PT, PT, R10, 0x7fe001, RZ ;  /* 0x007fe0010a0a9810 */ /* 0x000fe40007ffe0ff */
[----:B------:R-:W-:-:S02]  /*8a390*/  IADD3 R36, PT, PT, R37, -R39, R36 ;  /* 0x8000002725247210 */ /* 0x000fc40007ffe024 */
[C---:B0-----:R-:W-:Y:S01]  /*8a3a0*/  IADD3 R2, PT, PT, R62.reuse, R7, RZ ;  /* 0x000000073e027210 */ /* 0x041fe20007ffe0ff */
[----:B------:R-:W-:Y:S01]  /*8a3b0*/  IMAD.IADD R7, R62, 0x1, -R7 ;  /* 0x000000013e077824 */ /* 0x000fe200078e0a07 */
[----:B------:R0:W-:Y:S01]  /*8a3c0*/  STL [R1+0x4fb0], R38 ;  /* 0x004fb02601007387 */ /* 0x0001e20000100800 */
[----:B------:R-:W-:Y:S01]  /*8a3d0*/  IMAD.HI.U32 R5, R17, -0x7fe001, R4 ;  /* 0xff801fff11057827 */ /* 0x000fe200078e0004 */
[----:B------:R-:W-:Y:S01]  /*8a3e0*/  SHF.R.S32.HI R4, RZ, 0x1f, R17 ;  /* 0x0000001fff047819 */ /* 0x000fe20000011411 */
[----:B------:R-:W1:Y:S01]  /*8a3f0*/  LDCU UR5, c[0x3][UR6+-0xe8] ;  /* 0x00ffe300060577ac */ /* 0x000e620008000800 */
[----:B------:R-:W-:Y:S01]  /*8a400*/  ISETP.GT.AND P1, PT, R2, 0x7fe000, PT ;  /* 0x007fe0000200780c */ /* 0x000fe20003f24270 */
[----:B------:R-:W-:Y:S01]  /*8a410*/  STL [R1+0x4ff0], R42 ;  /* 0x004ff02a01007387 */ /* 0x000fe20000100800 */
[----:B------:R-:W-:Y:S01]  /*8a420*/  ISETP.GE.AND P3, PT, R7, RZ, PT ;  /* 0x000000ff0700720c */ /* 0x000fe20003f66270 */
[----:B0-----:R-:W-:-:S04]  /*8a430*/  IMAD.WIDE R38, R0, UR4, RZ ;  /* 0x0000000400267c25 */ /* 0x001fc8000f8e02ff */
[----:B------:R-:W-:Y:S01]  /*8a440*/  IMAD.IADD R0, R8, 0x1, -R55 ;  /* 0x0000000108007824 */ /* 0x000fe200078e0a37 */
[----:B------:R-:W-:Y:S01]  /*8a450*/  STL [R1+0x4fb4], R10 ;  /* 0x004fb40a01007387 */ /* 0x000fe20000100800 */
[----:B------:R-:W-:Y:S01]  /*8a460*/  IMAD R4, R4, -0x7fe001, RZ ;  /* 0xff801fff04047824 */ /* 0x000fe200078e02ff */
[----:B------:R-:W-:Y:S02]  /*8a470*/  @P0 IADD3 R6, PT, PT, R6, -0x7fe001, RZ ;  /* 0xff801fff06060810 */ /* 0x000fe40007ffe0ff */
[----:B------:R0:W-:Y:S01]  /*8a480*/  STL [R1+0x4ff4], R36 ;  /* 0x004ff42401007387 */ /* 0x0001e20000100800 */
[----:B------:R-:W-:Y:S01]  /*8a490*/  ISETP.GE.AND P4, PT, R0, RZ, PT ;  /* 0x000000ff0000720c */ /* 0x000fe20003f86270 */
[----:B------:R-:W-:Y:S01]  /*8a4a0*/  @!P2 VIADD R40, R40, 0x7fe001 ;  /* 0x007fe0012828a836 */ /* 0x000fe20000000000 */
[----:B------:R-:W-:Y:S02]  /*8a4b0*/  IADD3 R4, PT, PT, R5, -R17, R4 ;  /* 0x8000001105047210 */ /* 0x000fe40007ffe004 */
[----:B------:R-:W-:Y:S01]  /*8a4c0*/  ISETP.GE.AND P2, PT, R6, RZ, PT ;  /* 0x000000ff0600720c */ /* 0x000fe20003f46270 */
[----:B0-----:R-:W-:Y:S01]  /*8a4d0*/  IMAD R36, R38, 0x3802001, RZ ;  /* 0x0380200126247824 */ /* 0x001fe200078e02ff */
[----:B------:R-:W-:Y:S01]  /*8a4e0*/  IADD3 R8, PT, PT, R8, R55, RZ ;  /* 0x0000003708087210 */ /* 0x000fe20007ffe0ff */
[----:B------:R-:W-:-:S03]  /*8a4f0*/  IMAD.IADD R10, R3, 0x1, R54 ;  /* 0x00000001030a7824 */ /* 0x000fc600078e0236 */
[----:B------:R-:W-:Y:S01]  /*8a500*/  SHF.R.S32.HI R5, RZ, 0x1f, R36 ;  /* 0x0000001fff057819 */ /* 0x000fe20000011424 */
[----:B------:R-:W-:Y:S01]  /*8a510*/  @P1 VIADD R2, R2, 0xff801fff ;  /* 0xff801fff02021836 */ /* 0x000fe20000000000 */
[----:B------:R-:W-:Y:S01]  /*8a520*/  ISETP.GT.AND P0, PT, R8, 0x7fe000, PT ;  /* 0x007fe0000800780c */ /* 0x000fe20003f04270 */
[----:B------:R-:W-:Y:S01]  /*8a530*/  IMAD.HI.U32 R17, R36, -0x7fe001, R38 ;  /* 0xff801fff24117827 */ /* 0x000fe200078e0026 */
[----:B------:R-:W-:Y:S02]  /*8a540*/  @!P3 IADD3 R7, PT, PT, R7, 0x7fe001, RZ ;  /* 0x007fe0010707b810 */ /* 0x000fe40007ffe0ff */
[----:B------:R-:W-:Y:S01]  /*8a550*/  ISETP.GT.AND P1, PT, R10, 0x7fe000, PT ;  /* 0x007fe0000a00780c */ /* 0x000fe20003f24270 */
[----:B------:R-:W-:Y:S02]  /*8a560*/  IMAD R5, R5, -0x7fe001, RZ ;  /* 0xff801fff05057824 */ /* 0x000fe400078e02ff */
[----:B------:R-:W-:Y:S01]  /*8a570*/  @!P4 VIADD R0, R0, 0x7fe001 ;  /* 0x007fe0010000c836 */ /* 0x000fe20000000000 */
[----:B------:R-:W-:Y:S01]  /*8a580*/  STL [R1+0x4fb8], R40 ;  /* 0x004fb82801007387 */ /* 0x000fe20000100800 */
[----:B-1----:R-:W-:Y:S01]  /*8a590*/  IMAD.WIDE R38, R7, UR5, RZ ;  /* 0x0000000507267c25 */ /* 0x002fe2000f8e02ff */
[----:B------:R-:W-:-:S02]  /*8a5a0*/  ISETP.GE.AND P3, PT, R2, RZ, PT ;  /* 0x000000ff0200720c */ /* 0x000fc40003f66270 */
[----:B------:R0:W-:Y:S01]  /*8a5b0*/  STL [R1+0x4ff8], R4 ;  /* 0x004ff80401007387 */ /* 0x0001e20000100800 */
[----:B------:R-:W-:Y:S01]  /*8a5c0*/  IADD3 R36, PT, PT, R17, -R36, R5 ;  /* 0x8000002411247210 */ /* 0x000fe20007ffe005 */
[----:B------:R-:W-:Y:S01]  /*8a5d0*/  IMAD R37, R38, 0x3802001, RZ ;  /* 0x0380200126257824 */ /* 0x000fe200078e02ff */
[----:B------:R-:W-:Y:S01]  /*8a5e0*/  @!P2 IADD3 R6, PT, PT, R6, 0x7fe001, RZ ;  /* 0x007fe0010606a810 */ /* 0x000fe20007ffe0ff */
[----:B------:R-:W-:Y:S01]  /*8a5f0*/  @P0 VIADD R8, R8, 0xff801fff ;  /* 0xff801fff08080836 */ /* 0x000fe20000000000 */
[----:B------:R-:W-:Y:S01]  /*8a600*/  IADD3 R3, PT, PT, R3, -R54, RZ ;  /* 0x8000003603037210 */ /* 0x000fe20007ffe0ff */
[----:B0-----:R-:W-:Y:S02]  /*8a610*/  IMAD.WIDE R4, R0, UR5, RZ ;  /* 0x0000000500047c25 */ /* 0x001fe4000f8e02ff */
[----:B------:R-:W-:Y:S02]  /*8a620*/  STL [R1+0x4fbc], R6 ;  /* 0x004fbc0601007387 */ /* 0x000fe40000100800 */
[----:B------:R-:W-:-:S02]  /*8a630*/  IMAD R17, R4, 0x3802001, RZ ;  /* 0x0380200104117824 */ /* 0x000fc400078e02ff */
[----:B------:R0:W-:Y:S01]  /*8a640*/  STL [R1+0x4ffc], R36 ;  /* 0x004ffc2401007387 */ /* 0x0001e20000100800 */
[----:B------:R-:W-:Y:S01]  /*8a650*/  SHF.R.S32.HI R0, RZ, 0x1f, R37 ;  /* 0x0000001fff007819 */ /* 0x000fe20000011425 */
[----:B------:R-:W-:Y:S01]  /*8a660*/  @P1 VIADD R10, R10, 0xff801fff ;  /* 0xff801fff0a0a1836 */ /* 0x000fe20000000000 */
[----:B------:R-:W-:Y:S02]  /*8a670*/  ISETP.GE.AND P2, PT, R3, RZ, PT ;  /* 0x000000ff0300720c */ /* 0x000fe40003f46270 */
[----:B------:R-:W-:Y:S01]  /*8a680*/  ISETP.GE.AND P0, PT, R8, RZ, PT ;  /* 0x000000ff0800720c */ /* 0x000fe20003f06270 */
[----:B------:R-:W-:Y:S02]  /*8a690*/  IMAD R7, R0, -0x7fe001, RZ ;  /* 0xff801fff00077824 */ /* 0x000fe400078e02ff */
[----:B0-----:R-:W-:Y:S01]  /*8a6a0*/  IMAD.HI.U32 R36, R17, -0x7fe001, R4 ;  /* 0xff801fff11247827 */ /* 0x001fe200078e0004 */
[----:B------:R-:W-:Y:S02]  /*8a6b0*/  IADD3 R4, PT, PT, R64, -R45, RZ ;  /* 0x8000002d40047210 */ /* 0x000fe40007ffe0ff */
[----:B------:R-:W-:-:S02]  /*8a6c0*/  @!P3 IADD3 R2, PT, PT, R2, 0x7fe001, RZ ;  /* 0x007fe0010202b810 */ /* 0x000fc40007ffe0ff */
[----:B------:R-:W-:Y:S02]  /*8a6d0*/  ISETP.GE.AND P1, PT, R10, RZ, PT ;  /* 0x000000ff0a00720c */ /* 0x000fe40003f26270 */
[----:B------:R-:W-:Y:S02]  /*8a6e0*/  SHF.R.S32.HI R0, RZ, 0x1f, R17 ;  /* 0x0000001fff007819 */ /* 0x000fe40000011411 */
[----:B------:R-:W-:-:S03]  /*8a6f0*/  ISETP.GE.AND P3, PT, R4, RZ, PT ;  /* 0x000000ff0400720c */ /* 0x000fc60003f66270 */
[----:B------:R-:W-:Y:S02]  /*8a700*/  IMAD R5, R0, -0x7fe001, RZ ;  /* 0xff801fff00057824 */ /* 0x000fe400078e02ff */
[----:B------:R-:W-:Y:S01]  /*8a710*/  IMAD.IADD R0, R64, 0x1, R45 ;  /* 0x0000000140007824 */ /* 0x000fe200078e022d */
[----:B------:R-:W-:Y:S01]  /*8a720*/  @!P2 IADD3 R3, PT, PT, R3, 0x7fe001, RZ ;  /* 0x007fe0010303a810 */ /* 0x000fe20007ffe0ff */
[----:B------:R-:W-:Y:S01]  /*8a730*/  IMAD.HI.U32 R38, R37, -0x7fe001, R38 ;  /* 0xff801fff25267827 */ /* 0x000fe200078e0026 */
[----:B---3--:R-:W-:Y:S01]  /*8a740*/  IADD3 R6, PT, PT, R9, -R12, RZ ;  /* 0x8000000c09067210 */ /* 0x008fe20007ffe0ff */
[----:B------:R0:W-:Y:S02]  /*8a750*/  STL [R1+0x4c00], R2 ;  /* 0x004c000201007387 */ /* 0x0001e40000100800 */
[----:B------:R-:W-:Y:S01]  /*8a760*/  @!P0 VIADD R8, R8, 0x7fe001 ;  /* 0x007fe00108088836 */ /* 0x000fe20000000000 */
[----:B------:R-:W-:Y:S01]  /*8a770*/  ISETP.GT.AND P0, PT, R0, 0x7fe000, PT ;  /* 0x007fe0000000780c */ /* 0x000fe20003f04270 */
[----:B------:R-:W-:Y:S01]  /*8a780*/  @!P1 VIADD R10, R10, 0x7fe001 ;  /* 0x007fe0010a0a9836 */ /* 0x000fe20000000000 */
[----:B------:R-:W-:-:S02]  /*8a790*/  ISETP.GE.AND P1, PT, R6, RZ, PT ;  /* 0x000000ff0600720c */ /* 0x000fc40003f26270 */
[----:B------:R-:W-:Y:S01]  /*8a7a0*/  @!P3 IADD3 R4, PT, PT, R4, 0x7fe001, RZ ;  /* 0x007fe0010404b810 */ /* 0x000fe20007ffe0ff */
[----:B0-----:R-:W-:Y:S01]  /*8a7b0*/  IMAD.WIDE R2, R3, UR5, RZ ;  /* 0x0000000503027c25 */ /* 0x001fe2000f8e02ff */
[----:B------:R-:W-:Y:S02]  /*8a7c0*/  IADD3 R38, PT, PT, R38, -R37, R7 ;  /* 0x8000002526267210 */ /* 0x000fe40007ffe007 */
[----:B------:R-:W-:Y:S01]  /*8a7d0*/  IADD3 R36, PT, PT, R36, -R17, R5 ;  /* 0x8000001124247210 */ /* 0x000fe20007ffe005 */
[----:B------:R-:W-:Y:S02]  /*8a7e0*/  IMAD R17, R2, 0x3802001, RZ ;  /* 0x0380200102117824 */ /* 0x000fe400078e02ff */
[----:B------:R-:W-:Y:S01]  /*8a7f0*/  IMAD.WIDE R4, R4, UR5, RZ ;  /* 0x0000000504047c25 */ /* 0x000fe2000f8e02ff */
[----:B------:R0:W-:Y:S03]  /*8a800*/  STL [R1+0x4c80], R38 ;  /* 0x004c802601007387 */ /* 0x0001e60000100800 */
[----:B------:R-:W-:Y:S01]  /*8a810*/  IMAD.IADD R12, R9, 0x1, R12 ;  /* 0x00000001090c7824 */ /* 0x000fe200078e020c */
[----:B------:R-:W-:Y:S01]  /*8a820*/  STL [R1+0x4c04], R8 ;  /* 0x004c040801007387 */ /* 0x000fe20000100800 */
[----:B------:R-:W-:Y:S01]  /*8a830*/  @P0 IADD3 R0, PT, PT, R0, -0x7fe001, RZ ;  /* 0xff801fff00000810 */ /* 0x000fe20007ffe0ff */
[----:B0-----:R-:W-:-:S02]  /*8a840*/  IMAD.HI.U32 R38, R17, -0x7fe001, R2 ;  /* 0xff801fff11267827 */ /* 0x001fc400078e0002 */
[----:B------:R-:W-:Y:S02]  /*8a850*/  STL [R1+0x4c84], R36 ;  /* 0x004c842401007387 */ /* 0x000fe40000100800 */
[----:B------:R-:W-:Y:S02]  /*8a860*/  IMAD R3, R4, 0x3802001, RZ ;  /* 0x0380200104037824 */ /* 0x000fe400078e02ff */
[----:B------:R0:W-:Y:S01]  /*8a870*/  STL [R1+0x4c08], R10 ;  /* 0x004c080a01007387 */ /* 0x0001e20000100800 */
[----:B------:R-:W-:Y:S02]  /*8a880*/  ISETP.GT.AND P0, PT, R12, 0x7fe000, PT ;  /* 0x007fe0000c00780c */ /* 0x000fe40003f04270 */
[----:B------:R-:W-:Y:S02]  /*8a890*/  SHF.R.S32.HI R7, RZ, 0x1f, R17 ;  /* 0x0000001fff077819 */ /* 0x000fe40000011411 */
[----:B------:R-:W-:Y:S02]  /*8a8a0*/  @!P1 IADD3 R6, PT, PT, R6, 0x7fe001, RZ ;  /* 0x007fe00106069810 */ /* 0x000fe40007ffe0ff */
[----:B------:R-:W-:Y:S01]  /*8a8b0*/  ISETP.GE.AND P2, PT, R0, RZ, PT ;  /* 0x000000ff0000720c */ /* 0x000fe20003f46270 */
[----:B0-----:R-:W-:Y:S01]  /*8a8c0*/  IMAD.HI.U32 R10, R3, -0x7fe001, R4 ;  /* 0xff801fff030a7827 */ /* 0x001fe200078e0004 */
[----:B------:R-:W-:-:S03]  /*8a8d0*/  SHF.R.S32.HI R4, RZ, 0x1f, R3 ;  /* 0x0000001fff047819 */ /* 0x000fc60000011403 */
[----:B------:R-:W-:Y:S02]  /*8a8e0*/  IMAD R7, R7, -0x7fe001, RZ ;  /* 0xff801fff07077824 */ /* 0x000fe400078e02ff */
[----:B------:R-:W-:-:S04]  /*8a8f0*/  IMAD.WIDE R36, R6, UR5, RZ ;  /* 0x0000000506247c25 */ /* 0x000fc8000f8e02ff */
[----:B------:R-:W-:Y:S02]  /*8a900*/  IMAD R6, R4, -0x7fe001, RZ ;  /* 0xff801fff04067824 */ /* 0x000fe400078e02ff */
[----:B------:R-:W-:Y:S01]  /*8a910*/  IMAD.IADD R2, R11, 0x1, R56 ;  /* 0x000000010b027824 */ /* 0x000fe200078e0238 */
[----:B------:R-:W-:Y:S01]  /*8a920*/  IADD3 R8, PT, PT, R38, -R17, R7 ;  /* 0x8000001126087210 */ /* 0x000fe20007ffe007 */
[----:B------:R-:W-:Y:S01]  /*8a930*/  IMAD R7, R36, 0x3802001, RZ ;  /* 0x0380200124077824 */ /* 0x000fe200078e02ff */
[----:B------:R-:W-:Y:S02]  /*8a940*/  IADD3 R6, PT, PT, R10, -R3, R6 ;  /* 0x800000030a067210 */ /* 0x000fe40007ffe006 */
[----:B------:R-:W-:Y:S02]  /*8a950*/  @P0 IADD3 R12, PT, PT, R12, -0x7fe001, RZ ;  /* 0xff801fff0c0c0810 */ /* 0x000fe40007ffe0ff */
[----:B------:R-:W-:Y:S02]  /*8a960*/  IADD3 R3, PT, PT, R13, -R58, RZ ;  /* 0x8000003a0d037210 */ /* 0x000fe40007ffe0ff */
[----:B------:R-:W-:Y:S01]  /*8a970*/  ISETP.GT.AND P1, PT, R2, 0x7fe000, PT ;  /* 0x007fe0000200780c */ /* 0x000fe20003f24270 */
[----:B------:R-:W-:Y:S01]  /*8a980*/  IMAD.IADD R11, R11, 0x1, -R56 ;  /* 0x000000010b0b7824 */ /* 0x000fe200078e0a38 */
[----:B------:R-:W-:Y:S01]  /*8a990*/  SHF.R.S32.HI R4, RZ, 0x1f, R7 ;  /* 0x0000001fff047819 */ /* 0x000fe20000011407 */
[----:B------:R-:W-:Y:S01]  /*8a9a0*/  @!P2 VIADD R0, R0, 0x7fe001 ;  /* 0x007fe0010000a836 */ /* 0x000fe20000000000 */
[----:B------:R-:W-:-:S02]  /*8a9b0*/  ISETP.GE.AND P2, PT, R12, RZ, PT ;  /* 0x000000ff0c00720c */ /* 0x000fc40003f46270 */
[----:B------:R-:W-:Y:S01]  /*8a9c0*/  ISETP.GE.AND P4, PT, R3, RZ, PT ;  /* 0x000000ff0300720c */ /* 0x000fe20003f86270 */
[----:B------:R-:W-:Y:S01]  /*8a9d0*/  IMAD R10, R4, -0x7fe001, RZ ;  /* 0xff801fff040a7824 */ /* 0x000fe200078e02ff */
[----:B------:R-:W-:Y:S01]  /*8a9e0*/  ISETP.GE.AND P3, PT, R11, RZ, PT ;  /* 0x000000ff0b00720c */ /* 0x000fe20003f66270 */
[----:B------:R-:W-:Y:S01]  /*8a9f0*/  IMAD.IADD R4, R13, 0x1, R58 ;  /* 0x000000010d047824 */ /* 0x000fe200078e023a */
[----:B------:R0:W-:Y:S01]  /*8aa00*/  STL [R1+0x4c88], R8 ;  /* 0x004c880801007387 */ /* 0x0001e20000100800 */
[----:B------:R-:W-:Y:S02]  /*8aa10*/  IMAD.HI.U32 R5, R7, -0x7fe001, R36 ;  /* 0xff801fff07057827 */ /* 0x000fe400078e0024 */
[----:B------:R-:W-:Y:S02]  /*8aa20*/  @P1 IADD3 R2, PT, PT, R2, -0x7fe001, RZ ;  /* 0xff801fff02021810 */ /* 0x000fe40007ffe0ff */
[----:B------:R-:W-:Y:S01]  /*8aa30*/  ISETP.GT.AND P0, PT, R4, 0x7fe000, PT ;  /* 0x007fe0000400780c */ /* 0x000fe20003f04270 */
[----:B------:R4:W-:Y:S01]  /*8aa40*/  STL [R1+0x4c0c], R0 ;  /* 0x004c0c0001007387 */ /* 0x0009e20000100800 */
[----:B------:R-:W-:-:S02]  /*8aa50*/  @!P2 IADD3 R12, PT, PT, R12, 0x7fe001, RZ ;  /* 0x007fe0010c0ca810 */ /* 0x000fc40007ffe0ff */
[----:B------:R-:W-:Y:S02]  /*8aa60*/  @!P4 IADD3 R3, PT, PT, R3, 0x7fe001, RZ ;  /* 0x007fe0010303c810 */ /* 0x000fe40007ffe0ff */
[----:B------:R-:W-:Y:S01]  /*8aa70*/  ISETP.GE.AND P2, PT, R2, RZ, PT ;  /* 0x000000ff0200720c */ /* 0x000fe20003f46270 */
[----:B------:R-:W-:Y:S01]  /*8aa80*/  @!P3 VIADD R11, R11, 0x7fe001 ;  /* 0x007fe0010b0bb836 */ /* 0x000fe20000000000 */
[----:B0-----:R-:W-:Y:S01]  /*8aa90*/  IADD3 R8, PT, PT, R5, -R7, R10 ;  /* 0x8000000705087210 */ /* 0x001fe20007ffe00a */
[C-C-:B----4-:R-:W-:Y:S02]  /*8aaa0*/  IMAD.IADD R0, R14.reuse, 0x1, R47.reuse ;  /* 0x000000010e007824 */ /* 0x150fe400078e022f */
[----:B------:R-:W-:Y:S01]  /*8aab0*/  IMAD.IADD R14, R14, 0x1, -R47 ;  /* 0x000000010e0e7824 */ /* 0x000fe200078e0a2f */
[----:B------:R0:W-:Y:S01]  /*8aac0*/  STL [R1+0x4c8c], R6 ;  /* 0x004c8c0601007387 */ /* 0x0001e20000100800 */
[----:B------:R-:W-:-:S03]  /*8aad0*/  IMAD.WIDE R36, R11, UR5, RZ ;  /* 0x000000050b247c25 */ /* 0x000fc6000f8e02ff */
[----:B------:R-:W-:Y:S01]  /*8aae0*/  ISETP.GE.AND P3, PT, R14, RZ, PT ;  /* 0x000000ff0e00720c */ /* 0x000fe20003f66270 */
[----:B0-----:R-:W-:Y:S01]  /*8aaf0*/  IMAD.WIDE R6, R3, UR5, RZ ;  /* 0x0000000503067c25 */ /* 0x001fe2000f8e02ff */
[----:B------:R-:W-:Y:S01]  /*8ab00*/  ISETP.GT.AND P1, PT, R0, 0x7fe000, PT ;  /* 0x007fe0000000780c */ /* 0x000fe20003f24270 */
[----:B------:R-:W-:Y:S02]  /*8ab10*/  STL [R1+0x4c10], R12 ;  /* 0x004c100c01007387 */ /* 0x000fe40000100800 */
[----:B------:R-:W-:Y:S01]  /*8ab20*/  IMAD R11, R6, 0x3802001, RZ ;  /* 0x03802001060b7824 */ /* 0x000fe200078e02ff */
[----:B------:R-:W-:Y:S01]  /*8ab30*/  @P0 IADD3 R4, PT, PT, R4, -0x7fe001, RZ ;  /* 0xff801fff04040810 */ /* 0x000fe20007ffe0ff */
[----:B------:R-:W-:Y:S01]  /*8ab40*/  IMAD R10, R36, 0x3802001, RZ ;  /* 0x03802001240a7824 */ /* 0x000fe200078e02ff */
[----:B------:R0:W-:Y:S01]  /*8ab50*/  STL [R1+0x4c90], R8 ;  /* 0x004c900801007387 */ /* 0x0001e20000100800 */
[----:B------:R-:W-:Y:S01]  /*8ab60*/  @!P2 VIADD R2, R2, 0x7fe001 ;  /* 0x007fe0010202a836 */ /* 0x000fe20000000000 */
[----:B------:R-:W-:-:S02]  /*8ab70*/  ISETP.GE.AND P2, PT, R4, RZ, PT ;  /* 0x000000ff0400720c */ /* 0x000fc40003f46270 */
[----:B------:R-:W-:Y:S01]  /*8ab80*/  SHF.R.S32.HI R5, RZ, 0x1f, R10 ;  /* 0x0000001fff057819 */ /* 0x000fe2000001140a */
[----:B0-----:R-:W-:-:S04]  /*8ab90*/  IMAD.HI.U32 R8, R11, -0x7fe001, R6 ;  /* 0xff801fff0b087827 */ /* 0x001fc800078e0006 */
[C---:B------:R-:W-:Y:S01]  /*8aba0*/  IMAD.IADD R6, R15.reuse, 0x1, R16 ;  /* 0x000000010f067824 */ /* 0x040fe200078e0210 */
[----:B------:R-:W-:Y:S01]  /*8abb0*/  IADD3 R16, PT, PT, R15, -R16, RZ ;  /* 0x800000100f107210 */ /* 0x000fe20007ffe0ff */
[----:B------:R-:W-:-:S03]  /*8abc0*/  @!P3 VIADD R14, R14, 0x7fe001 ;  /* 0x007fe0010e0eb836 */ /* 0x000fc60000000000 */
[----:B------:R-:W-:Y:S01]  /*8abd0*/  ISETP.GE.AND P4, PT, R16, RZ, PT ;  /* 0x000000ff1000720c */ /* 0x000fe20003f86270 */
[----:B------:R-:W-:Y:S01]  /*8abe0*/  IMAD.HI.U32 R9, R10, -0x7fe001, R36 ;  /* 0xff801fff0a097827 */ /* 0x000fe200078e0024 */
[----:B------:R-:W-:Y:S01]  /*8abf0*/  SHF.R.S32.HI R3, RZ, 0x1f, R11 ;  /* 0x0000001fff037819 */ /* 0x000fe2000001140b */
[----:B------:R0:W-:Y:S01]  /*8ac00*/  STL [R1+0x4c14], R2 ;  /* 0x004c140201007387 */ /* 0x0001e20000100800 */
[----:B------:R-:W-:Y:S01]  /*8ac10*/  @P1 IADD3 R0, PT, PT, R0, -0x7fe001, RZ ;  /* 0xff801fff00001810 */ /* 0x000fe20007ffe0ff */
[----:B------:R-:W-:Y:S02]  /*8ac20*/  IMAD R5, R5, -0x7fe001, RZ ;  /* 0xff801fff05057824 */ /* 0x000fe400078e02ff */
[----:B------:R-:W-:Y:S01]  /*8ac30*/  IMAD.WIDE R14, R14, UR5, RZ ;  /* 0x000000050e0e7c25 */ /* 0x000fe2000f8e02ff */
[----:B------:R-:W-:Y:S02]  /*8ac40*/  ISETP.GT.AND P0, PT, R6, 0x7fe000, PT ;  /* 0x007fe0000600780c */ /* 0x000fe40003f04270 */
[----:B------:R-:W-:Y:S01]  /*8ac50*/  IADD3 R10, PT, PT, R9, -R10, R5 ;  /* 0x8000000a090a7210 */ /* 0x000fe20007ffe005 */
[----:B0-----:R-:W-:Y:S01]  /*8ac60*/  IMAD.IADD R2, R18, 0x1, -R49 ;  /* 0x0000000112027824 */ /* 0x001fe200078e0a31 */
[----:B------:R-:W-:Y:S01]  /*8ac70*/  ISETP.GE.AND P1, PT, R0, RZ, PT ;  /* 0x000000ff0000720c */ /* 0x000fe20003f26270 */
[----:B------:R-:W-:Y:S01]  /*8ac80*/  IMAD R3, R3, -0x7fe001, RZ ;  /* 0xff801fff03037824 */ /* 0x000fe200078e02ff */
[----:B------:R-:W-:Y:S01]  /*8ac90*/  @!P2 IADD3 R4, PT, PT, R4, 0x7fe001, RZ ;  /* 0x007fe0010404a810 */ /* 0x000fe20007ffe0ff */
[----:B------:R-:W-:Y:S01]  /*8aca0*/  IMAD R5, R14, 0x3802001, RZ ;  /* 0x038020010e057824 */ /* 0x000fe200078e02ff */
[----:B------:R-:W-:-:S02]  /*8acb0*/  ISETP.GE.AND P2, PT, R2, RZ, PT ;  /* 0x000000ff0200720c */ /* 0x000fc40003f46270 */
[----:B------:R-:W-:Y:S02]  /*8acc0*/  IADD3 R8, PT, PT, R8, -R11, R3 ;  /* 0x8000000b08087210 */ /* 0x000fe40007ffe003 */
[----:B------:R-:W-:Y:S02]  /*8acd0*/  @!P4 IADD3 R16, PT, PT, R16, 0x7fe001, RZ ;  /* 0x007fe0011010c810 */ /* 0x000fe40007ffe0ff */
[----:B------:R-:W-:Y:S01]  /*8ace0*/  SHF.R.S32.HI R3, RZ, 0x1f, R5 ;  /* 0x0000001fff037819 */ /* 0x000fe20000011405 */
[----:B------:R-:W-:Y:S01]  /*8acf0*/  IMAD.IADD R18, R18, 0x1, R49 ;  /* 0x0000000112127824 */ /* 0x000fe200078e0231 */
[----:B------:R-:W-:Y:S01]  /*8ad00*/  STL [R1+0x4c94], R10 ;  /* 0x004c940a01007387 */ /* 0x000fe20000100800 */
[----:B------:R-:W-:-:S03]  /*8ad10*/  IMAD.WIDE R16, R16, UR5, RZ ;  /* 0x0000000510107c25 */ /* 0x000fc6000f8e02ff */
[----:B------:R0:W-:Y:S01]  /*8ad20*/  STL [R1+0x4c18], R4 ;  /* 0x004c180401007387 */ /* 0x0001e20000100800 */
[----:B------:R-:W-:Y:S01]  /*8ad30*/  @P0 VIADD R6, R6, 0xff801fff ;  /* 0xff801fff06060836 */ /* 0x000fe20000000000 */
[----:B------:R-:W-:Y:S01]  /*8ad40*/  @!P1 IADD3 R0, PT, PT, R0, 0x7fe001, RZ ;  /* 0x007fe00100009810 */ /* 0x000fe20007ffe0ff */
[----:B------:R-:W-:Y:S01]  /*8ad50*/  IMAD R7, R16, 0x3802001, RZ ;  /* 0x0380200110077824 */ /* 0x000fe200078e02ff */
[----:B------:R-:W-:Y:S01]  /*8ad60*/  ISETP.GT.AND P0, PT, R18, 0x7fe000, PT ;  /* 0x007fe0001200780c */ /* 0x000fe20003f04270 */
[----:B------:R-:W-:Y:S02]  /*8ad70*/  @!P2 VIADD R2, R2, 0x7fe001 ;  /* 0x007fe0010202a836 */ /* 0x000fe40000000000 */
[----:B0-----:R-:W-:Y:S01]  /*8ad80*/  IMAD R4, R3, -0x7fe001, RZ ;  /* 0xff801fff03047824 */ /* 0x001fe200078e02ff */
[----:B------:R-:W-:Y:S01]  /*8ad90*/  IADD3 R3, PT, PT, R59, -R48, RZ ;  /* 0x800000303b037210 */ /* 0x000fe20007ffe0ff */
[----:B------:R-:W-:Y:S03]  /*8ada0*/  STL [R1+0x4c98], R8 ;  /* 0x004c980801007387 */ /* 0x000fe60000100800 */
[----:B------:R-:W-:Y:S01]  /*8adb0*/  ISETP.GE.AND P2, PT, R3, RZ, PT ;  /* 0x000000ff0300720c */ /* 0x000fe20003f46270 */
[----:B------:R0:W-:Y:S01]  /*8adc0*/  STL [R1+0x4c1c], R0 ;  /* 0x004c1c0001007387 */ /* 0x0001e20000100800 */
[----:B------:R-:W-:Y:S01]  /*8add0*/  IMAD.HI.U32 R10, R5, -0x7fe001, R14 ;  /* 0xff801fff050a7827 */ /* 0x000fe200078e000e */
[----:B------:R-:W-:-:S03]  /*8ade0*/  ISETP.GE.AND P1, PT, R6, RZ, PT ;  /* 0x000000ff0600720c */ /* 0x000fc60003f26270 */
[----:B------:R-:W-:Y:S01]  /*8adf0*/  IMAD.WIDE R12, R2, UR5, RZ ;  /* 0x00000005020c7c25 */ /* 0x000fe2000f8e02ff */
[----:B0-----:R-:W-:-:S03]  /*8ae00*/  SHF.R.S32.HI R0, RZ, 0x1f, R7 ;  /* 0x0000001fff007819 */ /* 0x001fc60000011407 */
[----:B------:R-:W-:Y:S01]  /*8ae10*/  IMAD.HI.U32 R8, R7, -0x7fe001, R16 ;  /* 0xff801fff07087827 */ /* 0x000fe200078e0010 */
[----:B------:R-:W-:-:S03]  /*8ae20*/  IADD3 R10, PT, PT, R10, -R5, R4 ;  /* 0x800000050a0a7210 */ /* 0x000fc60007ffe004 */
[----:B------:R-:W-:Y:S01]  /*8ae30*/  IMAD R2, R0, -0x7fe001, RZ ;  /* 0xff801fff00027824 */ /* 0x000fe200078e02ff */
[----:B------:R-:W-:Y:S01]  /*8ae40*/  @P0 IADD3 R18, PT, PT, R18, -0x7fe001, RZ ;  /* 0xff801fff12120810 */ /* 0x000fe20007ffe0ff */
[----:B------:R-:W-:Y:S02]  /*8ae50*/  IMAD R5, R12, 0x3802001, RZ ;  /* 0x038020010c057824 */ /* 0x000fe400078e02ff */
[----:B------:R-:W-:Y:S01]  /*8ae60*/  @!P2 VIADD R3, R3, 0x7fe001 ;  /* 0x007fe0010303a836 */ /* 0x000fe20000000000 */
[----:B------:R-:W-:Y:S01]  /*8ae70*/  IADD3 R8, PT, PT, R8, -R7, R2 ;  /* 0x8000000708087210 */ /* 0x000fe20007ffe002 */
[----:B------:R-:W-:Y:S01]  /*8ae80*/  IMAD.IADD R0, R59, 0x1, R48 ;  /* 0x000000013b007824 */ /* 0x000fe200078e0230 */
[----:B------:R-:W-:Y:S02]  /*8ae90*/  ISETP.GE.AND P2, PT, R18, RZ, PT ;  /* 0x000000ff1200720c */ /* 0x000fe40003f46270 */
[C---:B------:R-:W-:Y:S01]  /*8aea0*/  IADD3 R2, PT, PT, R19.reuse, R50, RZ ;  /* 0x0000003213027210 */ /* 0x040fe20007ffe0ff */
[----:B------:R-:W-:Y:S01]  /*8aeb0*/  IMAD.IADD R19, R19, 0x1, -R50 ;  /* 0x0000000113137824 */ /* 0x000fe200078e0a32 */
[----:B------:R-:W-:Y:S01]  /*8aec0*/  SHF.R.S32.HI R4, RZ, 0x1f, R5 ;  /* 0x0000001fff047819 */ /* 0x000fe20000011405 */
[----:B------:R0:W-:Y:S01]  /*8aed0*/  STL [R1+0x4c9c], R10 ;  /* 0x004c9c0a01007387 */ /* 0x0001e20000100800 */
[----:B------:R-:W-:Y:S01]  /*8aee0*/  @!P1 IADD3 R6, PT, PT, R6, 0x7fe001, RZ ;  /* 0x007fe00106069810 */ /* 0x000fe20007ffe0ff */
[----:B------:R-:W-:Y:S01]  /*8aef0*/  IMAD.HI.U32 R12, R5, -0x7fe001, R12 ;  /* 0xff801fff050c7827 */ /* 0x000fe200078e000c */
[----:B------:R-:W-:-:S02]  /*8af00*/  ISETP.GT.AND P0, PT, R0, 0x7fe000, PT ;  /* 0x007fe0000000780c */ /* 0x000fc40003f04270 */
[----:B------:R-:W-:Y:S01]  /*8af10*/  ISETP.GE.AND P3, PT, R19, RZ, PT ;  /* 0x000000ff1300720c */ /* 0x000fe20003f66270 */
[----:B------:R-:W-:Y:S02]  /*8af20*/  IMAD R4, R4, -0x7fe001, RZ ;  /* 0xff801fff04047824 */ /* 0x000fe400078e02ff */
[----:B0-----:R-:W-:Y:S01]  /*8af30*/  IMAD.WIDE R10, R3, UR5, RZ ;  /* 0x00000005030a7c25 */ /* 0x001fe2000f8e02ff */
[----:B------:R0:W-:Y:S03]  /*8af40*/  STL [R1+0x4c20], R6 ;  /* 0x004c200601007387 */ /* 0x0001e60000100800 */
[----:B------:R-:W-:Y:S02]  /*8af50*/  IMAD R7, R10, 0x3802001, RZ ;  /* 0x038020010a077824 */ /* 0x000fe400078e02ff */
[----:B------:R-:W-:Y:S01]  /*8af60*/  IMAD.IADD R3, R20, 0x1, -R21 ;  /* 0x0000000114037824 */ /* 0x000fe200078e0a15 */
[----:B------:R-:W-:-:S02]  /*8af70*/  @!P2 IADD3 R18, PT, PT, R18, 0x7fe001, RZ ;  /* 0x007fe0011212a810 */ /* 0x000fc40007ffe0ff */
[----:B0-----:R-:W-:Y:S02]  /*8af80*/  IADD3 R6, PT, PT, R12, -R5, R4 ;  /* 0x800000050c067210 */ /* 0x001fe40007ffe004 */
[----:B------:R-:W-:Y:S02]  /*8af90*/  SHF.R.S32.HI R4, RZ, 0x1f, R7 ;  /* 0x0000001fff047819 */ /* 0x000fe40000011407 */
[----:B------:R-:W-:Y:S01]  /*8afa0*/  ISETP.GE.AND P2, PT, R3, RZ, PT ;  /* 0x000000ff0300720c */ /* 0x000fe20003f46270 */
[----:B------:R-:W-:Y:S01]  /*8afb0*/  IMAD.HI.U32 R12, R7, -0x7fe001, R10 ;  /* 0xff801fff070c7827 */ /* 0x000fe200078e000a */
[----:B------:R-:W-:Y:S02]  /*8afc0*/  ISETP.GT.AND P1, PT, R2, 0x7fe000, PT ;  /* 0x007fe0000200780c */ /* 0x000fe40003f24270 */
[----:B------:R-:W-:Y:S01]  /*8afd0*/  @P0 IADD3 R0, PT, PT, R0, -0x7fe001, RZ ;  /* 0xff801fff00000810 */ /* 0x000fe20007ffe0ff */
[----:B------:R-:W-:Y:S01]  /*8afe0*/  IMAD R4, R4, -0x7fe001, RZ ;  /* 0xff801fff04047824 */ /* 0x000fe200078e02ff */
[----:B------:R-:W-:Y:S01]  /*8aff0*/  @!P3 IADD3 R19, PT, PT, R19, 0x7fe001, RZ ;  /* 0x007fe0011313b810 */ /* 0x000fe20007ffe0ff */
[----:B------:R5:W-:Y:S01]  /*8b000*/  STL [R1+0x4ca0], R8 ;  /* 0x004ca00801007387 */ /* 0x000be20000100800 */
[----:B------:R-:W-:-:S02]  /*8b010*/  ISETP.GE.AND P0, PT, R0, RZ, PT ;  /* 0x000000ff0000720c */ /* 0x000fc40003f06270 */
[----:B------:R-:W-:Y:S01]  /*8b020*/  IADD3 R12, PT, PT, R12, -R7, R4 ;  /* 0x800000070c0c7210 */ /* 0x000fe20007ffe004 */
[----:B------:R-:W-:Y:S01]  /*8b030*/  IMAD.WIDE R4, R19, UR5, RZ ;  /* 0x0000000513047c25 */ /* 0x000fe2000f8e02ff */
[----:B-----5:R-:W-:-:S03]  /*8b040*/  IADD3 R8, PT, PT, R22, -R63, RZ ;  /* 0x8000003f16087210 */ /* 0x020fc60007ffe0ff */
[----:B------:R-:W-:Y:S01]  /*8b050*/  IMAD R9, R4, 0x3802001, RZ ;  /* 0x0380200104097824 */ /* 0x000fe200078e02ff */
[----:B------:R-:W-:Y:S02]  /*8b060*/  @!P2 IADD3 R3, PT, PT, R3, 0x7fe001, RZ ;  /* 0x007fe0010303a810 */ /* 0x000fe40007ffe0ff */
[----:B------:R-:W-:Y:S01]  /*8b070*/  ISETP.GE.AND P3, PT, R8, RZ, PT ;  /* 0x000000ff0800720c */ /* 0x000fe20003f66270 */
[----:B------:R-:W-:Y:S01]  /*8b080*/  STL [R1+0x4c24], R18 ;  /* 0x004c241201007387 */ /* 0x000fe20000100800 */
[----:B------:R-:W-:Y:S02]  /*8b090*/  @P1 VIADD R2, R2, 0xff801fff ;  /* 0xff801fff02021836 */ /* 0x000fe40000000000 */
[----:B------:R-:W-:Y:S01]  /*8b0a0*/  IMAD.IADD R20, R20, 0x1, R21 ;  /* 0x0000000114147824 */ /* 0x000fe200078e0215 */
[----:B------:R0:W-:Y:S01]  /*8b0b0*/  STL [R1+0x4ca4], R6 ;  /* 0x004ca40601007387 */ /* 0x0001e20000100800 */
[----:B------:R-:W-:Y:S01]  /*8b0c0*/  IMAD.IADD R10, R23, 0x1, -R52 ;  /* 0x00000001170a7824 */ /* 0x000fe200078e0a34 */
[----:B------:R-:W-:Y:S01]  /*8b0d0*/  ISETP.GE.AND P1, PT, R2, RZ, PT ;  /* 0x000000ff0200720c */ /* 0x000fe20003f26270 */
[----:B------:R-:W-:Y:S01]  /*8b0e0*/  @!P0 VIADD R0, R0, 0x7fe001 ;  /* 0x007fe00100008836 */ /* 0x000fe20000000000 */
[----:B------:R-:W-:Y:S01]  /*8b0f0*/  ISETP.GT.AND P0, PT, R20, 0x7fe000, PT ;  /* 0x007fe0001400780c */ /* 0x000fe20003f04270 */
[----:B------:R-:W-:-:S04]  /*8b100*/  IMAD.HI.U32 R4, R9, -0x7fe001, R4 ;  /* 0xff801fff09047827 */ /* 0x000fc800078e0004 */
[----:B0-----:R-:W-:Y:S01]  /*8b110*/  IMAD.WIDE R6, R3, UR5, RZ ;  /* 0x0000000503067c25 */ /* 0x001fe2000f8e02ff */
[----:B------:R-:W-:-:S03]  /*8b120*/  SHF.R.S32.HI R3, RZ, 0x1f, R9 ;  /* 0x0000001fff037819 */ /* 0x000fc60000011409 */
[----:B------:R-:W-:Y:S01]  /*8b130*/  IMAD R5, R6, 0x3802001, RZ ;  /* 0x0380200106057824 */ /* 0x000fe200078e02ff */
[----:B------:R-:W-:Y:S01]  /*8b140*/  ISETP.GE.AND P4, PT, R10, RZ, PT ;  /* 0x000000ff0a00720c */ /* 0x000fe20003f86270 */
[----:B------:R-:W-:Y:S01]  /*8b150*/  IMAD R3, R3, -0x7fe001, RZ ;  /* 0xff801fff03037824 */ /* 0x000fe200078e02ff */
[----:B------:R-:W-:Y:S01]  /*8b160*/  @!P3 IADD3 R8, PT, PT, R8, 0x7fe001, RZ ;  /* 0x007fe0010808b810 */ /* 0x000fe20007ffe0ff */
[----:B------:R0:W-:Y:S03]  /*8b170*/  STL [R1+0x4c28], R0 ;  /* 0x004c280001007387 */ /* 0x0001e60000100800 */
[----:B------:R-:W-:Y:S01]  /*8b180*/  IADD3 R4, PT, PT, R4, -R9, R3 ;  /* 0x8000000904047210 */ /* 0x000fe20007ffe003 */
[----:B------:R-:W-:Y:S01]  /*8b190*/  IMAD.WIDE R8, R8, UR5, RZ ;  /* 0x0000000508087c25 */ /* 0x000fe2000f8e02ff */
[----:B0-----:R-:W-:-:S03]  /*8b1a0*/  SHF.R.S32.HI R0, RZ, 0x1f, R5 ;  /* 0x0000001fff007819 */ /* 0x001fc60000011405 */
[----:B------:R-:W-:Y:S02]  /*8b1b0*/  IMAD.IADD R22, R22, 0x1, R63 ;  /* 0x0000000116167824 */ /* 0x000fe400078e023f */
[----:B------:R-:W-:Y:S01]  /*8b1c0*/  IMAD.HI.U32 R6, R5, -0x7fe001, R6 ;  /* 0xff801fff05067827 */ /* 0x000fe200078e0006 */
[----:B------:R-:W-:-:S03]  /*8b1d0*/  @!P1 IADD3 R2, PT, PT, R2, 0x7fe001, RZ ;  /* 0x007fe00102029810 */ /* 0x000fc60007ffe0ff */
[----:B------:R-:W-:Y:S02]  /*8b1e0*/  IMAD R3, R0, -0x7fe001, RZ ;  /* 0xff801fff00037824 */ /* 0x000fe400078e02ff */
[----:B------:R-:W-:Y:S02]  /*8b1f0*/  IMAD R7, R8, 0x3802001, RZ ;  /* 0x0380200108077824 */ /* 0x000fe400078e02ff */
[----:B------:R-:W-:Y:S01]  /*8b200*/  @P0 VIADD R20, R20, 0xff801fff ;  /* 0xff801fff14140836 */ /* 0x000fe20000000000 */
[----:B------:R-:W-:Y:S01]  /*8b210*/  ISETP.GT.AND P0, PT, R22, 0x7fe000, PT ;  /* 0x007fe0001600780c */ /* 0x000fe20003f04270 */
[----:B------:R-:W-:Y:S01]  /*8b220*/  @!P4 VIADD R10, R10, 0x7fe001 ;  /* 0x007fe0010a0ac836 */ /* 0x000fe20000000000 */
[----:B------:R-:W-:Y:S01]  /*8b230*/  IADD3 R6, PT, PT, R6, -R5, R3 ;  /* 0x8000000506067210 */ /* 0x000fe20007ffe003 */
[----:B------:R-:W-:Y:S01]  /*8b240*/  STL [R1+0x4ca8], R12 ;  /* 0x004ca80c01007387 */ /* 0x000fe20000100800 */
[----:B------:R-:W-:-:S03]  /*8b250*/  SHF.R.S32.HI R5, RZ, 0x1f, R7 ;  /* 0x0000001fff057819 */ /* 0x000fc60000011407 */
[----:B------:R0:W-:Y:S01]  /*8b260*/  STL [R1+0x4c2c], R2 ;  /* 0x004c2c0201007387 */ /* 0x0001e20000100800 */
[----:B------:R-:W-:Y:S01]  /*8b270*/  ISETP.GE.AND P2, PT, R20, RZ, PT ;  /* 0x000000ff1400720c */ /* 0x000fe20003f46270 */
[----:B------:R-:W-:-:S04]  /*8b280*/  IMAD.HI.U32 R8, R7, -0x7fe001, R8 ;  /* 0xff801fff07087827 */ /* 0x000fc800078e0008 */
[----:B------:R-:W-:Y:S02]  /*8b290*/  IMAD R5, R5, -0x7fe001, RZ ;  /* 0xff801fff05057824 */ /* 0x000fe400078e02ff */
[----:B0-----:R-:W-:Y:S01]  /*8b2a0*/  IMAD.WIDE R2, R10, UR5, RZ ;  /* 0x000000050a027c25 */ /* 0x001fe2000f8e02ff */
[----:B------:R-:W-:-:S03]  /*8b2b0*/  IADD3 R0, PT, PT, R23, R52, RZ ;  /* 0x0000003417007210 */ /* 0x000fc60007ffe0ff */
[----:B------:R-:W-:Y:S01]  /*8b2c0*/  IMAD R10, R2, 0x3802001, RZ ;  /* 0x03802001020a7824 */ /* 0x000fe200078e02ff */
[----:B------:R-:W-:Y:S01]  /*8b2d0*/  IADD3 R8, PT, PT, R8, -R7, R5 ;  /* 0x8000000708087210 */ /* 0x000fe20007ffe005 */
[----:B------:R-:W-:Y:S02]  /*8b2e0*/  @P0 VIADD R22, R22, 0xff801fff ;  /* 0xff801fff16160836 */ /* 0x000fe40000000000 */
[----:B------:R-:W-:Y:S01]  /*8b2f0*/  IMAD.HI.U32 R5, R10, -0x7fe001, R2 ;  /* 0xff801fff0a057827 */ /* 0x000fe200078e0002 */
[----:B------:R-:W-:Y:S02]  /*8b300*/  IADD3 R2, PT, PT, R24, R51, RZ ;  /* 0x0000003318027210 */ /* 0x000fe40007ffe0ff */
[----:B------:R-:W-:Y:S01]  /*8b310*/  ISETP.GT.AND P1, PT, R0, 0x7fe000, PT ;  /* 0x007fe0000000780c */ /* 0x000fe20003f24270 */
[----:B------:R-:W-:Y:S01]  /*8b320*/  IMAD.IADD R24, R24, 0x1, -R51 ;  /* 0x0000000118187824 */ /* 0x000fe200078e0a33 */
[----:B------:R0:W-:Y:S01]  /*8b330*/  STL [R1+0x4cac], R4 ;  /* 0x004cac0401007387 */ /* 0x0001e20000100800 */
[----:B------:R-:W-:-:S02]  /*8b340*/  ISETP.GE.AND P6, PT, R22, RZ, PT ;  /* 0x000000ff1600720c */ /* 0x000fc40003fc6270 */
[----:B------:R-:W-:Y:S02]  /*8b350*/  ISETP.GT.AND P0, PT, R2, 0x7fe000, PT ;  /* 0x007fe0000200780c */ /* 0x000fe40003f04270 */
[----:B------:R-:W-:Y:S02]  /*8b360*/  @!P2 IADD3 R20, PT, PT, R20, 0x7fe001, RZ ;  /* 0x007fe0011414a810 */ /* 0x000fe40007ffe0ff */
[----:B------:R-:W-:Y:S01]  /*8b370*/  ISETP.GE.AND P2, PT, R24, RZ, PT ;  /* 0x000000ff1800720c */ /* 0x000fe20003f46270 */
[C---:B0-----:R-:W-:Y:S01]  /*8b380*/  IMAD.IADD R4, R25.reuse, 0x1, R26 ;  /* 0x0000000119047824 */ /* 0x041fe200078e021a */
[----:B------:R-:W-:Y:S02]  /*8b390*/  IADD3 R26, PT, PT, R25, -R26, RZ ;  /* 0x8000001a191a7210 */ /* 0x000fe40007ffe0ff */
[----:B------:R-:W-:Y:S01]  /*8b3a0*/  IADD3 R3, PT, PT, R27, -R60, RZ ;  /* 0x8000003c1b037210 */ /* 0x000fe20007ffe0ff */
[----:B------:R-:W-:Y:S01]  /*8b3b0*/  STL [R1+0x4c30], R20 ;  /* 0x004c301401007387 */ /* 0x000fe20000100800 */
[----:B------:R-:W-:-:S02]  /*8b3c0*/  ISETP.GE.AND P4, PT, R26, RZ, PT ;  /* 0x000000ff1a00720c */ /* 0x000fc40003f86270 */
[----:B------:R-:W-:Y:S01]  /*8b3d0*/  ISETP.GE.AND P5, PT, R3, RZ, PT ;  /* 0x000000ff0300720c */ /* 0x000fe20003fa6270 */
[----:B------:R0:W-:Y:S01]  /*8b3e0*/  STL [R1+0x4cb0], R6 ;  /* 0x004cb00601007387 */ /* 0x0001e20000100800 */
[----:B------:R-:W-:Y:S02]  /*8b3f0*/  @P1 IADD3 R0, PT, PT, R0, -0x7fe001, RZ ;  /* 0xff801fff00001810 */ /* 0x000fe40007ffe0ff */
[----:B------:R-:W-:Y:S01]  /*8b400*/  ISETP.GT.AND P3, PT, R4, 0x7fe000, PT ;  /* 0x007fe0000400780c */ /* 0x000fe20003f64270 */
[----:B------:R-:W-:Y:S01]  /*8b410*/  @!P6 VIADD R22, R22, 0x7fe001 ;  /* 0x007fe0011616e836 */ /* 0x000fe20000000000 */
[----:B------:R-:W-:Y:S01]  /*8b420*/  @P0 IADD3 R2, PT, PT, R2, -0x7fe001, RZ ;  /* 0xff801fff02020810 */ /* 0x000fe20007ffe0ff */
[----:B0-----:R-:W-:Y:S01]  /*8b430*/  IMAD.IADD R6, R27, 0x1, R60 ;  /* 0x000000011b067824 */ /* 0x001fe200078e023c */
[----:B------:R-:W-:Y:S02]  /*8b440*/  ISETP.GE.AND P1, PT, R0, RZ, PT ;  /* 0x000000ff0000720c */ /* 0x000fe40003f26270 */
[----:B------:R-:W-:-:S02]  /*8b450*/  SHF.R.S32.HI R7, RZ, 0x1f, R10 ;  /* 0x0000001fff077819 */ /* 0x000fc4000001140a */
[----:B------:R-:W-:Y:S02]  /*8b460*/  ISETP.GT.AND P6, PT, R6, 0x7fe000, PT ;  /* 0x007fe0000600780c */ /* 0x000fe40003fc4270 */
[----:B------:R-:W-:Y:S02]  /*8b470*/  ISETP.GE.AND P0, PT, R2, RZ, PT ;  /* 0x000000ff0200720c */ /* 0x000fe40003f06270 */
[----:B------:R-:W-:Y:S01]  /*8b480*/  @!P2 IADD3 R24, PT, PT, R24, 0x7fe001, RZ ;  /* 0x007fe0011818a810 */ /* 0x000fe20007ffe0ff */
[----:B------:R-:W-:Y:S01]  /*8b490*/  IMAD R7, R7, -0x7fe001, RZ ;  /* 0xff801fff07077824 */ /* 0x000fe200078e02ff */
[----:B------:R-:W-:Y:S01]  /*8b4a0*/  @!P4 IADD3 R26, PT, PT, R26, 0x7fe001, RZ ;  /* 0x007fe0011a1ac810 */ /* 0x000fe20007ffe0ff */
[----:B------:R-:W-:Y:S02]  /*8b4b0*/  @!P5 VIADD R3, R3, 0x7fe001 ;  /* 0x007fe0010303d836 */ /* 0x000fe40000000000 */
[----:B------:R-:W-:Y:S01]  /*8b4c0*/  IMAD.WIDE R24, R24, UR5, RZ ;  /* 0x0000000518187c25 */ /* 0x000fe2000f8e02ff */
[----:B------:R-:W-:Y:S01]  /*8b4d0*/  STL [R1+0x4c34], R22 ;  /* 0x004c341601007387 */ /* 0x000fe20000100800 */
[----:B------:R-:W-:-:S02]  /*8b4e0*/  IADD3 R10, PT, PT, R5, -R10, R7 ;  /* 0x8000000a050a7210 */ /* 0x000fc40007ffe007 */
[----:B------:R-:W-:Y:S01]  /*8b4f0*/  @P3 VIADD R4, R4, 0xff801fff ;  /* 0xff801fff04043836 */ /* 0x000fe20000000000 */
[----:B------:R0:W-:Y:S01]  /*8b500*/  STL [R1+0x4cb4], R8 ;  /* 0x004cb40801007387 */ /* 0x0001e20000100800 */
        /* <DEDUP_REMOVED lines=72> */
[C---:B--2---:R-:W-:Y:S01]  /*8b990*/  IADD3 R4, PT, PT, R2.reuse, R7, RZ ;  /* 0x0000000702047210 */ /* 0x044fe20007ffe0ff */
[----:B------:R-:W-:-:S03]  /*8b9a0*/  IMAD.IADD R2, R2, 0x1, -R7 ;  /* 0x0000000102027824 */ /* 0x000fc600078e0a07 */
[----:B------:R-:W-:Y:S02]  /*8b9b0*/  ISETP.GT.AND P0, PT, R4, 0x7fe000, PT ;  /* 0x007fe0000400780c */ /* 0x000fe40003f04270 */
[----:B------:R-:W-:Y:S01]  /*8b9c0*/  ISETP.GE.AND P2, PT, R2, RZ, PT ;  /* 0x000000ff0200720c */ /* 0x000fe20003f46270 */
[----:B---3--:R-:W-:-:S05]  /*8b9d0*/  IMAD.IADD R7, R5, 0x1, -R12 ;  /* 0x0000000105077824 */ /* 0x008fca00078e0a0c */
[----:B------:R-:W-:-:S05]  /*8b9e0*/  ISETP.GE.AND P3, PT, R7, RZ, PT ;  /* 0x000000ff0700720c */ /* 0x000fca0003f66270 */
[----:B------:R-:W-:-:S04]  /*8b9f0*/  @P0 IADD3 R4, PT, PT, R4, -0x7fe001, RZ ;  /* 0xff801fff04040810 */ /* 0x000fc80007ffe0ff */
[----:B------:R-:W-:Y:S01]  /*8ba00*/  ISETP.GE.AND P1, PT, R4, RZ, PT ;  /* 0x000000ff0400720c */ /* 0x000fe20003f26270 */
[----:B------:R-:W-:Y:S01]  /*8ba10*/  @!P2 VIADD R2, R2, 0x7fe001 ;  /* 0x007fe0010202a836 */ /* 0x000fe20000000000 */
[----:B------:R-:W-:-:S03]  /*8ba20*/  IADD3 R12, PT, PT, R5, R12, RZ ;  /* 0x0000000c050c7210 */ /* 0x000fc60007ffe0ff */
[----:B------:R-:W-:Y:S01]  /*8ba30*/  IMAD.WIDE R8, R2, UR5, RZ ;  /* 0x0000000502087c25 */ /* 0x000fe2000f8e02ff */
[----:B----4-:R-:W-:Y:S02]  /*8ba40*/  IADD3 R22, PT, PT, R16, R19, RZ ;  /* 0x0000001310167210 */ /* 0x010fe40007ffe0ff */
[----:B------:R-:W-:Y:S01]  /*8ba50*/  @!P3 IADD3 R7, PT, PT, R7, 0x7fe001, RZ ;  /* 0x007fe0010707b810 */ /* 0x000fe20007ffe0ff */
[----:B------:R-:W-:Y:S01]  /*8ba60*/  IMAD R25, R8, 0x3802001, RZ ;  /* 0x0380200108197824 */ /* 0x000fe200078e02ff */
[----:B------:R-:W-:Y:S01]  /*8ba70*/  ISETP.GT.AND P0, PT, R12, 0x7fe000, PT ;  /* 0x007fe0000c00780c */ /* 0x000fe20003f04270 */
[----:B------:R-:W-:Y:S02]  /*8ba80*/  IMAD.IADD R16, R16, 0x1, -R19 ;  /* 0x0000000110107824 */ /* 0x000fe400078e0a13 */
[----:B------:R-:W-:Y:S01]  /*8ba90*/  @!P1 VIADD R4, R4, 0x7fe001 ;  /* 0x007fe00104049836 */ /* 0x000fe20000000000 */
[----:B------:R-:W-:Y:S01]  /*8baa0*/  ISETP.GT.AND P1, PT, R22, 0x7fe000, PT ;  /* 0x007fe0001600780c */ /* 0x000fe20003f24270 */
[----:B------:R-:W-:-:S04]  /*8bab0*/  IMAD.HI.U32 R24, R25, -0x7fe001, R8 ;  /* 0xff801fff19187827 */ /* 0x000fc800078e0008 */
[----:B------:R-:W-:Y:S01]  /*8bac0*/  IMAD.WIDE R8, R7, UR5, RZ ;  /* 0x0000000507087c25 */ /* 0x000fe2000f8e02ff */
[----:B------:R0:W-:Y:S01]  /*8bad0*/  STL [R1+0x4c48], R4 ;  /* 0x004c480401007387 */ /* 0x0001e20000100800 */
[----:B------:R-:W-:Y:S02]  /*8bae0*/  ISETP.GE.AND P3, PT, R16, RZ, PT ;  /* 0x000000ff1000720c */ /* 0x000fe40003f66270 */
[----:B------:R-:W-:Y:S01]  /*8baf0*/  IMAD R7, R8, 0x3802001, RZ ;  /* 0x0380200108077824 */ /* 0x000fe200078e02ff */
[----:B------:R-:W2:Y:S01]  /*8bb00*/  LDL R18, [R1+0x4d1c] ;  /* 0x004d1c0001127983 */ /* 0x000ea20000100800 */
[----:B-----5:R-:W-:-:S03]  /*8bb10*/  IADD3 R2, PT, PT, R20, R39, RZ ;  /* 0x0000002714027210 */ /* 0x020fc60007ffe0ff */
[----:B------:R-:W2:Y:S01]  /*8bb20*/  LDL R57, [R1+0x4d9c] ;  /* 0x004d9c0001397983 */ /* 0x000ea20000100800 */
[----:B------:R-:W-:Y:S02]  /*8bb30*/  @P0 IADD3 R12, PT, PT, R12, -0x7fe001, RZ ;  /* 0xff801fff0c0c0810 */ /* 0x000fe40007ffe0ff */
[----:B0-----:R-:W-:Y:S01]  /*8bb40*/  SHF.R.S32.HI R4, RZ, 0x1f, R7 ;  /* 0x0000001fff047819 */ /* 0x001fe20000011407 */
[----:B------:R-:W-:Y:S01]  /*8bb50*/  @P1 VIADD R22, R22, 0xff801fff ;  /* 0xff801fff16161836 */ /* 0x000fe20000000000 */
[----:B------:R-:W-:Y:S01]  /*8bb60*/  ISETP.GT.AND P0, PT, R2, 0x7fe000, PT ;  /* 0x007fe0000200780c */ /* 0x000fe20003f04270 */
[----:B------:R-:W-:Y:S01]  /*8bb70*/  IMAD.HI.U32 R8, R7, -0x7fe001, R8 ;  /* 0xff801fff07087827 */ /* 0x000fe200078e0008 */
[----:B------:R-:W-:-:S03]  /*8bb80*/  ISETP.GE.AND P1, PT, R12, RZ, PT ;  /* 0x000000ff0c00720c */ /* 0x000fc60003f26270 */
[----:B------:R-:W-:Y:S01]  /*8bb90*/  IMAD R9, R4, -0x7fe001, RZ ;  /* 0xff801fff04097824 */ /* 0x000fe200078e02ff */
[----:B------:R-:W-:Y:S01]  /*8bba0*/  SHF.R.S32.HI R5, RZ, 0x1f, R25 ;  /* 0x0000001fff057819 */ /* 0x000fe20000011419 */
[----:B------:R-:W-:Y:S01]  /*8bbb0*/  IMAD.IADD R4, R20, 0x1, -R39 ;  /* 0x0000000114047824 */ /* 0x000fe200078e0a27 */
[----:B------:R-:W-:Y:S02]  /*8bbc0*/  ISETP.GE.AND P2, PT, R22, RZ, PT ;  /* 0x000000ff1600720c */ /* 0x000fe40003f46270 */
[----:B------:R-:W-:Y:S01]  /*8bbd0*/  @!P3 IADD3 R16, PT, PT, R16, 0x7fe001, RZ ;  /* 0x007fe0011010b810 */ /* 0x000fe20007ffe0ff */
[----:B------:R-:W-:Y:S01]  /*8bbe0*/  IMAD R5, R5, -0x7fe001, RZ ;  /* 0xff801fff05057824 */ /* 0x000fe200078e02ff */
[----:B------:R-:W-:Y:S01]  /*8bbf0*/  ISETP.GE.AND P3, PT, R4, RZ, PT ;  /* 0x000000ff0400720c */ /* 0x000fe20003f66270 */
[----:B------:R-:W-:Y:S02]  /*8bc00*/  @P0 VIADD R2, R2, 0xff801fff ;  /* 0xff801fff02020836 */ /* 0x000fe40000000000 */
[----:B------:R-:W-:Y:S01]  /*8bc10*/  IMAD.WIDE R58, R16, UR5, RZ ;  /* 0x00000005103a7c25 */ /* 0x000fe2000f8e02ff */
[----:B------:R-:W-:-:S03]  /*8bc20*/  IADD3 R24, PT, PT, R24, -R25, R5 ;  /* 0x8000001918187210 */ /* 0x000fc60007ffe005 */
[----:B------:R-:W-:Y:S01]  /*8bc30*/  IMAD R16, R58, 0x3802001, RZ ;  /* 0x038020013a107824 */ /* 0x000fe200078e02ff */
[----:B------:R-:W-:Y:S01]  /*8bc40*/  IADD3 R20, PT, PT, R8, -R7, R9 ;  /* 0x8000000708147210 */ /* 0x000fe20007ffe009 */
[----:B------:R-:W-:Y:S01]  /*8bc50*/  @!P1 VIADD R12, R12, 0x7fe001 ;  /* 0x007fe0010c0c9836 */ /* 0x000fe20000000000 */
[----:B------:R-:W-:Y:S02]  /*8bc60*/  @!P2 IADD3 R22, PT, PT, R22, 0x7fe001, RZ ;  /* 0x007fe0011616a810 */ /* 0x000fe40007ffe0ff */
[----:B------:R-:W-:Y:S01]  /*8bc70*/  ISETP.GE.AND P1, PT, R2, RZ, PT ;  /* 0x000000ff0200720c */ /* 0x000fe20003f26270 */
[----:B------:R-:W-:Y:S01]  /*8bc80*/  STL [R1+0x4cc8], R24 ;  /* 0x004cc81801007387 */ /* 0x000fe20000100800 */
[----:B------:R-:W-:Y:S01]  /*8bc90*/  SHF.R.S32.HI R5, RZ, 0x1f, R16 ;  /* 0x0000001fff057819 */ /* 0x000fe20000011410 */
[----:B------:R-:W-:Y:S02]  /*8bca0*/  @!P3 VIADD R4, R4, 0x7fe001 ;  /* 0x007fe0010404b836 */ /* 0x000fe40000000000 */
[----:B------:R-:W-:Y:S01]  /*8bcb0*/  STL [R1+0x4c4c], R12 ;  /* 0x004c4c0c01007387 */ /* 0x000fe20000100800 */
[----:B------:R-:W-:-:S03]  /*8bcc0*/  IADD3 R8, PT, PT, R21, R44, RZ ;  /* 0x0000002c15087210 */ /* 0x000fc60007ffe0ff */
[----:B------:R0:W-:Y:S01]  /*8bcd0*/  STL [R1+0x4ccc], R20 ;  /* 0x004ccc1401007387 */ /* 0x0001e20000100800 */
[----:B------:R-:W-:Y:S01]  /*8bce0*/  IADD3 R21, PT, PT, R21, -R44, RZ ;  /* 0x8000002c15157210 */ /* 0x000fe20007ffe0ff */
[----:B------:R-:W-:Y:S02]  /*8bcf0*/  IMAD.HI.U32 R7, R16, -0x7fe001, R58 ;  /* 0xff801fff10077827 */ /* 0x000fe400078e003a */
[----:B------:R1:W-:Y:S02]  /*8bd00*/  STL [R1+0x4c50], R22 ;  /* 0x004c501601007387 */ /* 0x0003e40000100800 */
[----:B------:R-:W-:Y:S02]  /*8bd10*/  IMAD R9, R5, -0x7fe001, RZ ;  /* 0xff801fff05097824 */ /* 0x000fe400078e02ff */
[----:B------:R-:W3:Y:S01]  /*8bd20*/  LDL R19, [R1+0x4d20] ;  /* 0x004d200001137983 */ /* 0x000ee20000100800 */
[----:B------:R-:W-:-:S03]  /*8bd30*/  IMAD.WIDE R4, R4, UR5, RZ ;  /* 0x0000000504047c25 */ /* 0x000fc6000f8e02ff */
[----:B0-----:R-:W3:Y:S01]  /*8bd40*/  LDL R20, [R1+0x4da0] ;  /* 0x004da00001147983 */ /* 0x001ee20000100800 */
[----:B------:R-:W-:Y:S02]  /*8bd50*/  ISETP.GT.AND P0, PT, R8, 0x7fe000, PT ;  /* 0x007fe0000800780c */ /* 0x000fe40003f04270 */
[----:B------:R-:W-:Y:S01]  /*8bd60*/  ISETP.GE.AND P2, PT, R21, RZ, PT ;  /* 0x000000ff1500720c */ /* 0x000fe20003f46270 */
[----:B------:R-:W-:Y:S01]  /*8bd70*/  IMAD R25, R4, 0x3802001, RZ ;  /* 0x0380200104197824 */ /* 0x000fe200078e02ff */
[----:B------:R-:W-:Y:S01]  /*8bd80*/  IADD3 R16, PT, PT, R7, -R16, R9 ;  /* 0x8000001007107210 */ /* 0x000fe20007ffe009 */
[----:B------:R-:W-:Y:S01]  /*8bd90*/  IMAD.IADD R7, R23, 0x1, -R46 ;  /* 0x0000000117077824 */ /* 0x000fe200078e0a2e */
[----:B------:R-:W-:Y:S01]  /*8bda0*/  @!P1 IADD3 R2, PT, PT, R2, 0x7fe001, RZ ;  /* 0x007fe00102029810 */ /* 0x000fe20007ffe0ff */
[----:B-1----:R-:W-:Y:S01]  /*8bdb0*/  IMAD.HI.U32 R22, R25, -0x7fe001, R4 ;  /* 0xff801fff19167827 */ /* 0x002fe200078e0004 */
[----:B------:R-:W-:Y:S01]  /*8bdc0*/  SHF.R.S32.HI R9, RZ, 0x1f, R25 ;  /* 0x0000001fff097819 */ /* 0x000fe20000011419 */
[----:B------:R0:W-:Y:S01]  /*8bdd0*/  STL [R1+0x4cd0], R16 ;  /* 0x004cd01001007387 */ /* 0x0001e20000100800 */
[----:B------:R-:W-:-:S03]  /*8bde0*/  ISETP.GE.AND P3, PT, R7, RZ, PT ;  /* 0x000000ff0700720c */ /* 0x000fc60003f66270 */
[----:B------:R-:W-:Y:S01]  /*8bdf0*/  STL [R1+0x4c54], R2 ;  /* 0x004c540201007387 */ /* 0x000fe20000100800 */
[----:B------:R-:W-:-:S03]  /*8be00*/  @P0 VIADD R8, R8, 0xff801fff ;  /* 0xff801fff08080836 */ /* 0x000fc60000000000 */
[----:B------:R-:W4:Y:S01]  /*8be10*/  LDL R4, [R1+0x4c7c] ;  /* 0x004c7c0001047983 */ /* 0x000f220000100800 */
[----:B------:R-:W-:-:S03]  /*8be20*/  IMAD R9, R9, -0x7fe001, RZ ;  /* 0xff801fff09097824 */ /* 0x000fc600078e02ff */
[----:B------:R-:W4:Y:S01]  /*8be30*/  LDL R51, [R1+0x4cfc] ;  /* 0x004cfc0001337983 */ /* 0x000f220000100800 */
[----:B------:R-:W-:Y:S01]  /*8be40*/  @!P2 IADD3 R21, PT, PT, R21, 0x7fe001, RZ ;  /* 0x007fe0011515a810 */ /* 0x000fe20007ffe0ff */
[----:B------:R-:W-:Y:S01]  /*8be50*/  IMAD.IADD R5, R26, 0x1, -R27 ;  /* 0x000000011a057824 */ /* 0x000fe200078e0a1b */
[----:B------:R-:W-:Y:S01]  /*8be60*/  IADD3 R12, PT, PT, R23, R46, RZ ;  /* 0x0000002e170c7210 */ /* 0x000fe20007ffe0ff */
[----:B------:R-:W5:Y:S01]  /*8be70*/  LDL R58, [R1+0x4da4] ;  /* 0x004da400013a7983 */ /* 0x000f620000100800 */
[----:B------:R-:W-:Y:S02]  /*8be80*/  ISETP.GE.AND P1, PT, R8, RZ, PT ;  /* 0x000000ff0800720c */ /* 0x000fe40003f26270 */
[----:B0-----:R-:W-:Y:S01]  /*8be90*/  IADD3 R16, PT, PT, R22, -R25, R9 ;  /* 0x8000001916107210 */ /* 0x001fe20007ffe009 */
[----:B------:R-:W-:Y:S01]  /*8bea0*/  IMAD.WIDE R22, R21, UR5, RZ ;  /* 0x0000000515167c25 */ /* 0x000fe2000f8e02ff */
[----:B------:R-:W-:Y:S01]  /*8beb0*/  ISETP.GT.AND P0, PT, R12, 0x7fe000, PT ;  /* 0x007fe0000c00780c */ /* 0x000fe20003f04270 */
[----:B------:R-:W5:Y:S01]  /*8bec0*/  LDL R21, [R1+0x4d24] ;  /* 0x004d240001157983 */ /* 0x000f620000100800 */
[----:B------:R-:W-:Y:S01]  /*8bed0*/  ISETP.GE.AND P2, PT, R5, RZ, PT ;  /* 0x000000ff0500720c */ /* 0x000fe20003f46270 */
[----:B------:R-:W-:-:S02]  /*8bee0*/  @!P3 VIADD R7, R7, 0x7fe001 ;  /* 0x007fe0010707b836 */ /* 0x000fc40000000000 */
[----:B------:R-:W-:Y:S02]  /*8bef0*/  IMAD R9, R22, 0x3802001, RZ ;  /* 0x0380200116097824 */ /* 0x000fe400078e02ff */
[----:B------:R-:W-:-:S03]  /*8bf00*/  IMAD.WIDE R24, R7, UR5, RZ ;  /* 0x0000000507187c25 */ /* 0x000fc6000f8e02ff */
[----:B------:R-:W-:Y:S02]  /*8bf10*/  SHF.R.S32.HI R7, RZ, 0x1f, R9 ;  /* 0x0000001fff077819 */ /* 0x000fe40000011409 */
[----:B------:R-:W-:Y:S01]  /*8bf20*/  @!P1 IADD3 R8, PT, PT, R8, 0x7fe001, RZ ;  /* 0x007fe00108089810 */ /* 0x000fe20007ffe0ff */
[----:B------:R-:W-:Y:S01]  /*8bf30*/  IMAD.HI.U32 R44, R9, -0x7fe001, R22 ;  /* 0xff801fff092c7827 */ /* 0x000fe200078e0016 */
[----:B------:R-:W-:Y:S01]  /*8bf40*/  STL [R1+0x4cd4], R16 ;  /* 0x004cd41001007387 */ /* 0x000fe20000100800 */
[----:B------:R-:W-:Y:S02]  /*8bf50*/  @!P2 IADD3 R5, PT, PT, R5, 0x7fe001, RZ ;  /* 0x007fe0010505a810 */ /* 0x000fe40007ffe0ff */
[----:B------:R-:W-:Y:S02]  /*8bf60*/  IMAD R7, R7, -0x7fe001, RZ ;  /* 0xff801fff07077824 */ /* 0x000fe400078e02ff */
[----:B------:R-:W-:Y:S01]  /*8bf70*/  @P0 VIADD R12, R12, 0xff801fff ;  /* 0xff801fff0c0c0836 */ /* 0x000fe20000000000 */
[----:B------:R0:W-:Y:S01]  /*8bf80*/  STL [R1+0x4c58], R8 ;  /* 0x004c580801007387 */ /* 0x0001e20000100800 */
[----:B------:R-:W-:-:S03]  /*8bf90*/  IMAD R39, R24, 0x3802001, RZ ;  /* 0x0380200118277824 */ /* 0x000fc600078e02ff */
[----:B------:R-:W5:Y:S01]  /*8bfa0*/  LDL R66, [R1+0x4d28] ;  /* 0x004d280001427983 */ /* 0x000f620000100800 */
[----:B------:R-:W-:-:S03]  /*8bfb0*/  ISETP.GE.AND P0, PT, R12, RZ, PT ;  /* 0x000000ff0c00720c */ /* 0x000fc60003f06270 */
[----:B------:R-:W5:Y:S01]  /*8bfc0*/  LDL R59, [R1+0x4da8] ;  /* 0x004da800013b7983 */ /* 0x000f620000100800 */
[----:B0-----:R-:W-:Y:S01]  /*8bfd0*/  IADD3 R8, PT, PT, R44, -R9, R7 ;  /* 0x800000092c087210 */ /* 0x001fe20007ffe007 */
[----:B------:R-:W-:Y:S01]  /*8bfe0*/  IMAD.WIDE R22, R5, UR5, RZ ;  /* 0x0000000505167c25 */ /* 0x000fe2000f8e02ff */
[----:B------:R-:W-:Y:S02]  /*8bff0*/  IADD3 R7, PT, PT, R37, -R48, RZ ;  /* 0x8000003025077210 */ /* 0x000fe40007ffe0ff */
[----:B------:R-:W-:Y:S01]  /*8c000*/  SHF.R.S32.HI R2, RZ, 0x1f, R39 ;  /* 0x0000001fff027819 */ /* 0x000fe20000011427 */
[----:B------:R-:W-:Y:S01]  /*8c010*/  IMAD.IADD R5, R36, 0x1, -R45 ;  /* 0x0000000124057824 */ /* 0x000fe200078e0a2d */
[----:B------:R-:W-:Y:S01]  /*8c020*/  ISETP.GE.AND P2, PT, R7, RZ, PT ;  /* 0x000000ff0700720c */ /* 0x000fe20003f46270 */
[----:B------:R-:W-:-:S04]  /*8c030*/  IMAD.HI.U32 R24, R39, -0x7fe001, R24 ;  /* 0xff801fff27187827 */ /* 0x000fc800078e0018 */
        /* <DEDUP_REMOVED lines=8> */
[----:B------:R-:W-:Y:S03]  /*8c0c0*/  STL [R1+0x4cd8], R8 ;  /* 0x004cd80801007387 */ /* 0x000fe60000100800 */
[----:B------:R-:W-:Y:S01]  /*8c0d0*/  IMAD R9, R9, -0x7fe001, RZ ;  /* 0xff801fff09097824 */ /* 0x000fe200078e02ff */
[----:B------:R-:W-:Y:S01]  /*8c0e0*/  ISETP.GT.AND P0, PT, R2, 0x7fe000, PT ;  /* 0x007fe0000200780c */ /* 0x000fe20003f04270 */
[----:B------:R-:W-:Y:S01]  /*8c0f0*/  IMAD.IADD R36, R36, 0x1, R45 ;  /* 0x0000000124247824 */ /* 0x000fe200078e022d */
[----:B------:R0:W-:Y:S01]  /*8c100*/  STL [R1+0x4c5c], R12 ;  /* 0x004c5c0c01007387 */ /* 0x0001e20000100800 */
[----:B------:R-:W-:Y:S01]  /*8c110*/  @!P2 VIADD R7, R7, 0x7fe001 ;  /* 0x007fe0010707a836 */ /* 0x000fe20000000000 */
[----:B------:R-:W-:-:S02]  /*8c120*/  IADD3 R16, PT, PT, R37, R48, RZ ;  /* 0x0000003025107210 */ /* 0x000fc40007ffe0ff */
[----:B------:R1:W-:Y:S01]  /*8c130*/  STL [R1+0x4cdc], R44 ;  /* 0x004cdc2c01007387 */ /* 0x0003e20000100800 */
[----:B------:R-:W-:Y:S01]  /*8c140*/  IADD3 R46, PT, PT, R46, -R25, R9 ;  /* 0x800000192e2e7210 */ /* 0x000fe20007ffe009 */
[----:B------:R-:W-:Y:S01]  /*8c150*/  IMAD.WIDE R24, R7, UR5, RZ ;  /* 0x0000000507187c25 */ /* 0x000fe2000f8e02ff */
[----:B------:R-:W-:Y:S01]  /*8c160*/  @!P1 IADD3 R5, PT, PT, R5, 0x7fe001, RZ ;  /* 0x007fe00105059810 */ /* 0x000fe20007ffe0ff */
[----:B------:R-:W5:Y:S01]  /*8c170*/  LDL R22, [R1+0x4d2c] ;  /* 0x004d2c0001167983 */ /* 0x000f620000100800 */
[----:B------:R-:W-:-:S03]  /*8c180*/  ISETP.GT.AND P1, PT, R36, 0x7fe000, PT ;  /* 0x007fe0002400780c */ /* 0x000fc60003f24270 */
[----:B------:R-:W5:Y:S01]  /*8c190*/  LDL R61, [R1+0x4dac] ;  /* 0x004dac00013d7983 */ /* 0x000f620000100800 */
[----:B------:R-:W-:Y:S01]  /*8c1a0*/  ISETP.GT.AND P2, PT, R16, 0x7fe000, PT ;  /* 0x007fe0001000780c */ /* 0x000fe20003f44270 */
[----:B------:R-:W-:Y:S02]  /*8c1b0*/  IMAD R37, R24, 0x3802001, RZ ;  /* 0x0380200118257824 */ /* 0x000fe400078e02ff */
[----:B------:R-:W5:Y:S02]  /*8c1c0*/  LDL R23, [R1+0x4d30] ;  /* 0x004d300001177983 */ /* 0x000f640000100800 */
[----:B0-----:R-:W-:Y:S02]  /*8c1d0*/  IMAD.HI.U32 R12, R37, -0x7fe001, R24 ;  /* 0xff801fff250c7827 */ /* 0x001fe400078e0018 */
[----:B------:R-:W5:Y:S02]  /*8c1e0*/  LDL R24, [R1+0x4db0] ;  /* 0x004db00001187983 */ /* 0x000f640000100800 */
[----:B------:R-:W-:-:S02]  /*8c1f0*/  @P0 VIADD R2, R2, 0xff801fff ;  /* 0xff801fff02020836 */ /* 0x000fc40000000000 */
[----:B------:R-:W-:Y:S01]  /*8c200*/  IMAD.WIDE R8, R5, UR5, RZ ;  /* 0x0000000505087c25 */ /* 0x000fe2000f8e02ff */
[----:B------:R-:W-:Y:S02]  /*8c210*/  @P1 IADD3 R36, PT, PT, R36, -0x7fe001, RZ ;  /* 0xff801fff24241810 */ /* 0x000fe40007ffe0ff */
[----:B------:R-:W-:Y:S01]  /*8c220*/  ISETP.GE.AND P3, PT, R2, RZ, PT ;  /* 0x000000ff0200720c */ /* 0x000fe20003f66270 */
[----:B------:R-:W-:Y:S02]  /*8c230*/  @P2 VIADD R16, R16, 0xff801fff ;  /* 0xff801fff10102836 */ /* 0x000fe40000000000 */
[----:B------:R-:W-:Y:S01]  /*8c240*/  IMAD R27, R8, 0x3802001, RZ ;  /* 0x03802001081b7824 */ /* 0x000fe200078e02ff */
[----:B------:R-:W-:Y:S02]  /*8c250*/  ISETP.GE.AND P1, PT, R36, RZ, PT ;  /* 0x000000ff2400720c */ /* 0x000fe40003f26270 */
[----:B------:R-:W-:Y:S01]  /*8c260*/  ISETP.GE.AND P2, PT, R16, RZ, PT ;  /* 0x000000ff1000720c */ /* 0x000fe20003f46270 */
[----:B-1----:R-:W-:Y:S01]  /*8c270*/  IMAD.HI.U32 R44, R27, -0x7fe001, R8 ;  /* 0xff801fff1b2c7827 */ /* 0x002fe200078e0008 */
[----:B------:R-:W-:-:S02]  /*8c280*/  IADD3 R8, PT, PT, R38, R47, RZ ;  /* 0x0000002f26087210 */ /* 0x000fc40007ffe0ff */
[----:B------:R-:W-:Y:S02]  /*8c290*/  SHF.R.S32.HI R7, RZ, 0x1f, R27 ;  /* 0x0000001fff077819 */ /* 0x000fe4000001141b */
[----:B------:R-:W-:Y:S02]  /*8c2a0*/  SHF.R.S32.HI R5, RZ, 0x1f, R37 ;  /* 0x0000001fff057819 */ /* 0x000fe40000011425 */
[----:B------:R-:W-:Y:S01]  /*8c2b0*/  ISETP.GT.AND P0, PT, R8, 0x7fe000, PT ;  /* 0x007fe0000800780c */ /* 0x000fe20003f04270 */
[----:B------:R-:W-:Y:S01]  /*8c2c0*/  IMAD R7, R7, -0x7fe001, RZ ;  /* 0xff801fff07077824 */ /* 0x000fe200078e02ff */
[----:B------:R-:W-:Y:S01]  /*8c2d0*/  @!P3 IADD3 R2, PT, PT, R2, 0x7fe001, RZ ;  /* 0x007fe0010202b810 */ /* 0x000fe20007ffe0ff */
[----:B------:R-:W-:Y:S02]  /*8c2e0*/  IMAD R5, R5, -0x7fe001, RZ ;  /* 0xff801fff05057824 */ /* 0x000fe400078e02ff */
[----:B------:R-:W-:Y:S01]  /*8c2f0*/  IMAD.IADD R38, R38, 0x1, -R47 ;  /* 0x0000000126267824 */ /* 0x000fe200078e0a2f */
[----:B------:R-:W-:Y:S01]  /*8c300*/  IADD3 R44, PT, PT, R44, -R27, R7 ;  /* 0x8000001b2c2c7210 */ /* 0x000fe20007ffe007 */
[----:B------:R-:W-:Y:S01]  /*8c310*/  @!P1 VIADD R36, R36, 0x7fe001 ;  /* 0x007fe00124249836 */ /* 0x000fe20000000000 */
[----:B------:R0:W-:Y:S01]  /*8c320*/  STL [R1+0x4c60], R2 ;  /* 0x004c600201007387 */ /* 0x0001e20000100800 */
[----:B------:R-:W-:-:S02]  /*8c330*/  @!P2 IADD3 R16, PT, PT, R16, 0x7fe001, RZ ;  /* 0x007fe0011010a810 */ /* 0x000fc40007ffe0ff */
[----:B------:R-:W-:Y:S01]  /*8c340*/  IADD3 R12, PT, PT, R12, -R37, R5 ;  /* 0x800000250c0c7210 */ /* 0x000fe20007ffe005 */
[----:B------:R-:W-:Y:S01]  /*8c350*/  STL [R1+0x4ce0], R46 ;  /* 0x004ce02e01007387 */ /* 0x000fe20000100800 */
[----:B------:R-:W-:Y:S02]  /*8c360*/  ISETP.GE.AND P3, PT, R38, RZ, PT ;  /* 0x000000ff2600720c */ /* 0x000fe40003f66270 */
[----:B------:R-:W-:Y:S01]  /*8c370*/  IADD3 R5, PT, PT, R40, -R41, RZ ;  /* 0x8000002928057210 */ /* 0x000fe20007ffe0ff */
[----:B------:R-:W5:Y:S01]  /*8c380*/  LDL R26, [R1+0x4d34] ;  /* 0x004d3400011a7983 */ /* 0x000f620000100800 */
[----:B------:R-:W-:-:S03]  /*8c390*/  @P0 VIADD R8, R8, 0xff801fff ;  /* 0xff801fff08080836 */ /* 0x000fc60000000000 */
[----:B------:R-:W5:Y:S04]  /*8c3a0*/  LDL R63, [R1+0x4db4] ;  /* 0x004db400013f7983 */ /* 0x000f680000100800 */
[----:B------:R1:W-:Y:S01]  /*8c3b0*/  STL [R1+0x4c64], R36 ;  /* 0x004c642401007387 */ /* 0x0003e20000100800 */
[----:B------:R-:W-:-:S03]  /*8c3c0*/  ISETP.GE.AND P1, PT, R5, RZ, PT ;  /* 0x000000ff0500720c */ /* 0x000fc60003f26270 */
[----:B------:R1:W-:Y:S04]  /*8c3d0*/  STL [R1+0x4ce4], R44 ;  /* 0x004ce42c01007387 */ /* 0x0003e80000100800 */
[----:B------:R-:W-:Y:S04]  /*8c3e0*/  STL [R1+0x4c68], R16 ;  /* 0x004c681001007387 */ /* 0x000fe80000100800 */
[----:B------:R1:W-:Y:S01]  /*8c3f0*/  STL [R1+0x4ce8], R12 ;  /* 0x004ce80c01007387 */ /* 0x0003e20000100800 */
[----:B------:R-:W-:-:S03]  /*8c400*/  ISETP.GE.AND P0, PT, R8, RZ, PT ;  /* 0x000000ff0800720c */ /* 0x000fc60003f06270 */
[----:B------:R-:W5:Y:S04]  /*8c410*/  LDL R27, [R1+0x4d38] ;  /* 0x004d3800011b7983 */ /* 0x000f680000100800 */
[----:B------:R-:W5:Y:S01]  /*8c420*/  LDL R60, [R1+0x4db8] ;  /* 0x004db800013c7983 */ /* 0x000f620000100800 */
[----:B------:R-:W-:Y:S01]  /*8c430*/  @!P3 VIADD R38, R38, 0x7fe001 ;  /* 0x007fe0012626b836 */ /* 0x000fe20000000000 */
[----:B0-----:R-:W-:Y:S01]  /*8c440*/  IADD3 R2, PT, PT, R42, -R49, RZ ;  /* 0x800000312a027210 */ /* 0x001fe20007ffe0ff */
        /* <DEDUP_REMOVED lines=10> */
[----:B------:R-:W-:Y:S01]  /*8c4f0*/  IMAD R25, R36, 0x3802001, RZ ;  /* 0x0380200124197824 */ /* 0x000fe200078e02ff */
[----:B------:R-:W-:Y:S01]  /*8c500*/  IADD3 R42, PT, PT, R42, R49, RZ ;  /* 0x000000312a2a7210 */ /* 0x000fe20007ffe0ff */
[----:B------:R-:W5:Y:S01]  /*8c510*/  LDL R67, [R1+0x4d3c] ;  /* 0x004d3c0001437983 */ /* 0x000f620000100800 */
[----:B------:R-:W-:Y:S01]  /*8c520*/  IMAD.HI.U32 R44, R9, -0x7fe001, R38 ;  /* 0xff801fff092c7827 */ /* 0x000fe200078e0026 */
[----:B------:R-:W-:-:S02]  /*8c530*/  IADD3 R12, PT, PT, R43, R50, RZ ;  /* 0x000000322b0c7210 */ /* 0x000fc40007ffe0ff */
[----:B------:R-:W5:Y:S01]  /*8c540*/  LDL R62, [R1+0x4dbc] ;  /* 0x004dbc00013e7983 */ /* 0x000f620000100800 */
[----:B------:R-:W-:Y:S01]  /*8c550*/  IMAD R7, R7, -0x7fe001, RZ ;  /* 0xff801fff07077824 */ /* 0x000fe200078e02ff */
[----:B------:R-:W-:Y:S02]  /*8c560*/  SHF.R.S32.HI R5, RZ, 0x1f, R25 ;  /* 0x0000001fff057819 */ /* 0x000fe40000011419 */
[----:B------:R-:W-:Y:S01]  /*8c570*/  ISETP.GT.AND P1, PT, R42, 0x7fe000, PT ;  /* 0x007fe0002a00780c */ /* 0x000fe20003f24270 */
[----:B------:R-:W-:Y:S01]  /*8c580*/  @!P2 VIADD R2, R2, 0x7fe001 ;  /* 0x007fe0010202a836 */ /* 0x000fe20000000000 */
[----:B------:R-:W-:Y:S01]  /*8c590*/  @P0 IADD3 R40, PT, PT, R40, -0x7fe001, RZ ;  /* 0xff801fff28280810 */ /* 0x000fe20007ffe0ff */
[----:B------:R-:W-:Y:S01]  /*8c5a0*/  IMAD.HI.U32 R36, R25, -0x7fe001, R36 ;  /* 0xff801fff19247827 */ /* 0x000fe200078e0024 */
[----:B------:R-:W-:Y:S02]  /*8c5b0*/  ISETP.GT.AND P2, PT, R12, 0x7fe000, PT ;  /* 0x007fe0000c00780c */ /* 0x000fe40003f44270 */
[----:B------:R-:W-:Y:S01]  /*8c5c0*/  IADD3 R44, PT, PT, R44, -R9, R7 ;  /* 0x800000092c2c7210 */ /* 0x000fe20007ffe007 */
[----:B------:R-:W-:Y:S01]  /*8c5d0*/  IMAD R38, R5, -0x7fe001, RZ ;  /* 0xff801fff05267824 */ /* 0x000fe200078e02ff */
[----:B------:R-:W-:Y:S01]  /*8c5e0*/  ISETP.GE.AND P0, PT, R40, RZ, PT ;  /* 0x000000ff2800720c */ /* 0x000fe20003f06270 */
[----:B------:R-:W-:-:S02]  /*8c5f0*/  IMAD.IADD R43, R43, 0x1, -R50 ;  /* 0x000000012b2b7824 */ /* 0x000fc400078e0a32 */
[----:B------:R1:W-:Y:S01]  /*8c600*/  STL [R1+0x4cec], R44 ;  /* 0x004cec2c01007387 */ /* 0x0003e20000100800 */
[----:B------:R-:W-:Y:S02]  /*8c610*/  IADD3 R38, PT, PT, R36, -R25, R38 ;  /* 0x8000001924267210 */ /* 0x000fe40007ffe026 */
[----:B------:R-:W-:Y:S01]  /*8c620*/  ISETP.GE.AND P3, PT, R43, RZ, PT ;  /* 0x000000ff2b00720c */ /* 0x000fe20003f66270 */
[----:B------:R-:W5:Y:S01]  /*8c630*/  LDL R36, [R1+0x4d40] ;  /* 0x004d400001247983 */ /* 0x000f620000100800 */
[----:B0-----:R-:W-:-:S03]  /*8c640*/  IMAD.WIDE R8, R2, UR5, RZ ;  /* 0x0000000502087c25 */ /* 0x001fc6000f8e02ff */
[----:B------:R-:W5:Y:S01]  /*8c650*/  LDL R37, [R1+0x4dc0] ;  /* 0x004dc00001257983 */ /* 0x000f620000100800 */
[----:B------:R-:W-:Y:S01]  /*8c660*/  @P1 VIADD R42, R42, 0xff801fff ;  /* 0xff801fff2a2a1836 */ /* 0x000fe20000000000 */
[----:B------:R-:W-:Y:S01]  /*8c670*/  @P2 IADD3 R12, PT, PT, R12, -0x7fe001, RZ ;  /* 0xff801fff0c0c2810 */ /* 0x000fe20007ffe0ff */
[----:B------:R-:W-:Y:S02]  /*8c680*/  IMAD R7, R8, 0x3802001, RZ ;  /* 0x0380200108077824 */ /* 0x000fe400078e02ff */
[----:B------:R-:W-:Y:S01]  /*8c690*/  @!P0 VIADD R40, R40, 0x7fe001 ;  /* 0x007fe00128288836 */ /* 0x000fe20000000000 */
[----:B------:R-:W-:Y:S02]  /*8c6a0*/  ISETP.GE.AND P1, PT, R42, RZ, PT ;  /* 0x000000ff2a00720c */ /* 0x000fe40003f26270 */
[----:B------:R-:W-:Y:S01]  /*8c6b0*/  ISETP.GE.AND P0, PT, R12, RZ, PT ;  /* 0x000000ff0c00720c */ /* 0x000fe20003f06270 */
[----:B------:R-:W-:Y:S01]  /*8c6c0*/  @!P3 VIADD R43, R43, 0x7fe001 ;  /* 0x007fe0012b2bb836 */ /* 0x000fe20000000000 */
[----:B------:R-:W-:-:S02]  /*8c6d0*/  SHF.R.S32.HI R2, RZ, 0x1f, R7 ;  /* 0x0000001fff027819 */ /* 0x000fc40000011407 */
[----:B------:R-:W-:Y:S01]  /*8c6e0*/  IADD3 R5, PT, PT, R0, -R3, RZ ;  /* 0x8000000300057210 */ /* 0x000fe20007ffe0ff */
[----:B------:R-:W-:Y:S01]  /*8c6f0*/  IMAD.HI.U32 R16, R7, -0x7fe001, R8 ;  /* 0xff801fff07107827 */ /* 0x000fe200078e0008 */
[----:B------:R-:W0:Y:S02]  /*8c700*/  LDCU UR4, c[0x3][UR6+-0xec] ;  /* 0x00ffe280060477ac */ /* 0x000e240008000800 */
[----:B------:R-:W-:Y:S01]  /*8c710*/  ISETP.GE.AND P2, PT, R5, RZ, PT ;  /* 0x000000ff0500720c */ /* 0x000fe20003f46270 */
[----:B------:R-:W-:Y:S02]  /*8c720*/  IMAD R2, R2, -0x7fe001, RZ ;  /* 0xff801fff02027824 */ /* 0x000fe400078e02ff */
[----:B------:R-:W-:Y:S01]  /*8c730*/  IMAD.WIDE R8, R43, UR5, RZ ;  /* 0x000000052b087c25 */ /* 0x000fe2000f8e02ff */
[----:B------:R-:W-:Y:S02]  /*8c740*/  @!P1 IADD3 R42, PT, PT, R42, 0x7fe001, RZ ;  /* 0x007fe0012a2a9810 */ /* 0x000fe40007ffe0ff */
[----:B------:R-:W-:Y:S01]  /*8c750*/  IADD3 R16, PT, PT, R16, -R7, R2 ;  /* 0x8000000710107210 */ /* 0x000fe20007ffe002 */
[----:B------:R-:W-:Y:S01]  /*8c760*/  IMAD R25, R8, 0x3802001, RZ ;  /* 0x0380200108197824 */ /* 0x000fe200078e02ff */
[----:B------:R-:W-:Y:S01]  /*8c770*/  IADD3 R2, PT, PT, R0, R3, RZ ;  /* 0x0000000300027210 */ /* 0x000fe20007ffe0ff */
[----:B------:R-:W-:Y:S01]  /*8c780*/  @!P0 VIADD R12, R12, 0x7fe001 ;  /* 0x007fe0010c0c8836 */ /* 0x000fe20000000000 */
[----:B------:R-:W-:Y:S01]  /*8c790*/  STL [R1+0x4c70], R40 ;  /* 0x004c702801007387 */ /* 0x000fe20000100800 */
[----:B-1----:R-:W-:Y:S01]  /*8c7a0*/  IMAD.HI.U32 R44, R25, -0x7fe001, R8 ;  /* 0xff801fff192c7827 */ /* 0x002fe200078e0008 */
[----:B------:R-:W-:-:S02]  /*8c7b0*/  ISETP.GT.AND P0, PT, R2, 0x7fe000, PT ;  /* 0x007fe0000200780c */ /* 0x000fc40003f04270 */
[----:B------:R1:W-:Y:S01]  /*8c7c0*/  STL [R1+0x4cf0], R38 ;  /* 0x004cf02601007387 */ /* 0x0003e20000100800 */
[----:B------:R-:W-:-:S03]  /*8c7d0*/  IMAD.IADD R8, R6, 0x1, R53 ;  /* 0x0000000106087824 */ /* 0x000fc600078e0235 */
[----:B------:R-:W-:Y:S01]  /*8c7e0*/  STL [R1+0x4c74], R42 ;  /* 0x004c742a01007387 */ /* 0x000fe20000100800 */
[----:B------:R-:W-:Y:S01]  /*8c7f0*/  IMAD.IADD R9, R6, 0x1, -R53 ;  /* 0x0000000106097824 */ /* 0x000fe200078e0a35 */
[----:B------:R-:W-:Y:S02]  /*8c800*/  @!P2 IADD3 R5, PT, PT, R5, 0x7fe001, RZ ;  /* 0x007fe0010505a810 */ /* 0x000fe40007ffe0ff */
        /* <DEDUP_REMOVED lines=12> */
[----:B------:R-:W-:Y:S01]  /*8c8d0*/  @P0 VIADD R2, R2, 0xff801fff ;  /* 0xff801fff02020836 */ /* 0x000fe20000000000 */
[----:B------:R-:W-:Y:S01]  /*8c8e0*/  IADD3 R0, PT, PT, R44, -R25, R0 ;  /* 0x800000192c007210 */ /* 0x000fe20007ffe000 */
[----:B------:R-:W-:Y:S01]  /*8c8f0*/  @P1 VIADD R8, R8, 0xff801fff ;  /* 0xff801fff08081836 */ /* 0x000fe20000000000 */
[----:B------:R-:W-:-:S02]  /*8c900*/  SHF.R.S32.HI R3, RZ, 0x1f, R5 ;  /* 0x0000001fff037819 */ /* 0x000fc40000011405 */
[CC--:B--2---:R-:W-:Y:S01]  /*8c910*/  IADD3 R12, PT, PT, R10.reuse, R55.reuse, RZ ;  /* 0x000000370a0c7210 */ /* 0x0c4fe20007ffe0ff */
[----:B------:R0:W-:Y:S01]  /*8c920*/  STL [R1+0x4cf8], R0 ;  /* 0x004cf80001007387 */ /* 0x0001e20000100800 */
[----:B------:R-:W-:Y:S02]  /*8c930*/  IADD3 R10, PT, PT, R10, -R55, RZ ;  /* 0x800000370a0a7210 */ /* 0x000fe40007ffe0ff */
[----:B------:R-:W-:Y:S01]  /*8c940*/  ISETP.GE.AND P1, PT, R2, RZ, PT ;  /* 0x000000ff0200720c */ /* 0x000fe20003f26270 */
[----:B------:R-:W2:Y:S01]  /*8c950*/  LDL R40, [R1+0x4d4c] ;  /* 0x004d4c0001287983 */ /* 0x000ea20000100800 */
[----:B------:R-:W-:-:S03]  /*8c960*/  IMAD.HI.U32 R42, R5, -0x7fe001, R6 ;  /* 0xff801fff052a7827 */ /* 0x000fc600078e0006 */
[----:B------:R-:W2:Y:S01]  /*8c970*/  LDL R55, [R1+0x4dcc] ;  /* 0x004dcc0001377983 */ /* 0x000ea20000100800 */
[----:B------:R-:W-:Y:S01]  /*8c980*/  IMAD R3, R3, -0x7fe001, RZ ;  /* 0xff801fff03037824 */ /* 0x000fe200078e02ff */
[----:B------:R-:W-:-:S04]  /*8c990*/  @!P2 IADD3 R9, PT, PT, R9, 0x7fe001, RZ ;  /* 0x007fe0010909a810 */ /* 0x000fc80007ffe0ff */
        /* <DEDUP_REMOVED lines=8> */
[----:B------:R-:W-:-:S04]  /*8ca20*/  ISETP.GE.AND P3, PT, R10, RZ, PT ;  /* 0x000000ff0a00720c */ /* 0x000fc80003f66270 */
[----:B------:R-:W-:Y:S01]  /*8ca30*/  SHF.R.S32.HI R5, RZ, 0x1f, R9 ;  /* 0x0000001fff057819 */ /* 0x000fe20000011409 */
[----:B------:R-:W-:Y:S01]  /*8ca40*/  IMAD.HI.U32 R44, R9, -0x7fe001, R6 ;  /* 0xff801fff092c7827 */ /* 0x000fe200078e0006 */
[----:B------:R-:W-:Y:S02]  /*8ca50*/  @P0 IADD3 R12, PT, PT, R12, -0x7fe001, RZ ;  /* 0xff801fff0c0c0810 */ /* 0x000fe40007ffe0ff */
[----:B------:R-:W-:Y:S01]  /*8ca60*/  IADD3 R16, PT, PT, R13, R14, RZ ;  /* 0x0000000e0d107210 */ /* 0x000fe20007ffe0ff */
[----:B------:R-:W-:Y:S02]  /*8ca70*/  @!P2 VIADD R8, R8, 0x7fe001 ;  /* 0x007fe0010808a836 */ /* 0x000fe40000000000 */
[----:B------:R-:W-:Y:S02]  /*8ca80*/  IMAD R5, R5, -0x7fe001, RZ ;  /* 0xff801fff05057824 */ /* 0x000fe400078e02ff */
[----:B------:R-:W-:Y:S02]  /*8ca90*/  IMAD.IADD R13, R13, 0x1, -R14 ;  /* 0x000000010d0d7824 */ /* 0x000fe400078e0a0e */
[----:B------:R-:W-:Y:S01]  /*8caa0*/  @!P1 VIADD R3, R3, 0x7fe001 ;  /* 0x007fe00103039836 */ /* 0x000fe20000000000 */
[----:B------:R-:W-:Y:S01]  /*8cab0*/  STL [R1+0x4d00], R2 ;  /* 0x004d000201007387 */ /* 0x000fe20000100800 */
[----:B------:R-:W-:Y:S01]  /*8cac0*/  IMAD.IADD R6, R11, 0x1, R52 ;  /* 0x000000010b067824 */ /* 0x000fe200078e0234 */
[----:B------:R-:W-:-:S02]  /*8cad0*/  ISETP.GE.AND P2, PT, R12, RZ, PT ;  /* 0x000000ff0c00720c */ /* 0x000fc40003f46270 */
[----:B------:R-:W-:Y:S01]  /*8cae0*/  STL [R1+0x4d80], R42 ;  /* 0x004d802a01007387 */ /* 0x000fe20000100800 */
[----:B------:R-:W-:Y:S02]  /*8caf0*/  @!P3 IADD3 R10, PT, PT, R10, 0x7fe001, RZ ;  /* 0x007fe0010a0ab810 */ /* 0x000fe40007ffe0ff */
[----:B------:R-:W-:Y:S01]  /*8cb00*/  IADD3 R44, PT, PT, R44, -R9, R5 ;  /* 0x800000092c2c7210 */ /* 0x000fe20007ffe005 */
[----:B------:R1:W-:Y:S01]  /*8cb10*/  STL [R1+0x4d04], R8 ;  /* 0x004d040801007387 */ /* 0x0003e20000100800 */
[----:B------:R-:W-:Y:S02]  /*8cb20*/  ISETP.GE.AND P3, PT, R13, RZ, PT ;  /* 0x000000ff0d00720c */ /* 0x000fe40003f66270 */
[----:B------:R-:W-:Y:S01]  /*8cb30*/  ISETP.GT.AND P0, PT, R6, 0x7fe000, PT ;  /* 0x007fe0000600780c */ /* 0x000fe20003f04270 */
[----:B0-----:R-:W2:Y:S01]  /*8cb40*/  LDL R0, [R1+0x4d50] ;  /* 0x004d500001007983 */ /* 0x001ea20000100800 */
[----:B------:R-:W-:Y:S01]  /*8cb50*/  ISETP.GT.AND P1, PT, R16, 0x7fe000, PT ;  /* 0x007fe0001000780c */ /* 0x000fe20003f24270 */
[----:B-1----:R-:W-:-:S02]  /*8cb60*/  IMAD.WIDE R8, R3, UR4, RZ ;  /* 0x0000000403087c25 */ /* 0x002fc4000f8e02ff */
[----:B------:R-:W2:Y:S02]  /*8cb70*/  LDL R3, [R1+0x4dd0] ;  /* 0x004dd00001037983 */ /* 0x000ea40000100800 */
[----:B------:R-:W-:Y:S01]  /*8cb80*/  IMAD.WIDE R10, R10, UR4, RZ ;  /* 0x000000040a0a7c25 */ /* 0x000fe2000f8e02ff */
[----:B------:R-:W-:-:S03]  /*8cb90*/  @!P2 IADD3 R12, PT, PT, R12, 0x7fe001, RZ ;  /* 0x007fe0010c0ca810 */ /* 0x000fc60007ffe0ff */
[----:B------:R-:W-:Y:S02]  /*8cba0*/  IMAD R25, R10, 0x3802001, RZ ;  /* 0x038020010a197824 */ /* 0x000fe400078e02ff */
[----:B------:R-:W-:Y:S02]  /*8cbb0*/  IMAD R41, R8, 0x3802001, RZ ;  /* 0x0380200108297824 */ /* 0x000fe400078e02ff */
[----:B------:R-:W-:Y:S01]  /*8cbc0*/  @!P3 VIADD R13, R13, 0x7fe001 ;  /* 0x007fe0010d0db836 */ /* 0x000fe20000000000 */
[----:B------:R0:W-:Y:S01]  /*8cbd0*/  STL [R1+0x4d84], R44 ;  /* 0x004d842c01007387 */ /* 0x0001e20000100800 */
[----:B------:R-:W-:Y:S01]  /*8cbe0*/  @P0 VIADD R6, R6, 0xff801fff ;  /* 0xff801fff06060836 */ /* 0x000fe20000000000 */
[----:B------:R-:W-:Y:S01]  /*8cbf0*/  SHF.R.S32.HI R7, RZ, 0x1f, R25 ;  /* 0x0000001fff077819 */ /* 0x000fe20000011419 */
[----:B------:R-:W-:Y:S01]  /*8cc00*/  IMAD.HI.U32 R14, R41, -0x7fe001, R8 ;  /* 0xff801fff290e7827 */ /* 0x000fe200078e0008 */
[----:B------:R1:W-:Y:S01]  /*8cc10*/  STL [R1+0x4d08], R12 ;  /* 0x004d080c01007387 */ /* 0x0003e20000100800 */
[----:B------:R-:W-:-:S02]  /*8cc20*/  @P1 IADD3 R16, PT, PT, R16, -0x7fe001, RZ ;  /* 0xff801fff10101810 */ /* 0x000fc40007ffe0ff */
[----:B------:R-:W-:Y:S01]  /*8cc30*/  IMAD.WIDE R8, R13, UR4, RZ ;  /* 0x000000040d087c25 */ /* 0x000fe2000f8e02ff */
[----:B------:R-:W2:Y:S01]  /*8cc40*/  LDL R42, [R1+0x4d54] ;  /* 0x004d5400012a7983 */ /* 0x000ea20000100800 */
[----:B------:R-:W-:-:S03]  /*8cc50*/  ISETP.GE.AND P0, PT, R6, RZ, PT ;  /* 0x000000ff0600720c */ /* 0x000fc60003f06270 */
[----:B------:R-:W2:Y:S01]  /*8cc60*/  LDL R65, [R1+0x4dd4] ;  /* 0x004dd40001417983 */ /* 0x000ea20000100800 */
[----:B------:R-:W-:Y:S01]  /*8cc70*/  IMAD.HI.U32 R46, R25, -0x7fe001, R10 ;  /* 0xff801fff192e7827 */ /* 0x000fe200078e000a */
[----:B------:R-:W-:Y:S02]  /*8cc80*/  SHF.R.S32.HI R10, RZ, 0x1f, R41 ;  /* 0x0000001fff0a7819 */ /* 0x000fe40000011429 */
[----:B------:R-:W2:Y:S01]  /*8cc90*/  LDL R2, [R1+0x4d58] ;  /* 0x004d580001027983 */ /* 0x000ea20000100800 */
[----:B------:R-:W-:Y:S01]  /*8cca0*/  IMAD R11, R7, -0x7fe001, RZ ;  /* 0xff801fff070b7824 */ /* 0x000fe200078e02ff */
[----:B------:R-:W-:Y:S01]  /*8ccb0*/  ISETP.GE.AND P1, PT, R16, RZ, PT ;  /* 0x000000ff1000720c */ /* 0x000fe20003f26270 */
[----:B------:R-:W-:Y:S01]  /*8ccc0*/  IMAD R43, R8, 0x3802001, RZ ;  /* 0x03802001082b7824 */ /* 0x000fe200078e02ff */
[----:B------:R-:W2:Y:S01]  /*8ccd0*/  LDL R5, [R1+0x4dd8] ;  /* 0x004dd80001057983 */ /* 0x000ea20000100800 */
[----:B------:R-:W-:Y:S01]  /*8cce0*/  IMAD R10, R10, -0x7fe001, RZ ;  /* 0xff801fff0a0a7824 */ /* 0x000fe200078e02ff */
[----:B------:R-:W-:-:S02]  /*8ccf0*/  IADD3 R46, PT, PT, R46, -R25, R11 ;  /* 0x800000192e2e7210 */ /* 0x000fc40007ffe00b */
[----:B------:R-:W-:Y:S02]  /*8cd00*/  SHF.R.S32.HI R11, RZ, 0x1f, R43 ;  /* 0x0000001fff0b7819 */ /* 0x000fe4000001142b */
[----:B0-----:R-:W-:Y:S01]  /*8cd10*/  IADD3 R44, PT, PT, R14, -R41, R10 ;  /* 0x800000290e2c7210 */ /* 0x001fe20007ffe00a */
[----:B------:R-:W-:Y:S01]  /*8cd20*/  IMAD.HI.U32 R14, R43, -0x7fe001, R8 ;  /* 0xff801fff2b0e7827 */ /* 0x000fe200078e0008 */
[----:B------:R-:W-:-:S03]  /*8cd30*/  @!P0 IADD3 R6, PT, PT, R6, 0x7fe001, RZ ;  /* 0x007fe00106068810 */ /* 0x000fc60007ffe0ff */
[----:B------:R-:W-:Y:S02]  /*8cd40*/  IMAD R11, R11, -0x7fe001, RZ ;  /* 0xff801fff0b0b7824 */ /* 0x000fe400078e02ff */
[----:B------:R-:W-:Y:S01]  /*8cd50*/  @!P1 VIADD R16, R16, 0x7fe001 ;  /* 0x007fe00110109836 */ /* 0x000fe20000000000 */
[----:B------:R-:W-:Y:S02]  /*8cd60*/  STL [R1+0x4d88], R46 ;  /* 0x004d882e01007387 */ /* 0x000fe40000100800 */
[----:B------:R-:W-:Y:S01]  /*8cd70*/  IADD3 R14, PT, PT, R14, -R43, R11 ;  /* 0x8000002b0e0e7210 */ /* 0x000fe20007ffe00b */
[----:B------:R-:W-:Y:S01]  /*8cd80*/  IMAD.IADD R13, R17, 0x1, -R56 ;  /* 0x00000001110d7824 */ /* 0x000fe200078e0a38 */
[----:B------:R-:W-:Y:S04]  /*8cd90*/  STL [R1+0x4d0c], R6 ;  /* 0x004d0c0601007387 */ /* 0x000fe80000100800 */
[----:B------:R0:W-:Y:S01]  /*8cda0*/  STL [R1+0x4d8c], R44 ;  /* 0x004d8c2c01007387 */ /* 0x0001e20000100800 */
[----:B------:R-:W-:-:S03]  /*8cdb0*/  IADD3 R7, PT, PT, R15, -R54, RZ ;  /* 0x800000360f077210 */ /* 0x000fc60007ffe0ff */
[----:B------:R3:W-:Y:S01]  /*8cdc0*/  STL [R1+0x4d10], R16 ;  /* 0x004d101001007387 */ /* 0x0007e20000100800 */
[----:B------:R-:W-:-:S03]  /*8cdd0*/  ISETP.GE.AND P3, PT, R13, RZ, PT ;  /* 0x000000ff0d00720c */ /* 0x000fc60003f66270 */
[----:B------:R4:W-:Y:S04]  /*8cde0*/  STL [R1+0x4d90], R14 ;  /* 0x004d900e01007387 */ /* 0x0009e80000100800 */
[----:B------:R-:W2:Y:S04]  /*8cdf0*/  LDL R43, [R1+0x4d5c] ;  /* 0x004d5c00012b7983 */ /* 0x000ea80000100800 */
[----:B------:R-:W2:Y:S01]  /*8ce00*/  LDL R52, [R1+0x4ddc] ;  /* 0x004ddc0001347983 */ /* 0x000ea20000100800 */
[----:B------:R-:W-:Y:S01]  /*8ce10*/  ISETP.GE.AND P2, PT, R7, RZ, PT ;  /* 0x000000ff0700720c */ /* 0x000fe20003f46270 */
[----:B------:R-:W-:Y:S01]  /*8ce20*/  IMAD.IADD R8, R15, 0x1, R54 ;  /* 0x000000010f087824 */ /* 0x000fe200078e0236 */
[----:B-1----:R-:W-:Y:S01]  /*8ce30*/  IADD3 R12, PT, PT, R17, R56, RZ ;  /* 0x00000038110c7210 */ /* 0x002fe20007ffe0ff */
[----:B------:R-:W-:Y:S01]  /*8ce40*/  IMAD.IADD R9, R18, 0x1, -R57 ;  /* 0x0000000112097824 */ /* 0x000fe200078e0a39 */
[----:B------:R-:W-:Y:S01]  /*8ce50*/  @!P3 IADD3 R13, PT, PT, R13, 0x7fe001, RZ ;  /* 0x007fe0010d0db810 */ /* 0x000fe20007ffe0ff */
[----:B------:R-:W2:Y:S01]  /*8ce60*/  LDL R69, [R1+0x4d60] ;  /* 0x004d600001457983 */ /* 0x000ea20000100800 */
[----:B------:R-:W-:-:S02]  /*8ce70*/  ISETP.GT.AND P0, PT, R8, 0x7fe000, PT ;  /* 0x007fe0000800780c */ /* 0x000fc40003f04270 */
[----:B------:R-:W-:Y:S01]  /*8ce80*/  ISETP.GT.AND P1, PT, R12, 0x7fe000, PT ;  /* 0x007fe0000c00780c */ /* 0x000fe20003f24270 */
[----:B0-----:R-:W2:Y:S01]  /*8ce90*/  LDL R44, [R1+0x4de0] ;  /* 0x004de000012c7983 */ /* 0x001ea20000100800 */
[----:B------:R-:W-:-:S03]  /*8cea0*/  ISETP.GE.AND P3, PT, R9, RZ, PT ;  /* 0x000000ff0900720c */ /* 0x000fc60003f66270 */
[----:B------:R-:W-:Y:S01]  /*8ceb0*/  @!P2 IADD3 R7, PT, PT, R7, 0x7fe001, RZ ;  /* 0x007fe0010707a810 */ /* 0x000fe20007ffe0ff */
[----:B------:R-:W-:-:S04]  /*8cec0*/  IMAD.IADD R18, R18, 0x1, R57 ;  /* 0x0000000112127824 */ /* 0x000fc800078e0239 */
[----:B------:R-:W-:-:S04]  /*8ced0*/  IMAD.WIDE R10, R7, UR4, RZ ;  /* 0x00000004070a7c25 */ /* 0x000fc8000f8e02ff */
[----:B------:R-:W-:Y:S01]  /*8cee0*/  @P0 VIADD R8, R8, 0xff801fff ;  /* 0xff801fff08080836 */ /* 0x000fe20000000000 */
[----:B------:R-:W-:Y:S01]  /*8cef0*/  @P1 IADD3 R12, PT, PT, R12, -0x7fe001, RZ ;  /* 0xff801fff0c0c1810 */ /* 0x000fe20007ffe0ff */
[----:B------:R-:W-:Y:S01]  /*8cf00*/  IMAD.WIDE R6, R13, UR4, RZ ;  /* 0x000000040d067c25 */ /* 0x000fe2000f8e02ff */
[----:B------:R-:W-:Y:S02]  /*8cf10*/  ISETP.GT.AND P2, PT, R18, 0x7fe000, PT ;  /* 0x007fe0001200780c */ /* 0x000fe40003f44270 */
[----:B------:R-:W-:Y:S01]  /*8cf20*/  ISETP.GE.AND P0, PT, R8, RZ, PT ;  /* 0x000000ff0800720c */ /* 0x000fe20003f06270 */
[----:B------:R-:W-:Y:S01]  /*8cf30*/  IMAD R13, R10, 0x3802001, RZ ;  /* 0x038020010a0d7824 */ /* 0x000fe200078e02ff */
[----:B------:R-:W-:Y:S01]  /*8cf40*/  @!P3 IADD3 R9, PT, PT, R9, 0x7fe001, RZ ;  /* 0x007fe0010909b810 */ /* 0x000fe20007ffe0ff */
[----:B------:R-:W-:Y:S01]  /*8cf50*/  IMAD R15, R6, 0x3802001, RZ ;  /* 0x03802001060f7824 */ /* 0x000fe200078e02ff */
[----:B------:R-:W-:Y:S01]  /*8cf60*/  ISETP.GE.AND P1, PT, R12, RZ, PT ;  /* 0x000000ff0c00720c */ /* 0x000fe20003f26270 */
[----:B------:R-:W-:Y:S01]  /*8cf70*/  IMAD.HI.U32 R46, R13, -0x7fe001, R10 ;  /* 0xff801fff0d2e7827 */ /* 0x000fe200078e000a */
[----:B------:R-:W-:-:S02]  /*8cf80*/  SHF.R.S32.HI R11, RZ, 0x1f, R13 ;  /* 0x0000001fff0b7819 */ /* 0x000fc4000001140d */
[----:B------:R-:W-:Y:S01]  /*8cf90*/  SHF.R.S32.HI R10, RZ, 0x1f, R15 ;  /* 0x0000001fff0a7819 */ /* 0x000fe2000001140f */
[----:B---3--:R-:W-:-:S04]  /*8cfa0*/  IMAD.HI.U32 R16, R15, -0x7fe001, R6 ;  /* 0xff801fff0f107827 */ /* 0x008fc800078e0006 */
[----:B------:R-:W-:Y:S01]  /*8cfb0*/  IMAD.WIDE R6, R9, UR4, RZ ;  /* 0x0000000409067c25 */ /* 0x000fe2000f8e02ff */
[----:B------:R-:W-:-:S03]  /*8cfc0*/  @P2 IADD3 R18, PT, PT, R18, -0x7fe001, RZ ;  /* 0xff801fff12122810 */ /* 0x000fc60007ffe0ff */
[----:B------:R-:W-:Y:S02]  /*8cfd0*/  IMAD R11, R11, -0x7fe001, RZ ;  /* 0xff801fff0b0b7824 */ /* 0x000fe400078e02ff */
[----:B------:R-:W-:Y:S02]  /*8cfe0*/  IMAD R17, R6, 0x3802001, RZ ;  /* 0x0380200106117824 */ /* 0x000fe400078e02ff */
[----:B------:R-:W-:Y:S01]  /*8cff0*/  IMAD R9, R10, -0x7fe001, RZ ;  /* 0xff801fff0a097824 */ /* 0x000fe200078e02ff */
[----:B------:R-:W-:Y:S01]  /*8d000*/  @!P0 IADD3 R8, PT, PT, R8, 0x7fe001, RZ ;  /* 0x007fe00108088810 */ /* 0x000fe20007ffe0ff */
[----:B------:R-:W-:Y:S01]  /*8d010*/  IMAD.IADD R10, R19, 0x1, R20 ;  /* 0x00000001130a7824 */ /* 0x000fe200078e0214 */
[----:B------:R-:W-:Y:S01]  /*8d020*/  IADD3 R46, PT, PT, R46, -R13, R11 ;  /* 0x8000000d2e2e7210 */ /* 0x000fe20007ffe00b */
[----:B----4-:R-:W-:Y:S01]  /*8d030*/  IMAD.HI.U32 R14, R17, -0x7fe001, R6 ;  /* 0xff801fff110e7827 */ /* 0x010fe200078e0006 */
[----:B------:R-:W-:-:S03]  /*8d040*/  SHF.R.S32.HI R6, RZ, 0x1f, R17 ;  /* 0x0000001fff067819 */ /* 0x000fc60000011411 */
[----:B------:R-:W-:Y:S01]  /*8d050*/  IMAD.IADD R19, R19, 0x1, -R20 ;  /* 0x0000000113137824 */ /* 0x000fe200078e0a14 */
[----:B------:R-:W-:Y:S01]  /*8d060*/  IADD3 R16, PT, PT, R16, -R15, R9 ;  /* 0x8000000f10107210 */ /* 0x000fe20007ffe009 */
[----:B------:R-:W-:Y:S01]  /*8d070*/  @!P1 VIADD R12, R12, 0x7fe001 ;  /* 0x007fe0010c0c9836 */ /* 0x000fe20000000000 */
[----:B------:R-:W-:Y:S01]  /*8d080*/  ISETP.GE.AND P2, PT, R18, RZ, PT ;  /* 0x000000ff1200720c */ /* 0x000fe20003f46270 */
[----:B------:R-:W-:Y:S01]  /*8d090*/  STL [R1+0x4d14], R8 ;  /* 0x004d140801007387 */ /* 0x000fe20000100800 */
[----:B------:R-:W-:Y:S01]  /*8d0a0*/  ISETP.GE.AND P1, PT, R19, RZ, PT ;  /* 0x000000ff1300720c */ /* 0x000fe20003f26270 */
[----:B------:R-:W-:Y:S02]  /*8d0b0*/  IMAD R6, R6, -0x7fe001, RZ ;  /* 0xff801fff06067824 */ /* 0x000fe400078e02ff */
[----:B------:R-:W-:Y:S04]  /*8d0c0*/  STL [R1+0x4d94], R46 ;  /* 0x004d942e01007387 */ /* 0x000fe80000100800 */
[----:B------:R5:W-:Y:S04]  /*8d0d0*/  STL [R1+0x4d18], R12 ;  /* 0x004d180c01007387 */ /* 0x000be80000100800 */
[----:B------:R-:W-:Y:S01]  /*8d0e0*/  STL [R1+0x4d98], R16 ;  /* 0x004d981001007387 */ /* 0x000fe20000100800 */
[----:B------:R-:W-:-:S03]  /*8d0f0*/  IADD3 R14, PT, PT, R14, -R17, R6 ;  /* 0x800000110e0e7210 */ /* 0x000fc60007ffe006 */
[----:B------:R-:W3:Y:S04]  /*8d100*/  LDL R45, [R1+0x4d64] ;  /* 0x004d6400012d7983 */ /* 0x000ee80000100800 */
[----:B------:R-:W3:Y:S01]  /*8d110*/  LDL R54, [R1+0x4de4] ;  /* 0x004de40001367983 */ /* 0x000ee20000100800 */
[----:B------:R-:W-:Y:S02]  /*8d120*/  ISETP.GT.AND P0, PT, R10, 0x7fe000, PT ;  /* 0x007fe0000a00780c */ /* 0x000fe40003f04270 */
[----:B------:R-:W-:Y:S01]  /*8d130*/  IADD3 R6, PT, PT, R4, -R51, RZ ;  /* 0x8000003304067210 */ /* 0x000fe20007ffe0ff */
[----:B------:R-:W-:-:S03]  /*8d140*/  @!P2 VIADD R18, R18, 0x7fe001 ;  /* 0x007fe0011212a836 */ /* 0x000fc60000000000 */
[----:B------:R-:W-:Y:S01]  /*8d150*/  ISETP.GE.AND P2, PT, R6, RZ, PT ;  /* 0x000000ff0600720c */ /* 0x000fe20003f46270 */
[----:B------:R-:W-:Y:S01]  /*8d160*/  @!P1 VIADD R19, R19, 0x7fe001 ;  /* 0x007fe00113139836 */ /* 0x000fe20000000000 */
[----:B------:R-:W-:Y:S01]  /*8d170*/  IADD3 R4, PT, PT, R4, R51, RZ ;  /* 0x0000003304047210 */ /* 0x000fe20007ffe0ff */
[----:B-----5:R-:W-:Y:S02]  /*8d180*/  IMAD.IADD R12, R21, 0x1, R58 ;  /* 0x00000001150c7824 */ /* 0x020fe400078e023a */
[----:B------:R-:W-:Y:S01]  /*8d190*/  IMAD.WIDE R8, R19, UR4, RZ ;  /* 0x0000000413087c25 */ /* 0x000fe2000f8e02ff */
[----:B------:R-:W-:Y:S02]  /*8d1a0*/  IADD3 R21, PT, PT, R21, -R58, RZ ;  /* 0x8000003a15157210 */ /* 0x000fe40007ffe0ff */
[----:B------:R-:W-:Y:S01]  /*8d1b0*/  @P0 IADD3 R10, PT, PT, R10, -0x7fe001, RZ ;  /* 0xff801fff0a0a0810 */ /* 0x000fe20007ffe0ff */
[----:B------:R-:W-:Y:S01]  /*8d1c0*/  IMAD R13, R8, 0x3802001, RZ ;  /* 0x03802001080d7824 */ /* 0x000fe200078e02ff */
[----:B------:R-:W-:-:S02]  /*8d1d0*/  ISETP.GT.AND P0, PT, R4, 0x7fe000, PT ;  /* 0x007fe0000400780c */ /* 0x000fc40003f04270 */
[----:B------:R-:W-:Y:S01]  /*8d1e0*/  ISETP.GT.AND P1, PT, R12, 0x7fe000, PT ;  /* 0x007fe0000c00780c */ /* 0x000fe20003f24270 */
[----:B------:R-:W-:Y:S01]  /*8d1f0*/  @!P2 VIADD R6, R6, 0x7fe001 ;  /* 0x007fe0010606a836 */ /* 0x000fe20000000000 */
[----:B------:R-:W-:Y:S02]  /*8d200*/  ISETP.GE.AND P2, PT, R21, RZ, PT ;  /* 0x000000ff1500720c */ /* 0x000fe40003f46270 */
[----:B------:R-:W-:Y:S01]  /*8d210*/  SHF.R.S32.HI R11, RZ, 0x1f, R13 ;  /* 0x0000001fff0b7819 */ /* 0x000fe2000001140d */
[----:B------:R-:W-:Y:S01]  /*8d220*/  STL [R1+0x4d1c], R18 ;  /* 0x004d1c1201007387 */ /* 0x000fe20000100800 */
[----:B------:R-:W-:Y:S01]  /*8d230*/  IMAD.WIDE R6, R6, UR5, RZ ;  /* 0x0000000506067c25 */ /* 0x000fe2000f8e02ff */
[----:B------:R-:W-:Y:S02]  /*8d240*/  ISETP.GE.AND P3, PT, R10, RZ, PT ;  /* 0x000000ff0a00720c */ /* 0x000fe40003f66270 */
[----:B------:R0:W-:Y:S02]  /*8d250*/  STL [R1+0x4d9c], R14 ;  /* 0x004d9c0e01007387 */ /* 0x0001e40000100800 */
[----:B------:R-:W-:-:S02]  /*8d260*/  @P0 VIADD R4, R4, 0xff801fff ;  /* 0xff801fff04040836 */ /* 0x000fc40000000000 */
[----:B------:R-:W4:Y:S01]  /*8d270*/  LDL R46, [R1+0x4d68] ;  /* 0x004d6800012e7983 */ /* 0x000f220000100800 */
[----:B------:R-:W-:Y:S02]  /*8d280*/  @P1 IADD3 R12, PT, PT, R12, -0x7fe001, RZ ;  /* 0xff801fff0c0c1810 */ /* 0x000fe40007ffe0ff */
[----:B------:R-:W-:Y:S01]  /*8d290*/  @!P2 IADD3 R21, PT, PT, R21, 0x7fe001, RZ ;  /* 0x007fe0011515a810 */ /* 0x000fe20007ffe0ff */
[----:B------:R-:W4:Y:S01]  /*8d2a0*/  LDL R51, [R1+0x4de8] ;  /* 0x004de80001337983 */ /* 0x000f220000100800 */
[----:B0-----:R-:W-:-:S04]  /*8d2b0*/  IMAD.HI.U32 R14, R13, -0x7fe001, R8 ;  /* 0xff801fff0d0e7827 */ /* 0x001fc800078e0008 */
[----:B------:R-:W-:Y:S02]  /*8d2c0*/  IMAD R8, R11, -0x7fe001, RZ ;  /* 0xff801fff0b087824 */ /* 0x000fe400078e02ff */
[----:B------:R-:W-:Y:S02]  /*8d2d0*/  IMAD R11, R6, 0x3802001, RZ ;  /* 0x03802001060b7824 */ /* 0x000fe400078e02ff */
[----:B------:R-:W-:Y:S01]  /*8d2e0*/  IMAD.IADD R9, R66, 0x1, -R59 ;  /* 0x0000000142097824 */ /* 0x000fe200078e0a3b */
[----:B------:R-:W-:Y:S02]  /*8d2f0*/  IADD3 R14, PT, PT, R14, -R13, R8 ;  /* 0x8000000d0e0e7210 */ /* 0x000fe40007ffe008 */
[----:B------:R-:W-:Y:S02]  /*8d300*/  SHF.R.S32.HI R8, RZ, 0x1f, R11 ;  /* 0x0000001fff087819 */ /* 0x000fe4000001140b */
[----:B------:R-:W-:Y:S02]  /*8d310*/  ISETP.GE.AND P0, PT, R4, RZ, PT ;  /* 0x000000ff0400720c */ /* 0x000fe40003f06270 */
[----:B------:R-:W-:Y:S01]  /*8d320*/  ISETP.GE.AND P2, PT, R9, RZ, PT ;  /* 0x000000ff0900720c */ /* 0x000fe20003f46270 */
[----:B------:R-:W-:Y:S01]  /*8d330*/  IMAD.HI.U32 R16, R11, -0x7fe001, R6 ;  /* 0xff801fff0b107827 */ /* 0x000fe200078e0006 */
[----:B------:R-:W-:-:S02]  /*8d340*/  ISETP.GE.AND P1, PT, R12, RZ, PT ;  /* 0x000000ff0c00720c */ /* 0x000fc40003f26270 */
[----:B------:R-:W-:Y:S01]  /*8d350*/  @!P3 IADD3 R10, PT, PT, R10, 0x7fe001, RZ ;  /* 0x007fe0010a0ab810 */ /* 0x000fe20007ffe0ff */
[----:B------:R-:W-:Y:S02]  /*8d360*/  IMAD R6, R8, -0x7fe001, RZ ;  /* 0xff801fff08067824 */ /* 0x000fe400078e02ff */
[----:B------:R-:W-:Y:S02]  /*8d370*/  IMAD.IADD R8, R66, 0x1, R59 ;  /* 0x0000000142087824 */ /* 0x000fe400078e023b */
[----:B------:R0:W-:Y:S01]  /*8d380*/  STL [R1+0x4d20], R10 ;  /* 0x004d200a01007387 */ /* 0x0001e20000100800 */
[----:B------:R-:W-:Y:S01]  /*8d390*/  IADD3 R16, PT, PT, R16, -R11, R6 ;  /* 0x8000000b10107210 */ /* 0x000fe20007ffe006 */
[----:B------:R-:W-:Y:S02]  /*8d3a0*/  IMAD.WIDE R6, R21, UR4, RZ ;  /* 0x0000000415067c25 */ /* 0x000fe4000f8e02ff */
[----:B------:R-:W5:Y:S01]  /*8d3b0*/  LDL R47, [R1+0x4d6c] ;  /* 0x004d6c00012f7983 */ /* 0x000f620000100800 */
[----:B------:R-:W-:-:S03]  /*8d3c0*/  @!P0 IADD3 R4, PT, PT, R4, 0x7fe001, RZ ;  /* 0x007fe00104048810 */ /* 0x000fc60007ffe0ff */
[----:B------:R-:W5:Y:S01]  /*8d3d0*/  LDL R56, [R1+0x4dec] ;  /* 0x004dec0001387983 */ /* 0x000f620000100800 */
[----:B------:R-:W-:Y:S01]  /*8d3e0*/  IMAD R13, R6, 0x3802001, RZ ;  /* 0x03802001060d7824 */ /* 0x000fe200078e02ff */
[----:B------:R-:W-:Y:S01]  /*8d3f0*/  @!P2 IADD3 R9, PT, PT, R9, 0x7fe001, RZ ;  /* 0x007fe0010909a810 */ /* 0x000fe20007ffe0ff */
[----:B------:R-:W-:Y:S01]  /*8d400*/  @!P1 VIADD R12, R12, 0x7fe001 ;  /* 0x007fe0010c0c9836 */ /* 0x000fe20000000000 */
[----:B------:R-:W-:Y:S01]  /*8d410*/  ISETP.GT.AND P0, PT, R8, 0x7fe000, PT ;  /* 0x007fe0000800780c */ /* 0x000fe20003f04270 */
[----:B------:R1:W-:Y:S01]  /*8d420*/  STL [R1+0x4da0], R14 ;  /* 0x004da00e01007387 */ /* 0x0003e20000100800 */
[----:B------:R-:W-:-:S03]  /*8d430*/  IMAD.HI.U32 R18, R13, -0x7fe001, R6 ;  /* 0xff801fff0d127827 */ /* 0x000fc600078e0006 */
[----:B------:R1:W-:Y:S01]  /*8d440*/  STL [R1+0x4c7c], R4 ;  /* 0x004c7c0401007387 */ /* 0x0003e20000100800 */
[C-C-:B0-----:R-:W-:Y:S02]  /*8d450*/  IMAD.IADD R10, R22.reuse, 0x1, R61.reuse ;  /* 0x00000001160a7824 */ /* 0x141fe400078e023d */
[----:B------:R-:W-:Y:S01]  /*8d460*/  IMAD.WIDE R6, R9, UR4, RZ ;  /* 0x0000000409067c25 */ /* 0x000fe2000f8e02ff */
[----:B------:R-:W-:Y:S03]  /*8d470*/  STL [R1+0x4cfc], R16 ;  /* 0x004cfc1001007387 */ /* 0x000fe60000100800 */
[----:B------:R-:W-:Y:S01]  /*8d480*/  IMAD.IADD R22, R22, 0x1, -R61 ;  /* 0x0000000116167824 */ /* 0x000fe200078e0a3d */
[----:B------:R-:W-:Y:S01]  /*8d490*/  STL [R1+0x4d24], R12 ;  /* 0x004d240c01007387 */ /* 0x000fe20000100800 */
[----:B------:R-:W-:-:S03]  /*8d4a0*/  IMAD R9, R6, 0x3802001, RZ ;  /* 0x0380200106097824 */ /* 0x000fc600078e02ff */
[----:B------:R-:W5:Y:S01]  /*8d4b0*/  LDL R48, [R1+0x4d70] ;  /* 0x004d700001307983 */ /* 0x000f620000100800 */
[----:B------:R-:W-:-:S03]  /*8d4c0*/  ISETP.GE.AND P3, PT, R22, RZ, PT ;  /* 0x000000ff1600720c */ /* 0x000fc60003f66270 */
[----:B------:R-:W5:Y:S01]  /*8d4d0*/  LDL R49, [R1+0x4df0] ;  /* 0x004df00001317983 */ /* 0x000f620000100800 */
[----:B------:R-:W-:Y:S01]  /*8d4e0*/  IMAD.HI.U32 R7, R9, -0x7fe001, R6 ;  /* 0xff801fff09077827 */ /* 0x000fe200078e0006 */
[----:B------:R-:W-:Y:S02]  /*8d4f0*/  @P0 IADD3 R8, PT, PT, R8, -0x7fe001, RZ ;  /* 0xff801fff08080810 */ /* 0x000fe40007ffe0ff */
[C---:B------:R-:W-:Y:S01]  /*8d500*/  IADD3 R6, PT, PT, R23.reuse, R24, RZ ;  /* 0x0000001817067210 */ /* 0x040fe20007ffe0ff */
[----:B------:R-:W5:Y:S01]  /*8d510*/  LDL R70, [R1+0x4d74] ;  /* 0x004d740001467983 */ /* 0x000f620000100800 */
[----:B------:R-:W-:Y:S01]  /*8d520*/  ISETP.GT.AND P0, PT, R10, 0x7fe000, PT ;  /* 0x007fe0000a00780c */ /* 0x000fe20003f04270 */
[----:B------:R-:W-:Y:S02]  /*8d530*/  IMAD.IADD R24, R23, 0x1, -R24 ;  /* 0x0000000117187824 */ /* 0x000fe400078e0a18 */
[----:B------:R-:W5:Y:S01]  /*8d540*/  LDL R57, [R1+0x4df4] ;  /* 0x004df40001397983 */ /* 0x000f620000100800 */
[----:B------:R-:W-:-:S02]  /*8d550*/  ISETP.GT.AND P1, PT, R6, 0x7fe000, PT ;  /* 0x007fe0000600780c */ /* 0x000fc40003f24270 */
[----:B------:R-:W-:Y:S02]  /*8d560*/  ISETP.GE.AND P2, PT, R8, RZ, PT ;  /* 0x000000ff0800720c */ /* 0x000fe40003f46270 */
[----:B------:R-:W-:Y:S02]  /*8d570*/  SHF.R.S32.HI R11, RZ, 0x1f, R13 ;  /* 0x0000001fff0b7819 */ /* 0x000fe4000001140d */
[----:B-1----:R-:W-:Y:S02]  /*8d580*/  SHF.R.S32.HI R14, RZ, 0x1f, R9 ;  /* 0x0000001fff0e7819 */ /* 0x002fe40000011409 */
[----:B------:R-:W-:Y:S02]  /*8d590*/  ISETP.GE.AND P4, PT, R24, RZ, PT ;  /* 0x000000ff1800720c */ /* 0x000fe40003f86270 */
[----:B------:R-:W-:Y:S01]  /*8d5a0*/  @!P3 IADD3 R22, PT, PT, R22, 0x7fe001, RZ ;  /* 0x007fe0011616b810 */ /* 0x000fe20007ffe0ff */
[----:B------:R-:W-:Y:S02]  /*8d5b0*/  IMAD R4, R11, -0x7fe001, RZ ;  /* 0xff801fff0b047824 */ /* 0x000fe400078e02ff */
[----:B------:R-:W-:-:S02]  /*8d5c0*/  IMAD R14, R14, -0x7fe001, RZ ;  /* 0xff801fff0e0e7824 */ /* 0x000fc400078e02ff */
[----:B------:R-:W-:Y:S02]  /*8d5d0*/  @P0 VIADD R10, R10, 0xff801fff ;  /* 0xff801fff0a0a0836 */ /* 0x000fe40000000000 */
[----:B------:R-:W-:Y:S01]  /*8d5e0*/  IMAD.WIDE R22, R22, UR4, RZ ;  /* 0x0000000416167c25 */ /* 0x000fe2000f8e02ff */
[----:B------:R-:W-:Y:S02]  /*8d5f0*/  IADD3 R4, PT, PT, R18, -R13, R4 ;  /* 0x8000000d12047210 */ /* 0x000fe40007ffe004 */
[----:B------:R-:W-:Y:S01]  /*8d600*/  IADD3 R14, PT, PT, R7, -R9, R14 ;  /* 0x80000009070e7210 */ /* 0x000fe20007ffe00e */
[----:B------:R-:W-:Y:S01]  /*8d610*/  IMAD R9, R22, 0x3802001, RZ ;  /* 0x0380200116097824 */ /* 0x000fe200078e02ff */
[----:B------:R-:W-:Y:S02]  /*8d620*/  @P1 IADD3 R6, PT, PT, R6, -0x7fe001, RZ ;  /* 0xff801fff06061810 */ /* 0x000fe40007ffe0ff */
[----:B------:R-:W-:Y:S02]  /*8d630*/  @!P2 IADD3 R8, PT, PT, R8, 0x7fe001, RZ ;  /* 0x007fe0010808a810 */ /* 0x000fe40007ffe0ff */
[----:B------:R-:W-:Y:S01]  /*8d640*/  ISETP.GE.AND P2, PT, R10, RZ, PT ;  /* 0x000000ff0a00720c */ /* 0x000fe20003f46270 */
[----:B------:R-:W-:Y:S01]  /*8d650*/  @!P4 VIADD R24, R24, 0x7fe001 ;  /* 0x007fe0011818c836 */ /* 0x000fe20000000000 */
[----:B------:R-:W-:Y:S01]  /*8d660*/  ISETP.GE.AND P1, PT, R6, RZ, PT ;  /* 0x000000ff0600720c */ /* 0x000fe20003f26270 */
[----:B------:R0:W-:Y:S02]  /*8d670*/  STL [R1+0x4da4], R4 ;  /* 0x004da40401007387 */ /* 0x0001e40000100800 */
[----:B------:R-:W-:-:S02]  /*8d680*/  IMAD.WIDE R24, R24, UR4, RZ ;  /* 0x0000000418187c25 */ /* 0x000fc4000f8e02ff */
[----:B------:R-:W-:Y:S01]  /*8d690*/  STL [R1+0x4d28], R8 ;  /* 0x004d280801007387 */ /* 0x000fe20000100800 */
[----:B0-----:R-:W-:-:S03]  /*8d6a0*/  SHF.R.S32.HI R4, RZ, 0x1f, R9 ;  /* 0x0000001fff047819 */ /* 0x001fc60000011409 */
[----:B------:R0:W-:Y:S01]  /*8d6b0*/  STL [R1+0x4da8], R14 ;  /* 0x004da80e01007387 */ /* 0x0001e20000100800 */
[----:B------:R-:W-:-:S03]  /*8d6c0*/  IMAD.HI.U32 R16, R9, -0x7fe001, R22 ;  /* 0xff801fff09107827 */ /* 0x000fc600078e0016 */
[----:B------:R-:W5:Y:S01]  /*8d6d0*/  LDL R50, [R1+0x4d78] ;  /* 0x004d780001327983 */ /* 0x000f620000100800 */
[----:B------:R-:W-:Y:S02]  /*8d6e0*/  IMAD R4, R4, -0x7fe001, RZ ;  /* 0xff801fff04047824 */ /* 0x000fe400078e02ff */
[----:B------:R-:W-:Y:S01]  /*8d6f0*/  IMAD R11, R24, 0x3802001, RZ ;  /* 0x03802001180b7824 */ /* 0x000fe200078e02ff */
[----:B------:R-:W5:Y:S01]  /*8d700*/  LDL R59, [R1+0x4df8] ;  /* 0x004df800013b7983 */ /* 0x000f620000100800 */
[----:B------:R-:W-:Y:S01]  /*8d710*/  IMAD.IADD R12, R26, 0x1, R63 ;  /* 0x000000011a0c7824 */ /* 0x000fe200078e023f */
[----:B------:R-:W-:Y:S02]  /*8d720*/  IADD3 R7, PT, PT, R27, -R60, RZ ;  /* 0x8000003c1b077210 */ /* 0x000fe40007ffe0ff */
[----:B------:R-:W-:Y:S01]  /*8d730*/  @!P2 IADD3 R10, PT, PT, R10, 0x7fe001, RZ ;  /* 0x007fe0010a0aa810 */ /* 0x000fe20007ffe0ff */
[----:B------:R-:W-:Y:S01]  /*8d740*/  @!P1 VIADD R6, R6, 0x7fe001 ;  /* 0x007fe00106069836 */ /* 0x000fe20000000000 */
[----:B------:R-:W-:-:S02]  /*8d750*/  IADD3 R16, PT, PT, R16, -R9, R4 ;  /* 0x8000000910107210 */ /* 0x000fc40007ffe004 */
[----:B------:R-:W-:Y:S02]  /*8d760*/  SHF.R.S32.HI R4, RZ, 0x1f, R11 ;  /* 0x0000001fff047819 */ /* 0x000fe4000001140b */
[----:B------:R-:W-:Y:S01]  /*8d770*/  ISETP.GE.AND P3, PT, R7, RZ, PT ;  /* 0x000000ff0700720c */ /* 0x000fe20003f66270 */
[----:B------:R1:W-:Y:S01]  /*8d780*/  STL [R1+0x4d2c], R10 ;  /* 0x004d2c0a01007387 */ /* 0x0003e20000100800 */
[----:B------:R-:W-:Y:S01]  /*8d790*/  ISETP.GT.AND P0, PT, R12, 0x7fe000, PT ;  /* 0x007fe0000c00780c */ /* 0x000fe20003f04270 */
[----:B------:R-:W-:Y:S02]  /*8d7a0*/  IMAD R9, R4, -0x7fe001, RZ ;  /* 0xff801fff04097824 */ /* 0x000fe400078e02ff */
[----:B------:R-:W-:Y:S01]  /*8d7b0*/  STL [R1+0x4dac], R16 ;  /* 0x004dac1001007387 */ /* 0x000fe20000100800 */
[----:B------:R-:W-:-:S03]  /*8d7c0*/  IMAD.IADD R26, R26, 0x1, -R63 ;  /* 0x000000011a1a7824 */ /* 0x000fc600078e0a3f */
[----:B------:R1:W-:Y:S01]  /*8d7d0*/  STL [R1+0x4d30], R6 ;  /* 0x004d300601007387 */ /* 0x0003e20000100800 */
[----:B0-----:R-:W-:-:S03]  /*8d7e0*/  IMAD.HI.U32 R14, R11, -0x7fe001, R24 ;  /* 0xff801fff0b0e7827 */ /* 0x001fc600078e0018 */
[----:B------:R-:W5:Y:S04]  /*8d7f0*/  LDL R4, [R1+0x4d7c] ;  /* 0x004d7c0001047983 */ /* 0x000f680000100800 */
[----:B------:R-:W5:Y:S01]  /*8d800*/  LDL R61, [R1+0x4dfc] ;  /* 0x004dfc00013d7983 */ /* 0x000f620000100800 */
[----:B------:R-:W-:Y:S02]  /*8d810*/  ISETP.GE.AND P2, PT, R26, RZ, PT ;  /* 0x000000ff1a00720c */ /* 0x000fe40003f46270 */
[----:B------:R-:W-:Y:S02]  /*8d820*/  IADD3 R14, PT, PT, R14, -R11, R9 ;  /* 0x8000000b0e0e7210 */ /* 0x000fe40007ffe009 */
[----:B------:R-:W-:Y:S02]  /*8d830*/  @!P3 IADD3 R7, PT, PT, R7, 0x7fe001, RZ ;  /* 0x007fe0010707b810 */ /* 0x000fe40007ffe0ff */
[----:B------:R-:W-:Y:S01]  /*8d840*/  @P0 IADD3 R12, PT, PT, R12, -0x7fe001, RZ ;  /* 0xff801fff0c0c0810 */ /* 0x000fe20007ffe0ff */
[----:B------:R0:W-:Y:S02]  /*8d850*/  STL [R1+0x4db0], R14 ;  /* 0x004db00e01007387 */ /* 0x0001e40000100800 */
[----:B-1----:R-:W-:Y:S01]  /*8d860*/  IMAD.WIDE R10, R7, UR4, RZ ;  /* 0x00000004070a7c25 */ /* 0x002fe2000f8e02ff */
[----:B------:R-:W-:Y:S01]  /*8d870*/  ISETP.GE.AND P1, PT, R12, RZ, PT ;  /* 0x000000ff0c00720c */ /* 0x000fe20003f26270 */
[----:B------:R-:W5:Y:S01]  /*8d880*/  LDL R6, [R1+0x4e00] ;  /* 0x004e000001067983 */ /* 0x000f620000100800 */
[----:B------:R-:W-:Y:S01]  /*8d890*/  IADD3 R9, PT, PT, R67, -R62, RZ ;  /* 0x8000003e43097210 */ /* 0x000fe20007ffe0ff */
[----:B------:R-:W-:-:S02]  /*8d8a0*/  IMAD.IADD R8, R27, 0x1, R60 ;  /* 0x000000011b087824 */ /* 0x000fc400078e023c */
[----:B------:R-:W5:Y:S01]  /*8d8b0*/  LDL R7, [R1+0x4e80] ;  /* 0x004e800001077983 */ /* 0x000f620000100800 */
[----:B------:R-:W-:Y:S01]  /*8d8c0*/  @!P2 VIADD R26, R26, 0x7fe001 ;  /* 0x007fe0011a1aa836 */ /* 0x000fe20000000000 */
[----:B------:R-:W-:Y:S02]  /*8d8d0*/  ISETP.GE.AND P2, PT, R9, RZ, PT ;  /* 0x000000ff0900720c */ /* 0x000fe40003f46270 */
[----:B------:R-:W-:Y:S02]  /*8d8e0*/  ISETP.GT.AND P0, PT, R8, 0x7fe000, PT ;  /* 0x007fe0000800780c */ /* 0x000fe40003f04270 */
[----:B0-----:R-:W-:Y:S02]  /*8d8f0*/  IADD3 R14, PT, PT, R67, R62, RZ ;  /* 0x0000003e430e7210 */ /* 0x001fe40007ffe0ff */
[----:B------:R-:W-:Y:S02]  /*8d900*/  @!P1 VIADD R12, R12, 0x7fe001 ;  /* 0x007fe0010c0c9836 */ /* 0x000fe40000000000 */
[----:B------:R-:W-:Y:S01]  /*8d910*/  IMAD.IADD R16, R36, 0x1, R37 ;  /* 0x0000000124107824 */ /* 0x000fe200078e0225 */
[----:B------:R-:W-:Y:S01]  /*8d920*/  ISETP.GT.AND P1, PT, R14, 0x7fe000, PT ;  /* 0x007fe0000e00780c */ /* 0x000fe20003f24270 */
[----:B------:R-:W-:Y:S01]  /*8d930*/  IMAD.WIDE R26, R26, UR4, RZ ;  /* 0x000000041a1a7c25 */ /* 0x000fe2000f8e02ff */
[----:B------:R0:W-:Y:S02]  /*8d940*/  STL [R1+0x4d34], R12 ;  /* 0x004d340c01007387 */ /* 0x0001e40000100800 */
[----:B------:R-:W-:-:S02]  /*8d950*/  @!P2 IADD3 R9, PT, PT, R9, 0x7fe001, RZ ;  /* 0x007fe0010909a810 */ /* 0x000fc40007ffe0ff */
[----:B------:R-:W5:Y:S01]  /*8d960*/  LDL R63, [R1+0x4e04] ;  /* 0x004e0400013f7983 */ /* 0x000f620000100800 */
[----:B------:R-:W-:Y:S01]  /*8d970*/  @P0 VIADD R8, R8, 0xff801fff ;  /* 0xff801fff08080836 */ /* 0x000fe20000000000 */
[----:B------:R-:W-:Y:S02]  /*8d980*/  ISETP.GT.AND P0, PT, R16, 0x7fe000, PT ;  /* 0x007fe0001000780c */ /* 0x000fe40003f04270 */
[----:B------:R-:W5:Y:S01]  /*8d990*/  LDL R58, [R1+0x4e84] ;  /* 0x004e8400013a7983 */ /* 0x000f620000100800 */
[----:B------:R-:W-:Y:S01]  /*8d9a0*/  IMAD R13, R26, 0x3802001, RZ ;  /* 0x038020011a0d7824 */ /* 0x000fe200078e02ff */
[----:B------:R-:W-:Y:S01]  /*8d9b0*/  IADD3 R36, PT, PT, R36, -R37, RZ ;  /* 0x8000002524247210 */ /* 0x000fe20007ffe0ff */
[----:B------:R-:W-:Y:S01]  /*8d9c0*/  IMAD R15, R10, 0x3802001, RZ ;  /* 0x038020010a0f7824 */ /* 0x000fe200078e02ff */
[----:B------:R-:W-:Y:S01]  /*8d9d0*/  ISETP.GE.AND P2, PT, R8, RZ, PT ;  /* 0x000000ff0800720c */ /* 0x000fe20003f46270 */
[----:B------:R-:W-:Y:S01]  /*8d9e0*/  IMAD.WIDE R22, R9, UR4, RZ ;  /* 0x0000000409167c25 */ /* 0x000fe2000f8e02ff */
[----:B------:R-:W-:-:S03]  /*8d9f0*/  ISETP.GE.AND P3, PT, R36, RZ, PT ;  /* 0x000000ff2400720c */ /* 0x000fc60003f66270 */
[----:B------:R-:W-:Y:S01]  /*8da00*/  IMAD.HI.U32 R18, R15, -0x7fe001, R10 ;  /* 0xff801fff0f127827 */ /* 0x000fe200078e000a */
[----:B------:R-:W-:Y:S02]  /*8da10*/  SHF.R.S32.HI R11, RZ, 0x1f, R13 ;  /* 0x0000001fff0b7819 */ /* 0x000fe4000001140d */
[----:B------:R-:W-:Y:S01]  /*8da20*/  SHF.R.S32.HI R10, RZ, 0x1f, R15 ;  /* 0x0000001fff0a7819 */ /* 0x000fe2000001140f */
[----:B------:R-:W-:Y:S02]  /*8da30*/  IMAD R20, R22, 0x3802001, RZ ;  /* 0x0380200116147824 */ /* 0x000fe400078e02ff */
[----:B------:R-:W-:Y:S02]  /*8da40*/  @P1 VIADD R14, R14, 0xff801fff ;  /* 0xff801fff0e0e1836 */ /* 0x000fe40000000000 */
[----:B------:R-:W-:Y:S01]  /*8da50*/  IMAD.HI.U32 R26, R13, -0x7fe001, R26 ;  /* 0xff801fff0d1a7827 */ /* 0x000fe200078e001a */
[----:B------:R-:W-:-:S03]  /*8da60*/  SHF.R.S32.HI R9, RZ, 0x1f, R20 ;  /* 0x0000001fff097819 */ /* 0x000fc60000011414 */
[----:B------:R-:W-:Y:S01]  /*8da70*/  IMAD R11, R11, -0x7fe001, RZ ;  /* 0xff801fff0b0b7824 */ /* 0x000fe200078e02ff */
[----:B------:R-:W-:Y:S01]  /*8da80*/  @P0 IADD3 R16, PT, PT, R16, -0x7fe001, RZ ;  /* 0xff801fff10100810 */ /* 0x000fe20007ffe0ff */
[----:B------:R-:W-:Y:S01]  /*8da90*/  IMAD R10, R10, -0x7fe001, RZ ;  /* 0xff801fff0a0a7824 */ /* 0x000fe200078e02ff */
[----:B------:R-:W-:Y:S01]  /*8daa0*/  ISETP.GE.AND P0, PT, R14, RZ, PT ;  /* 0x000000ff0e00720c */ /* 0x000fe20003f06270 */
[----:B------:R-:W-:Y:S01]  /*8dab0*/  @!P2 VIADD R8, R8, 0x7fe001 ;  /* 0x007fe0010808a836 */ /* 0x000fe20000000000 */
[----:B0-----:R-:W-:Y:S01]  /*8dac0*/  IADD3 R12, PT, PT, R26, -R13, R11 ;  /* 0x8000000d1a0c7210 */ /* 0x001fe20007ffe00b */
[----:B------:R-:W-:Y:S01]  /*8dad0*/  IMAD.HI.U32 R11, R20, -0x7fe001, R22 ;  /* 0xff801fff140b7827 */ /* 0x000fe200078e0016 */
[----:B------:R-:W-:Y:S02]  /*8dae0*/  ISETP.GE.AND P1, PT, R16, RZ, PT ;  /* 0x000000ff1000720c */ /* 0x000fe40003f26270 */
[----:B------:R-:W-:Y:S01]  /*8daf0*/  IADD3 R10, PT, PT, R18, -R15, R10 ;  /* 0x8000000f120a7210 */ /* 0x000fe20007ffe00a */
[----:B------:R-:W-:Y:S01]  /*8db00*/  IMAD R9, R9, -0x7fe001, RZ ;  /* 0xff801fff09097824 */ /* 0x000fe200078e02ff */
[----:B------:R-:W-:Y:S01]  /*8db10*/  @!P3 IADD3 R36, PT, PT, R36, 0x7fe001, RZ ;  /* 0x007fe0012424b810 */ /* 0x000fe20007ffe0ff */
[----:B------:R0:W-:Y:S01]  /*8db20*/  STL [R1+0x4db4], R12 ;  /* 0x004db40c01007387 */ /* 0x0001e20000100800 */
[----:B------:R-:W-:-:S02]  /*8db30*/  IMAD.IADD R18, R38, 0x1, R53 ;  /* 0x0000000126127824 */ /* 0x000fc400078e0235 */
[----:B------:R-:W-:Y:S01]  /*8db40*/  IADD3 R20, PT, PT, R11, -R20, R9 ;  /* 0x800000140b147210 */ /* 0x000fe20007ffe009 */
[----:B------:R-:W-:Y:S01]  /*8db50*/  STL [R1+0x4d38], R8 ;  /* 0x004d380801007387 */ /* 0x000fe20000100800 */
[----:B------:R-:W-:-:S03]  /*8db60*/  IMAD.WIDE R36, R36, UR4, RZ ;  /* 0x0000000424247c25 */ /* 0x000fc6000f8e02ff */
[----:B------:R1:W-:Y:S01]  /*8db70*/  STL [R1+0x4db8], R10 ;  /* 0x004db80a01007387 */ /* 0x0003e20000100800 */
[----:B------:R-:W-:-:S03]  /*8db80*/  IADD3 R38, PT, PT, R38, -R53, RZ ;  /* 0x8000003526267210 */ /* 0x000fc60007ffe0ff */
[----:B------:R-:W5:Y:S01]  /*8db90*/  LDL R9, [R1+0x4e08] ;  /* 0x004e080001097983 */ /* 0x000f620000100800 */
[----:B------:R-:W-:-:S03]  /*8dba0*/  IMAD R13, R36, 0x3802001, RZ ;  /* 0x03802001240d7824 */ /* 0x000fc600078e02ff */
[----:B------:R-:W5:Y:S01]  /*8dbb0*/  LDL R60, [R1+0x4e88] ;  /* 0x004e8800013c7983 */ /* 0x000f620000100800 */
[----:B------:R-:W-:Y:S01]  /*8dbc0*/  @!P0 VIADD R14, R14, 0x7fe001 ;  /* 0x007fe0010e0e8836 */ /* 0x000fe20000000000 */
[----:B------:R-:W-:Y:S02]  /*8dbd0*/  ISETP.GT.AND P0, PT, R18, 0x7fe000, PT ;  /* 0x007fe0001200780c */ /* 0x000fe40003f04270 */
[----:B------:R-:W-:Y:S02]  /*8dbe0*/  @!P1 IADD3 R16, PT, PT, R16, 0x7fe001, RZ ;  /* 0x007fe00110109810 */ /* 0x000fe40007ffe0ff */
        /* <DEDUP_REMOVED lines=12> */
[----:B--2---:R-:W-:Y:S01]  /*8dcb0*/  IMAD.IADD R14, R40, 0x1, R55 ;  /* 0x00000001280e7824 */ /* 0x004fe200078e0237 */
[----:B0-----:R-:W-:Y:S01]  /*8dcc0*/  IADD3 R16, PT, PT, R36, -R13, R11 ;  /* 0x8000000d24107210 */ /* 0x001fe20007ffe00b */
[----:B------:R-:W-:Y:S01]  /*8dcd0*/  @P0 VIADD R18, R18, 0xff801fff ;  /* 0xff801fff12120836 */ /* 0x000fe20000000000 */
[----:B------:R-:W-:Y:S01]  /*8dce0*/  ISETP.GT.AND P0, PT, R8, 0x7fe000, PT ;  /* 0x007fe0000800780c */ /* 0x000fe20003f04270 */
[----:B------:R-:W2:Y:S01]  /*8dcf0*/  LDL R66, [R1+0x4e10] ;  /* 0x004e100001427983 */ /* 0x000ea20000100800 */
[----:B------:R-:W-:-:S03]  /*8dd00*/  @!P1 IADD3 R38, PT, PT, R38, 0x7fe001, RZ ;  /* 0x007fe00126269810 */ /* 0x000fc60007ffe0ff */
[----:B------:R-:W2:Y:S01]  /*8dd10*/  LDL R11, [R1+0x4e90] ;  /* 0x004e9000010b7983 */ /* 0x000ea20000100800 */
[----:B------:R-:W-:Y:S01]  /*8dd20*/  ISETP.GT.AND P1, PT, R14, 0x7fe000, PT ;  /* 0x007fe0000e00780c */ /* 0x000fe20003f24270 */
[----:B------:R-:W-:Y:S01]  /*8dd30*/  @!P3 VIADD R12, R12, 0x7fe001 ;  /* 0x007fe0010c0cb836 */ /* 0x000fe20000000000 */
[----:B------:R-:W-:Y:S01]  /*8dd40*/  ISETP.GE.AND P2, PT, R18, RZ, PT ;  /* 0x000000ff1200720c */ /* 0x000fe20003f46270 */
[----:B------:R-:W-:-:S04]  /*8dd50*/  IMAD.WIDE R38, R38, UR4, RZ ;  /* 0x0000000426267c25 */ /* 0x000fc8000f8e02ff */
[----:B------:R-:W-:Y:S01]  /*8dd60*/  IMAD.WIDE R12, R12, UR4, RZ ;  /* 0x000000040c0c7c25 */ /* 0x000fe2000f8e02ff */
[----:B------:R-:W-:-:S03]  /*8dd70*/  @P0 IADD3 R8, PT, PT, R8, -0x7fe001, RZ ;  /* 0xff801fff08080810 */ /* 0x000fc60007ffe0ff */
[----:B------:R-:W-:Y:S02]  /*8dd80*/  IMAD R17, R38, 0x3802001, RZ ;  /* 0x0380200126117824 */ /* 0x000fe400078e02ff */
[----:B------:R-:W-:Y:S01]  /*8dd90*/  @P1 IADD3 R14, PT, PT, R14, -0x7fe001, RZ ;  /* 0xff801fff0e0e1810 */ /* 0x000fe20007ffe0ff */
[----:B------:R-:W-:Y:S01]  /*8dda0*/  IMAD R21, R12, 0x3802001, RZ ;  /* 0x038020010c157824 */ /* 0x000fe200078e02ff */
[----:B------:R-:W-:Y:S01]  /*8ddb0*/  ISETP.GE.AND P0, PT, R8, RZ, PT ;  /* 0x000000ff0800720c */ /* 0x000fe20003f06270 */
[----:B------:R0:W-:Y:S01]  /*8ddc0*/  STL [R1+0x4dc0], R16 ;  /* 0x004dc01001007387 */ /* 0x0001e20000100800 */
[----:B------:R-:W-:Y:S02]  /*8ddd0*/  SHF.R.S32.HI R15, RZ, 0x1f, R17 ;  /* 0x0000001fff0f7819 */ /* 0x000fe40000011411 */
[----:B------:R-:W-:Y:S01]  /*8dde0*/  ISETP.GE.AND P1, PT, R14, RZ, PT ;  /* 0x000000ff0e00720c */ /* 0x000fe20003f26270 */
[----:B------:R-:W-:Y:S01]  /*8ddf0*/  @!P2 VIADD R18, R18, 0x7fe001 ;  /* 0x007fe0011212a836 */ /* 0x000fe20000000000 */
[----:B------:R-:W-:Y:S01]  /*8de00*/  IADD3 R40, PT, PT, R40, -R55, RZ ;  /* 0x8000003728287210 */ /* 0x000fe20007ffe0ff */
[----:B------:R-:W-:Y:S01]  /*8de10*/  IMAD.HI.U32 R24, R17, -0x7fe001, R38 ;  /* 0xff801fff11187827 */ /* 0x000fe200078e0026 */
[----:B0-----:R-:W-:-:S03]  /*8de20*/  SHF.R.S32.HI R16, RZ, 0x1f, R21 ;  /* 0x0000001fff107819 */ /* 0x001fc60000011415 */
[----:B------:R-:W-:Y:S01]  /*8de30*/  IMAD R19, R15, -0x7fe001, RZ ;  /* 0xff801fff0f137824 */ /* 0x000fe200078e02ff */
[----:B------:R-:W-:Y:S01]  /*8de40*/  ISETP.GE.AND P3, PT, R40, RZ, PT ;  /* 0x000000ff2800720c */ /* 0x000fe20003f66270 */
[----:B------:R0:W-:Y:S01]  /*8de50*/  STL [R1+0x4d44], R18 ;  /* 0x004d441201007387 */ /* 0x0001e20000100800 */
[----:B------:R-:W-:-:S03]  /*8de60*/  IMAD.HI.U32 R22, R21, -0x7fe001, R12 ;  /* 0xff801fff15167827 */ /* 0x000fc600078e000c */
[----:B------:R-:W2:Y:S01]  /*8de70*/  LDL R12, [R1+0x4e14] ;  /* 0x004e1400010c7983 */ /* 0x000ea20000100800 */
[----:B------:R-:W-:Y:S01]  /*8de80*/  IMAD R16, R16, -0x7fe001, RZ ;  /* 0xff801fff10107824 */ /* 0x000fe200078e02ff */
[----:B------:R-:W-:Y:S02]  /*8de90*/  IADD3 R24, PT, PT, R24, -R17, R19 ;  /* 0x8000001118187210 */ /* 0x000fe40007ffe013 */
[----:B------:R-:W2:Y:S01]  /*8dea0*/  LDL R39, [R1+0x4e94] ;  /* 0x004e940001277983 */ /* 0x000ea20000100800 */
[----:B------:R-:W-:Y:S01]  /*8deb0*/  IMAD.IADD R15, R0, 0x1, -R3 ;  /* 0x00000001000f7824 */ /* 0x000fe200078e0a03 */
[----:B------:R-:W-:Y:S01]  /*8dec0*/  IADD3 R22, PT, PT, R22, -R21, R16 ;  /* 0x8000001516167210 */ /* 0x000fe20007ffe010 */
[----:B------:R-:W-:Y:S01]  /*8ded0*/  @!P0 VIADD R8, R8, 0x7fe001 ;  /* 0x007fe00108088836 */ /* 0x000fe20000000000 */
[----:B------:R-:W-:Y:S01]  /*8dee0*/  @!P1 IADD3 R14, PT, PT, R14, 0x7fe001, RZ ;  /* 0x007fe0010e0e9810 */ /* 0x000fe20007ffe0ff */
[----:B------:R-:W-:Y:S01]  /*8def0*/  STL [R1+0x4dc4], R24 ;  /* 0x004dc41801007387 */ /* 0x000fe20000100800 */
[----:B------:R-:W-:-:S03]  /*8df00*/  ISETP.GE.AND P2, PT, R15, RZ, PT ;  /* 0x000000ff0f00720c */ /* 0x000fc60003f46270 */
[----:B------:R1:W-:Y:S01]  /*8df10*/  STL [R1+0x4d48], R8 ;  /* 0x004d480801007387 */ /* 0x0003e20000100800 */
[----:B------:R-:W-:-:S03]  /*8df20*/  @!P3 IADD3 R40, PT, PT, R40, 0x7fe001, RZ ;  /* 0x007fe0012828b810 */ /* 0x000fc60007ffe0ff */
[----:B------:R3:W-:Y:S04]  /*8df30*/  STL [R1+0x4dc8], R22 ;  /* 0x004dc81601007387 */ /* 0x0007e80000100800 */
[----:B------:R-:W-:Y:S04]  /*8df40*/  STL [R1+0x4d4c], R14 ;  /* 0x004d4c0e01007387 */ /* 0x000fe80000100800 */
[----:B------:R-:W2:Y:S04]  /*8df50*/  LDL R13, [R1+0x4e18] ;  /* 0x004e1800010d7983 */ /* 0x000ea80000100800 */
[----:B------:R-:W2:Y:S01]  /*8df60*/  LDL R62, [R1+0x4e98] ;  /* 0x004e9800013e7983 */ /* 0x000ea20000100800 */
[----:B------:R-:W-:Y:S01]  /*8df70*/  IMAD.WIDE R40, R40, UR4, RZ ;  /* 0x0000000428287c25 */ /* 0x000fe2000f8e02ff */
[----:B0-----:R-:W-:-:S02]  /*8df80*/  IADD3 R18, PT, PT, R42, -R65, RZ ;  /* 0x800000412a127210 */ /* 0x001fc40007ffe0ff */
[----:B------:R-:W-:Y:S01]  /*8df90*/  IADD3 R0, PT, PT, R0, R3, RZ ;  /* 0x0000000300007210 */ /* 0x000fe20007ffe0ff */
[----:B------:R-:W-:Y:S01]  /*8dfa0*/  IMAD R21, R40, 0x3802001, RZ ;  /* 0x0380200128157824 */ /* 0x000fe200078e02ff */
[----:B------:R-:W2:Y:S01]  /*8dfb0*/  LDL R68, [R1+0x4e1c] ;  /* 0x004e1c0001447983 */ /* 0x000ea20000100800 */
[----:B------:R-:W-:Y:S01]  /*8dfc0*/  @!P2 VIADD R15, R15, 0x7fe001 ;  /* 0x007fe0010f0fa836 */ /* 0x000fe20000000000 */
[----:B------:R-:W-:Y:S01]  /*8dfd0*/  ISETP.GE.AND P2, PT, R18, RZ, PT ;  /* 0x000000ff1200720c */ /* 0x000fe20003f46270 */
[----:B------:R-:W-:Y:S01]  /*8dfe0*/  IMAD.IADD R42, R42, 0x1, R65 ;  /* 0x000000012a2a7824 */ /* 0x000fe200078e0241 */
[----:B------:R-:W-:Y:S01]  /*8dff0*/  ISETP.GT.AND P0, PT, R0, 0x7fe000, PT ;  /* 0x007fe0000000780c */ /* 0x000fe20003f04270 */
[----:B------:R-:W-:Y:S02]  /*8e000*/  IMAD.IADD R20, R2, 0x1, -R5 ;  /* 0x0000000102147824 */ /* 0x000fe400078e0a05 */
[----:B------:R-:W-:Y:S01]  /*8e010*/  IMAD.HI.U32 R40, R21, -0x7fe001, R40 ;  /* 0xff801fff15287827 */ /* 0x000fe200078e0028 */
[----:B------:R-:W-:Y:S01]  /*8e020*/  ISETP.GT.AND P1, PT, R42, 0x7fe000, PT ;  /* 0x007fe0002a00780c */ /* 0x000fe20003f24270 */
[----:B------:R-:W2:Y:S01]  /*8e030*/  LDL R41, [R1+0x4e9c] ;  /* 0x004e9c0001297983 */ /* 0x000ea20000100800 */
[----:B------:R-:W-:Y:S01]  /*8e040*/  SHF.R.S32.HI R19, RZ, 0x1f, R21 ;  /* 0x0000001fff137819 */ /* 0x000fe20000011415 */
[----:B------:R-:W-:Y:S01]  /*8e050*/  IMAD.WIDE R16, R15, UR4, RZ ;  /* 0x000000040f107c25 */ /* 0x000fe2000f8e02ff */
[----:B------:R-:W-:-:S02]  /*8e060*/  ISETP.GE.AND P3, PT, R20, RZ, PT ;  /* 0x000000ff1400720c */ /* 0x000fc40003f66270 */
[----:B------:R-:W-:Y:S01]  /*8e070*/  IADD3 R2, PT, PT, R2, R5, RZ ;  /* 0x0000000502027210 */ /* 0x000fe20007ffe0ff */
[----:B------:R-:W-:Y:S02]  /*8e080*/  IMAD R19, R19, -0x7fe001, RZ ;  /* 0xff801fff13137824 */ /* 0x000fe400078e02ff */
[----:B------:R-:W-:Y:S02]  /*8e090*/  IMAD R15, R16, 0x3802001, RZ ;  /* 0x03802001100f7824 */ /* 0x000fe400078e02ff */
[----:B------:R-:W-:Y:S01]  /*8e0a0*/  @!P2 VIADD R18, R18, 0x7fe001 ;  /* 0x007fe0011212a836 */ /* 0x000fe20000000000 */
[----:B------:R-:W-:Y:S01]  /*8e0b0*/  ISETP.GT.AND P2, PT, R2, 0x7fe000, PT ;  /* 0x007fe0000200780c */ /* 0x000fe20003f44270 */
[----:B------:R-:W-:Y:S01]  /*8e0c0*/  @P0 VIADD R0, R0, 0xff801fff ;  /* 0xff801fff00000836 */ /* 0x000fe20000000000 */
[----:B-1----:R-:W-:Y:S02]  /*8e0d0*/  IADD3 R8, PT, PT, R40, -R21, R19 ;  /* 0x8000001528087210 */ /* 0x002fe40007ffe013 */
[----:B------:R-:W-:-:S02]  /*8e0e0*/  SHF.R.S32.HI R3, RZ, 0x1f, R15 ;  /* 0x0000001fff037819 */ /* 0x000fc4000001140f */
[----:B------:R-:W-:Y:S02]  /*8e0f0*/  @P1 IADD3 R42, PT, PT, R42, -0x7fe001, RZ ;  /* 0xff801fff2a2a1810 */ /* 0x000fe40007ffe0ff */
[----:B------:R-:W-:Y:S02]  /*8e100*/  @!P3 IADD3 R20, PT, PT, R20, 0x7fe001, RZ ;  /* 0x007fe0011414b810 */ /* 0x000fe40007ffe0ff */
[----:B------:R-:W-:Y:S01]  /*8e110*/  ISETP.GE.AND P1, PT, R0, RZ, PT ;  /* 0x000000ff0000720c */ /* 0x000fe20003f26270 */
[----:B---3--:R-:W-:Y:S01]  /*8e120*/  IMAD.HI.U32 R22, R15, -0x7fe001, R16 ;  /* 0xff801fff0f167827 */ /* 0x008fe200078e0010 */
[----:B------:R0:W-:Y:S03]  /*8e130*/  STL [R1+0x4dcc], R8 ;  /* 0x004dcc0801007387 */ /* 0x0001e60000100800 */
        /* <DEDUP_REMOVED lines=23> */
[----:B------:R-:W-:Y:S01]  /*8e2b0*/  IADD3 R20, PT, PT, R18, -R15, R5 ;  /* 0x8000000f12147210 */ /* 0x000fe20007ffe005 */
[----:B------:R-:W-:Y:S01]  /*8e2c0*/  @!P3 VIADD R42, R42, 0x7fe001 ;  /* 0x007fe0012a2ab836 */ /* 0x000fe20000000000 */
[----:B------:R-:W-:Y:S01]  /*8e2d0*/  IADD3 R18, PT, PT, R21, -R17, R16 ;  /* 0x8000001115127210 */ /* 0x000fe20007ffe010 */
[----:B------:R-:W-:Y:S01]  /*8e2e0*/  IMAD.WIDE R16, R43, UR4, RZ ;  /* 0x000000042b107c25 */ /* 0x000fe2000f8e02ff */
[----:B------:R-:W-:Y:S03]  /*8e2f0*/  STL [R1+0x4d50], R0 ;  /* 0x004d500001007387 */ /* 0x000fe60000100800 */
[----:B------:R-:W-:Y:S01]  /*8e300*/  @!P1 VIADD R2, R2, 0x7fe001 ;  /* 0x007fe00102029836 */ /* 0x000fe20000000000 */
[----:B------:R0:W-:Y:S01]  /*8e310*/  STL [R1+0x4dd0], R22 ;  /* 0x004dd01601007387 */ /* 0x0001e20000100800 */
[----:B------:R-:W-:-:S03]  /*8e320*/  IMAD R19, R16, 0x3802001, RZ ;  /* 0x0380200110137824 */ /* 0x000fc600078e02ff */
[----:B------:R-:W-:Y:S01]  /*8e330*/  STL [R1+0x4d54], R42 ;  /* 0x004d542a01007387 */ /* 0x000fe20000100800 */
[----:B------:R-:W-:-:S03]  /*8e340*/  @P0 IADD3 R8, PT, PT, R8, -0x7fe001, RZ ;  /* 0xff801fff08080810 */ /* 0x000fc60007ffe0ff */
        /* <DEDUP_REMOVED lines=9> */
[----:B------:R-:W-:-:S02]  /*8e3e0*/  SHF.R.S32.HI R17, RZ, 0x1f, R19 ;  /* 0x0000001fff117819 */ /* 0x000fc40000011413 */
[CC--:B------:R-:W-:Y:S01]  /*8e3f0*/  IADD3 R3, PT, PT, R69.reuse, -R44.reuse, RZ ;  /* 0x8000002c45037210 */ /* 0x0c0fe20007ffe0ff */
[----:B------:R-:W-:Y:S01]  /*8e400*/  @!P1 VIADD R8, R8, 0x7fe001 ;  /* 0x007fe00108089836 */ /* 0x000fe20000000000 */
[----:B------:R-:W-:Y:S01]  /*8e410*/  IADD3 R44, PT, PT, R69, R44, RZ ;  /* 0x0000002c452c7210 */ /* 0x000fe20007ffe0ff */
[----:B------:R-:W-:Y:S01]  /*8e420*/  IMAD R17, R17, -0x7fe001, RZ ;  /* 0xff801fff11117824 */ /* 0x000fe200078e02ff */
[----:B------:R-:W-:Y:S01]  /*8e430*/  ISETP.GE.AND P2, PT, R3, RZ, PT ;  /* 0x000000ff0300720c */ /* 0x000fe20003f46270 */
[C---:B------:R-:W-:Y:S01]  /*8e440*/  IMAD.IADD R5, R45.reuse, 0x1, -R54 ;  /* 0x000000012d057824 */ /* 0x040fe200078e0a36 */
[----:B------:R-:W-:Y:S01]  /*8e450*/  ISETP.GT.AND P0, PT, R44, 0x7fe000, PT ;  /* 0x007fe0002c00780c */ /* 0x000fe20003f04270 */
[----:B------:R1:W-:Y:S01]  /*8e460*/  STL [R1+0x4d5c], R8 ;  /* 0x004d5c0801007387 */ /* 0x0003e20000100800 */
[----:B------:R-:W-:Y:S02]  /*8e470*/  IADD3 R0, PT, PT, R45, R54, RZ ;  /* 0x000000362d007210 */ /* 0x000fe40007ffe0ff */
[----:B0-----:R-:W-:Y:S01]  /*8e480*/  IADD3 R18, PT, PT, R22, -R19, R17 ;  /* 0x8000001316127210 */ /* 0x001fe20007ffe011 */
[----:B------:R-:W3:Y:S04]  /*8e490*/  LDL R54, [R1+0x4eac] ;  /* 0x004eac0001367983 */ /* 0x000ee80000100800 */
[----:B------:R-:W3:Y:S02]  /*8e4a0*/  LDL R17, [R1+0x4e2c] ;  /* 0x004e2c0001117983 */ /* 0x000ee40000100800 */
[----:B------:R-:W-:-:S02]  /*8e4b0*/  @!P2 IADD3 R3, PT, PT, R3, 0x7fe001, RZ ;  /* 0x007fe0010303a810 */ /* 0x000fc40007ffe0ff */
[----:B------:R-:W-:Y:S01]  /*8e4c0*/  ISETP.GE.AND P1, PT, R5, RZ, PT ;  /* 0x000000ff0500720c */ /* 0x000fe20003f26270 */
[----:B------:R-:W-:Y:S01]  /*8e4d0*/  @P0 VIADD R44, R44, 0xff801fff ;  /* 0xff801fff2c2c0836 */ /* 0x000fe20000000000 */
[----:B------:R-:W-:Y:S01]  /*8e4e0*/  ISETP.GT.AND P0, PT, R0, 0x7fe000, PT ;  /* 0x007fe0000000780c */ /* 0x000fe20003f04270 */
[----:B------:R-:W-:-:S03]  /*8e4f0*/  IMAD.WIDE R2, R3, UR4, RZ ;  /* 0x0000000403027c25 */ /* 0x000fc6000f8e02ff */
[----:B------:R-:W-:Y:S01]  /*8e500*/  ISETP.GE.AND P2, PT, R44, RZ, PT ;  /* 0x000000ff2c00720c */ /* 0x000fe20003f46270 */
[----:B------:R-:W-:-:S04]  /*8e510*/  IMAD R21, R2, 0x3802001, RZ ;  /* 0x0380200102157824 */ /* 0x000fc800078e02ff */
[----:B------:R-:W-:Y:S01]  /*8e520*/  IMAD.HI.U32 R20, R21, -0x7fe001, R2 ;  /* 0xff801fff15147827 */ /* 0x000fe200078e0002 */
[----:B------:R-:W-:Y:S02]  /*8e530*/  SHF.R.S32.HI R2, RZ, 0x1f, R21 ;  /* 0x0000001fff027819 */ /* 0x000fe40000011415 */
[----:B------:R-:W-:Y:S01]  /*8e540*/  @!P1 IADD3 R5, PT, PT, R5, 0x7fe001, RZ ;  /* 0x007fe00105059810 */ /* 0x000fe20007ffe0ff */
[----:B------:R-:W-:Y:S02]  /*8e550*/  @P0 VIADD R0, R0, 0xff801fff ;  /* 0xff801fff00000836 */ /* 0x000fe40000000000 */
[----:B-1----:R-:W-:Y:S02]  /*8e560*/  IMAD R8, R2, -0x7fe001, RZ ;  /* 0xff801fff02087824 */ /* 0x002fe400078e02ff */
[----:B------:R-:W-:Y:S01]  /*8e570*/  IMAD.WIDE R2, R5, UR4, RZ ;  /* 0x0000000405027c25 */ /* 0x000fe2000f8e02ff */
[----:B------:R-:W-:Y:S02]  /*8e580*/  @!P2 IADD3 R44, PT, PT, R44, 0x7fe001, RZ ;  /* 0x007fe0012c2ca810 */ /* 0x000fe40007ffe0ff */
[----:B------:R-:W-:Y:S01]  /*8e590*/  ISETP.GE.AND P2, PT, R0, RZ, PT ;  /* 0x000000ff0000720c */ /* 0x000fe20003f46270 */
[----:B------:R-:W-:Y:S01]  /*8e5a0*/  IMAD R19, R2, 0x3802001, RZ ;  /* 0x0380200102137824 */ /* 0x000fe200078e02ff */
[C---:B----4-:R-:W-:Y:S01]  /*8e5b0*/  IADD3 R22, PT, PT, R46.reuse, R51, RZ ;  /* 0x000000332e167210 */ /* 0x050fe20007ffe0ff */
[----:B------:R-:W-:-:S03]  /*8e5c0*/  IMAD.IADD R46, R46, 0x1, -R51 ;  /* 0x000000012e2e7824 */ /* 0x000fc600078e0a33 */
[----:B------:R-:W-:Y:S02]  /*8e5d0*/  ISETP.GT.AND P1, PT, R22, 0x7fe000, PT ;  /* 0x007fe0001600780c */ /* 0x000fe40003f24270 */
[----:B------:R-:W-:Y:S02]  /*8e5e0*/  SHF.R.S32.HI R5, RZ, 0x1f, R19 ;  /* 0x0000001fff057819 */ /* 0x000fe40000011413 */
[----:B------:R-:W-:Y:S01]  /*8e5f0*/  ISETP.GE.AND P3, PT, R46, RZ, PT ;  /* 0x000000ff2e00720c */ /* 0x000fe20003f66270 */
[----:B------:R-:W-:Y:S01]  /*8e600*/  IMAD.HI.U32 R26, R19, -0x7fe001, R2 ;  /* 0xff801fff131a7827 */ /* 0x000fe200078e0002 */
[----:B------:R-:W-:Y:S01]  /*8e610*/  IADD3 R8, PT, PT, R20, -R21, R8 ;  /* 0x8000001514087210 */ /* 0x000fe20007ffe008 */
[----:B------:R0:W-:Y:S02]  /*8e620*/  STL [R1+0x4ddc], R18 ;  /* 0x004ddc1201007387 */ /* 0x0001e40000100800 */
[----:B------:R-:W-:Y:S02]  /*8e630*/  @!P2 VIADD R0, R0, 0x7fe001 ;  /* 0x007fe0010000a836 */ /* 0x000fe40000000000 */
[----:B------:R-:W-:Y:S01]  /*8e640*/  IMAD R5, R5, -0x7fe001, RZ ;  /* 0xff801fff05057824 */ /* 0x000fe200078e02ff */
[----:B------:R-:W-:Y:S01]  /*8e650*/  STL [R1+0x4d60], R44 ;  /* 0x004d602c01007387 */ /* 0x000fe20000100800 */
[----:B-----5:R-:W-:-:S02]  /*8e660*/  IMAD.IADD R3, R47, 0x1, -R56 ;  /* 0x000000012f037824 */ /* 0x020fc400078e0a38 */
[----:B------:R-:W-:Y:S01]  /*8e670*/  IMAD.IADD R2, R47, 0x1, R56 ;  /* 0x000000012f027824 */ /* 0x000fe200078e0238 */
[----:B------:R-:W-:Y:S01]  /*8e680*/  STL [R1+0x4de0], R8 ;  /* 0x004de00801007387 */ /* 0x000fe20000100800 */
[----:B------:R-:W-:-:S03]  /*8e690*/  IADD3 R26, PT, PT, R26, -R19, R5 ;  /* 0x800000131a1a7210 */ /* 0x000fc60007ffe005 */
[----:B------:R1:W-:Y:S01]  /*8e6a0*/  STL [R1+0x4d64], R0 ;  /* 0x004d640001007387 */ /* 0x0003e20000100800 */
[----:B------:R-:W-:Y:S02]  /*8e6b0*/  @P1 IADD3 R22, PT, PT, R22, -0x7fe001, RZ ;  /* 0xff801fff16161810 */ /* 0x000fe40007ffe0ff */
[----:B------:R-:W-:Y:S01]  /*8e6c0*/  ISETP.GE.AND P2, PT, R3, RZ, PT ;  /* 0x000000ff0300720c */ /* 0x000fe20003f46270 */
[----:B0-----:R-:W4:Y:S01]  /*8e6d0*/  LDL R18, [R1+0x4e30] ;  /* 0x004e300001127983 */ /* 0x001f220000100800 */
[----:B------:R-:W-:-:S03]  /*8e6e0*/  ISETP.GT.AND P0, PT, R2, 0x7fe000, PT ;  /* 0x007fe0000200780c */ /* 0x000fc60003f04270 */
[----:B------:R-:W4:Y:S01]  /*8e6f0*/  LDL R19, [R1+0x4eb0] ;  /* 0x004eb00001137983 */ /* 0x000f220000100800 */
[----:B------:R-:W-:Y:S02]  /*8e700*/  @!P3 IADD3 R46, PT, PT, R46, 0x7fe001, RZ ;  /* 0x007fe0012e2eb810 */ /* 0x000fe40007ffe0ff */
[----:B------:R-:W-:Y:S01]  /*8e710*/  ISETP.GE.AND P1, PT, R22, RZ, PT ;  /* 0x000000ff1600720c */ /* 0x000fe20003f26270 */
[----:B------:R-:W5:Y:S01]  /*8e720*/  LDL R20, [R1+0x4e34] ;  /* 0x004e340001147983 */ /* 0x000f620000100800 */
[----:B------:R-:W-:-:S03]  /*8e730*/  IADD3 R5, PT, PT, R48, -R49, RZ ;  /* 0x8000003130057210 */ /* 0x000fc60007ffe0ff */
[----:B------:R-:W5:Y:S01]  /*8e740*/  LDL R45, [R1+0x4eb4] ;  /* 0x004eb400012d7983 */ /* 0x000f620000100800 */
[----:B------:R-:W-:Y:S01]  /*8e750*/  IMAD.WIDE R46, R46, UR4, RZ ;  /* 0x000000042e2e7c25 */ /* 0x000fe2000f8e02ff */
[----:B------:R-:W-:-:S03]  /*8e760*/  ISETP.GE.AND P3, PT, R5, RZ, PT ;  /* 0x000000ff0500720c */ /* 0x000fc60003f66270 */
[----:B------:R-:W-:Y:S01]  /*8e770*/  IMAD R23, R46, 0x3802001, RZ ;  /* 0x038020012e177824 */ /* 0x000fe200078e02ff */
[----:B------:R-:W-:Y:S01]  /*8e780*/  @P0 IADD3 R2, PT, PT, R2, -0x7fe001, RZ ;  /* 0xff801fff02020810 */ /* 0x000fe20007ffe0ff */
[----:B------:R-:W-:Y:S02]  /*8e790*/  @!P2 VIADD R3, R3, 0x7fe001 ;  /* 0x007fe0010303a836 */ /* 0x000fe40000000000 */
[----:B-1----:R-:W-:Y:S01]  /*8e7a0*/  IMAD.IADD R0, R70, 0x1, -R57 ;  /* 0x0000000146007824 */ /* 0x002fe200078e0a39 */
[----:B------:R-:W-:Y:S01]  /*8e7b0*/  SHF.R.S32.HI R8, RZ, 0x1f, R23 ;  /* 0x0000001fff087819 */ /* 0x000fe20000011417 */
[----:B------:R-:W-:Y:S01]  /*8e7c0*/  @!P1 VIADD R22, R22, 0x7fe001 ;  /* 0x007fe00116169836 */ /* 0x000fe20000000000 */
[----:B------:R-:W-:Y:S01]  /*8e7d0*/  ISETP.GE.AND P1, PT, R2, RZ, PT ;  /* 0x000000ff0200720c */ /* 0x000fe20003f26270 */
[----:B------:R-:W-:Y:S01]  /*8e7e0*/  IMAD.WIDE R24, R3, UR4, RZ ;  /* 0x0000000403187c25 */ /* 0x000fe2000f8e02ff */
[----:B------:R-:W-:Y:S02]  /*8e7f0*/  ISETP.GE.AND P2, PT, R0, RZ, PT ;  /* 0x000000ff0000720c */ /* 0x000fe40003f46270 */
[----:B------:R-:W-:Y:S01]  /*8e800*/  IADD3 R48, PT, PT, R48, R49, RZ ;  /* 0x0000003130307210 */ /* 0x000fe20007ffe0ff */
[----:B------:R-:W-:Y:S01]  /*8e810*/  IMAD R27, R24, 0x3802001, RZ ;  /* 0x03802001181b7824 */ /* 0x000fe200078e02ff */
[----:B------:R-:W-:Y:S01]  /*8e820*/  @!P3 IADD3 R5, PT, PT, R5, 0x7fe001, RZ ;  /* 0x007fe0010505b810 */ /* 0x000fe20007ffe0ff */
[----:B------:R-:W-:-:S04]  /*8e830*/  IMAD.HI.U32 R46, R23, -0x7fe001, R46 ;  /* 0xff801fff172e7827 */ /* 0x000fc800078e002e */
[----:B------:R-:W-:Y:S01]  /*8e840*/  IMAD R21, R8, -0x7fe001, RZ ;  /* 0xff801fff08157824 */ /* 0x000fe200078e02ff */
[----:B------:R0:W-:Y:S01]  /*8e850*/  STL [R1+0x4de4], R26 ;  /* 0x004de41a01007387 */ /* 0x0001e20000100800 */
[----:B------:R-:W-:Y:S02]  /*8e860*/  SHF.R.S32.HI R3, RZ, 0x1f, R27 ;  /* 0x0000001fff037819 */ /* 0x000fe4000001141b */
[----:B------:R-:W-:Y:S01]  /*8e870*/  ISETP.GT.AND P0, PT, R48, 0x7fe000, PT ;  /* 0x007fe0003000780c */ /* 0x000fe20003f04270 */
[----:B------:R1:W-:Y:S01]  /*8e880*/  STL [R1+0x4d68], R22 ;  /* 0x004d681601007387 */ /* 0x0003e20000100800 */
[----:B------:R-:W-:Y:S01]  /*8e890*/  IADD3 R8, PT, PT, R46, -R23, R21 ;  /* 0x800000172e087210 */ /* 0x000fe20007ffe015 */
[----:B------:R-:W-:Y:S02]  /*8e8a0*/  IMAD.HI.U32 R38, R27, -0x7fe001, R24 ;  /* 0xff801fff1b267827 */ /* 0x000fe400078e0018 */
[----:B------:R-:W5:Y:S01]  /*8e8b0*/  LDL R21, [R1+0x4e38] ;  /* 0x004e380001157983 */ /* 0x000f620000100800 */
[----:B0-----:R-:W-:-:S03]  /*8e8c0*/  IADD3 R26, PT, PT, R70, R57, RZ ;  /* 0x00000039461a7210 */ /* 0x001fc60007ffe0ff */
[----:B------:R-:W5:Y:S01]  /*8e8d0*/  LDL R56, [R1+0x4eb8] ;  /* 0x004eb80001387983 */ /* 0x000f620000100800 */
[----:B-1----:R-:W-:Y:S01]  /*8e8e0*/  IMAD.WIDE R22, R5, UR4, RZ ;  /* 0x0000000405167c25 */ /* 0x002fe2000f8e02ff */
[----:B------:R-:W-:-:S03]  /*8e8f0*/  @!P2 IADD3 R0, PT, PT, R0, 0x7fe001, RZ ;  /* 0x007fe0010000a810 */ /* 0x000fc60007ffe0ff */
[----:B------:R-:W-:Y:S01]  /*8e900*/  @!P1 VIADD R2, R2, 0x7fe001 ;  /* 0x007fe00102029836 */ /* 0x000fe20000000000 */
[----:B------:R-:W-:Y:S01]  /*8e910*/  ISETP.GT.AND P1, PT, R26, 0x7fe000, PT ;  /* 0x007fe0001a00780c */ /* 0x000fe20003f24270 */
[----:B------:R-:W-:Y:S02]  /*8e920*/  IMAD R3, R3, -0x7fe001, RZ ;  /* 0xff801fff03037824 */ /* 0x000fe400078e02ff */
[----:B------:R-:W-:Y:S01]  /*8e930*/  IMAD R25, R22, 0x3802001, RZ ;  /* 0x0380200116197824 */ /* 0x000fe200078e02ff */
[----:B------:R-:W-:Y:S02]  /*8e940*/  STL [R1+0x4de8], R8 ;  /* 0x004de80801007387 */ /* 0x000fe40000100800 */
[----:B------:R-:W-:Y:S02]  /*8e950*/  IADD3 R38, PT, PT, R38, -R27, R3 ;  /* 0x8000001b26267210 */ /* 0x000fe40007ffe003 */
[----:B------:R0:W-:Y:S01]  /*8e960*/  STL [R1+0x4d6c], R2 ;  /* 0x004d6c0201007387 */ /* 0x0001e20000100800 */
[----:B------:R-:W-:Y:S01]  /*8e970*/  SHF.R.S32.HI R5, RZ, 0x1f, R25 ;  /* 0x0000001fff057819 */ /* 0x000fe20000011419 */
[----:B------:R-:W-:Y:S01]  /*8e980*/  IMAD.IADD R36, R50, 0x1, R59 ;  /* 0x0000000132247824 */ /* 0x000fe200078e023b */
[----:B------:R-:W-:Y:S01]  /*8e990*/  @P0 IADD3 R48, PT, PT, R48, -0x7fe001, RZ ;  /* 0xff801fff30300810 */ /* 0x000fe20007ffe0ff */
[----:B------:R-:W-:Y:S01]  /*8e9a0*/  IMAD.HI.U32 R24, R25, -0x7fe001, R22 ;  /* 0xff801fff19187827 */ /* 0x000fe200078e0016 */
[----:B------:R-:W5:Y:S03]  /*8e9b0*/  LDL R49, [R1+0x4ebc] ;  /* 0x004ebc0001317983 */ /* 0x000f660000100800 */
[----:B0-----:R-:W-:Y:S01]  /*8e9c0*/  IMAD.WIDE R2, R0, UR4, RZ ;  /* 0x0000000400027c25 */ /* 0x001fe2000f8e02ff */
[----:B------:R-:W5:Y:S01]  /*8e9d0*/  LDL R22, [R1+0x4e3c] ;  /* 0x004e3c0001167983 */ /* 0x000f620000100800 */
[----:B------:R-:W-:-:S02]  /*8e9e0*/  ISETP.GE.AND P2, PT, R48, RZ, PT ;  /* 0x000000ff3000720c */ /* 0x000fc40003f46270 */
[----:B------:R-:W-:Y:S02]  /*8e9f0*/  IMAD.IADD R50, R50, 0x1, -R59 ;  /* 0x0000000132327824 */ /* 0x000fe400078e0a3b */
[----:B------:R-:W-:Y:S02]  /*8ea00*/  IMAD R27, R2, 0x3802001, RZ ;  /* 0x03802001021b7824 */ /* 0x000fe400078e02ff */
[----:B------:R-:W-:Y:S01]  /*8ea10*/  IMAD R5, R5, -0x7fe001, RZ ;  /* 0xff801fff05057824 */ /* 0x000fe200078e02ff */
[----:B------:R-:W-:Y:S01]  /*8ea20*/  ISETP.GE.AND P3, PT, R50, RZ, PT ;  /* 0x000000ff3200720c */ /* 0x000fe20003f66270 */
[----:B------:R-:W-:Y:S01]  /*8ea30*/  @P1 VIADD R26, R26, 0xff801fff ;  /* 0xff801fff1a1a1836 */ /* 0x000fe20000000000 */
[----:B------:R-:W-:Y:S01]  /*8ea40*/  SHF.R.S32.HI R0, RZ, 0x1f, R27 ;  /* 0x0000001fff007819 */ /* 0x000fe2000001141b */
[----:B------:R0:W-:Y:S01]  /*8ea50*/  STL [R1+0x4dec], R38 ;  /* 0x004dec2601007387 */ /* 0x0001e20000100800 */
[----:B------:R-:W-:Y:S02]  /*8ea60*/  IADD3 R8, PT, PT, R24, -R25, R5 ;  /* 0x8000001918087210 */ /* 0x000fe40007ffe005 */
[----:B------:R-:W-:Y:S01]  /*8ea70*/  ISETP.GT.AND P0, PT, R36, 0x7fe000, PT ;  /* 0x007fe0002400780c */ /* 0x000fe20003f04270 */
[----:B------:R-:W5:Y:S01]  /*8ea80*/  LDL R23, [R1+0x4e40] ;  /* 0x004e400001177983 */ /* 0x000f620000100800 */
[----:B------:R-:W-:Y:S01]  /*8ea90*/  ISETP.GE.AND P1, PT, R26, RZ, PT ;  /* 0x000000ff1a00720c */ /* 0x000fe20003f26270 */
[----:B------:R-:W-:-:S02]  /*8eaa0*/  IMAD.HI.U32 R2, R27, -0x7fe001, R2 ;  /* 0xff801fff1b027827 */ /* 0x000fc400078e0002 */
[----:B------:R-:W5:Y:S02]  /*8eab0*/  LDL R24, [R1+0x4ec0] ;  /* 0x004ec00001187983 */ /* 0x000f640000100800 */
[----:B------:R-:W-:Y:S02]  /*8eac0*/  IMAD R3, R0, -0x7fe001, RZ ;  /* 0xff801fff00037824 */ /* 0x000fe400078e02ff */
[--C-:B------:R-:W-:Y:S01]  /*8ead0*/  IMAD.IADD R0, R4, 0x1, -R61.reuse ;  /* 0x0000000104007824 */ /* 0x100fe200078e0a3d */
[----:B------:R-:W-:Y:S01]  /*8eae0*/  @!P2 IADD3 R48, PT, PT, R48, 0x7fe001, RZ ;  /* 0x007fe0013030a810 */ /* 0x000fe20007ffe0ff */
[----:B------:R-:W-:Y:S01]  /*8eaf0*/  IMAD.IADD R4, R4, 0x1, R61 ;  /* 0x0000000104047824 */ /* 0x000fe200078e023d */
[----:B------:R-:W-:Y:S02]  /*8eb00*/  @!P3 IADD3 R50, PT, PT, R50, 0x7fe001, RZ ;  /* 0x007fe0013232b810 */ /* 0x000fe40007ffe0ff */
[----:B------:R-:W-:Y:S02]  /*8eb10*/  ISETP.GE.AND P2, PT, R0, RZ, PT ;  /* 0x000000ff0000720c */ /* 0x000fe40003f46270 */
[----:B------:R-:W-:Y:S01]  /*8eb20*/  @P0 IADD3 R36, PT, PT, R36, -0x7fe001, RZ ;  /* 0xff801fff24240810 */ /* 0x000fe20007ffe0ff */
[----:B------:R-:W-:Y:S01]  /*8eb30*/  @!P1 VIADD R26, R26, 0x7fe001 ;  /* 0x007fe0011a1a9836 */ /* 0x000fe20000000000 */
[----:B------:R-:W-:Y:S01]  /*8eb40*/  ISETP.GT.AND P0, PT, R4, 0x7fe000, PT ;  /* 0x007fe0000400780c */ /* 0x000fe20003f04270 */
[----:B------:R-:W-:Y:S01]  /*8eb50*/  STL [R1+0x4d70], R48 ;  /* 0x004d703001007387 */ /* 0x000fe20000100800 */
[----:B0-----:R-:W-:Y:S01]  /*8eb60*/  IADD3 R38, PT, PT, R2, -R27, R3 ;  /* 0x8000001b02267210 */ /* 0x001fe20007ffe003 */
[----:B------:R-:W-:Y:S01]  /*8eb70*/  IMAD.WIDE R50, R50, UR4, RZ ;  /* 0x0000000432327c25 */ /* 0x000fe2000f8e02ff */
[----:B------:R-:W-:Y:S01]  /*8eb80*/  ISETP.GE.AND P1, PT, R36, RZ, PT ;  /* 0x000000ff2400720c */ /* 0x000fe20003f26270 */
[----:B------:R0:W-:Y:S02]  /*8eb90*/  STL [R1+0x4df0], R8 ;  /* 0x004df00801007387 */ /* 0x0001e40000100800 */
[----:B------:R-:W-:-:S02]  /*8eba0*/  IMAD R27, R50, 0x3802001, RZ ;  /* 0x03802001321b7824 */ /* 0x000fc400078e02ff */
[----:B------:R-:W-:Y:S01]  /*8ebb0*/  STL [R1+0x4d74], R26 ;  /* 0x004d741a01007387 */ /* 0x000fe20000100800 */
[----:B------:R-:W-:Y:S02]  /*8ebc0*/  @!P2 IADD3 R0, PT, PT, R0, 0x7fe001, RZ ;  /* 0x007fe0010000a810 */ /* 0x000fe40007ffe0ff */
[C---:B0-----:R-:W-:Y:S01]  /*8ebd0*/  IADD3 R8, PT, PT, R6.reuse, R7, RZ ;  /* 0x0000000706087210 */ /* 0x041fe20007ffe0ff */
[----:B------:R-:W-:Y:S01]  /*8ebe0*/  IMAD.IADD R6, R6, 0x1, -R7 ;  /* 0x0000000106067824 */ /* 0x000fe200078e0a07 */
[----:B------:R0:W-:Y:S01]  /*8ebf0*/  STL [R1+0x4df4], R38 ;  /* 0x004df42601007387 */ /* 0x0001e20000100800 */
[----:B------:R-:W1:Y:S03]  /*8ec00*/  LDCU UR5, c[0x3][UR6+-0xf0] ;  /* 0x00ffe200060577ac */ /* 0x000e660008000800 */
[----:B------:R-:W5:Y:S01]  /*8ec10*/  LDL R25, [R1+0x4e44] ;  /* 0x004e440001197983 */ /* 0x000f620000100800 */
[----:B------:R-:W-:-:S03]  /*8ec20*/  ISETP.GE.AND P3, PT, R6, RZ, PT ;  /* 0x000000ff0600720c */ /* 0x000fc60003f66270 */
[----:B------:R-:W5:Y:S01]  /*8ec30*/  LDL R64, [R1+0x4ec4] ;  /* 0x004ec40001407983 */ /* 0x000f620000100800 */
[----:B------:R-:W-:Y:S01]  /*8ec40*/  SHF.R.S32.HI R5, RZ, 0x1f, R27 ;  /* 0x0000001fff057819 */ /* 0x000fe2000001141b */
[----:B------:R-:W-:Y:S01]  /*8ec50*/  IMAD.WIDE R2, R0, UR4, RZ ;  /* 0x0000000400027c25 */ /* 0x000fe2000f8e02ff */
[----:B------:R-:W-:Y:S02]  /*8ec60*/  @P0 IADD3 R4, PT, PT, R4, -0x7fe001, RZ ;  /* 0xff801fff04040810 */ /* 0x000fe40007ffe0ff */
[----:B------:R-:W-:Y:S01]  /*8ec70*/  ISETP.GT.AND P0, PT, R8, 0x7fe000, PT ;  /* 0x007fe0000800780c */ /* 0x000fe20003f04270 */
[----:B------:R-:W-:Y:S02]  /*8ec80*/  @!P1 VIADD R36, R36, 0x7fe001 ;  /* 0x007fe00124249836 */ /* 0x000fe40000000000 */
[----:B------:R-:W-:-:S04]  /*8ec90*/  IMAD.HI.U32 R50, R27, -0x7fe001, R50 ;  /* 0xff801fff1b327827 */ /* 0x000fc800078e0032 */
[----:B------:R-:W-:Y:S02]  /*8eca0*/  IMAD R5, R5, -0x7fe001, RZ ;  /* 0xff801fff05057824 */ /* 0x000fe400078e02ff */
[----:B------:R-:W-:Y:S01]  /*8ecb0*/  IMAD R37, R2, 0x3802001, RZ ;  /* 0x0380200102257824 */ /* 0x000fe200078e02ff */
[----:B------:R2:W-:Y:S01]  /*8ecc0*/  STL [R1+0x4d78], R36 ;  /* 0x004d782401007387 */ /* 0x0005e20000100800 */
[----:B------:R-:W-:Y:S02]  /*8ecd0*/  ISETP.GE.AND P2, PT, R4, RZ, PT ;  /* 0x000000ff0400720c */ /* 0x000fe40003f46270 */
[----:B0-----:R-:W-:Y:S01]  /*8ece0*/  IADD3 R38, PT, PT, R50, -R27, R5 ;  /* 0x8000001b32267210 */ /* 0x001fe20007ffe005 */
[----:B------:R-:W-:Y:S01]  /*8ecf0*/  IMAD.HI.U32 R40, R37, -0x7fe001, R2 ;  /* 0xff801fff25287827 */ /* 0x000fe200078e0002 */
[----:B------:R-:W5:Y:S01]  /*8ed00*/  LDL R26, [R1+0x4e48] ;  /* 0x004e4800011a7983 */ /* 0x000f620000100800 */
[C---:B------:R-:W-:Y:S02]  /*8ed10*/  IADD3 R5, PT, PT, R63.reuse, -R58, RZ ;  /* 0x8000003a3f057210 */ /* 0x040fe40007ffe0ff */
[----:B------:R-:W-:Y:S01]  /*8ed20*/  IMAD.IADD R2, R63, 0x1, R58 ;  /* 0x000000013f027824 */ /* 0x000fe200078e023a */
[----:B------:R-:W5:Y:S01]  /*8ed30*/  LDL R51, [R1+0x4ec8] ;  /* 0x004ec80001337983 */ /* 0x000f620000100800 */
[----:B------:R-:W-:Y:S01]  /*8ed40*/  @!P3 VIADD R6, R6, 0x7fe001 ;  /* 0x007fe0010606b836 */ /* 0x000fe20000000000 */
[----:B------:R-:W-:-:S02]  /*8ed50*/  ISETP.GE.AND P3, PT, R5, RZ, PT ;  /* 0x000000ff0500720c */ /* 0x000fc40003f66270 */
[----:B------:R-:W-:Y:S01]  /*8ed60*/  ISETP.GT.AND P1, PT, R2, 0x7fe000, PT ;  /* 0x007fe0000200780c */ /* 0x000fe20003f24270 */
[----:B-1----:R-:W-:Y:S01]  /*8ed70*/  IMAD.WIDE R6, R6, UR5, RZ ;  /* 0x0000000506067c25 */ /* 0x002fe2000f8e02ff */
[----:B------:R-:W-:Y:S02]  /*8ed80*/  SHF.R.S32.HI R0, RZ, 0x1f, R37 ;  /* 0x0000001fff007819 */ /* 0x000fe40000011425 */
[----:B------:R-:W-:Y:S01]  /*8ed90*/  @P0 IADD3 R8, PT, PT, R8, -0x7fe001, RZ ;  /* 0xff801fff08080810 */ /* 0x000fe20007ffe0ff */
[----:B------:R-:W-:Y:S02]  /*8eda0*/  IMAD R27, R6, 0x3802001, RZ ;  /* 0x03802001061b7824 */ /* 0x000fe400078e02ff */
[----:B------:R-:W-:Y:S01]  /*8edb0*/  @!P2 VIADD R4, R4, 0x7fe001 ;  /* 0x007fe0010404a836 */ /* 0x000fe20000000000 */
[----:B------:R-:W-:Y:S01]  /*8edc0*/  ISETP.GE.AND P0, PT, R8, RZ, PT ;  /* 0x000000ff0800720c */ /* 0x000fe20003f06270 */
[----:B------:R-:W-:Y:S02]  /*8edd0*/  IMAD R0, R0, -0x7fe001, RZ ;  /* 0xff801fff00007824 */ /* 0x000fe400078e02ff */
[----:B--2---:R-:W-:Y:S01]  /*8ede0*/  IMAD.HI.U32 R36, R27, -0x7fe001, R6 ;  /* 0xff801fff1b247827 */ /* 0x004fe200078e0006 */
[----:B------:R-:W-:Y:S01]  /*8edf0*/  SHF.R.S32.HI R6, RZ, 0x1f, R27 ;  /* 0x0000001fff067819 */ /* 0x000fe2000001141b */
[----:B------:R0:W-:Y:S01]  /*8ee00*/  STL [R1+0x4df8], R38 ;  /* 0x004df82601007387 */ /* 0x0001e20000100800 */
[----:B------:R-:W-:Y:S01]  /*8ee10*/  IADD3 R40, PT, PT, R40, -R37, R0 ;  /* 0x8000002528287210 */ /* 0x000fe20007ffe000 */
[----:B------:R-:W-:-:S02]  /*8ee20*/  @!P3 VIADD R5, R5, 0x7fe001 ;  /* 0x007fe0010505b836 */ /* 0x000fc40000000000 */
[----:B------:R1:W-:Y:S01]  /*8ee30*/  STL [R1+0x4d7c], R4 ;  /* 0x004d7c0401007387 */ /* 0x0003e20000100800 */
[----:B------:R-:W-:-:S03]  /*8ee40*/  @P1 IADD3 R2, PT, PT, R2, -0x7fe001, RZ ;  /* 0xff801fff02021810 */ /* 0x000fc60007ffe0ff */
[----:B------:R-:W2:Y:S01]  /*8ee50*/  LDL R3, [R1+0x4e4c] ;  /* 0x004e4c0001037983 */ /* 0x000ea20000100800 */
[----:B0-----:R-:W-:-:S03]  /*8ee60*/  IMAD R38, R6, -0x7fe001, RZ ;  /* 0xff801fff06267824 */ /* 0x001fc600078e02ff */
[----:B------:R-:W2:Y:S01]  /*8ee70*/  LDL R0, [R1+0x4ecc] ;  /* 0x004ecc0001007983 */ /* 0x000ea20000100800 */
[----:B------:R-:W-:Y:S01]  /*8ee80*/  ISETP.GE.AND P1, PT, R2, RZ, PT ;  /* 0x000000ff0200720c */ /* 0x000fe20003f26270 */
[----:B-1----:R-:W-:Y:S01]  /*8ee90*/  IMAD.WIDE R4, R5, UR5, RZ ;  /* 0x0000000505047c25 */ /* 0x002fe2000f8e02ff */
[----:B------:R-:W-:-:S03]  /*8eea0*/  IADD3 R38, PT, PT, R36, -R27, R38 ;  /* 0x8000001b24267210 */ /* 0x000fc60007ffe026 */
[----:B------:R-:W-:Y:S01]  /*8eeb0*/  @!P0 VIADD R8, R8, 0x7fe001 ;  /* 0x007fe00108088836 */ /* 0x000fe20000000000 */
[-C--:B------:R-:W-:Y:S01]  /*8eec0*/  IADD3 R6, PT, PT, R9, -R60.reuse, RZ ;  /* 0x8000003c09067210 */ /* 0x080fe20007ffe0ff */
[----:B------:R-:W-:Y:S01]  /*8eed0*/  IMAD R37, R4, 0x3802001, RZ ;  /* 0x0380200104257824 */ /* 0x000fe200078e02ff */
[----:B------:R-:W-:Y:S02]  /*8eee0*/  STL [R1+0x4dfc], R40 ;  /* 0x004dfc2801007387 */ /* 0x000fe40000100800 */
[----:B------:R-:W-:Y:S02]  /*8eef0*/  ISETP.GE.AND P2, PT, R6, RZ, PT ;  /* 0x000000ff0600720c */ /* 0x000fe40003f46270 */
[----:B------:R-:W-:Y:S01]  /*8ef00*/  STL [R1+0x4e00], R8 ;  /* 0x004e000801007387 */ /* 0x000fe20000100800 */
[----:B------:R-:W-:Y:S01]  /*8ef10*/  IMAD.HI.U32 R42, R37, -0x7fe001, R4 ;  /* 0xff801fff252a7827 */ /* 0x000fe200078e0004 */
[----:B------:R-:W-:Y:S02]  /*8ef20*/  SHF.R.S32.HI R7, RZ, 0x1f, R37 ;  /* 0x0000001fff077819 */ /* 0x000fe40000011425 */
[----:B------:R0:W-:Y:S01]  /*8ef30*/  STL [R1+0x4e80], R38 ;  /* 0x004e802601007387 */ /* 0x0001e20000100800 */
[----:B------:R-:W-:-:S03]  /*8ef40*/  IADD3 R4, PT, PT, R9, R60, RZ ;  /* 0x0000003c09047210 */ /* 0x000fc60007ffe0ff */
[----:B------:R-:W2:Y:S04]  /*8ef50*/  LDL R27, [R1+0x4e50] ;  /* 0x004e5000011b7983 */ /* 0x000ea80000100800 */
[----:B------:R-:W2:Y:S01]  /*8ef60*/  LDL R36, [R1+0x4ed0] ;  /* 0x004ed00001247983 */ /* 0x000ea20000100800 */
[----:B------:R-:W-:Y:S01]  /*8ef70*/  @!P1 IADD3 R2, PT, PT, R2, 0x7fe001, RZ ;  /* 0x007fe00102029810 */ /* 0x000fe20007ffe0ff */
[----:B------:R-:W-:Y:S01]  /*8ef80*/  IMAD R7, R7, -0x7fe001, RZ ;  /* 0xff801fff07077824 */ /* 0x000fe200078e02ff */
[----:B------:R-:W-:Y:S01]  /*8ef90*/  ISETP.GT.AND P0, PT, R4, 0x7fe000, PT ;  /* 0x007fe0000400780c */ /* 0x000fe20003f04270 */
[----:B------:R-:W-:Y:S02]  /*8efa0*/  IMAD.IADD R5, R10, 0x1, -R53 ;  /* 0x000000010a057824 */ /* 0x000fe400078e0a35 */
[----:B------:R1:W-:Y:S01]  /*8efb0*/  STL [R1+0x4e04], R2 ;  /* 0x004e040201007387 */ /* 0x0003e20000100800 */
[----:B0-----:R-:W-:Y:S01]  /*8efc0*/  IADD3 R38, PT, PT, R42, -R37, R7 ;  /* 0x800000252a267210 */ /* 0x001fe20007ffe007 */
[----:B------:R-:W-:-:S02]  /*8efd0*/  @!P2 VIADD R6, R6, 0x7fe001 ;  /* 0x007fe0010606a836 */ /* 0x000fc40000000000 */
[----:B------:R-:W2:Y:S01]  /*8efe0*/  LDL R37, [R1+0x4e54] ;  /* 0x004e540001257983 */ /* 0x000ea20000100800 */
[----:B------:R-:W-:-:S03]  /*8eff0*/  ISETP.GE.AND P3, PT, R5, RZ, PT ;  /* 0x000000ff0500720c */ /* 0x000fc60003f66270 */
[----:B------:R-:W2:Y:S01]  /*8f000*/  LDL R50, [R1+0x4ed4] ;  /* 0x004ed40001327983 */ /* 0x000ea20000100800 */
[----:B------:R-:W-:Y:S01]  /*8f010*/  IADD3 R10, PT, PT, R10, R53, RZ ;  /* 0x000000350a0a7210 */ /* 0x000fe20007ffe0ff */
[----:B------:R-:W-:Y:S01]  /*8f020*/  IMAD.IADD R8, R66, 0x1, R11 ;  /* 0x0000000142087824 */ /* 0x000fe200078e020b */
[----:B------:R-:W-:Y:S01]  /*8f030*/  @P0 IADD3 R4, PT, PT, R4, -0x7fe001, RZ ;  /* 0xff801fff04040810 */ /* 0x000fe20007ffe0ff */
[----:B------:R-:W-:Y:S01]  /*8f040*/  IMAD.WIDE R6, R6, UR5, RZ ;  /* 0x0000000506067c25 */ /* 0x000fe2000f8e02ff */
[----:B------:R-:W-:Y:S02]  /*8f050*/  ISETP.GT.AND P1, PT, R10, 0x7fe000, PT ;  /* 0x007fe0000a00780c */ /* 0x000fe40003f24270 */
[----:B------:R-:W-:Y:S01]  /*8f060*/  ISETP.GT.AND P2, PT, R8, 0x7fe000, PT ;  /* 0x007fe0000800780c */ /* 0x000fe20003f44270 */
[----:B------:R-:W-:Y:S01]  /*8f070*/  IMAD R9, R6, 0x3802001, RZ ;  /* 0x0380200106097824 */ /* 0x000fe200078e02ff */
[----:B------:R-:W-:Y:S02]  /*8f080*/  ISETP.GE.AND P0, PT, R4, RZ, PT ;  /* 0x000000ff0400720c */ /* 0x000fe40003f06270 */
[----:B------:R-:W-:Y:S01]  /*8f090*/  IADD3 R11, PT, PT, R66, -R11, RZ ;  /* 0x8000000b420b7210 */ /* 0x000fe20007ffe0ff */
[----:B------:R-:W-:Y:S01]  /*8f0a0*/  @!P3 VIADD R5, R5, 0x7fe001 ;  /* 0x007fe0010505b836 */ /* 0x000fe20000000000 */
[----:B-1----:R-:W-:-:S02]  /*8f0b0*/  SHF.R.S32.HI R2, RZ, 0x1f, R9 ;  /* 0x0000001fff027819 */ /* 0x002fc40000011409 */
[----:B------:R-:W-:Y:S01]  /*8f0c0*/  ISETP.GE.AND P3, PT, R11, RZ, PT ;  /* 0x000000ff0b00720c */ /* 0x000fe20003f66270 */
[----:B------:R-:W-:-:S04]  /*8f0d0*/  IMAD.HI.U32 R42, R9, -0x7fe001, R6 ;  /* 0xff801fff092a7827 */ /* 0x000fc800078e0006 */
[----:B------:R-:W-:Y:S01]  /*8f0e0*/  IMAD.WIDE R6, R5, UR5, RZ ;  /* 0x0000000505067c25 */ /* 0x000fe2000f8e02ff */
[----:B------:R-:W-:-:S03]  /*8f0f0*/  @P2 IADD3 R8, PT, PT, R8, -0x7fe001, RZ ;  /* 0xff801fff08082810 */ /* 0x000fc60007ffe0ff */
[----:B------:R-:W-:Y:S02]  /*8f100*/  @P1 VIADD R10, R10, 0xff801fff ;  /* 0xff801fff0a0a1836 */ /* 0x000fe40000000000 */
[----:B------:R-:W-:Y:S02]  /*8f110*/  IMAD R2, R2, -0x7fe001, RZ ;  /* 0xff801fff02027824 */ /* 0x000fe400078e02ff */
[----:B------:R-:W-:Y:S01]  /*8f120*/  IMAD R43, R6, 0x3802001, RZ ;  /* 0x03802001062b7824 */ /* 0x000fe200078e02ff */
[----:B------:R-:W-:Y:S01]  /*8f130*/  ISETP.GE.AND P1, PT, R10, RZ, PT ;  /* 0x000000ff0a00720c */ /* 0x000fe20003f26270 */
[----:B------:R-:W-:Y:S01]  /*8f140*/  @!P0 VIADD R4, R4, 0x7fe001 ;  /* 0x007fe00104048836 */ /* 0x000fe20000000000 */
[----:B------:R-:W-:Y:S02]  /*8f150*/  IADD3 R42, PT, PT, R42, -R9, R2 ;  /* 0x800000092a2a7210 */ /* 0x000fe40007ffe002 */
[----:B------:R-:W-:Y:S01]  /*8f160*/  ISETP.GE.AND P2, PT, R8, RZ, PT ;  /* 0x000000ff0800720c */ /* 0x000fe20003f46270 */
[----:B------:R0:W-:Y:S01]  /*8f170*/  STL [R1+0x4e84], R38 ;  /* 0x004e842601007387 */ /* 0x0001e20000100800 */
[----:B------:R-:W-:Y:S01]  /*8f180*/  SHF.R.S32.HI R5, RZ, 0x1f, R43 ;  /* 0x0000001fff057819 */ /* 0x000fe2000001142b */
[----:B------:R-:W-:-:S02]  /*8f190*/  @!P3 VIADD R11, R11, 0x7fe001 ;  /* 0x007fe0010b0bb836 */ /* 0x000fc40000000000 */
[----:B------:R-:W-:Y:S01]  /*8f1a0*/  STL [R1+0x4e08], R4 ;  /* 0x004e080401007387 */ /* 0x000fe20000100800 */
[----:B------:R-:W-:Y:S01]  /*8f1b0*/  IADD3 R2, PT, PT, R12, -R39, RZ ;  /* 0x800000270c027210 */ /* 0x000fe20007ffe0ff */
[----:B------:R-:W-:Y:S02]  /*8f1c0*/  IMAD.HI.U32 R40, R43, -0x7fe001, R6 ;  /* 0xff801fff2b287827 */ /* 0x000fe400078e0006 */
[----:B------:R1:W-:Y:S02]  /*8f1d0*/  STL [R1+0x4e88], R42 ;  /* 0x004e882a01007387 */ /* 0x0003e40000100800 */
[----:B------:R-:W-:Y:S02]  /*8f1e0*/  IMAD R5, R5, -0x7fe001, RZ ;  /* 0xff801fff05057824 */ /* 0x000fe400078e02ff */
[----:B0-----:R-:W2:Y:S01]  /*8f1f0*/  LDL R38, [R1+0x4e58] ;  /* 0x004e580001267983 */ /* 0x001ea20000100800 */
[----:B------:R-:W-:-:S03]  /*8f200*/  IMAD.WIDE R6, R11, UR5, RZ ;  /* 0x000000050b067c25 */ /* 0x000fc6000f8e02ff */
[----:B------:R-:W2:Y:S01]  /*8f210*/  LDL R53, [R1+0x4ed8] ;  /* 0x004ed80001357983 */ /* 0x000ea20000100800 */
[----:B------:R-:W-:Y:S01]  /*8f220*/  ISETP.GE.AND P0, PT, R2, RZ, PT ;  /* 0x000000ff0200720c */ /* 0x000fe20003f06270 */
[----:B------:R-:W-:Y:S01]  /*8f230*/  IMAD R11, R6, 0x3802001, RZ ;  /* 0x03802001060b7824 */ /* 0x000fe200078e02ff */
[----:B------:R-:W-:Y:S01]  /*8f240*/  @!P1 IADD3 R10, PT, PT, R10, 0x7fe001, RZ ;  /* 0x007fe0010a0a9810 */ /* 0x000fe20007ffe0ff */
[----:B------:R-:W-:Y:S01]  /*8f250*/  @!P2 VIADD R8, R8, 0x7fe001 ;  /* 0x007fe0010808a836 */ /* 0x000fe20000000000 */
[----:B------:R-:W-:Y:S01]  /*8f260*/  IADD3 R40, PT, PT, R40, -R43, R5 ;  /* 0x8000002b28287210 */ /* 0x000fe20007ffe005 */
[----:B-1----:R-:W-:Y:S01]  /*8f270*/  IMAD.HI.U32 R42, R11, -0x7fe001, R6 ;  /* 0xff801fff0b2a7827 */ /* 0x002fe200078e0006 */
[----:B------:R-:W-:Y:S01]  /*8f280*/  IADD3 R7, PT, PT, R13, -R62, RZ ;  /* 0x8000003e0d077210 */ /* 0x000fe20007ffe0ff */
[----:B------:R-:W-:Y:S01]  /*8f290*/  STL [R1+0x4e0c], R10 ;  /* 0x004e0c0a01007387 */ /* 0x000fe20000100800 */
[----:B------:R-:W-:-:S03]  /*8f2a0*/  IADD3 R12, PT, PT, R12, R39, RZ ;  /* 0x000000270c0c7210 */ /* 0x000fc60007ffe0ff */
[----:B------:R0:W-:Y:S01]  /*8f2b0*/  STL [R1+0x4e8c], R40 ;  /* 0x004e8c2801007387 */ /* 0x0001e20000100800 */
[----:B------:R-:W-:-:S03]  /*8f2c0*/  ISETP.GE.AND P2, PT, R7, RZ, PT ;  /* 0x000000ff0700720c */ /* 0x000fc60003f46270 */
[----:B------:R1:W-:Y:S01]  /*8f2d0*/  STL [R1+0x4e10], R8 ;  /* 0x004e100801007387 */ /* 0x0003e20000100800 */
[----:B------:R-:W-:-:S03]  /*8f2e0*/  IMAD.IADD R6, R13, 0x1, R62 ;  /* 0x000000010d067824 */ /* 0x000fc600078e023e */
[----:B------:R-:W2:Y:S01]  /*8f2f0*/  LDL R39, [R1+0x4e5c] ;  /* 0x004e5c0001277983 */ /* 0x000ea20000100800 */
[----:B------:R-:W-:-:S03]  /*8f300*/  @!P0 VIADD R2, R2, 0x7fe001 ;  /* 0x007fe00102028836 */ /* 0x000fc60000000000 */
[----:B------:R-:W2:Y:S01]  /*8f310*/  LDL R58, [R1+0x4edc] ;  /* 0x004edc00013a7983 */ /* 0x000ea20000100800 */
[----:B------:R-:W-:Y:S02]  /*8f320*/  ISETP.GT.AND P0, PT, R12, 0x7fe000, PT ;  /* 0x007fe0000c00780c */ /* 0x000fe40003f04270 */
[----:B------:R-:W-:Y:S01]  /*8f330*/  ISETP.GT.AND P1, PT, R6, 0x7fe000, PT ;  /* 0x007fe0000600780c */ /* 0x000fe20003f24270 */
[----:B------:R-:W-:Y:S01]  /*8f340*/  IMAD.WIDE R4, R2, UR5, RZ ;  /* 0x0000000502047c25 */ /* 0x000fe2000f8e02ff */
[----:B------:R-:W-:Y:S01]  /*8f350*/  SHF.R.S32.HI R9, RZ, 0x1f, R11 ;  /* 0x0000001fff097819 */ /* 0x000fe2000001140b */
[----:B0-----:R-:W2:Y:S01]  /*8f360*/  LDL R40, [R1+0x4e60] ;  /* 0x004e600001287983 */ /* 0x001ea20000100800 */
[C---:B------:R-:W-:Y:S01]  /*8f370*/  IADD3 R2, PT, PT, R68.reuse, R41, RZ ;  /* 0x0000002944027210 */ /* 0x040fe20007ffe0ff */
[----:B-1----:R-:W-:Y:S01]  /*8f380*/  IMAD.IADD R8, R68, 0x1, -R41 ;  /* 0x0000000144087824 */ /* 0x002fe200078e0a29 */
[----:B------:R-:W-:Y:S01]  /*8f390*/  @!P2 IADD3 R7, PT, PT, R7, 0x7fe001, RZ ;  /* 0x007fe0010707a810 */ /* 0x000fe20007ffe0ff */
[----:B------:R-:W2:Y:S01]  /*8f3a0*/  LDL R41, [R1+0x4ee0] ;  /* 0x004ee00001297983 */ /* 0x000ea20000100800 */
[----:B------:R-:W-:-:S02]  /*8f3b0*/  IMAD R13, R4, 0x3802001, RZ ;  /* 0x03802001040d7824 */ /* 0x000fc400078e02ff */
[----:B------:R-:W-:Y:S02]  /*8f3c0*/  IMAD R9, R9, -0x7fe001, RZ ;  /* 0xff801fff09097824 */ /* 0x000fe400078e02ff */
[----:B------:R-:W-:Y:S02]  /*8f3d0*/  @P0 VIADD R12, R12, 0xff801fff ;  /* 0xff801fff0c0c0836 */ /* 0x000fe40000000000 */
[----:B------:R-:W-:Y:S01]  /*8f3e0*/  IMAD.HI.U32 R44, R13, -0x7fe001, R4 ;  /* 0xff801fff0d2c7827 */ /* 0x000fe200078e0004 */
[----:B------:R-:W-:-:S03]  /*8f3f0*/  @P1 IADD3 R6, PT, PT, R6, -0x7fe001, RZ ;  /* 0xff801fff06061810 */ /* 0x000fc60007ffe0ff */
[----:B------:R-:W-:Y:S01]  /*8f400*/  IMAD.WIDE R4, R7, UR5, RZ ;  /* 0x0000000507047c25 */ /* 0x000fe2000f8e02ff */
[----:B------:R-:W-:Y:S02]  /*8f410*/  IADD3 R10, PT, PT, R42, -R11, R9 ;  /* 0x8000000b2a0a7210 */ /* 0x000fe40007ffe009 */
[----:B------:R-:W-:Y:S01]  /*8f420*/  ISETP.GE.AND P0, PT, R12, RZ, PT ;  /* 0x000000ff0c00720c */ /* 0x000fe20003f06270 */
[----:B------:R-:W-:Y:S01]  /*8f430*/  IMAD R7, R4, 0x3802001, RZ ;  /* 0x0380200104077824 */ /* 0x000fe200078e02ff */
[----:B------:R-:W-:Y:S02]  /*8f440*/  ISETP.GE.AND P3, PT, R8, RZ, PT ;  /* 0x000000ff0800720c */ /* 0x000fe40003f66270 */
[----:B------:R-:W-:Y:S02]  /*8f450*/  ISETP.GE.AND P1, PT, R6, RZ, PT ;  /* 0x000000ff0600720c */ /* 0x000fe40003f26270 */
[----:B------:R-:W-:Y:S01]  /*8f460*/  ISETP.GT.AND P2, PT, R2, 0x7fe000, PT ;  /* 0x007fe0000200780c */ /* 0x000fe20003f44270 */
[----:B------:R0:W-:Y:S01]  /*8f470*/  STL [R1+0x4e90], R10 ;  /* 0x004e900a01007387 */ /* 0x0001e20000100800 */
[----:B------:R-:W-:Y:S01]  /*8f480*/  SHF.R.S32.HI R9, RZ, 0x1f, R13 ;  /* 0x0000001fff097819 */ /* 0x000fe2000001140d */
[----:B------:R-:W-:Y:S01]  /*8f490*/  IMAD.HI.U32 R46, R7, -0x7fe001, R4 ;  /* 0xff801fff072e7827 */ /* 0x000fe200078e0004 */
[----:B------:R-:W-:Y:S01]  /*8f4a0*/  SHF.R.S32.HI R5, RZ, 0x1f, R7 ;  /* 0x0000001fff057819 */ /* 0x000fe20000011407 */
[----:B------:R-:W2:Y:S04]  /*8f4b0*/  LDL R42, [R1+0x4e64] ;  /* 0x004e6400012a7983 */ /* 0x000ea80000100800 */
[----:B------:R-:W2:Y:S01]  /*8f4c0*/  LDL R57, [R1+0x4ee4] ;  /* 0x004ee40001397983 */ /* 0x000ea20000100800 */
[----:B------:R-:W-:-:S02]  /*8f4d0*/  IMAD R9, R9, -0x7fe001, RZ ;  /* 0xff801fff09097824 */ /* 0x000fc400078e02ff */
[----:B------:R-:W-:Y:S01]  /*8f4e0*/  IMAD R5, R5, -0x7fe001, RZ ;  /* 0xff801fff05057824 */ /* 0x000fe200078e02ff */
[----:B------:R-:W-:Y:S01]  /*8f4f0*/  @!P0 IADD3 R12, PT, PT, R12, 0x7fe001, RZ ;  /* 0x007fe0010c0c8810 */ /* 0x000fe20007ffe0ff */
[----:B------:R-:W-:Y:S01]  /*8f500*/  @!P3 VIADD R8, R8, 0x7fe001 ;  /* 0x007fe0010808b836 */ /* 0x000fe20000000000 */
[----:B------:R-:W-:Y:S01]  /*8f510*/  IADD3 R44, PT, PT, R44, -R13, R9 ;  /* 0x8000000d2c2c7210 */ /* 0x000fe20007ffe009 */
[----:B------:R-:W-:Y:S01]  /*8f520*/  @!P1 VIADD R6, R6, 0x7fe001 ;  /* 0x007fe00106069836 */ /* 0x000fe20000000000 */
[----:B------:R-:W-:Y:S02]  /*8f530*/  @P2 IADD3 R2, PT, PT, R2, -0x7fe001, RZ ;  /* 0xff801fff02022810 */ /* 0x000fe40007ffe0ff */
[----:B0-----:R-:W-:Y:S01]  /*8f540*/  IADD3 R10, PT, PT, R46, -R7, R5 ;  /* 0x800000072e0a7210 */ /* 0x001fe20007ffe005 */
[----:B---3--:R-:W-:Y:S01]  /*8f550*/  IMAD.IADD R4, R65, 0x1, -R14 ;  /* 0x0000000141047824 */ /* 0x008fe200078e0a0e */
[----:B------:R-:W-:Y:S01]  /*8f560*/  STL [R1+0x4e14], R12 ;  /* 0x004e140c01007387 */ /* 0x000fe20000100800 */
[----:B------:R-:W-:Y:S01]  /*8f570*/  IMAD.WIDE R8, R8, UR5, RZ ;  /* 0x0000000508087c25 */ /* 0x000fe2000f8e02ff */
[----:B------:R-:W-:-:S02]  /*8f580*/  ISETP.GE.AND P0, PT, R2, RZ, PT ;  /* 0x000000ff0200720c */ /* 0x000fc40003f06270 */
[----:B------:R-:W-:Y:S01]  /*8f590*/  STL [R1+0x4e94], R44 ;  /* 0x004e942c01007387 */ /* 0x000fe20000100800 */
[----:B------:R-:W-:-:S03]  /*8f5a0*/  IMAD R11, R8, 0x3802001, RZ ;  /* 0x03802001080b7824 */ /* 0x000fc600078e02ff */
[----:B------:R0:W-:Y:S01]  /*8f5b0*/  STL [R1+0x4e18], R6 ;  /* 0x004e180601007387 */ /* 0x0001e20000100800 */
[----:B------:R-:W-:-:S03]  /*8f5c0*/  ISETP.GE.AND P2, PT, R4, RZ, PT ;  /* 0x000000ff0400720c */ /* 0x000fc60003f46270 */
[----:B------:R-:W-:Y:S04]  /*8f5d0*/  STL [R1+0x4e98], R10 ;  /* 0x004e980a01007387 */ /* 0x000fe80000100800 */
[----:B------:R-:W3:Y:S04]  /*8f5e0*/  LDL R43, [R1+0x4e68] ;  /* 0x004e6800012b7983 */ /* 0x000ee80000100800 */
[----:B------:R-:W3:Y:S01]  /*8f5f0*/  LDL R60, [R1+0x4ee8] ;  /* 0x004ee800013c7983 */ /* 0x000ee20000100800 */
[----:B------:R-:W-:Y:S01]  /*8f600*/  IMAD.HI.U32 R46, R11, -0x7fe001, R8 ;  /* 0xff801fff0b2e7827 */ /* 0x000fe200078e0008 */
[----:B------:R-:W-:-:S03]  /*8f610*/  SHF.R.S32.HI R8, RZ, 0x1f, R11 ;  /* 0x0000001fff087819 */ /* 0x000fc6000001140b */
[----:B------:R-:W-:Y:S01]  /*8f620*/  IMAD.IADD R14, R65, 0x1, R14 ;  /* 0x00000001410e7824 */ /* 0x000fe200078e020e */
[----:B------:R-:W-:Y:S01]  /*8f630*/  @!P0 IADD3 R2, PT, PT, R2, 0x7fe001, RZ ;  /* 0x007fe00102028810 */ /* 0x000fe20007ffe0ff */
[----:B------:R-:W-:Y:S01]  /*8f640*/  IMAD R8, R8, -0x7fe001, RZ ;  /* 0xff801fff08087824 */ /* 0x000fe200078e02ff */
[CC--:B0-----:R-:W-:Y:S02]  /*8f650*/  IADD3 R6, PT, PT, R15.reuse, R52.reuse, RZ ;  /* 0x000000340f067210 */ /* 0x0c1fe40007ffe0ff */
[----:B------:R-:W-:Y:S01]  /*8f660*/  ISETP.GT.AND P0, PT, R14, 0x7fe000, PT ;  /* 0x007fe0000e00780c */ /* 0x000fe20003f04270 */
[----:B------:R-:W-:Y:S01]  /*8f670*/  @!P2 VIADD R4, R4, 0x7fe001 ;  /* 0x007fe0010404a836 */ /* 0x000fe20000000000 */
[----:B------:R-:W-:Y:S02]  /*8f680*/  IADD3 R7, PT, PT, R15, -R52, RZ ;  /* 0x800000340f077210 */ /* 0x000fe40007ffe0ff */
[----:B------:R-:W-:Y:S01]  /*8f690*/  IADD3 R46, PT, PT, R46, -R11, R8 ;  /* 0x8000000b2e2e7210 */ /* 0x000fe20007ffe008 */
[----:B------:R-:W-:Y:S01]  /*8f6a0*/  IMAD.IADD R8, R16, 0x1, R55 ;  /* 0x0000000110087824 */ /* 0x000fe200078e0237 */
[----:B------:R-:W-:Y:S01]  /*8f6b0*/  ISETP.GT.AND P1, PT, R6, 0x7fe000, PT ;  /* 0x007fe0000600780c */ /* 0x000fe20003f24270 */
[----:B------:R0:W-:Y:S01]  /*8f6c0*/  STL [R1+0x4e1c], R2 ;  /* 0x004e1c0201007387 */ /* 0x0001e20000100800 */
[----:B------:R-:W-:Y:S01]  /*8f6d0*/  ISETP.GE.AND P2, PT, R7, RZ, PT ;  /* 0x000000ff0700720c */ /* 0x000fe20003f46270 */
[----:B------:R-:W-:Y:S01]  /*8f6e0*/  IMAD.WIDE R4, R4, UR5, RZ ;  /* 0x0000000504047c25 */ /* 0x000fe2000f8e02ff */
[----:B------:R-:W-:Y:S01]  /*8f6f0*/  IADD3 R16, PT, PT, R16, -R55, RZ ;  /* 0x8000003710107210 */ /* 0x000fe20007ffe0ff */
[----:B------:R-:W3:Y:S04]  /*8f700*/  LDL R44, [R1+0x4e6c] ;  /* 0x004e6c00012c7983 */ /* 0x000ee80000100800 */
[----:B------:R-:W3:Y:S01]  /*8f710*/  LDL R55, [R1+0x4eec] ;  /* 0x004eec0001377983 */ /* 0x000ee20000100800 */
[----:B------:R-:W-:Y:S01]  /*8f720*/  IMAD R9, R4, 0x3802001, RZ ;  /* 0x0380200104097824 */ /* 0x000fe200078e02ff */
[----:B------:R-:W-:-:S02]  /*8f730*/  ISETP.GE.AND P4, PT, R16, RZ, PT ;  /* 0x000000ff1000720c */ /* 0x000fc40003f86270 */
[----:B------:R-:W-:Y:S01]  /*8f740*/  @P0 IADD3 R14, PT, PT, R14, -0x7fe001, RZ ;  /* 0xff801fff0e0e0810 */ /* 0x000fe20007ffe0ff */
[----:B------:R-:W-:Y:S01]  /*8f750*/  @P1 VIADD R6, R6, 0xff801fff ;  /* 0xff801fff06061836 */ /* 0x000fe20000000000 */
[----:B0-----:R-:W-:Y:S01]  /*8f760*/  SHF.R.S32.HI R2, RZ, 0x1f, R9 ;  /* 0x0000001fff027819 */ /* 0x001fe20000011409 */
[----:B------:R-:W-:Y:S01]  /*8f770*/  @!P2 VIADD R7, R7, 0x7fe001 ;  /* 0x007fe0010707a836 */ /* 0x000fe20000000000 */
[----:B------:R-:W-:Y:S01]  /*8f780*/  ISETP.GE.AND P1, PT, R14, RZ, PT ;  /* 0x000000ff0e00720c */ /* 0x000fe20003f26270 */
[----:B------:R0:W-:Y:S01]  /*8f790*/  STL [R1+0x4e9c], R46 ;  /* 0x004e9c2e01007387 */ /* 0x0001e20000100800 */
[----:B------:R-:W-:Y:S01]  /*8f7a0*/  ISETP.GT.AND P2, PT, R8, 0x7fe000, PT ;  /* 0x007fe0000800780c */ /* 0x000fe20003f44270 */
[----:B------:R-:W-:Y:S02]  /*8f7b0*/  IMAD.HI.U32 R12, R9, -0x7fe001, R4 ;  /* 0xff801fff090c7827 */ /* 0x000fe400078e0004 */
[----:B------:R-:W3:Y:S02]  /*8f7c0*/  LDL R67, [R1+0x4e70] ;  /* 0x004e700001437983 */ /* 0x000ee40000100800 */
[----:B------:R-:W-:-:S02]  /*8f7d0*/  IMAD R2, R2, -0x7fe001, RZ ;  /* 0xff801fff02027824 */ /* 0x000fc400078e02ff */
[----:B0-----:R-:W3:Y:S01]  /*8f7e0*/  LDL R46, [R1+0x4ef0] ;  /* 0x004ef000012e7983 */ /* 0x001ee20000100800 */
[----:B------:R-:W-:Y:S01]  /*8f7f0*/  IMAD.WIDE R4, R7, UR5, RZ ;  /* 0x0000000507047c25 */ /* 0x000fe2000f8e02ff */
[C---:B------:R-:W-:Y:S02]  /*8f800*/  IADD3 R10, PT, PT, R17.reuse, R54, RZ ;  /* 0x00000036110a7210 */ /* 0x040fe40007ffe0ff */
[----:B------:R-:W-:Y:S01]  /*8f810*/  IADD3 R12, PT, PT, R12, -R9, R2 ;  /* 0x800000090c0c7210 */ /* 0x000fe20007ffe002 */
[----:B------:R-:W-:Y:S02]  /*8f820*/  @!P4 VIADD R16, R16, 0x7fe001 ;  /* 0x007fe0011010c836 */ /* 0x000fe40000000000 */
[----:B------:R-:W-:Y:S01]  /*8f830*/  IMAD.IADD R2, R17, 0x1, -R54 ;  /* 0x0000000111027824 */ /* 0x000fe200078e0a36 */
[----:B------:R-:W-:Y:S01]  /*8f840*/  ISETP.GT.AND P0, PT, R10, 0x7fe000, PT ;  /* 0x007fe0000a00780c */ /* 0x000fe20003f04270 */
[----:B------:R-:W-:Y:S01]  /*8f850*/  IMAD R7, R4, 0x3802001, RZ ;  /* 0x0380200104077824 */ /* 0x000fe200078e02ff */
[----:B------:R-:W-:Y:S01]  /*8f860*/  @!P1 IADD3 R14, PT, PT, R14, 0x7fe001, RZ ;  /* 0x007fe0010e0e9810 */ /* 0x000fe20007ffe0ff */
[----:B------:R-:W-:Y:S01]  /*8f870*/  IMAD.WIDE R16, R16, UR5, RZ ;  /* 0x0000000510107c25 */ /* 0x000fe2000f8e02ff */
[----:B------:R-:W-:-:S02]  /*8f880*/  ISETP.GE.AND P1, PT, R2, RZ, PT ;  /* 0x000000ff0200720c */ /* 0x000fc40003f26270 */
[----:B------:R-:W-:Y:S01]  /*8f890*/  @P2 IADD3 R8, PT, PT, R8, -0x7fe001, RZ ;  /* 0xff801fff08082810 */ /* 0x000fe20007ffe0ff */
[----:B------:R-:W-:Y:S01]  /*8f8a0*/  IMAD.HI.U32 R48, R7, -0x7fe001, R4 ;  /* 0xff801fff07307827 */ /* 0x000fe200078e0004 */
[----:B------:R-:W-:Y:S02]  /*8f8b0*/  SHF.R.S32.HI R4, RZ, 0x1f, R7 ;  /* 0x0000001fff047819 */ /* 0x000fe40000011407 */
[----:B------:R-:W-:Y:S01]  /*8f8c0*/  ISETP.GE.AND P3, PT, R6, RZ, PT ;  /* 0x000000ff0600720c */ /* 0x000fe20003f66270 */
[----:B------:R-:W-:Y:S01]  /*8f8d0*/  IMAD R9, R16, 0x3802001, RZ ;  /* 0x0380200110097824 */ /* 0x000fe200078e02ff */
[----:B------:R-:W-:Y:S01]  /*8f8e0*/  ISETP.GE.AND P2, PT, R8, RZ, PT ;  /* 0x000000ff0800720c */ /* 0x000fe20003f46270 */
[----:B------:R-:W-:-:S03]  /*8f8f0*/  IMAD R5, R4, -0x7fe001, RZ ;  /* 0xff801fff04057824 */ /* 0x000fc600078e02ff */
[----:B------:R-:W-:Y:S02]  /*8f900*/  SHF.R.S32.HI R4, RZ, 0x1f, R9 ;  /* 0x0000001fff047819 */ /* 0x000fe40000011409 */
[----:B------:R-:W-:Y:S01]  /*8f910*/  @P0 IADD3 R10, PT, PT, R10, -0x7fe001, RZ ;  /* 0xff801fff0a0a0810 */ /* 0x000fe20007ffe0ff */
[----:B------:R-:W-:Y:S01]  /*8f920*/  IMAD.HI.U32 R16, R9, -0x7fe001, R16 ;  /* 0xff801fff09107827 */ /* 0x000fe200078e0010 */
[----:B------:R-:W-:-:S03]  /*8f930*/  @!P1 IADD3 R2, PT, PT, R2, 0x7fe001, RZ ;  /* 0x007fe00102029810 */ /* 0x000fc60007ffe0ff */
[----:B------:R-:W-:Y:S01]  /*8f940*/  IMAD R4, R4, -0x7fe001, RZ ;  /* 0xff801fff04047824 */ /* 0x000fe200078e02ff */
[----:B------:R-:W-:Y:S01]  /*8f950*/  ISETP.GE.AND P0, PT, R10, RZ, PT ;  /* 0x000000ff0a00720c */ /* 0x000fe20003f06270 */
[----:B------:R-:W-:Y:S01]  /*8f960*/  STL [R1+0x4e20], R14 ;  /* 0x004e200e01007387 */ /* 0x000fe20000100800 */
[----:B------:R-:W-:Y:S01]  /*8f970*/  @!P3 VIADD R6, R6, 0x7fe001 ;  /* 0x007fe0010606b836 */ /* 0x000fe20000000000 */
[----:B------:R-:W-:Y:S02]  /*8f980*/  IADD3 R48, PT, PT, R48, -R7, R5 ;  /* 0x8000000730307210 */ /* 0x000fe40007ffe005 */
[----:B------:R0:W-:Y:S01]  /*8f990*/  STL [R1+0x4ea0], R12 ;  /* 0x004ea00c01007387 */ /* 0x0001e20000100800 */
[----:B------:R-:W-:-:S03]  /*8f9a0*/  @!P2 VIADD R8, R8, 0x7fe001 ;  /* 0x007fe0010808a836 */ /* 0x000fc60000000000 */
[----:B------:R4:W-:Y:S01]  /*8f9b0*/  STL [R1+0x4e24], R6 ;  /* 0x004e240601007387 */ /* 0x0009e20000100800 */
[----:B0-----:R-:W-:Y:S01]  /*8f9c0*/  IADD3 R12, PT, PT, R16, -R9, R4 ;  /* 0x80000009100c7210 */ /* 0x001fe20007ffe004 */
[----:B------:R-:W-:Y:S02]  /*8f9d0*/  IMAD.WIDE R4, R2, UR5, RZ ;  /* 0x0000000502047c25 */ /* 0x000fe4000f8e02ff */
[----:B------:R-:W-:Y:S02]  /*8f9e0*/  STL [R1+0x4ea4], R48 ;  /* 0x004ea43001007387 */ /* 0x000fe40000100800 */
[----:B------:R-:W-:Y:S02]  /*8f9f0*/  IMAD R7, R4, 0x3802001, RZ ;  /* 0x0380200104077824 */ /* 0x000fe400078e02ff */
[----:B------:R0:W-:Y:S01]  /*8fa00*/  STL [R1+0x4e28], R8 ;  /* 0x004e280801007387 */ /* 0x0001e20000100800 */
[----:B------:R-:W-:-:S03]  /*8fa10*/  @!P0 IADD3 R10, PT, PT, R10, 0x7fe001, RZ ;  /* 0x007fe0010a0a8810 */ /* 0x000fc60007ffe0ff */
        /* <DEDUP_REMOVED lines=10> */
[----:B-----5:R-:W-:Y:S01]  /*8fac0*/  IMAD.IADD R11, R20, 0x1, -R45 ;  /* 0x00000001140b7824 */ /* 0x020fe200078e0a2d */
[----:B------:R-:W-:-:S02]  /*8fad0*/  IADD3 R18, PT, PT, R18, R19, RZ ;  /* 0x0000001312127210 */ /* 0x000fc40007ffe0ff */
[----:B------:R-:W-:Y:S02]  /*8fae0*/  ISETP.GE.AND P1, PT, R6, RZ, PT ;  /* 0x000000ff0600720c */ /* 0x000fe40003f26270 */
[----:B------:R-:W-:Y:S02]  /*8faf0*/  ISETP.GE.AND P2, PT, R11, RZ, PT ;  /* 0x000000ff0b00720c */ /* 0x000fe40003f46270 */
[----:B------:R-:W-:Y:S01]  /*8fb00*/  ISETP.GT.AND P0, PT, R18, 0x7fe000, PT ;  /* 0x007fe0001200780c */ /* 0x000fe20003f04270 */
[----:B------:R-:W-:-:S08]  /*8fb10*/  IMAD.IADD R20, R20, 0x1, R45 ;  /* 0x0000000114147824 */ /* 0x000fd000078e022d */
[----:B------:R-:W-:Y:S02]  /*8fb20*/  @!P1 VIADD R6, R6, 0x7fe001 ;  /* 0x007fe00106069836 */ /* 0x000fe40000000000 */
[----:B------:R-:W-:Y:S02]  /*8fb30*/  @!P2 IADD3 R11, PT, PT, R11, 0x7fe001, RZ ;  /* 0x007fe0010b0ba810 */ /* 0x000fe40007ffe0ff */
[----:B0-----:R-:W-:-:S04]  /*8fb40*/  IMAD.WIDE R8, R6, UR5, RZ ;  /* 0x0000000506087c25 */ /* 0x001fc8000f8e02ff */
[----:B------:R-:W-:Y:S01]  /*8fb50*/  @P0 VIADD R18, R18, 0xff801fff ;  /* 0xff801fff12120836 */ /* 0x000fe20000000000 */
[----:B------:R-:W-:Y:S01]  /*8fb60*/  ISETP.GT.AND P0, PT, R20, 0x7fe000, PT ;  /* 0x007fe0001400780c */ /* 0x000fe20003f04270 */
[----:B------:R-:W-:Y:S01]  /*8fb70*/  IMAD R15, R8, 0x3802001, RZ ;  /* 0x03802001080f7824 */ /* 0x000fe200078e02ff */
[----:B------:R-:W-:Y:S01]  /*8fb80*/  IADD3 R14, PT, PT, R14, -R7, R4 ;  /* 0x800000070e0e7210 */ /* 0x000fe20007ffe004 */
[----:B-1----:R-:W-:Y:S01]  /*8fb90*/  IMAD.WIDE R10, R11, UR5, RZ ;  /* 0x000000050b0a7c25 */ /* 0x002fe2000f8e02ff */
[----:B------:R-:W4:Y:S01]  /*8fba0*/  LDL R7, [R1+0x4e7c] ;  /* 0x004e7c0001077983 */ /* 0x000f220000100800 */
[----:B------:R-:W-:Y:S02]  /*8fbb0*/  ISETP.GE.AND P2, PT, R18, RZ, PT ;  /* 0x000000ff1200720c */ /* 0x000fe40003f46270 */
[-C--:B------:R-:W-:Y:S01]  /*8fbc0*/  IADD3 R13, PT, PT, R21, -R56.reuse, RZ ;  /* 0x80000038150d7210 */ /* 0x080fe20007ffe0ff */
[----:B------:R-:W4:Y:S01]  /*8fbd0*/  LDL R4, [R1+0x4efc] ;  /* 0x004efc0001047983 */ /* 0x000f220000100800 */
[----:B------:R-:W-:Y:S01]  /*8fbe0*/  SHF.R.S32.HI R6, RZ, 0x1f, R15 ;  /* 0x0000001fff067819 */ /* 0x000fe2000001140f */
[----:B------:R-:W-:Y:S01]  /*8fbf0*/  IMAD R17, R10, 0x3802001, RZ ;  /* 0x038020010a117824 */ /* 0x000fe200078e02ff */
[----:B------:R-:W-:Y:S01]  /*8fc00*/  ISETP.GE.AND P3, PT, R13, RZ, PT ;  /* 0x000000ff0d00720c */ /* 0x000fe20003f66270 */
[----:B------:R-:W-:Y:S01]  /*8fc10*/  IMAD.HI.U32 R8, R15, -0x7fe001, R8 ;  /* 0xff801fff0f087827 */ /* 0x000fe200078e0008 */
[----:B------:R-:W-:-:S02]  /*8fc20*/  IADD3 R12, PT, PT, R21, R56, RZ ;  /* 0x00000038150c7210 */ /* 0x000fc40007ffe0ff */
[----:B------:R-:W-:Y:S01]  /*8fc30*/  SHF.R.S32.HI R9, RZ, 0x1f, R17 ;  /* 0x0000001fff097819 */ /* 0x000fe20000011411 */
[----:B------:R-:W-:Y:S01]  /*8fc40*/  IMAD R6, R6, -0x7fe001, RZ ;  /* 0xff801fff06067824 */ /* 0x000fe200078e02ff */
[----:B------:R-:W-:Y:S02]  /*8fc50*/  @P0 IADD3 R20, PT, PT, R20, -0x7fe001, RZ ;  /* 0xff801fff14140810 */ /* 0x000fe40007ffe0ff */
[----:B------:R-:W-:Y:S02]  /*8fc60*/  ISETP.GT.AND P1, PT, R12, 0x7fe000, PT ;  /* 0x007fe0000c00780c */ /* 0x000fe40003f24270 */
[----:B------:R-:W-:Y:S01]  /*8fc70*/  IADD3 R6, PT, PT, R8, -R15, R6 ;  /* 0x8000000f08067210 */ /* 0x000fe20007ffe006 */
[----:B------:R-:W-:Y:S01]  /*8fc80*/  IMAD R8, R9, -0x7fe001, RZ ;  /* 0xff801fff09087824 */ /* 0x000fe200078e02ff */
[----:B------:R-:W-:Y:S01]  /*8fc90*/  @!P2 IADD3 R18, PT, PT, R18, 0x7fe001, RZ ;  /* 0x007fe0011212a810 */ /* 0x000fe20007ffe0ff */
[----:B------:R-:W-:Y:S01]  /*8fca0*/  IMAD.IADD R9, R22, 0x1, -R49 ;  /* 0x0000000116097824 */ /* 0x000fe200078e0a31 */
[----:B------:R-:W-:Y:S01]  /*8fcb0*/  ISETP.GE.AND P2, PT, R20, RZ, PT ;  /* 0x000000ff1400720c */ /* 0x000fe20003f46270 */
[----:B------:R-:W-:Y:S01]  /*8fcc0*/  @!P3 VIADD R13, R13, 0x7fe001 ;  /* 0x007fe0010d0db836 */ /* 0x000fe20000000000 */
[----:B------:R0:W-:Y:S01]  /*8fcd0*/  STL [R1+0x4eac], R14 ;  /* 0x004eac0e01007387 */ /* 0x0001e20000100800 */
[----:B------:R-:W-:-:S02]  /*8fce0*/  IADD3 R22, PT, PT, R22, R49, RZ ;  /* 0x0000003116167210 */ /* 0x000fc40007ffe0ff */
[----:B------:R-:W-:Y:S01]  /*8fcf0*/  ISETP.GE.AND P4, PT, R9, RZ, PT ;  /* 0x000000ff0900720c */ /* 0x000fe20003f86270 */
[----:B------:R-:W-:Y:S01]  /*8fd00*/  IMAD.HI.U32 R48, R17, -0x7fe001, R10 ;  /* 0xff801fff11307827 */ /* 0x000fe200078e000a */
[----:B------:R-:W-:-:S03]  /*8fd10*/  ISETP.GT.AND P0, PT, R22, 0x7fe000, PT ;  /* 0x007fe0001600780c */ /* 0x000fc60003f04270 */
[----:B------:R-:W-:-:S04]  /*8fd20*/  IMAD.WIDE R10, R13, UR5, RZ ;  /* 0x000000050d0a7c25 */ /* 0x000fc8000f8e02ff */
[C---:B0-----:R-:W-:Y:S01]  /*8fd30*/  IMAD.IADD R14, R23.reuse, 0x1, R24 ;  /* 0x00000001170e7824 */ /* 0x041fe200078e0218 */
[----:B------:R-:W-:Y:S01]  /*8fd40*/  IADD3 R23, PT, PT, R23, -R24, RZ ;  /* 0x8000001817177210 */ /* 0x000fe20007ffe0ff */
[----:B------:R-:W-:Y:S01]  /*8fd50*/  @P1 VIADD R12, R12, 0xff801fff ;  /* 0xff801fff0c0c1836 */ /* 0x000fe20000000000 */
[----:B------:R-:W-:Y:S01]  /*8fd60*/  @!P2 IADD3 R20, PT, PT, R20, 0x7fe001, RZ ;  /* 0x007fe0011414a810 */ /* 0x000fe20007ffe0ff */
[----:B------:R-:W-:Y:S01]  /*8fd70*/  IMAD R15, R10, 0x3802001, RZ ;  /* 0x038020010a0f7824 */ /* 0x000fe200078e02ff */
[----:B------:R-:W-:Y:S01]  /*8fd80*/  ISETP.GT.AND P1, PT, R14, 0x7fe000, PT ;  /* 0x007fe0000e00780c */ /* 0x000fe20003f24270 */
[----:B------:R-:W-:Y:S01]  /*8fd90*/  STL [R1+0x4e30], R18 ;  /* 0x004e301201007387 */ /* 0x000fe20000100800 */
[----:B------:R-:W-:Y:S02]  /*8fda0*/  ISETP.GE.AND P2, PT, R23, RZ, PT ;  /* 0x000000ff1700720c */ /* 0x000fe40003f46270 */
[----:B------:R-:W-:Y:S01]  /*8fdb0*/  ISETP.GE.AND P3, PT, R12, RZ, PT ;  /* 0x000000ff0c00720c */ /* 0x000fe20003f66270 */
[----:B------:R0:W-:Y:S01]  /*8fdc0*/  STL [R1+0x4eb0], R6 ;  /* 0x004eb00601007387 */ /* 0x0001e20000100800 */
[----:B------:R-:W-:Y:S01]  /*8fdd0*/  IADD3 R48, PT, PT, R48, -R17, R8 ;  /* 0x8000001130307210 */ /* 0x000fe20007ffe008 */
[----:B------:R-:W-:Y:S01]  /*8fde0*/  @!P4 VIADD R9, R9, 0x7fe001 ;  /* 0x007fe0010909c836 */ /* 0x000fe20000000000 */
[----:B------:R-:W-:Y:S01]  /*8fdf0*/  SHF.R.S32.HI R13, RZ, 0x1f, R15 ;  /* 0x0000001fff0d7819 */ /* 0x000fe2000001140f */
[----:B------:R-:W5:Y:S01]  /*8fe00*/  LDL R63, [R1+0x4f00] ;  /* 0x004f0000013f7983 */ /* 0x000f620000100800 */
[----:B------:R-:W-:-:S03]  /*8fe10*/  IMAD.HI.U32 R16, R15, -0x7fe001, R10 ;  /* 0xff801fff0f107827 */ /* 0x000fc600078e000a */
[----:B------:R-:W5:Y:S04]  /*8fe20*/  LDL R8, [R1+0x4f04] ;  /* 0x004f040001087983 */ /* 0x000f680000100800 */
[----:B0-----:R-:W5:Y:S04]  /*8fe30*/  LDL R6, [R1+0x4f80] ;  /* 0x004f800001067983 */ /* 0x001f680000100800 */
[----:B------:R-:W5:Y:S01]  /*8fe40*/  LDL R49, [R1+0x4f84] ;  /* 0x004f840001317983 */ /* 0x000f620000100800 */
[----:B------:R-:W-:Y:S01]  /*8fe50*/  IMAD.WIDE R10, R9, UR5, RZ ;  /* 0x00000005090a7c25 */ /* 0x000fe2000f8e02ff */
[----:B------:R-:W-:-:S03]  /*8fe60*/  @P0 IADD3 R22, PT, PT, R22, -0x7fe001, RZ ;  /* 0xff801fff16160810 */ /* 0x000fc60007ffe0ff */
[----:B------:R-:W-:Y:S02]  /*8fe70*/  IMAD R13, R13, -0x7fe001, RZ ;  /* 0xff801fff0d0d7824 */ /* 0x000fe400078e02ff */
[----:B------:R-:W-:Y:S01]  /*8fe80*/  @P1 VIADD R14, R14, 0xff801fff ;  /* 0xff801fff0e0e1836 */ /* 0x000fe20000000000 */
[----:B------:R-:W-:Y:S01]  /*8fe90*/  @!P2 IADD3 R23, PT, PT, R23, 0x7fe001, RZ ;  /* 0x007fe0011717a810 */ /* 0x000fe20007ffe0ff */
[----:B------:R-:W-:Y:S01]  /*8fea0*/  IMAD R17, R10, 0x3802001, RZ ;  /* 0x038020010a117824 */ /* 0x000fe200078e02ff */
[----:B------:R-:W-:Y:S01]  /*8feb0*/  IADD3 R18, PT, PT, R16, -R15, R13 ;  /* 0x8000000f10127210 */ /* 0x000fe20007ffe00d */
[----:B------:R-:W-:Y:S01]  /*8fec0*/  @!P3 VIADD R12, R12, 0x7fe001 ;  /* 0x007fe0010c0cb836 */ /* 0x000fe20000000000 */
[----:B------:R-:W-:Y:S02]  /*8fed0*/  ISETP.GE.AND P1, PT, R22, RZ, PT ;  /* 0x000000ff1600720c */ /* 0x000fe40003f26270 */
[C---:B------:R-:W-:Y:S01]  /*8fee0*/  IADD3 R16, PT, PT, R25.reuse, R64, RZ ;  /* 0x0000004019107210 */ /* 0x040fe20007ffe0ff */
[----:B------:R-:W-:Y:S01]  /*8fef0*/  IMAD.IADD R25, R25, 0x1, -R64 ;  /* 0x0000000119197824 */ /* 0x000fe200078e0a40 */
[----:B------:R-:W-:Y:S01]  /*8ff00*/  ISETP.GE.AND P2, PT, R14, RZ, PT ;  /* 0x000000ff0e00720c */ /* 0x000fe20003f46270 */
[----:B------:R0:W-:Y:S01]  /*8ff10*/  STL [R1+0x4e34], R20 ;  /* 0x004e341401007387 */ /* 0x0001e20000100800 */
[----:B------:R-:W-:Y:S01]  /*8ff20*/  IMAD.HI.U32 R24, R17, -0x7fe001, R10 ;  /* 0xff801fff11187827 */ /* 0x000fe200078e000a */
[----:B------:R-:W-:-:S02]  /*8ff30*/  SHF.R.S32.HI R13, RZ, 0x1f, R17 ;  /* 0x0000001fff0d7819 */ /* 0x000fc40000011411 */
[----:B------:R-:W-:Y:S01]  /*8ff40*/  STL [R1+0x4eb4], R48 ;  /* 0x004eb43001007387 */ /* 0x000fe20000100800 */
[----:B------:R-:W-:Y:S01]  /*8ff50*/  IMAD.WIDE R10, R23, UR5, RZ ;  /* 0x00000005170a7c25 */ /* 0x000fe2000f8e02ff */
[----:B------:R-:W-:Y:S02]  /*8ff60*/  ISETP.GE.AND P3, PT, R25, RZ, PT ;  /* 0x000000ff1900720c */ /* 0x000fe40003f66270 */
[----:B------:R1:W-:Y:S01]  /*8ff70*/  STL [R1+0x4e38], R12 ;  /* 0x004e380c01007387 */ /* 0x0003e20000100800 */
[----:B------:R-:W-:-:S03]  /*8ff80*/  IMAD R13, R13, -0x7fe001, RZ ;  /* 0xff801fff0d0d7824 */ /* 0x000fc600078e02ff */
[----:B------:R-:W5:Y:S01]  /*8ff90*/  LDL R9, [R1+0x4f08] ;  /* 0x004f080001097983 */ /* 0x000f620000100800 */
[----:B------:R-:W-:-:S03]  /*8ffa0*/  IMAD R19, R10, 0x3802001, RZ ;  /* 0x038020010a137824 */ /* 0x000fc600078e02ff */
[----:B------:R-:W5:Y:S01]  /*8ffb0*/  LDL R54, [R1+0x4f88] ;  /* 0x004f880001367983 */ /* 0x000f620000100800 */
[----:B------:R-:W-:Y:S01]  /*8ffc0*/  @!P1 IADD3 R22, PT, PT, R22, 0x7fe001, RZ ;  /* 0x007fe00116169810 */ /* 0x000fe20007ffe0ff */
[----:B------:R-:W-:Y:S01]  /*8ffd0*/  IMAD.IADD R15, R26, 0x1, -R51 ;  /* 0x000000011a0f7824 */ /* 0x000fe200078e0a33 */
[----:B0-----:R-:W-:Y:S01]  /*8ffe0*/  IADD3 R20, PT, PT, R24, -R17, R13 ;  /* 0x8000001118147210 */ /* 0x001fe20007ffe00d */
[----:B------:R-:W-:Y:S01]  /*8fff0*/  @!P2 VIADD R14, R14, 0x7fe001 ;  /* 0x007fe0010e0ea836 */ /* 0x000fe20000000000 */
[----:B-1----:R-:W-:Y:S01]  /*90000*/  SHF.R.S32.HI R12, RZ, 0x1f, R19 ;  /* 0x0000001fff0c7819 */ /* 0x002fe20000011413 */
[----:B------:R0:W-:Y:S01]  /*90010*/  STL [R1+0x4eb8], R18 ;  /* 0x004eb81201007387 */ /* 0x0001e20000100800 */
[----:B------:R-:W-:Y:S01]  /*90020*/  ISETP.GT.AND P0, PT, R16, 0x7fe000, PT ;  /* 0x007fe0001000780c */ /* 0x000fe20003f04270 */
[----:B------:R-:W-:Y:S01]  /*90030*/  IMAD.HI.U32 R10, R19, -0x7fe001, R10 ;  /* 0xff801fff130a7827 */ /* 0x000fe200078e000a */
[----:B------:R-:W-:Y:S01]  /*90040*/  ISETP.GE.AND P4, PT, R15, RZ, PT ;  /* 0x000000ff0f00720c */ /* 0x000fe20003f86270 */
[----:B------:R1:W-:Y:S01]  /*90050*/  STL [R1+0x4e3c], R22 ;  /* 0x004e3c1601007387 */ /* 0x0003e20000100800 */
[----:B------:R-:W-:Y:S01]  /*90060*/  @!P3 IADD3 R25, PT, PT, R25, 0x7fe001, RZ ;  /* 0x007fe0011919b810 */ /* 0x000fe20007ffe0ff */
[----:B------:R-:W-:-:S02]  /*90070*/  IMAD R12, R12, -0x7fe001, RZ ;  /* 0xff801fff0c0c7824 */ /* 0x000fc400078e02ff */
[----:B------:R-:W-:Y:S04]  /*90080*/  STL [R1+0x4ebc], R20 ;  /* 0x004ebc1401007387 */ /* 0x000fe80000100800 */
[----:B------:R1:W-:Y:S01]  /*90090*/  STL [R1+0x4e40], R14 ;  /* 0x004e400e01007387 */ /* 0x0003e20000100800 */
[----:B0-----:R-:W-:-:S03]  /*900a0*/  IADD3 R18, PT, PT, R10, -R19, R12 ;  /* 0x800000130a127210 */ /* 0x001fc60007ffe00c */
[----:B------:R-:W5:Y:S04]  /*900b0*/  LDL R11, [R1+0x4f0c] ;  /* 0x004f0c00010b7983 */ /* 0x000f680000100800 */
[----:B------:R-:W5:Y:S01]  /*900c0*/  LDL R56, [R1+0x4f8c] ;  /* 0x004f8c0001387983 */ /* 0x000f620000100800 */
[----:B------:R-:W-:Y:S01]  /*900d0*/  IMAD.WIDE R12, R25, UR5, RZ ;  /* 0x00000005190c7c25 */ /* 0x000fe2000f8e02ff */
[----:B------:R-:W-:-:S03]  /*900e0*/  @!P4 IADD3 R15, PT, PT, R15, 0x7fe001, RZ ;  /* 0x007fe0010f0fc810 */ /* 0x000fc60007ffe0ff */
[----:B------:R-:W-:Y:S02]  /*900f0*/  @P0 VIADD R16, R16, 0xff801fff ;  /* 0xff801fff10100836 */ /* 0x000fe40000000000 */
[----:B------:R-:W-:Y:S01]  /*90100*/  IMAD R19, R12, 0x3802001, RZ ;  /* 0x038020010c137824 */ /* 0x000fe200078e02ff */
[----:B--2---:R-:W-:Y:S01]  /*90110*/  IADD3 R10, PT, PT, R3, -R0, RZ ;  /* 0x80000000030a7210 */ /* 0x004fe20007ffe0ff */
[----:B------:R0:W-:Y:S01]  /*90120*/  STL [R1+0x4ec0], R18 ;  /* 0x004ec01201007387 */ /* 0x0001e20000100800 */
[----:B------:R-:W-:Y:S01]  /*90130*/  ISETP.GE.AND P1, PT, R16, RZ, PT ;  /* 0x000000ff1000720c */ /* 0x000fe20003f26270 */
[----:B-1----:R-:W-:Y:S02]  /*90140*/  IMAD.HI.U32 R22, R19, -0x7fe001, R12 ;  /* 0xff801fff13167827 */ /* 0x002fe400078e000c */
[----:B------:R-:W2:Y:S01]  /*90150*/  LDL R65, [R1+0x4f10] ;  /* 0x004f100001417983 */ /* 0x000ea20000100800 */
[----:B------:R-:W-:Y:S01]  /*90160*/  ISETP.GE.AND P2, PT, R10, RZ, PT ;  /* 0x000000ff0a00720c */ /* 0x000fe20003f46270 */
[----:B------:R-:W-:-:S02]  /*90170*/  IMAD.IADD R26, R26, 0x1, R51 ;  /* 0x000000011a1a7824 */ /* 0x000fc400078e0233 */
[----:B------:R-:W2:Y:S01]  /*90180*/  LDL R12, [R1+0x4f90] ;  /* 0x004f9000010c7983 */ /* 0x000ea20000100800 */
[----:B------:R-:W-:Y:S01]  /*90190*/  IMAD.WIDE R14, R15, UR5, RZ ;  /* 0x000000050f0e7c25 */ /* 0x000fe2000f8e02ff */
[----:B------:R-:W-:Y:S02]  /*901a0*/  SHF.R.S32.HI R17, RZ, 0x1f, R19 ;  /* 0x0000001fff117819 */ /* 0x000fe40000011413 */
[----:B------:R-:W-:Y:S01]  /*901b0*/  ISETP.GT.AND P0, PT, R26, 0x7fe000, PT ;  /* 0x007fe0001a00780c */ /* 0x000fe20003f04270 */
[----:B------:R-:W-:Y:S02]  /*901c0*/  IMAD R21, R14, 0x3802001, RZ ;  /* 0x038020010e157824 */ /* 0x000fe400078e02ff */
[----:B------:R-:W-:Y:S01]  /*901d0*/  IMAD R17, R17, -0x7fe001, RZ ;  /* 0xff801fff11117824 */ /* 0x000fe200078e02ff */
[----:B0-----:R-:W-:Y:S01]  /*901e0*/  IADD3 R18, PT, PT, R27, -R36, RZ ;  /* 0x800000241b127210 */ /* 0x001fe20007ffe0ff */
[----:B------:R-:W-:Y:S01]  /*901f0*/  @!P1 VIADD R16, R16, 0x7fe001 ;  /* 0x007fe00110109836 */ /* 0x000fe20000000000 */
[----:B------:R-:W-:-:S02]  /*90200*/  SHF.R.S32.HI R13, RZ, 0x1f, R21 ;  /* 0x0000001fff0d7819 */ /* 0x000fc40000011415 */
[----:B------:R-:W-:Y:S02]  /*90210*/  IADD3 R22, PT, PT, R22, -R19, R17 ;  /* 0x8000001316167210 */ /* 0x000fe40007ffe011 */
[----:B------:R-:W-:Y:S02]  /*90220*/  ISETP.GE.AND P3, PT, R18, RZ, PT ;  /* 0x000000ff1200720c */ /* 0x000fe40003f66270 */
[----:B------:R-:W-:Y:S01]  /*90230*/  @!P2 IADD3 R10, PT, PT, R10, 0x7fe001, RZ ;  /* 0x007fe0010a0aa810 */ /* 0x000fe20007ffe0ff */
[----:B------:R-:W-:Y:S01]  /*90240*/  IMAD.HI.U32 R20, R21, -0x7fe001, R14 ;  /* 0xff801fff15147827 */ /* 0x000fe200078e000e */
[----:B------:R0:W-:Y:S03]  /*90250*/  STL [R1+0x4e44], R16 ;  /* 0x004e441001007387 */ /* 0x0001e60000100800 */
[----:B------:R-:W-:Y:S01]  /*90260*/  IMAD R13, R13, -0x7fe001, RZ ;  /* 0xff801fff0d0d7824 */ /* 0x000fe200078e02ff */
[----:B------:R-:W-:Y:S01]  /*90270*/  STL [R1+0x4ec4], R22 ;  /* 0x004ec41601007387 */ /* 0x000fe20000100800 */
[----:B------:R-:W-:-:S02]  /*90280*/  @P0 VIADD R26, R26, 0xff801fff ;  /* 0xff801fff1a1a0836 */ /* 0x000fc40000000000 */
[----:B------:R-:W-:Y:S01]  /*90290*/  IMAD.IADD R0, R3, 0x1, R0 ;  /* 0x0000000103007824 */ /* 0x000fe200078e0200 */
[----:B------:R-:W2:Y:S01]  /*902a0*/  LDL R14, [R1+0x4f18] ;  /* 0x004f1800010e7983 */ /* 0x000ea20000100800 */
[----:B0-----:R-:W-:-:S03]  /*902b0*/  IMAD.WIDE R16, R10, UR5, RZ ;  /* 0x000000050a107c25 */ /* 0x001fc6000f8e02ff */
[----:B------:R-:W2:Y:S01]  /*902c0*/  LDL R51, [R1+0x4f98] ;  /* 0x004f980001337983 */ /* 0x000ea20000100800 */
[----:B------:R-:W-:Y:S02]  /*902d0*/  IADD3 R20, PT, PT, R20, -R21, R13 ;  /* 0x8000001514147210 */ /* 0x000fe40007ffe00d */
[----:B------:R-:W-:Y:S01]  /*902e0*/  IADD3 R3, PT, PT, R37, -R50, RZ ;  /* 0x8000003225037210 */ /* 0x000fe20007ffe0ff */
[----:B------:R-:W2:Y:S01]  /*902f0*/  LDL R13, [R1+0x4f14] ;  /* 0x004f1400010d7983 */ /* 0x000ea20000100800 */
[----:B------:R-:W-:Y:S01]  /*90300*/  ISETP.GE.AND P1, PT, R26, RZ, PT ;  /* 0x000000ff1a00720c */ /* 0x000fe20003f26270 */
[----:B------:R-:W-:Y:S02]  /*90310*/  IMAD R15, R16, 0x3802001, RZ ;  /* 0x03802001100f7824 */ /* 0x000fe400078e02ff */
[----:B------:R-:W2:Y:S01]  /*90320*/  LDL R62, [R1+0x4f94] ;  /* 0x004f9400013e7983 */ /* 0x000ea20000100800 */
[----:B------:R-:W-:Y:S01]  /*90330*/  ISETP.GE.AND P2, PT, R3, RZ, PT ;  /* 0x000000ff0300720c */ /* 0x000fe20003f46270 */
[----:B------:R-:W-:Y:S01]  /*90340*/  @!P3 VIADD R18, R18, 0x7fe001 ;  /* 0x007fe0011212b836 */ /* 0x000fe20000000000 */
[----:B------:R-:W-:-:S02]  /*90350*/  SHF.R.S32.HI R10, RZ, 0x1f, R15 ;  /* 0x0000001fff0a7819 */ /* 0x000fc4000001140f */
[----:B------:R-:W-:Y:S01]  /*90360*/  ISETP.GT.AND P0, PT, R0, 0x7fe000, PT ;  /* 0x007fe0000000780c */ /* 0x000fe20003f04270 */
[----:B------:R-:W-:Y:S01]  /*90370*/  IMAD.WIDE R18, R18, UR5, RZ ;  /* 0x0000000512127c25 */ /* 0x000fe2000f8e02ff */
[----:B------:R-:W-:-:S03]  /*90380*/  IADD3 R36, PT, PT, R27, R36, RZ ;  /* 0x000000241b247210 */ /* 0x000fc60007ffe0ff */
[----:B------:R-:W-:-:S04]  /*90390*/  IMAD.HI.U32 R48, R15, -0x7fe001, R16 ;  /* 0xff801fff0f307827 */ /* 0x000fc800078e0010 */
[----:B------:R-:W-:Y:S02]  /*903a0*/  IMAD R10, R10, -0x7fe001, RZ ;  /* 0xff801fff0a0a7824 */ /* 0x000fe400078e02ff */
[----:B------:R-:W-:Y:S02]  /*903b0*/  IMAD R21, R18, 0x3802001, RZ ;  /* 0x0380200112157824 */ /* 0x000fe400078e02ff */
[----:B------:R-:W-:Y:S01]  /*903c0*/  @!P1 VIADD R26, R26, 0x7fe001 ;  /* 0x007fe0011a1a9836 */ /* 0x000fe20000000000 */
[----:B------:R-:W-:Y:S02]  /*903d0*/  ISETP.GT.AND P1, PT, R36, 0x7fe000, PT ;  /* 0x007fe0002400780c */ /* 0x000fe40003f24270 */
[----:B------:R-:W-:Y:S01]  /*903e0*/  IADD3 R48, PT, PT, R48, -R15, R10 ;  /* 0x8000000f30307210 */ /* 0x000fe20007ffe00a */
[----:B------:R-:W-:Y:S01]  /*903f0*/  IMAD.IADD R10, R37, 0x1, R50 ;  /* 0x00000001250a7824 */ /* 0x000fe200078e0232 */
[----:B------:R-:W-:Y:S01]  /*90400*/  @!P2 IADD3 R3, PT, PT, R3, 0x7fe001, RZ ;  /* 0x007fe0010303a810 */ /* 0x000fe20007ffe0ff */
[----:B------:R0:W-:Y:S01]  /*90410*/  STL [R1+0x4e48], R26 ;  /* 0x004e481a01007387 */ /* 0x0001e20000100800 */
[----:B------:R-:W-:-:S02]  /*90420*/  SHF.R.S32.HI R15, RZ, 0x1f, R21 ;  /* 0x0000001fff0f7819 */ /* 0x000fc40000011415 */
[----:B------:R-:W-:Y:S01]  /*90430*/  @P0 IADD3 R0, PT, PT, R0, -0x7fe001, RZ ;  /* 0xff801fff00000810 */ /* 0x000fe20007ffe0ff */
[----:B------:R1:W-:Y:S01]  /*90440*/  STL [R1+0x4ec8], R20 ;  /* 0x004ec81401007387 */ /* 0x0003e20000100800 */
[----:B------:R-:W-:Y:S01]  /*90450*/  IMAD.WIDE R16, R3, UR5, RZ ;  /* 0x0000000503107c25 */ /* 0x000fe2000f8e02ff */
[----:B------:R-:W-:Y:S02]  /*90460*/  ISETP.GT.AND P0, PT, R10, 0x7fe000, PT ;  /* 0x007fe0000a00780c */ /* 0x000fe40003f04270 */
[----:B------:R-:W2:Y:S01]  /*90470*/  LDL R64, [R1+0x4f1c] ;  /* 0x004f1c0001407983 */ /* 0x000ea20000100800 */
[----:B------:R-:W-:-:S03]  /*90480*/  IMAD.HI.U32 R18, R21, -0x7fe001, R18 ;  /* 0xff801fff15127827 */ /* 0x000fc600078e0012 */
[----:B------:R-:W2:Y:S01]  /*90490*/  LDL R59, [R1+0x4f9c] ;  /* 0x004f9c00013b7983 */ /* 0x000ea20000100800 */
[----:B------:R-:W-:Y:S02]  /*904a0*/  IMAD R15, R15, -0x7fe001, RZ ;  /* 0xff801fff0f0f7824 */ /* 0x000fe400078e02ff */
[----:B------:R-:W-:Y:S01]  /*904b0*/  IMAD R24, R16, 0x3802001, RZ ;  /* 0x0380200110187824 */ /* 0x000fe200078e02ff */
[----:B------:R-:W-:Y:S01]  /*904c0*/  IADD3 R3, PT, PT, R38, -R53, RZ ;  /* 0x8000003526037210 */ /* 0x000fe20007ffe0ff */
[----:B------:R-:W-:Y:S01]  /*904d0*/  @P1 VIADD R36, R36, 0xff801fff ;  /* 0xff801fff24241836 */ /* 0x000fe20000000000 */
[----:B0-----:R-:W-:Y:S01]  /*904e0*/  IADD3 R26, PT, PT, R18, -R21, R15 ;  /* 0x80000015121a7210 */ /* 0x001fe20007ffe00f */
[----:B------:R-:W-:Y:S01]  /*904f0*/  IMAD.HI.U32 R18, R24, -0x7fe001, R16 ;  /* 0xff801fff18127827 */ /* 0x000fe200078e0010 */
[----:B------:R-:W-:Y:S01]  /*90500*/  ISETP.GE.AND P1, PT, R0, RZ, PT ;  /* 0x000000ff0000720c */ /* 0x000fe20003f26270 */
[----:B------:R-:W2:Y:S02]  /*90510*/  LDL R16, [R1+0x4f20] ;  /* 0x004f200001107983 */ /* 0x000ea40000100800 */
[----:B------:R-:W-:-:S02]  /*90520*/  IMAD.IADD R38, R38, 0x1, R53 ;  /* 0x0000000126267824 */ /* 0x000fc400078e0235 */
[----:B------:R-:W2:Y:S01]  /*90530*/  LDL R17, [R1+0x4fa0] ;  /* 0x004fa00001117983 */ /* 0x000ea20000100800 */
        /* <DEDUP_REMOVED lines=9> */
[C-C-:B------:R-:W-:Y:S02]  /*905d0*/  IMAD.IADD R15, R39.reuse, 0x1, -R58.reuse ;  /* 0x00000001270f7824 */ /* 0x140fe400078e0a3a */
[----:B------:R-:W-:Y:S01]  /*905e0*/  IMAD.IADD R22, R39, 0x1, R58 ;  /* 0x0000000127167824 */ /* 0x000fe200078e023a */
[----:B------:R-:W-:Y:S02]  /*905f0*/  @!P3 IADD3 R3, PT, PT, R3, 0x7fe001, RZ ;  /* 0x007fe0010303b810 */ /* 0x000fe40007ffe0ff */
[----:B------:R-:W-:Y:S02]  /*90600*/  @!P2 IADD3 R36, PT, PT, R36, 0x7fe001, RZ ;  /* 0x007fe0012424a810 */ /* 0x000fe40007ffe0ff */
[----:B------:R-:W-:-:S02]  /*90610*/  ISETP.GE.AND P2, PT, R15, RZ, PT ;  /* 0x000000ff0f00720c */ /* 0x000fc40003f46270 */
[----:B------:R-:W-:Y:S02]  /*90620*/  @P0 IADD3 R38, PT, PT, R38, -0x7fe001, RZ ;  /* 0xff801fff26260810 */ /* 0x000fe40007ffe0ff */
[----:B------:R-:W-:Y:S01]  /*90630*/  ISETP.GT.AND P0, PT, R22, 0x7fe000, PT ;  /* 0x007fe0001600780c */ /* 0x000fe20003f04270 */
[----:B-1----:R-:W-:Y:S01]  /*90640*/  IMAD.WIDE R20, R3, UR5, RZ ;  /* 0x0000000503147c25 */ /* 0x002fe2000f8e02ff */
[----:B------:R0:W-:Y:S03]  /*90650*/  STL [R1+0x4e4c], R0 ;  /* 0x004e4c0001007387 */ /* 0x0001e60000100800 */
[----:B------:R-:W-:Y:S01]  /*90660*/  IMAD R23, R20, 0x3802001, RZ ;  /* 0x0380200114177824 */ /* 0x000fe200078e02ff */
[----:B------:R-:W-:Y:S01]  /*90670*/  STL [R1+0x4ecc], R48 ;  /* 0x004ecc3001007387 */ /* 0x000fe20000100800 */
[----:B------:R-:W-:-:S03]  /*90680*/  @!P1 VIADD R10, R10, 0x7fe001 ;  /* 0x007fe0010a0a9836 */ /* 0x000fc60000000000 */
[----:B------:R1:W-:Y:S01]  /*90690*/  STL [R1+0x4e50], R36 ;  /* 0x004e502401007387 */ /* 0x0003e20000100800 */
[C---:B0-----:R-:W-:Y:S01]  /*906a0*/  IADD3 R0, PT, PT, R40.reuse, R41, RZ ;  /* 0x0000002928007210 */ /* 0x041fe20007ffe0ff */
[----:B------:R-:W-:Y:S02]  /*906b0*/  IMAD.IADD R40, R40, 0x1, -R41 ;  /* 0x0000000128287824 */ /* 0x000fe400078e0a29 */
[----:B------:R-:W-:Y:S01]  /*906c0*/  STL [R1+0x4ed0], R26 ;  /* 0x004ed01a01007387 */ /* 0x000fe20000100800 */
[----:B------:R-:W-:-:S03]  /*906d0*/  ISETP.GE.AND P1, PT, R38, RZ, PT ;  /* 0x000000ff2600720c */ /* 0x000fc60003f26270 */
[----:B------:R-:W2:Y:S01]  /*906e0*/  LDL R18, [R1+0x4f24] ;  /* 0x004f240001127983 */ /* 0x000ea20000100800 */
[----:B------:R-:W-:-:S03]  /*906f0*/  SHF.R.S32.HI R3, RZ, 0x1f, R23 ;  /* 0x0000001fff037819 */ /* 0x000fc60000011417 */
[----:B------:R-:W2:Y:S01]  /*90700*/  LDL R53, [R1+0x4fa4] ;  /* 0x004fa40001357983 */ /* 0x000ea20000100800 */
[----:B------:R-:W-:Y:S01]  /*90710*/  @!P2 IADD3 R15, PT, PT, R15, 0x7fe001, RZ ;  /* 0x007fe0010f0fa810 */ /* 0x000fe20007ffe0ff */
[----:B------:R-:W-:Y:S01]  /*90720*/  @P0 VIADD R22, R22, 0xff801fff ;  /* 0xff801fff16160836 */ /* 0x000fe20000000000 */
[----:B------:R-:W-:Y:S01]  /*90730*/  ISETP.GE.AND P2, PT, R40, RZ, PT ;  /* 0x000000ff2800720c */ /* 0x000fe20003f46270 */
[----:B------:R0:W-:Y:S01]  /*90740*/  STL [R1+0x4e54], R10 ;  /* 0x004e540a01007387 */ /* 0x0001e20000100800 */
[----:B------:R-:W-:-:S03]  /*90750*/  ISETP.GT.AND P0, PT, R0, 0x7fe000, PT ;  /* 0x007fe0000000780c */ /* 0x000fc60003f04270 */
        /* <DEDUP_REMOVED lines=8> */
[----:B------:R-:W-:Y:S01]  /*907e0*/  IMAD.IADD R3, R42, 0x1, -R57 ;  /* 0x000000012a037824 */ /* 0x000fe200078e0a39 */
[----:B------:R-:W-:Y:S02]  /*907f0*/  @!P1 IADD3 R38, PT, PT, R38, 0x7fe001, RZ ;  /* 0x007fe00126269810 */ /* 0x000fe40007ffe0ff */
[----:B------:R-:W-:Y:S01]  /*90800*/  ISETP.GE.AND P1, PT, R22, RZ, PT ;  /* 0x000000ff1600720c */ /* 0x000fe20003f26270 */
[----:B------:R-:W-:Y:S01]  /*90810*/  @P0 VIADD R0, R0, 0xff801fff ;  /* 0xff801fff00000836 */ /* 0x000fe20000000000 */
[----:B------:R-:W-:Y:S02]  /*90820*/  @!P2 IADD3 R40, PT, PT, R40, 0x7fe001, RZ ;  /* 0x007fe0012828a810 */ /* 0x000fe40007ffe0ff */
[----:B0-----:R-:W-:Y:S02]  /*90830*/  SHF.R.S32.HI R10, RZ, 0x1f, R15 ;  /* 0x0000001fff0a7819 */ /* 0x001fe4000001140f */
[----:B------:R-:W-:Y:S01]  /*90840*/  ISETP.GE.AND P2, PT, R3, RZ, PT ;  /* 0x000000ff0300720c */ /* 0x000fe20003f46270 */
[----:B------:R-:W-:Y:S01]  /*90850*/  STL [R1+0x4e58], R38 ;  /* 0x004e582601007387 */ /* 0x000fe20000100800 */
[----:B------:R-:W-:Y:S01]  /*90860*/  IMAD.HI.U32 R26, R15, -0x7fe001, R20 ;  /* 0xff801fff0f1a7827 */ /* 0x000fe200078e0014 */
[----:B------:R-:W-:-:S02]  /*90870*/  ISETP.GE.AND P0, PT, R0, RZ, PT ;  /* 0x000000ff0000720c */ /* 0x000fc40003f06270 */
[----:B------:R-:W2:Y:S01]  /*90880*/  LDL R20, [R1+0x4f2c] ;  /* 0x004f2c0001147983 */ /* 0x000ea20000100800 */
[----:B------:R-:W-:Y:S02]  /*90890*/  IMAD R10, R10, -0x7fe001, RZ ;  /* 0xff801fff0a0a7824 */ /* 0x000fe400078e02ff */
[----:B------:R-:W-:Y:S01]  /*908a0*/  IMAD.WIDE R40, R40, UR5, RZ ;  /* 0x0000000528287c25 */ /* 0x000fe2000f8e02ff */
[----:B------:R-:W2:Y:S01]  /*908b0*/  LDL R61, [R1+0x4fac] ;  /* 0x004fac00013d7983 */ /* 0x000ea20000100800 */
[----:B------:R-:W-:Y:S02]  /*908c0*/  @!P1 IADD3 R22, PT, PT, R22, 0x7fe001, RZ ;  /* 0x007fe00116169810 */ /* 0x000fe40007ffe0ff */
[----:B------:R-:W-:Y:S01]  /*908d0*/  IMAD R23, R40, 0x3802001, RZ ;  /* 0x0380200128177824 */ /* 0x000fe200078e02ff */
[----:B------:R-:W-:Y:S01]  /*908e0*/  IADD3 R26, PT, PT, R26, -R15, R10 ;  /* 0x8000000f1a1a7210 */ /* 0x000fe20007ffe00a */
[----:B---3--:R-:W-:Y:S01]  /*908f0*/  IMAD.IADD R15, R43, 0x1, -R60 ;  /* 0x000000012b0f7824 */ /* 0x008fe200078e0a3c */
[----:B------:R-:W-:Y:S01]  /*90900*/  @!P2 IADD3 R3, PT, PT, R3, 0x7fe001, RZ ;  /* 0x007fe0010303a810 */ /* 0x000fe20007ffe0ff */
[----:B------:R-:W-:Y:S01]  /*90910*/  IMAD.IADD R42, R42, 0x1, R57 ;  /* 0x000000012a2a7824 */ /* 0x000fe200078e0239 */
[----:B------:R-:W-:Y:S01]  /*90920*/  SHF.R.S32.HI R10, RZ, 0x1f, R23 ;  /* 0x0000001fff0a7819 */ /* 0x000fe20000011417 */
[----:B------:R-:W-:Y:S01]  /*90930*/  STL [R1+0x4ed8], R36 ;  /* 0x004ed82401007387 */ /* 0x000fe20000100800 */
[----:B------:R-:W-:Y:S01]  /*90940*/  ISETP.GE.AND P1, PT, R15, RZ, PT ;  /* 0x000000ff0f00720c */ /* 0x000fe20003f26270 */
[----:B------:R-:W-:-:S02]  /*90950*/  IMAD.WIDE R24, R3, UR5, RZ ;  /* 0x0000000503187c25 */ /* 0x000fc4000f8e02ff */
[----:B------:R0:W-:Y:S01]  /*90960*/  STL [R1+0x4e5c], R22 ;  /* 0x004e5c1601007387 */ /* 0x0001e20000100800 */
[----:B------:R-:W-:Y:S01]  /*90970*/  @!P0 IADD3 R0, PT, PT, R0, 0x7fe001, RZ ;  /* 0x007fe00100008810 */ /* 0x000fe20007ffe0ff */
[----:B------:R-:W-:Y:S02]  /*90980*/  IMAD.HI.U32 R48, R23, -0x7fe001, R40 ;  /* 0xff801fff17307827 */ /* 0x000fe400078e0028 */
[----:B------:R1:W-:Y:S01]  /*90990*/  STL [R1+0x4edc], R26 ;  /* 0x004edc1a01007387 */ /* 0x0003e20000100800 */
[----:B------:R-:W-:Y:S01]  /*909a0*/  ISETP.GT.AND P0, PT, R42, 0x7fe000, PT ;  /* 0x007fe0002a00780c */ /* 0x000fe20003f04270 */
[----:B------:R-:W-:Y:S02]  /*909b0*/  IMAD R10, R10, -0x7fe001, RZ ;  /* 0xff801fff0a0a7824 */ /* 0x000fe400078e02ff */
[----:B------:R-:W3:Y:S04]  /*909c0*/  LDL R21, [R1+0x4f30] ;  /* 0x004f300001157983 */ /* 0x000ee80000100800 */
[----:B0-----:R-:W3:Y:S01]  /*909d0*/  LDL R22, [R1+0x4fb0] ;  /* 0x004fb00001167983 */ /* 0x001ee20000100800 */
[----:B------:R-:W-:Y:S01]  /*909e0*/  IMAD R37, R24, 0x3802001, RZ ;  /* 0x0380200118257824 */ /* 0x000fe200078e02ff */
[----:B------:R-:W-:Y:S01]  /*909f0*/  IADD3 R48, PT, PT, R48, -R23, R10 ;  /* 0x8000001730307210 */ /* 0x000fe20007ffe00a */
[----:B------:R-:W-:Y:S01]  /*90a00*/  IMAD.IADD R10, R43, 0x1, R60 ;  /* 0x000000012b0a7824 */ /* 0x000fe200078e023c */
[----:B------:R0:W-:Y:S01]  /*90a10*/  STL [R1+0x4e60], R0 ;  /* 0x004e600001007387 */ /* 0x0001e20000100800 */
[----:B------:R-:W-:Y:S01]  /*90a20*/  IMAD.HI.U32 R36, R37, -0x7fe001, R24 ;  /* 0xff801fff25247827 */ /* 0x000fe200078e0018 */
[----:B------:R-:W-:-:S02]  /*90a30*/  IADD3 R38, PT, PT, R44, R55, RZ ;  /* 0x000000372c267210 */ /* 0x000fc40007ffe0ff */
[----:B------:R-:W3:Y:S01]  /*90a40*/  LDL R24, [R1+0x4f34] ;  /* 0x004f340001187983 */ /* 0x000ee20000100800 */
[----:B------:R-:W-:-:S03]  /*90a50*/  @!P1 IADD3 R15, PT, PT, R15, 0x7fe001, RZ ;  /* 0x007fe0010f0f9810 */ /* 0x000fc60007ffe0ff */
[----:B------:R-:W3:Y:S01]  /*90a60*/  LDL R43, [R1+0x4fb4] ;  /* 0x004fb400012b7983 */ /* 0x000ee20000100800 */
[----:B------:R-:W-:Y:S01]  /*90a70*/  ISETP.GT.AND P1, PT, R10, 0x7fe000, PT ;  /* 0x007fe0000a00780c */ /* 0x000fe20003f24270 */
[----:B------:R-:W-:Y:S01]  /*90a80*/  @P0 VIADD R42, R42, 0xff801fff ;  /* 0xff801fff2a2a0836 */ /* 0x000fe20000000000 */
[----:B------:R-:W-:Y:S01]  /*90a90*/  ISETP.GT.AND P0, PT, R38, 0x7fe000, PT ;  /* 0x007fe0002600780c */ /* 0x000fe20003f04270 */
[----:B------:R-:W-:Y:S01]  /*90aa0*/  IMAD.IADD R44, R44, 0x1, -R55 ;  /* 0x000000012c2c7824 */ /* 0x000fe200078e0a37 */
[----:B------:R4:W-:Y:S01]  /*90ab0*/  STL [R1+0x4ee0], R48 ;  /* 0x004ee03001007387 */ /* 0x0009e20000100800 */
[----:B-1----:R-:W-:Y:S01]  /*90ac0*/  IMAD.WIDE R26, R15, UR5, RZ ;  /* 0x000000050f1a7c25 */ /* 0x002fe2000f8e02ff */
[----:B------:R-:W-:Y:S02]  /*90ad0*/  ISETP.GE.AND P3, PT, R42, RZ, PT ;  /* 0x000000ff2a00720c */ /* 0x000fe40003f66270 */
[----:B------:R-:W-:Y:S01]  /*90ae0*/  ISETP.GE.AND P4, PT, R44, RZ, PT ;  /* 0x000000ff2c00720c */ /* 0x000fe20003f86270 */
[----:B------:R-:W3:Y:S01]  /*90af0*/  LDL R25, [R1+0x4f38] ;  /* 0x004f380001197983 */ /* 0x000ee20000100800 */
[----:B------:R-:W-:-:S03]  /*90b00*/  IADD3 R40, PT, PT, R67, R46, RZ ;  /* 0x0000002e43287210 */ /* 0x000fc60007ffe0ff */
[----:B------:R-:W3:Y:S01]  /*90b10*/  LDL R60, [R1+0x4fb8] ;  /* 0x004fb800013c7983 */ /* 0x000ee20000100800 */
[----:B------:R-:W-:Y:S01]  /*90b20*/  @P1 VIADD R10, R10, 0xff801fff ;  /* 0xff801fff0a0a1836 */ /* 0x000fe20000000000 */
[----:B------:R-:W-:Y:S01]  /*90b30*/  SHF.R.S32.HI R3, RZ, 0x1f, R37 ;  /* 0x0000001fff037819 */ /* 0x000fe20000011425 */
[----:B------:R-:W-:Y:S01]  /*90b40*/  IMAD R15, R26, 0x3802001, RZ ;  /* 0x038020011a0f7824 */ /* 0x000fe200078e02ff */
[----:B------:R-:W-:Y:S02]  /*90b50*/  @P0 IADD3 R38, PT, PT, R38, -0x7fe001, RZ ;  /* 0xff801fff26260810 */ /* 0x000fe40007ffe0ff */
[----:B------:R-:W-:Y:S02]  /*90b60*/  ISETP.GT.AND P2, PT, R40, 0x7fe000, PT ;  /* 0x007fe0002800780c */ /* 0x000fe40003f44270 */
[----:B------:R-:W-:Y:S01]  /*90b70*/  ISETP.GE.AND P0, PT, R10, RZ, PT ;  /* 0x000000ff0a00720c */ /* 0x000fe20003f06270 */
[----:B------:R-:W-:Y:S01]  /*90b80*/  IMAD R3, R3, -0x7fe001, RZ ;  /* 0xff801fff03037824 */ /* 0x000fe200078e02ff */
[----:B0-----:R-:W-:-:S02]  /*90b90*/  SHF.R.S32.HI R0, RZ, 0x1f, R15 ;  /* 0x0000001fff007819 */ /* 0x001fc4000001140f */
[----:B------:R-:W-:Y:S02]  /*90ba0*/  ISETP.GE.AND P1, PT, R38, RZ, PT ;  /* 0x000000ff2600720c */ /* 0x000fe40003f26270 */
[----:B------:R-:W-:Y:S01]  /*90bb0*/  @!P4 IADD3 R44, PT, PT, R44, 0x7fe001, RZ ;  /* 0x007fe0012c2cc810 */ /* 0x000fe20007ffe0ff */
[----:B------:R-:W-:Y:S01]  /*90bc0*/  @!P3 VIADD R42, R42, 0x7fe001 ;  /* 0x007fe0012a2ab836 */ /* 0x000fe20000000000 */
[----:B------:R-:W-:Y:S01]  /*90bd0*/  IADD3 R36, PT, PT, R36, -R37, R3 ;  /* 0x8000002524247210 */ /* 0x000fe20007ffe003 */
[----:B------:R-:W-:-:S04]  /*90be0*/  IMAD.HI.U32 R26, R15, -0x7fe001, R26 ;  /* 0xff801fff0f1a7827 */ /* 0x000fc800078e001a */
[----:B------:R-:W-:Y:S02]  /*90bf0*/  IMAD R0, R0, -0x7fe001, RZ ;  /* 0xff801fff00007824 */ /* 0x000fe400078e02ff */
[----:B------:R-:W-:Y:S01]  /*90c00*/  IMAD.WIDE R44, R44, UR5, RZ ;  /* 0x000000052c2c7c25 */ /* 0x000fe2000f8e02ff */
[----:B------:R-:W-:Y:S01]  /*90c10*/  STL [R1+0x4e64], R42 ;  /* 0x004e642a01007387 */ /* 0x000fe20000100800 */
[----:B------:R-:W-:Y:S02]  /*90c20*/  @P2 IADD3 R40, PT, PT, R40, -0x7fe001, RZ ;  /* 0xff801fff28282810 */ /* 0x000fe40007ffe0ff */
[----:B----4-:R-:W-:Y:S01]  /*90c30*/  IADD3 R48, PT, PT, R26, -R15, R0 ;  /* 0x8000000f1a307210 */ /* 0x010fe20007ffe000 */
[----:B------:R0:W-:Y:S01]  /*90c40*/  STL [R1+0x4ee4], R36 ;  /* 0x004ee42401007387 */ /* 0x0001e20000100800 */
[----:B------:R-:W-:Y:S02]  /*90c50*/  IMAD R23, R44, 0x3802001, RZ ;  /* 0x038020012c177824 */ /* 0x000fe400078e02ff */
[----:B------:R-:W-:Y:S01]  /*90c60*/  @!P0 VIADD R10, R10, 0x7fe001 ;  /* 0x007fe0010a0a8836 */ /* 0x000fe20000000000 */
[----:B------:R-:W4:Y:S01]  /*90c70*/  LDL R26, [R1+0x4f3c] ;  /* 0x004f3c00011a7983 */ /* 0x000f220000100800 */
[----:B------:R-:W-:-:S03]  /*90c80*/  @!P1 IADD3 R38, PT, PT, R38, 0x7fe001, RZ ;  /* 0x007fe00126269810 */ /* 0x000fc60007ffe0ff */
[----:B------:R-:W4:Y:S01]  /*90c90*/  LDL R55, [R1+0x4fbc] ;  /* 0x004fbc0001377983 */ /* 0x000f220000100800 */
[----:B------:R-:W-:Y:S01]  /*90ca0*/  IMAD.IADD R46, R67, 0x1, -R46 ;  /* 0x00000001432e7824 */ /* 0x000fe200078e0a2e */
[----:B------:R-:W-:Y:S02]  /*90cb0*/  ISETP.GE.AND P2, PT, R40, RZ, PT ;  /* 0x000000ff2800720c */ /* 0x000fe40003f46270 */
        /* <DEDUP_REMOVED lines=10> */
[C---:B------:R-:W-:Y:S01]  /*90d60*/  IMAD.IADD R3, R47.reuse, 0x1, -R52 ;  /* 0x000000012f037824 */ /* 0x040fe200078e0a34 */
[----:B------:R-:W-:Y:S01]  /*90d70*/  @!P2 IADD3 R40, PT, PT, R40, 0x7fe001, RZ ;  /* 0x007fe0012828a810 */ /* 0x000fe20007ffe0ff */
        /* <DEDUP_REMOVED lines=11> */
[----:B-----5:R-:W5:Y:S02]  /*90e30*/  LDL R38, [R1+0x4f48] ;  /* 0x004f480001267983 */ /* 0x020f640000100800 */
[----:B------:R-:W-:Y:S01]  /*90e40*/  ISETP.GE.AND P2, PT, R10, RZ, PT ;  /* 0x000000ff0a00720c */ /* 0x000fe20003f46270 */
[----:B------:R-:W-:Y:S01]  /*90e50*/  IMAD.HI.U32 R48, R15, -0x7fe001, R46 ;  /* 0xff801fff0f307827 */ /* 0x000fe200078e002e */
[----:B------:R-:W-:Y:S01]  /*90e60*/  @!P1 IADD3 R3, PT, PT, R3, 0x7fe001, RZ ;  /* 0x007fe00103039810 */ /* 0x000fe20007ffe0ff */
[----:B------:R-:W5:Y:S04]  /*90e70*/  LDL R47, [R1+0x4fc8] ;  /* 0x004fc800012f7983 */ /* 0x000f680000100800 */
[----:B------:R-:W-:-:S02]  /*90e80*/  IMAD.WIDE R44, R3, UR5, RZ ;  /* 0x00000005032c7c25 */ /* 0x000fc4000f8e02ff */
        /* <DEDUP_REMOVED lines=14> */
[----:B------:R-:W-:Y:S01]  /*90f70*/  IMAD.IADD R0, R7, 0x1, -R4 ;  /* 0x0000000107007824 */ /* 0x000fe200078e0a04 */
[----:B------:R-:W-:Y:S02]  /*90f80*/  IADD3 R44, PT, PT, R5, R2, RZ ;  /* 0x00000002052c7210 */ /* 0x000fe40007ffe0ff */
        /* <DEDUP_REMOVED lines=11> */
[----:B------:R-:W-:Y:S01]  /*91040*/  IMAD.IADD R4, R7, 0x1, R4 ;  /* 0x0000000107047824 */ /* 0x000fe200078e0204 */
[----:B------:R-:W-:-:S02]  /*91050*/  @!P1 IADD3 R0, PT, PT, R0, 0x7fe001, RZ ;  /* 0x007fe00100009810 */ /* 0x000fc40007ffe0ff */
[----:B------:R-:W-:Y:S02]  /*91060*/  SHF.R.S32.HI R7, RZ, 0x1f, R5 ;  /* 0x0000001fff077819 */ /* 0x000fe40000011405 */
[----:B------:R-:W-:Y:S01]  /*91070*/  ISETP.GT.AND P1, PT, R44, 0x7fe000, PT ;  /* 0x007fe0002c00780c */ /* 0x000fe20003f24270 */
[----:B------:R-:W-:Y:S01]  /*91080*/  IMAD.WIDE R2, R0, UR5, RZ ;  /* 0x0000000500027c25 */ /* 0x000fe2000f8e02ff */
[----:B------:R-:W-:-:S03]  /*91090*/  ISETP.GT.AND P0, PT, R4, 0x7fe000, PT ;  /* 0x007fe0000400780c */ /* 0x000fc60003f04270 */
[----:B------:R-:W-:Y:S02]  /*910a0*/  IMAD R0, R7, -0x7fe001, RZ ;  /* 0xff801fff07007824 */ /* 0x000fe400078e02ff */
[----:B------:R-:W-:-:S03]  /*910b0*/  IMAD R7, R2, 0x3802001, RZ ;  /* 0x0380200102077824 */ /* 0x000fc600078e02ff */
[----:B------:R-:W-:Y:S01]  /*910c0*/  IADD3 R46, PT, PT, R46, -R5, R0 ;  /* 0x800000052e2e7210 */ /* 0x000fe20007ffe000 */
[C---:B------:R-:W-:Y:S01]  /*910d0*/  IMAD.IADD R0, R63.reuse, 0x1, R6 ;  /* 0x000000013f007824 */ /* 0x040fe200078e0206 */
[----:B------:R-:W-:Y:S01]  /*910e0*/  IADD3 R6, PT, PT, R63, -R6, RZ ;  /* 0x800000063f067210 */ /* 0x000fe20007ffe0ff */
[----:B------:R-:W-:Y:S01]  /*910f0*/  IMAD.HI.U32 R50, R7, -0x7fe001, R2 ;  /* 0xff801fff07327827 */ /* 0x000fe200078e0002 */
[----:B------:R-:W-:Y:S01]  /*91100*/  IADD3 R2, PT, PT, R8, R49, RZ ;  /* 0x0000003108027210 */ /* 0x000fe20007ffe0ff */
[----:B------:R-:W0:Y:S01]  /*91110*/  LDCU UR4, c[0x3][UR6+-0xf4] ;  /* 0x00ffe180060477ac */ /* 0x000e220008000800 */
[----:B------:R-:W-:Y:S01]  /*91120*/  @P1 IADD3 R44, PT, PT, R44, -0x7fe001, RZ ;  /* 0xff801fff2c2c1810 */ /* 0x000fe20007ffe0ff */
[----:B------:R-:W-:Y:S01]  /*91130*/  IMAD.IADD R8, R8, 0x1, -R49 ;  /* 0x0000000108087824 */ /* 0x000fe200078e0a31 */
[----:B------:R-:W-:Y:S01]  /*91140*/  ISETP.GE.AND P3, PT, R6, RZ, PT ;  /* 0x000000ff0600720c */ /* 0x000fe20003f66270 */
[----:B------:R-:W-:Y:S01]  /*91150*/  @P0 VIADD R4, R4, 0xff801fff ;  /* 0xff801fff04040836 */ /* 0x000fe20000000000 */
[----:B------:R-:W-:-:S02]  /*91160*/  ISETP.GE.AND P1, PT, R44, RZ, PT ;  /* 0x000000ff2c00720c */ /* 0x000fc40003f26270 */
[----:B------:R-:W-:Y:S02]  /*91170*/  SHF.R.S32.HI R3, RZ, 0x1f, R7 ;  /* 0x0000001fff037819 */ /* 0x000fe40000011407 */
[----:B------:R-:W-:Y:S02]  /*91180*/  ISETP.GE.AND P4, PT, R8, RZ, PT ;  /* 0x000000ff0800720c */ /* 0x000fe40003f86270 */
[----:B------:R-:W-:Y:S01]  /*91190*/  ISETP.GT.AND P0, PT, R0, 0x7fe000, PT ;  /* 0x007fe0000000780c */ /* 0x000fe20003f04270 */
[----:B------:R-:W-:Y:S01]  /*911a0*/  IMAD R3, R3, -0x7fe001, RZ ;  /* 0xff801fff03037824 */ /* 0x000fe200078e02ff */
[----:B------:R-:W-:-:S03]  /*911b0*/  ISETP.GE.AND P2, PT, R4, RZ, PT ;  /* 0x000000ff0400720c */ /* 0x000fc60003f46270 */
[----:B------:R-:W-:Y:S01]  /*911c0*/  @!P3 VIADD R6, R6, 0x7fe001 ;  /* 0x007fe0010606b836 */ /* 0x000fe20000000000 */
[----:B-1----:R-:W-:Y:S01]  /*911d0*/  IADD3 R42, PT, PT, R50, -R7, R3 ;  /* 0x80000007322a7210 */ /* 0x002fe20007ffe003 */
[----:B------:R-:W-:Y:S01]  /*911e0*/  IMAD.IADD R3, R9, 0x1, -R54 ;  /* 0x0000000109037824 */ /* 0x000fe200078e0a36 */
[----:B------:R-:W-:Y:S01]  /*911f0*/  @!P1 IADD3 R44, PT, PT, R44, 0x7fe001, RZ ;  /* 0x007fe0012c2c9810 */ /* 0x000fe20007ffe0ff */
[----:B0-----:R-:W-:Y:S01]  /*91200*/  IMAD.WIDE R6, R6, UR4, RZ ;  /* 0x0000000406067c25 */ /* 0x001fe2000f8e02ff */
[----:B------:R-:W-:Y:S02]  /*91210*/  ISETP.GT.AND P1, PT, R2, 0x7fe000, PT ;  /* 0x007fe0000200780c */ /* 0x000fe40003f24270 */
[----:B------:R-:W-:Y:S02]  /*91220*/  @!P4 IADD3 R8, PT, PT, R8, 0x7fe001, RZ ;  /* 0x007fe0010808c810 */ /* 0x000fe40007ffe0ff */
[----:B------:R-:W-:Y:S02]  /*91230*/  @P0 IADD3 R0, PT, PT, R0, -0x7fe001, RZ ;  /* 0xff801fff00000810 */ /* 0x000fe40007ffe0ff */
[----:B------:R-:W-:Y:S01]  /*91240*/  ISETP.GE.AND P3, PT, R3, RZ, PT ;  /* 0x000000ff0300720c */ /* 0x000fe20003f66270 */
[----:B------:R-:W-:Y:S01]  /*91250*/  @!P2 VIADD R4, R4, 0x7fe001 ;  /* 0x007fe0010404a836 */ /* 0x000fe20000000000 */
[----:B------:R-:W-:Y:S01]  /*91260*/  IADD3 R10, PT, PT, R9, R54, RZ ;  /* 0x00000036090a7210 */ /* 0x000fe20007ffe0ff */
[----:B------:R-:W-:Y:S01]  /*91270*/  IMAD.WIDE R8, R8, UR4, RZ ;  /* 0x0000000408087c25 */ /* 0x000fe2000f8e02ff */
[----:B------:R-:W-:-:S03]  /*91280*/  ISETP.GE.AND P2, PT, R0, RZ, PT ;  /* 0x000000ff0000720c */ /* 0x000fc60003f46270 */
[----:B------:R-:W-:Y:S02]  /*91290*/  IMAD R15, R6, 0x3802001, RZ ;  /* 0x03802001060f7824 */ /* 0x000fe400078e02ff */
[----:B------:R-:W-:Y:S01]  /*912a0*/  IMAD R23, R8, 0x3802001, RZ ;  /* 0x0380200108177824 */ /* 0x000fe200078e02ff */
[----:B------:R-:W-:Y:S01]  /*912b0*/  STL [R1+0x4e78], R44 ;  /* 0x004e782c01007387 */ /* 0x000fe20000100800 */
[----:B------:R-:W-:Y:S01]  /*912c0*/  IMAD.HI.U32 R6, R15, -0x7fe001, R6 ;  /* 0xff801fff0f067827 */ /* 0x000fe200078e0006 */
[----:B------:R-:W-:Y:S02]  /*912d0*/  SHF.R.S32.HI R5, RZ, 0x1f, R15 ;  /* 0x0000001fff057819 */ /* 0x000fe4000001140f */
[----:B------:R-:W-:Y:S01]  /*912e0*/  STL [R1+0x4ef8], R46 ;  /* 0x004ef82e01007387 */ /* 0x000fe20000100800 */
[----:B------:R-:W-:Y:S02]  /*912f0*/  IMAD.IADD R7, R11, 0x1, -R56 ;  /* 0x000000010b077824 */ /* 0x000fe400078e0a38 */
[----:B------:R-:W-:Y:S01]  /*91300*/  @P1 VIADD R2, R2, 0xff801fff ;  /* 0xff801fff02021836 */ /* 0x000fe20000000000 */
[----:B------:R0:W-:Y:S01]  /*91310*/  STL [R1+0x4e7c], R4 ;  /* 0x004e7c0401007387 */ /* 0x0001e20000100800 */
[----:B------:R-:W-:Y:S01]  /*91320*/  IMAD R5, R5, -0x7fe001, RZ ;  /* 0xff801fff05057824 */ /* 0x000fe200078e02ff */
[----:B------:R-:W-:-:S02]  /*91330*/  @!P3 IADD3 R3, PT, PT, R3, 0x7fe001, RZ ;  /* 0x007fe0010303b810 */ /* 0x000fc40007ffe0ff */
[----:B------:R-:W-:Y:S01]  /*91340*/  ISETP.GE.AND P3, PT, R7, RZ, PT ;  /* 0x000000ff0700720c */ /* 0x000fe20003f66270 */
[----:B------:R-:W-:Y:S01]  /*91350*/  IMAD.HI.U32 R8, R23, -0x7fe001, R8 ;  /* 0xff801fff17087827 */ /* 0x000fe200078e0008 */
[----:B------:R-:W-:Y:S02]  /*91360*/  ISETP.GE.AND P1, PT, R2, RZ, PT ;  /* 0x000000ff0200720c */ /* 0x000fe40003f26270 */
[----:B0-----:R-:W-:Y:S01]  /*91370*/  SHF.R.S32.HI R4, RZ, 0x1f, R23 ;  /* 0x0000001fff047819 */ /* 0x001fe20000011417 */
[----:B------:R0:W-:Y:S01]  /*91380*/  STL [R1+0x4efc], R42 ;  /* 0x004efc2a01007387 */ /* 0x0001e20000100800 */
[----:B------:R-:W-:Y:S02]  /*91390*/  @!P2 IADD3 R0, PT, PT, R0, 0x7fe001, RZ ;  /* 0x007fe0010000a810 */ /* 0x000fe40007ffe0ff */
[----:B------:R-:W-:Y:S01]  /*913a0*/  ISETP.GT.AND P0, PT, R10, 0x7fe000, PT ;  /* 0x007fe0000a00780c */ /* 0x000fe20003f04270 */
[----:B------:R-:W-:Y:S02]  /*913b0*/  IMAD R9, R4, -0x7fe001, RZ ;  /* 0xff801fff04097824 */ /* 0x000fe400078e02ff */
[----:B------:R2:W-:Y:S01]  /*913c0*/  STL [R1+0x4f00], R0 ;  /* 0x004f000001007387 */ /* 0x0005e20000100800 */
[----:B0-----:R-:W-:Y:S01]  /*913d0*/  IADD3 R42, PT, PT, R6, -R15, R5 ;  /* 0x8000000f062a7210 */ /* 0x001fe20007ffe005 */
[----:B------:R-:W-:Y:S01]  /*913e0*/  IMAD.WIDE R4, R3, UR4, RZ ;  /* 0x0000000403047c25 */ /* 0x000fe2000f8e02ff */
[----:B------:R-:W-:-:S03]  /*913f0*/  IADD3 R8, PT, PT, R8, -R23, R9 ;  /* 0x8000001708087210 */ /* 0x000fc60007ffe009 */
[----:B------:R-:W-:Y:S01]  /*91400*/  IMAD R9, R4, 0x3802001, RZ ;  /* 0x0380200104097824 */ /* 0x000fe200078e02ff */
[C---:B--2---:R-:W-:Y:S01]  /*91410*/  IADD3 R0, PT, PT, R65.reuse, R12, RZ ;  /* 0x0000000c41007210 */ /* 0x044fe20007ffe0ff */
[----:B------:R-:W-:Y:S01]  /*91420*/  IMAD.IADD R12, R65, 0x1, -R12 ;  /* 0x00000001410c7824 */ /* 0x000fe200078e0a0c */
[----:B------:R-:W-:Y:S01]  /*91430*/  @!P3 IADD3 R7, PT, PT, R7, 0x7fe001, RZ ;  /* 0x007fe0010707b810 */ /* 0x000fe20007ffe0ff */
[----:B------:R-:W-:Y:S01]  /*91440*/  IMAD.IADD R6, R11, 0x1, R56 ;  /* 0x000000010b067824 */ /* 0x000fe200078e0238 */
[----:B------:R-:W-:Y:S02]  /*91450*/  SHF.R.S32.HI R3, RZ, 0x1f, R9 ;  /* 0x0000001fff037819 */ /* 0x000fe40000011409 */
[----:B------:R-:W-:Y:S01]  /*91460*/  ISETP.GE.AND P3, PT, R12, RZ, PT ;  /* 0x000000ff0c00720c */ /* 0x000fe20003f66270 */
[----:B------:R-:W-:Y:S01]  /*91470*/  @P0 VIADD R10, R10, 0xff801fff ;  /* 0xff801fff0a0a0836 */ /* 0x000fe20000000000 */
[----:B------:R-:W-:Y:S01]  /*91480*/  @!P1 IADD3 R2, PT, PT, R2, 0x7fe001, RZ ;  /* 0x007fe00102029810 */ /* 0x000fe20007ffe0ff */
[----:B------:R-:W-:Y:S01]  /*91490*/  IMAD.HI.U32 R4, R9, -0x7fe001, R4 ;  /* 0xff801fff09047827 */ /* 0x000fe200078e0004 */
[----:B------:R0:W-:Y:S01]  /*914a0*/  STL [R1+0x4f80], R42 ;  /* 0x004f802a01007387 */ /* 0x0001e20000100800 */
[----:B------:R-:W-:-:S02]  /*914b0*/  ISETP.GT.AND P1, PT, R0, 0x7fe000, PT ;  /* 0x007fe0000000780c */ /* 0x000fc40003f24270 */
[----:B------:R-:W-:Y:S01]  /*914c0*/  IMAD R5, R3, -0x7fe001, RZ ;  /* 0xff801fff03057824 */ /* 0x000fe200078e02ff */
[----:B------:R1:W-:Y:S01]  /*914d0*/  STL [R1+0x4f04], R2 ;  /* 0x004f040201007387 */ /* 0x0003e20000100800 */
[----:B------:R-:W-:Y:S02]  /*914e0*/  ISETP.GT.AND P0, PT, R6, 0x7fe000, PT ;  /* 0x007fe0000600780c */ /* 0x000fe40003f04270 */
[----:B------:R-:W-:Y:S02]  /*914f0*/  ISETP.GE.AND P2, PT, R10, RZ, PT ;  /* 0x000000ff0a00720c */ /* 0x000fe40003f46270 */
[----:B0-----:R-:W-:Y:S01]  /*91500*/  IADD3 R42, PT, PT, R4, -R9, R5 ;  /* 0x80000009042a7210 */ /* 0x001fe20007ffe005 */
[----:B-1----:R-:W-:Y:S01]  /*91510*/  IMAD.WIDE R2, R7, UR4, RZ ;  /* 0x0000000407027c25 */ /* 0x002fe2000f8e02ff */
[----:B------:R0:W-:Y:S01]  /*91520*/  STL [R1+0x4f84], R8 ;  /* 0x004f840801007387 */ /* 0x0001e20000100800 */
[----:B------:R-:W-:Y:S02]  /*91530*/  @!P3 IADD3 R12, PT, PT, R12, 0x7fe001, RZ ;  /* 0x007fe0010c0cb810 */ /* 0x000fe40007ffe0ff */
[----:B------:R-:W-:-:S02]  /*91540*/  IMAD R5, R2, 0x3802001, RZ ;  /* 0x0380200102057824 */ /* 0x000fc400078e02ff */
[----:B------:R-:W-:Y:S02]  /*91550*/  IMAD.IADD R4, R13, 0x1, -R62 ;  /* 0x000000010d047824 */ /* 0x000fe400078e0a3e */
[----:B------:R-:W-:Y:S01]  /*91560*/  IMAD.HI.U32 R44, R5, -0x7fe001, R2 ;  /* 0xff801fff052c7827 */ /* 0x000fe200078e0002 */
[----:B------:R-:W-:-:S03]  /*91570*/  SHF.R.S32.HI R3, RZ, 0x1f, R5 ;  /* 0x0000001fff037819 */ /* 0x000fc60000011405 */
[----:B0-----:R-:W-:Y:S01]  /*91580*/  IMAD.IADD R8, R14, 0x1, R51 ;  /* 0x000000010e087824 */ /* 0x001fe200078e0233 */
[----:B------:R-:W-:Y:S01]  /*91590*/  IADD3 R2, PT, PT, R13, R62, RZ ;  /* 0x0000003e0d027210 */ /* 0x000fe20007ffe0ff */
[----:B------:R-:W-:Y:S01]  /*915a0*/  @P1 VIADD R0, R0, 0xff801fff ;  /* 0xff801fff00001836 */ /* 0x000fe20000000000 */
[----:B------:R-:W-:Y:S01]  /*915b0*/  @P0 IADD3 R6, PT, PT, R6, -0x7fe001, RZ ;  /* 0xff801fff06060810 */ /* 0x000fe20007ffe0ff */
[----:B------:R-:W-:Y:S01]  /*915c0*/  IMAD.WIDE R12, R12, UR4, RZ ;  /* 0x000000040c0c7c25 */ /* 0x000fe2000f8e02ff */
[----:B------:R-:W-:Y:S02]  /*915d0*/  ISETP.GT.AND P1, PT, R8, 0x7fe000, PT ;  /* 0x007fe0000800780c */ /* 0x000fe40003f24270 */
[----:B------:R-:W-:Y:S01]  /*915e0*/  ISETP.GT.AND P0, PT, R2, 0x7fe000, PT ;  /* 0x007fe0000200780c */ /* 0x000fe20003f04270 */
[----:B------:R-:W-:Y:S01]  /*915f0*/  @!P2 VIADD R10, R10, 0x7fe001 ;  /* 0x007fe0010a0aa836 */ /* 0x000fe20000000000 */
[----:B------:R-:W-:Y:S01]  /*91600*/  ISETP.GE.AND P4, PT, R4, RZ, PT ;  /* 0x000000ff0400720c */ /* 0x000fe20003f86270 */
[----:B------:R-:W-:Y:S01]  /*91610*/  IMAD R3, R3, -0x7fe001, RZ ;  /* 0xff801fff03037824 */ /* 0x000fe200078e02ff */
[----:B------:R-:W-:Y:S01]  /*91620*/  ISETP.GE.AND P2, PT, R6, RZ, PT ;  /* 0x000000ff0600720c */ /* 0x000fe20003f46270 */
[----:B------:R-:W-:Y:S01]  /*91630*/  IMAD R9, R12, 0x3802001, RZ ;  /* 0x038020010c097824 */ /* 0x000fe200078e02ff */
[----:B------:R0:W-:Y:S01]  /*91640*/  STL [R1+0x4f08], R10 ;  /* 0x004f080a01007387 */ /* 0x0001e20000100800 */
[----:B------:R-:W-:-:S02]  /*91650*/  ISETP.GE.AND P3, PT, R0, RZ, PT ;  /* 0x000000ff0000720c */ /* 0x000fc40003f66270 */
[----:B------:R-:W-:Y:S01]  /*91660*/  IMAD.HI.U32 R12, R9, -0x7fe001, R12 ;  /* 0xff801fff090c7827 */ /* 0x000fe200078e000c */
[----:B0-----:R-:W-:Y:S02]  /*91670*/  IADD3 R10, PT, PT, R44, -R5, R3 ;  /* 0x800000052c0a7210 */ /* 0x001fe40007ffe003 */
[----:B------:R-:W-:Y:S01]  /*91680*/  SHF.R.S32.HI R3, RZ, 0x1f, R9 ;  /* 0x0000001fff037819 */ /* 0x000fe20000011409 */
[----:B------:R-:W-:Y:S01]  /*91690*/  @P1 VIADD R8, R8, 0xff801fff ;  /* 0xff801fff08081836 */ /* 0x000fe20000000000 */
[----:B------:R-:W-:Y:S01]  /*916a0*/  IADD3 R14, PT, PT, R14, -R51, RZ ;  /* 0x800000330e0e7210 */ /* 0x000fe20007ffe0ff */
[----:B------:R-:W-:Y:S02]  /*916b0*/  @P0 VIADD R2, R2, 0xff801fff ;  /* 0xff801fff02020836 */ /* 0x000fe40000000000 */
[----:B------:R-:W-:Y:S01]  /*916c0*/  IMAD R3, R3, -0x7fe001, RZ ;  /* 0xff801fff03037824 */ /* 0x000fe200078e02ff */
[----:B------:R-:W-:Y:S01]  /*916d0*/  @!P2 IADD3 R6, PT, PT, R6, 0x7fe001, RZ ;  /* 0x007fe0010606a810 */ /* 0x000fe20007ffe0ff */
[----:B------:R-:W-:Y:S01]  /*916e0*/  @!P4 VIADD R4, R4, 0x7fe001 ;  /* 0x007fe0010404c836 */ /* 0x000fe20000000000 */
[----:B------:R-:W-:-:S02]  /*916f0*/  ISETP.GE.AND P2, PT, R14, RZ, PT ;  /* 0x000000ff0e00720c */ /* 0x000fc40003f46270 */
[----:B------:R-:W-:Y:S02]  /*91700*/  IADD3 R12, PT, PT, R12, -R9, R3 ;  /* 0x800000090c0c7210 */ /* 0x000fe40007ffe003 */
[----:B------:R-:W-:Y:S01]  /*91710*/  ISETP.GE.AND P1, PT, R8, RZ, PT ;  /* 0x000000ff0800720c */ /* 0x000fe20003f26270 */
[----:B------:R-:W-:Y:S01]  /*91720*/  IMAD.WIDE R4, R4, UR4, RZ ;  /* 0x0000000404047c25 */ /* 0x000fe2000f8e02ff */
[----:B------:R-:W-:Y:S02]  /*91730*/  IADD3 R3, PT, PT, R64, -R59, RZ ;  /* 0x8000003b40037210 */ /* 0x000fe40007ffe0ff */
[----:B------:R-:W-:Y:S02]  /*91740*/  ISETP.GE.AND P0, PT, R2, RZ, PT ;  /* 0x000000ff0200720c */ /* 0x000fe40003f06270 */
[----:B------:R-:W-:Y:S01]  /*91750*/  @!P3 IADD3 R0, PT, PT, R0, 0x7fe001, RZ ;  /* 0x007fe0010000b810 */ /* 0x000fe20007ffe0ff */
[----:B------:R-:W-:Y:S01]  /*91760*/  STL [R1+0x4f88], R42 ;  /* 0x004f882a01007387 */ /* 0x000fe20000100800 */
[----:B------:R-:W-:Y:S01]  /*91770*/  ISETP.GE.AND P3, PT, R3, RZ, PT ;  /* 0x000000ff0300720c */ /* 0x000fe20003f66270 */
[----:B------:R-:W-:-:S02]  /*91780*/  IMAD R7, R4, 0x3802001, RZ ;  /* 0x0380200104077824 */ /* 0x000fc400078e02ff */
[----:B------:R0:W-:Y:S04]  /*91790*/  STL [R1+0x4f0c], R6 ;  /* 0x004f0c0601007387 */ /* 0x0001e80000100800 */
[----:B------:R1:W-:Y:S04]  /*917a0*/  STL [R1+0x4f8c], R10 ;  /* 0x004f8c0a01007387 */ /* 0x0003e80000100800 */
[----:B------:R2:W-:Y:S01]  /*917b0*/  STL [R1+0x4f10], R0 ;  /* 0x004f100001007387 */ /* 0x0005e20000100800 */
[----:B------:R-:W-:Y:S01]  /*917c0*/  @!P2 IADD3 R14, PT, PT, R14, 0x7fe001, RZ ;  /* 0x007fe0010e0ea810 */ /* 0x000fe20007ffe0ff */
[----:B------:R-:W-:Y:S01]  /*917d0*/  @!P1 VIADD R8, R8, 0x7fe001 ;  /* 0x007fe00108089836 */ /* 0x000fe20000000000 */
[----:B0-----:R-:W-:Y:S01]  /*917e0*/  SHF.R.S32.HI R6, RZ, 0x1f, R7 ;  /* 0x0000001fff067819 */ /* 0x001fe20000011407 */
[----:B-1----:R-:W-:Y:S01]  /*917f0*/  IMAD.HI.U32 R10, R7, -0x7fe001, R4 ;  /* 0xff801fff070a7827 */ /* 0x002fe200078e0004 */
[----:B--2---:R-:W-:-:S03]  /*91800*/  IADD3 R0, PT, PT, R16, -R17, RZ ;  /* 0x8000001110007210 */ /* 0x004fc60007ffe0ff */
[----:B------:R-:W-:Y:S02]  /*91810*/  IMAD.IADD R4, R64, 0x1, R59 ;  /* 0x0000000140047824 */ /* 0x000fe400078e023b */
[----:B------:R-:W-:Y:S01]  /*91820*/  @!P0 VIADD R2, R2, 0x7fe001 ;  /* 0x007fe00102028836 */ /* 0x000fe20000000000 */
[----:B------:R-:W-:Y:S01]  /*91830*/  ISETP.GE.AND P1, PT, R0, RZ, PT ;  /* 0x000000ff0000720c */ /* 0x000fe20003f26270 */
[----:B------:R-:W-:Y:S01]  /*91840*/  IMAD R6, R6, -0x7fe001, RZ ;  /* 0xff801fff06067824 */ /* 0x000fe200078e02ff */
[----:B------:R-:W-:Y:S01]  /*91850*/  ISETP.GT.AND P0, PT, R4, 0x7fe000, PT ;  /* 0x007fe0000400780c */ /* 0x000fe20003f04270 */
[----:B------:R-:W-:Y:S01]  /*91860*/  IMAD.WIDE R14, R14, UR4, RZ ;  /* 0x000000040e0e7c25 */ /* 0x000fe2000f8e02ff */
[----:B------:R-:W-:Y:S02]  /*91870*/  @!P3 IADD3 R3, PT, PT, R3, 0x7fe001, RZ ;  /* 0x007fe0010303b810 */ /* 0x000fe40007ffe0ff */
[----:B------:R-:W-:Y:S01]  /*91880*/  IADD3 R10, PT, PT, R10, -R7, R6 ;  /* 0x800000070a0a7210 */ /* 0x000fe20007ffe006 */
[----:B------:R-:W-:-:S02]  /*91890*/  IMAD R9, R14, 0x3802001, RZ ;  /* 0x038020010e097824 */ /* 0x000fc400078e02ff */
[----:B------:R-:W-:Y:S01]  /*918a0*/  IMAD.WIDE R6, R3, UR4, RZ ;  /* 0x0000000403067c25 */ /* 0x000fe2000f8e02ff */
[----:B------:R-:W-:Y:S03]  /*918b0*/  STL [R1+0x4f90], R12 ;  /* 0x004f900c01007387 */ /* 0x000fe60000100800 */
[----:B------:R-:W-:Y:S01]  /*918c0*/  IMAD.IADD R16, R16, 0x1, R17 ;  /* 0x0000000110107824 */ /* 0x000fe200078e0211 */
[----:B------:R-:W-:Y:S01]  /*918d0*/  SHF.R.S32.HI R5, RZ, 0x1f, R9 ;  /* 0x0000001fff057819 */ /* 0x000fe20000011409 */
[----:B------:R-:W-:Y:S01]  /*918e0*/  IMAD R3, R6, 0x3802001, RZ ;  /* 0x0380200106037824 */ /* 0x000fe200078e02ff */
[----:B------:R-:W-:Y:S01]  /*918f0*/  @!P1 IADD3 R0, PT, PT, R0, 0x7fe001, RZ ;  /* 0x007fe00100009810 */ /* 0x000fe20007ffe0ff */
[----:B------:R-:W-:Y:S01]  /*91900*/  STL [R1+0x4f14], R2 ;  /* 0x004f140201007387 */ /* 0x000fe20000100800 */
[----:B------:R-:W-:Y:S02]  /*91910*/  @P0 IADD3 R4, PT, PT, R4, -0x7fe001, RZ ;  /* 0xff801fff04040810 */ /* 0x000fe40007ffe0ff */
[----:B------:R-:W-:Y:S01]  /*91920*/  ISETP.GT.AND P0, PT, R16, 0x7fe000, PT ;  /* 0x007fe0001000780c */ /* 0x000fe20003f04270 */
[----:B------:R0:W-:Y:S01]  /*91930*/  STL [R1+0x4f94], R10 ;  /* 0x004f940a01007387 */ /* 0x0001e20000100800 */
[----:B------:R-:W-:Y:S01]  /*91940*/  IMAD.HI.U32 R14, R9, -0x7fe001, R14 ;  /* 0xff801fff090e7827 */ /* 0x000fe200078e000e */
[----:B------:R-:W-:-:S03]  /*91950*/  ISETP.GE.AND P2, PT, R4, RZ, PT ;  /* 0x000000ff0400720c */ /* 0x000fc60003f46270 */
[----:B------:R-:W-:Y:S02]  /*91960*/  IMAD R5, R5, -0x7fe001, RZ ;  /* 0xff801fff05057824 */ /* 0x000fe400078e02ff */
[----:B0-----:R-:W-:-:S04]  /*91970*/  IMAD.HI.U32 R10, R3, -0x7fe001, R6 ;  /* 0xff801fff030a7827 */ /* 0x001fc800078e0006 */
[----:B------:R-:W-:Y:S01]  /*91980*/  IMAD.WIDE R6, R0, UR4, RZ ;  /* 0x0000000400067c25 */ /* 0x000fe2000f8e02ff */
[----:B------:R-:W-:Y:S01]  /*91990*/  SHF.R.S32.HI R0, RZ, 0x1f, R3 ;  /* 0x0000001fff007819 */ /* 0x000fe20000011403 */
[----:B------:R0:W-:Y:S02]  /*919a0*/  STL [R1+0x4f18], R8 ;  /* 0x004f180801007387 */ /* 0x0001e40000100800 */
[----:B------:R-:W-:Y:S01]  /*919b0*/  IMAD.IADD R2, R18, 0x1, R53 ;  /* 0x0000000112027824 */ /* 0x000fe200078e0235 */
[----:B------:R-:W-:Y:S02]  /*919c0*/  @P0 IADD3 R16, PT, PT, R16, -0x7fe001, RZ ;  /* 0xff801fff10100810 */ /* 0x000fe40007ffe0ff */
[----:B0-----:R-:W-:Y:S01]  /*919d0*/  IADD3 R8, PT, PT, R14, -R9, R5 ;  /* 0x800000090e087210 */ /* 0x001fe20007ffe005 */
[----:B------:R-:W-:Y:S02]  /*919e0*/  IMAD R5, R0, -0x7fe001, RZ ;  /* 0xff801fff00057824 */ /* 0x000fe400078e02ff */
[----:B------:R-:W-:Y:S01]  /*919f0*/  IMAD R9, R6, 0x3802001, RZ ;  /* 0x0380200106097824 */ /* 0x000fe200078e02ff */
[----:B------:R-:W-:-:S02]  /*91a00*/  ISETP.GT.AND P1, PT, R2, 0x7fe000, PT ;  /* 0x007fe0000200780c */ /* 0x000fc40003f24270 */
[----:B------:R-:W-:Y:S02]  /*91a10*/  IADD3 R10, PT, PT, R10, -R3, R5 ;  /* 0x800000030a0a7210 */ /* 0x000fe40007ffe005 */
[----:B------:R-:W-:Y:S01]  /*91a20*/  IADD3 R3, PT, PT, R19, -R58, RZ ;  /* 0x8000003a13037210 */ /* 0x000fe20007ffe0ff */
[----:B------:R-:W-:Y:S01]  /*91a30*/  @!P2 VIADD R4, R4, 0x7fe001 ;  /* 0x007fe0010404a836 */ /* 0x000fe20000000000 */
[----:B------:R-:W-:Y:S01]  /*91a40*/  ISETP.GE.AND P2, PT, R16, RZ, PT ;  /* 0x000000ff1000720c */ /* 0x000fe20003f46270 */
[----:B------:R-:W-:Y:S01]  /*91a50*/  IMAD.IADD R18, R18, 0x1, -R53 ;  /* 0x0000000112127824 */ /* 0x000fe200078e0a35 */
[----:B------:R-:W-:Y:S02]  /*91a60*/  SHF.R.S32.HI R0, RZ, 0x1f, R9 ;  /* 0x0000001fff007819 */ /* 0x000fe40000011409 */
[----:B------:R-:W-:Y:S01]  /*91a70*/  ISETP.GE.AND P4, PT, R3, RZ, PT ;  /* 0x000000ff0300720c */ /* 0x000fe20003f86270 */
[----:B------:R-:W-:Y:S01]  /*91a80*/  IMAD.HI.U32 R5, R9, -0x7fe001, R6 ;  /* 0xff801fff09057827 */ /* 0x000fe200078e0006 */
[----:B------:R-:W-:-:S03]  /*91a90*/  ISETP.GE.AND P3, PT, R18, RZ, PT ;  /* 0x000000ff1200720c */ /* 0x000fc60003f66270 */
[----:B------:R-:W-:Y:S02]  /*91aa0*/  IMAD R6, R0, -0x7fe001, RZ ;  /* 0xff801fff00067824 */ /* 0x000fe400078e02ff */
[----:B------:R-:W-:Y:S01]  /*91ab0*/  IMAD.IADD R0, R19, 0x1, R58 ;  /* 0x0000000113007824 */ /* 0x000fe200078e023a */
[----:B------:R-:W-:Y:S01]  /*91ac0*/  @P1 IADD3 R2, PT, PT, R2, -0x7fe001, RZ ;  /* 0xff801fff02021810 */ /* 0x000fe20007ffe0ff */
[----:B------:R0:W-:Y:S01]  /*91ad0*/  STL [R1+0x4f98], R8 ;  /* 0x004f980801007387 */ /* 0x0001e20000100800 */
[----:B------:R-:W-:Y:S02]  /*91ae0*/  @!P2 IADD3 R16, PT, PT, R16, 0x7fe001, RZ ;  /* 0x007fe0011010a810 */ /* 0x000fe40007ffe0ff */
[----:B------:R-:W-:Y:S02]  /*91af0*/  ISETP.GT.AND P0, PT, R0, 0x7fe000, PT ;  /* 0x007fe0000000780c */ /* 0x000fe40003f04270 */
[----:B------:R-:W-:Y:S02]  /*91b00*/  ISETP.GE.AND P2, PT, R2, RZ, PT ;  /* 0x000000ff0200720c */ /* 0x000fe40003f46270 */
[----:B------:R-:W-:-:S02]  /*91b10*/  @!P4 IADD3 R3, PT, PT, R3, 0x7fe001, RZ ;  /* 0x007fe0010303c810 */ /* 0x000fc40007ffe0ff */
[----:B0-----:R-:W-:Y:S01]  /*91b20*/  IADD3 R8, PT, PT, R5, -R9, R6 ;  /* 0x8000000905087210 */ /* 0x001fe20007ffe006 */
[C-C-:B------:R-:W-:Y:S02]  /*91b30*/  IMAD.IADD R6, R20.reuse, 0x1, R61.reuse ;  /* 0x0000000114067824 */ /* 0x140fe400078e023d */
[----:B------:R-:W-:Y:S01]  /*91b40*/  IMAD.IADD R20, R20, 0x1, -R61 ;  /* 0x0000000114147824 */ /* 0x000fe200078e0a3d */
[----:B------:R0:W-:Y:S01]  /*91b50*/  STL [R1+0x4f1c], R4 ;  /* 0x004f1c0401007387 */ /* 0x0001e20000100800 */
[----:B------:R-:W-:-:S03]  /*91b60*/  @!P3 VIADD R18, R18, 0x7fe001 ;  /* 0x007fe0011212b836 */ /* 0x000fc60000000000 */
[----:B------:R-:W-:Y:S01]  /*91b70*/  ISETP.GE.AND P3, PT, R20, RZ, PT ;  /* 0x000000ff1400720c */ /* 0x000fe20003f66270 */
[----:B------:R-:W-:Y:S01]  /*91b80*/  STL [R1+0x4f9c], R10 ;  /* 0x004f9c0a01007387 */ /* 0x000fe20000100800 */
[----:B0-----:R-:W-:Y:S01]  /*91b90*/  IMAD.WIDE R4, R3, UR4, RZ ;  /* 0x0000000403047c25 */ /* 0x001fe2000f8e02ff */
[----:B------:R-:W-:Y:S02]  /*91ba0*/  @P0 IADD3 R0, PT, PT, R0, -0x7fe001, RZ ;  /* 0xff801fff00000810 */ /* 0x000fe40007ffe0ff */
[----:B------:R-:W-:Y:S01]  /*91bb0*/  STL [R1+0x4f20], R16 ;  /* 0x004f201001007387 */ /* 0x000fe20000100800 */
[----:B------:R-:W-:Y:S02]  /*91bc0*/  IMAD R11, R4, 0x3802001, RZ ;  /* 0x03802001040b7824 */ /* 0x000fe400078e02ff */
[----:B------:R-:W-:Y:S01]  /*91bd0*/  IMAD.WIDE R12, R18, UR4, RZ ;  /* 0x00000004120c7c25 */ /* 0x000fe2000f8e02ff */
[----:B------:R0:W-:Y:S01]  /*91be0*/  STL [R1+0x4fa0], R8 ;  /* 0x004fa00801007387 */ /* 0x0001e20000100800 */
[----:B------:R-:W-:-:S02]  /*91bf0*/  ISETP.GT.AND P1, PT, R6, 0x7fe000, PT ;  /* 0x007fe0000600780c */ /* 0x000fc40003f24270 */
[----:B------:R-:W-:Y:S01]  /*91c00*/  @!P2 VIADD R2, R2, 0x7fe001 ;  /* 0x007fe0010202a836 */ /* 0x000fe20000000000 */
[----:B------:R-:W-:Y:S01]  /*91c10*/  ISETP.GE.AND P2, PT, R0, RZ, PT ;  /* 0x000000ff0000720c */ /* 0x000fe20003f46270 */
[----:B------:R-:W-:Y:S02]  /*91c20*/  IMAD R9, R12, 0x3802001, RZ ;  /* 0x038020010c097824 */ /* 0x000fe400078e02ff */
[----:B0-----:R-:W-:-:S04]  /*91c30*/  IMAD.HI.U32 R8, R11, -0x7fe001, R4 ;  /* 0xff801fff0b087827 */ /* 0x001fc800078e0004 */
[C---:B---3--:R-:W-:Y:S01]  /*91c40*/  IMAD.IADD R4, R21.reuse, 0x1, R22 ;  /* 0x0000000115047824 */ /* 0x048fe200078e0216 */
[----:B------:R-:W-:Y:S01]  /*91c50*/  IADD3 R22, PT, PT, R21, -R22, RZ ;  /* 0x8000001615167210 */ /* 0x000fe20007ffe0ff */
[----:B------:R-:W-:Y:S01]  /*91c60*/  @!P3 VIADD R20, R20, 0x7fe001 ;  /* 0x007fe0011414b836 */ /* 0x000fe20000000000 */
[----:B------:R-:W-:Y:S02]  /*91c70*/  SHF.R.S32.HI R7, RZ, 0x1f, R9 ;  /* 0x0000001fff077819 */ /* 0x000fe40000011409 */
[----:B------:R-:W-:Y:S01]  /*91c80*/  ISETP.GE.AND P4, PT, R22, RZ, PT ;  /* 0x000000ff1600720c */ /* 0x000fe20003f86270 */
[----:B------:R0:W-:Y:S01]  /*91c90*/  STL [R1+0x4f24], R2 ;  /* 0x004f240201007387 */ /* 0x0001e20000100800 */
[----:B------:R-:W-:Y:S01]  /*91ca0*/  SHF.R.S32.HI R3, RZ, 0x1f, R11 ;  /* 0x0000001fff037819 */ /* 0x000fe2000001140b */
[----:B------:R-:W-:Y:S01]  /*91cb0*/  IMAD.WIDE R20, R20, UR4, RZ ;  /* 0x0000000414147c25 */ /* 0x000fe2000f8e02ff */
[----:B------:R-:W-:-:S03]  /*91cc0*/  ISETP.GT.AND P0, PT, R4, 0x7fe000, PT ;  /* 0x007fe0000400780c */ /* 0x000fc60003f04270 */
[----:B------:R-:W-:-:S04]  /*91cd0*/  IMAD.HI.U32 R12, R9, -0x7fe001, R12 ;  /* 0xff801fff090c7827 */ /* 0x000fc800078e000c */
[----:B0-----:R-:W-:Y:S02]  /*91ce0*/  IMAD.IADD R2, R24, 0x1, -R43 ;  /* 0x0000000118027824 */ /* 0x001fe400078e0a2b */
[----:B------:R-:W-:Y:S01]  /*91cf0*/  IMAD R7, R7, -0x7fe001, RZ ;  /* 0xff801fff07077824 */ /* 0x000fe200078e02ff */
[----:B------:R-:W-:Y:S01]  /*91d00*/  @!P2 IADD3 R0, PT, PT, R0, 0x7fe001, RZ ;  /* 0x007fe0010000a810 */ /* 0x000fe20007ffe0ff */
[----:B------:R-:W-:Y:S01]  /*91d10*/  IMAD R3, R3, -0x7fe001, RZ ;  /* 0xff801fff03037824 */ /* 0x000fe200078e02ff */
[----:B------:R-:W-:Y:S01]  /*91d20*/  @P1 IADD3 R6, PT, PT, R6, -0x7fe001, RZ ;  /* 0xff801fff06061810 */ /* 0x000fe20007ffe0ff */
[----:B------:R-:W-:Y:S01]  /*91d30*/  IMAD R5, R20, 0x3802001, RZ ;  /* 0x0380200114057824 */ /* 0x000fe200078e02ff */
[----:B------:R-:W-:Y:S02]  /*91d40*/  ISETP.GE.AND P2, PT, R2, RZ, PT ;  /* 0x000000ff0200720c */ /* 0x000fe40003f46270 */
[----:B------:R-:W-:Y:S02]  /*91d50*/  IADD3 R10, PT, PT, R12, -R9, R7 ;  /* 0x800000090c0a7210 */ /* 0x000fe40007ffe007 */
[----:B------:R-:W-:-:S02]  /*91d60*/  IADD3 R8, PT, PT, R8, -R11, R3 ;  /* 0x8000000b08087210 */ /* 0x000fc40007ffe003 */
[----:B------:R-:W-:Y:S02]  /*91d70*/  ISETP.GE.AND P1, PT, R6, RZ, PT ;  /* 0x000000ff0600720c */ /* 0x000fe40003f26270 */
[----:B------:R-:W-:Y:S02]  /*91d80*/  @!P4 IADD3 R22, PT, PT, R22, 0x7fe001, RZ ;  /* 0x007fe0011616c810 */ /* 0x000fe40007ffe0ff */
[----:B------:R-:W-:Y:S01]  /*91d90*/  SHF.R.S32.HI R3, RZ, 0x1f, R5 ;  /* 0x0000001fff037819 */ /* 0x000fe20000011405 */
[----:B------:R-:W-:Y:S01]  /*91da0*/  IMAD.IADD R24, R24, 0x1, R43 ;  /* 0x0000000118187824 */ /* 0x000fe200078e022b */
[----:B------:R-:W-:Y:S01]  /*91db0*/  STL [R1+0x4fa4], R10 ;  /* 0x004fa40a01007387 */ /* 0x000fe20000100800 */
[----:B------:R-:W-:-:S03]  /*91dc0*/  IMAD.WIDE R22, R22, UR4, RZ ;  /* 0x0000000416167c25 */ /* 0x000fc6000f8e02ff */
[----:B------:R0:W-:Y:S01]  /*91dd0*/  STL [R1+0x4f28], R0 ;  /* 0x004f280001007387 */ /* 0x0001e20000100800 */
[----:B------:R-:W-:Y:S01]  /*91de0*/  @P0 VIADD R4, R4, 0xff801fff ;  /* 0xff801fff04040836 */ /* 0x000fe20000000000 */
[----:B------:R-:W-:Y:S01]  /*91df0*/  ISETP.GT.AND P0, PT, R24, 0x7fe000, PT ;  /* 0x007fe0001800780c */ /* 0x000fe20003f04270 */
[----:B------:R-:W-:-:S04]  /*91e00*/  IMAD.HI.U32 R20, R5, -0x7fe001, R20 ;  /* 0xff801fff05147827 */ /* 0x000fc800078e0014 */
[----:B0-----:R-:W-:Y:S01]  /*91e10*/  IMAD R0, R3, -0x7fe001, RZ ;  /* 0xff801fff03007824 */ /* 0x001fe200078e02ff */
[----:B------:R-:W-:Y:S01]  /*91e20*/  IADD3 R3, PT, PT, R25, -R60, RZ ;  /* 0x8000003c19037210 */ /* 0x000fe20007ffe0ff */
[----:B------:R-:W-:Y:S02]  /*91e30*/  IMAD R7, R22, 0x3802001, RZ ;  /* 0x0380200116077824 */ /* 0x000fe400078e02ff */
[----:B------:R-:W-:Y:S01]  /*91e40*/  @!P2 VIADD R2, R2, 0x7fe001 ;  /* 0x007fe0010202a836 */ /* 0x000fe20000000000 */
[----:B------:R-:W-:Y:S01]  /*91e50*/  ISETP.GE.AND P2, PT, R3, RZ, PT ;  /* 0x000000ff0300720c */ /* 0x000fe20003f46270 */
[----:B------:R0:W-:Y:S01]  /*91e60*/  STL [R1+0x4fa8], R8 ;  /* 0x004fa80801007387 */ /* 0x0001e20000100800 */
[----:B------:R-:W-:Y:S01]  /*91e70*/  @!P1 IADD3 R6, PT, PT, R6, 0x7fe001, RZ ;  /* 0x007fe00106069810 */ /* 0x000fe20007ffe0ff */
[----:B------:R-:W-:Y:S01]  /*91e80*/  IMAD.WIDE R10, R2, UR4, RZ ;  /* 0x00000004020a7c25 */ /* 0x000fe2000f8e02ff */
[----:B------:R-:W-:Y:S02]  /*91e90*/  @P0 IADD3 R24, PT, PT, R24, -0x7fe001, RZ ;  /* 0xff801fff18180810 */ /* 0x000fe40007ffe0ff */
[----:B0-----:R-:W-:-:S02]  /*91ea0*/  IADD3 R8, PT, PT, R20, -R5, R0 ;  /* 0x8000000514087210 */ /* 0x001fc40007ffe000 */
[----:B------:R-:W-:Y:S01]  /*91eb0*/  SHF.R.S32.HI R0, RZ, 0x1f, R7 ;  /* 0x0000001fff007819 */ /* 0x000fe20000011407 */
[----:B------:R0:W-:Y:S04]  /*91ec0*/  STL [R1+0x4f2c], R6 ;  /* 0x004f2c0601007387 */ /* 0x0001e80000100800 */
[----:B------:R-:W-:Y:S02]  /*91ed0*/  IMAD R2, R0, -0x7fe001, RZ ;  /* 0xff801fff00027824 */ /* 0x000fe400078e02ff */
[----:B------:R-:W-:Y:S02]  /*91ee0*/  @!P2 VIADD R3, R3, 0x7fe001 ;  /* 0x007fe0010303a836 */ /* 0x000fe40000000000 */
[----:B0-----:R-:W-:Y:S01]  /*91ef0*/  IMAD.HI.U32 R6, R7, -0x7fe001, R22 ;  /* 0xff801fff07067827 */ /* 0x001fe200078e0016 */
[----:B------:R-:W-:-:S03]  /*91f00*/  ISETP.GE.AND P2, PT, R24, RZ, PT ;  /* 0x000000ff1800720c */ /* 0x000fc60003f46270 */
[----:B------:R-:W-:Y:S01]  /*91f10*/  IMAD.IADD R0, R25, 0x1, R60 ;  /* 0x0000000119007824 */ /* 0x000fe200078e023c */
[----:B------:R-:W-:Y:S02]  /*91f20*/  IADD3 R6, PT, PT, R6, -R7, R2 ;  /* 0x8000000706067210 */ /* 0x000fe40007ffe002 */
[C---:B----4-:R-:W-:Y:S01]  /*91f30*/  IADD3 R2, PT, PT, R26.reuse, R55, RZ ;  /* 0x000000371a027210 */ /* 0x050fe20007ffe0ff */
[----:B------:R-:W-:Y:S01]  /*91f40*/  IMAD.IADD R26, R26, 0x1, -R55 ;  /* 0x000000011a1a7824 */ /* 0x000fe200078e0a37 */
[----:B------:R-:W-:Y:S01]  /*91f50*/  ISETP.GE.AND P1, PT, R4, RZ, PT ;  /* 0x000000ff0400720c */ /* 0x000fe20003f26270 */
[----:B------:R-:W-:Y:S01]  /*91f60*/  IMAD R9, R10, 0x3802001, RZ ;  /* 0x038020010a097824 */ /* 0x000fe200078e02ff */
[----:B------:R-:W-:Y:S01]  /*91f70*/  ISETP.GT.AND P0, PT, R0, 0x7fe000, PT ;  /* 0x007fe0000000780c */ /* 0x000fe20003f04270 */
[----:B------:R-:W-:Y:S01]  /*91f80*/  IMAD.WIDE R12, R3, UR4, RZ ;  /* 0x00000004030c7c25 */ /* 0x000fe2000f8e02ff */
[----:B------:R-:W-:Y:S02]  /*91f90*/  ISETP.GE.AND P3, PT, R26, RZ, PT ;  /* 0x000000ff1a00720c */ /* 0x000fe40003f66270 */
[----:B------:R-:W-:Y:S01]  /*91fa0*/  SHF.R.S32.HI R5, RZ, 0x1f, R9 ;  /* 0x0000001fff057819 */ /* 0x000fe20000011409 */
[----:B------:R-:W-:Y:S01]  /*91fb0*/  IMAD.IADD R3, R27, 0x1, -R36 ;  /* 0x000000011b037824 */ /* 0x000fe200078e0a24 */
[----:B------:R-:W-:Y:S01]  /*91fc0*/  @!P2 IADD3 R24, PT, PT, R24, 0x7fe001, RZ ;  /* 0x007fe0011818a810 */ /* 0x000fe20007ffe0ff */
[----:B------:R0:W-:Y:S03]  /*91fd0*/  STL [R1+0x4fac], R8 ;  /* 0x004fac0801007387 */ /* 0x0001e60000100800 */
[----:B------:R-:W-:-:S02]  /*91fe0*/  ISETP.GE.AND P2, PT, R3, RZ, PT ;  /* 0x000000ff0300720c */ /* 0x000fc40003f46270 */
[----:B------:R-:W-:Y:S02]  /*91ff0*/  @!P1 IADD3 R4, PT, PT, R4, 0x7fe001, RZ ;  /* 0x007fe00104049810 */ /* 0x000fe40007ffe0ff */
[----:B------:R-:W-:Y:S01]  /*92000*/  @P0 IADD3 R0, PT, PT, R0, -0x7fe001, RZ ;  /* 0xff801fff00000810 */ /* 0x000fe20007ffe0ff */
[----:B0-----:R-:W-:Y:S02]  /*92010*/  IMAD R8, R5, -0x7fe001, RZ ;  /* 0xff801fff05087824 */ /* 0x001fe400078e02ff */
[----:B------:R-:W-:Y:S01]  /*92020*/  IMAD R5, R12, 0x3802001, RZ ;  /* 0x038020010c057824 */ /* 0x000fe200078e02ff */
[----:B------:R0:W-:Y:S01]  /*92030*/  STL [R1+0x4f30], R4 ;  /* 0x004f300401007387 */ /* 0x0001e20000100800 */
[----:B------:R-:W-:Y:S01]  /*92040*/  IMAD.HI.U32 R10, R9, -0x7fe001, R10 ;  /* 0xff801fff090a7827 */ /* 0x000fe200078e000a */
[----:B------:R-:W-:Y:S02]  /*92050*/  ISETP.GT.AND P1, PT, R2, 0x7fe000, PT ;  /* 0x007fe0000200780c */ /* 0x000fe40003f24270 */
[----:B------:R-:W-:Y:S01]  /*92060*/  @!P3 IADD3 R26, PT, PT, R26, 0x7fe001, RZ ;  /* 0x007fe0011a1ab810 */ /* 0x000fe20007ffe0ff */
[----:B------:R1:W-:Y:S01]  /*92070*/  STL [R1+0x4fb0], R6 ;  /* 0x004fb00601007387 */ /* 0x0003e20000100800 */
[----:B------:R-:W-:Y:S01]  /*92080*/  ISETP.GE.AND P0, PT, R0, RZ, PT ;  /* 0x000000ff0000720c */ /* 0x000fe20003f06270 */
[----:B------:R-:W-:Y:S01]  /*92090*/  IMAD.IADD R36, R27, 0x1, R36 ;  /* 0x000000011b247824 */ /* 0x000fe200078e0224 */
[----:B0-----:R-:W-:Y:S01]  /*920a0*/  SHF.R.S32.HI R4, RZ, 0x1f, R5 ;  /* 0x0000001fff047819 */ /* 0x001fe20000011405 */
[----:B------:R-:W-:Y:S01]  /*920b0*/  IMAD.WIDE R26, R26, UR4, RZ ;  /* 0x000000041a1a7c25 */ /* 0x000fe2000f8e02ff */
[----:B------:R-:W-:-:S02]  /*920c0*/  IADD3 R8, PT, PT, R10, -R9, R8 ;  /* 0x800000090a087210 */ /* 0x000fc40007ffe008 */
[----:B-1----:R-:W-:Y:S01]  /*920d0*/  IADD3 R6, PT, PT, R37, -R52, RZ ;  /* 0x8000003425067210 */ /* 0x002fe20007ffe0ff */
[----:B------:R-:W-:Y:S01]  /*920e0*/  IMAD.HI.U32 R10, R5, -0x7fe001, R12 ;  /* 0xff801fff050a7827 */ /* 0x000fe200078e000c */
[----:B------:R-:W-:Y:S02]  /*920f0*/  @!P2 IADD3 R3, PT, PT, R3, 0x7fe001, RZ ;  /* 0x007fe0010303a810 */ /* 0x000fe40007ffe0ff */
[----:B------:R-:W-:Y:S01]  /*92100*/  ISETP.GE.AND P3, PT, R6, RZ, PT ;  /* 0x000000ff0600720c */ /* 0x000fe20003f66270 */
[----:B------:R-:W-:Y:S02]  /*92110*/  IMAD R4, R4, -0x7fe001, RZ ;  /* 0xff801fff04047824 */ /* 0x000fe400078e02ff */
[----:B------:R-:W-:Y:S01]  /*92120*/  IMAD R7, R26, 0x3802001, RZ ;  /* 0x038020011a077824 */ /* 0x000fe200078e02ff */
[----:B------:R-:W-:Y:S02]  /*92130*/  STL [R1+0x4f34], R24 ;  /* 0x004f341801007387 */ /* 0x000fe40000100800 */
[----:B------:R-:W-:Y:S01]  /*92140*/  IADD3 R10, PT, PT, R10, -R5, R4 ;  /* 0x800000050a0a7210 */ /* 0x000fe20007ffe004 */
[----:B------:R-:W-:Y:S01]  /*92150*/  IMAD.WIDE R4, R3, UR4, RZ ;  /* 0x0000000403047c25 */ /* 0x000fe2000f8e02ff */
[----:B------:R5:W-:Y:S01]  /*92160*/  STL [R1+0x4fb4], R8 ;  /* 0x004fb40801007387 */ /* 0x000be20000100800 */
[----:B------:R-:W-:-:S02]  /*92170*/  SHF.R.S32.HI R3, RZ, 0x1f, R7 ;  /* 0x0000001fff037819 */ /* 0x000fc40000011407 */
[----:B------:R-:W-:Y:S02]  /*92180*/  @P1 VIADD R2, R2, 0xff801fff ;  /* 0xff801fff02021836 */ /* 0x000fe40000000000 */
[----:B------:R-:W-:Y:S02]  /*92190*/  @!P0 VIADD R0, R0, 0x7fe001 ;  /* 0x007fe00100008836 */ /* 0x000fe40000000000 */
[----:B------:R-:W-:Y:S02]  /*921a0*/  IMAD R9, R4, 0x3802001, RZ ;  /* 0x0380200104097824 */ /* 0x000fe400078e02ff */
[----:B-----5:R-:W-:Y:S01]  /*921b0*/  IMAD.IADD R8, R38, 0x1, -R47 ;  /* 0x0000000126087824 */ /* 0x020fe200078e0a2f */
[----:B------:R-:W-:Y:S01]  /*921c0*/  ISETP.GE.AND P1, PT, R2, RZ, PT ;  /* 0x000000ff0200720c */ /* 0x000fe20003f26270 */
[----:B------:R-:W-:Y:S01]  /*921d0*/  IMAD.HI.U32 R26, R7, -0x7fe001, R26 ;  /* 0xff801fff071a7827 */ /* 0x000fe200078e001a */
[----:B------:R-:W-:Y:S01]  /*921e0*/  ISETP.GT.AND P0, PT, R36, 0x7fe000, PT ;  /* 0x007fe0002400780c */ /* 0x000fe20003f04270 */
[----:B------:R0:W-:Y:S01]  /*921f0*/  STL [R1+0x4f38], R0 ;  /* 0x004f380001007387 */ /* 0x0001e20000100800 */
[----:B------:R-:W-:Y:S01]  /*92200*/  ISETP.GE.AND P4, PT, R8, RZ, PT ;  /* 0x000000ff0800720c */ /* 0x000fe20003f86270 */
[----:B------:R-:W-:Y:S01]  /*92210*/  IMAD R3, R3, -0x7fe001, RZ ;  /* 0xff801fff03037824 */ /* 0x000fe200078e02ff */
[----:B------:R-:W-:Y:S01]  /*92220*/  @!P3 IADD3 R6, PT, PT, R6, 0x7fe001, RZ ;  /* 0x007fe0010606b810 */ /* 0x000fe20007ffe0ff */
        /* <DEDUP_REMOVED lines=9> */
[----:B------:R-:W-:Y:S01]  /*922c0*/  @P0 VIADD R36, R36, 0xff801fff ;  /* 0xff801fff24240836 */ /* 0x000fe20000000000 */
[----:B------:R-:W-:Y:S01]  /*922d0*/  ISETP.GT.AND P0, PT, R0, 0x7fe000, PT ;  /* 0x007fe0000000780c */ /* 0x000fe20003f04270 */
[----:B------:R-:W-:Y:S01]  /*922e0*/  @!P4 VIADD R8, R8, 0x7fe001 ;  /* 0x007fe0010808c836 */ /* 0x000fe20000000000 */
[----:B------:R-:W-:Y:S02]  /*922f0*/  IADD3 R4, PT, PT, R4, -R9, R3 ;  /* 0x8000000904047210 */ /* 0x000fe40007ffe003 */
[----:B------:R-:W-:Y:S01]  /*92300*/  SHF.R.S32.HI R9, RZ, 0x1f, R5 ;  /* 0x0000001fff097819 */ /* 0x000fe20000011405 */
[----:B------:R0:W-:Y:S01]  /*92310*/  STL [R1+0x4f3c], R2 ;  /* 0x004f3c0201007387 */ /* 0x0001e20000100800 */
[----:B------:R-:W-:-:S03]  /*92320*/  ISETP.GE.AND P2, PT, R36, RZ, PT ;  /* 0x000000ff2400720c */ /* 0x000fc60003f46270 */
[----:B------:R-:W-:Y:S02]  /*92330*/  IMAD R9, R9, -0x7fe001, RZ ;  /* 0xff801fff09097824 */ /* 0x000fe400078e02ff */
[----:B0-----:R-:W-:-:S04]  /*92340*/  IMAD.WIDE R2, R8, UR4, RZ ;  /* 0x0000000408027c25 */ /* 0x001fc8000f8e02ff */
[----:B------:R-:W-:Y:S01]  /*92350*/  IMAD.HI.U32 R8, R5, -0x7fe001, R6 ;  /* 0xff801fff05087827 */ /* 0x000fe200078e0006 */
        /* <DEDUP_REMOVED lines=8> */
[----:B------:R-:W-:Y:S01]  /*923e0*/  ISETP.GE.AND P6, PT, R0, RZ, PT ;  /* 0x000000ff0000720c */ /* 0x000fe20003fc6270 */
[C---:B------:R-:W-:Y:S01]  /*923f0*/  IMAD.IADD R6, R39.reuse, 0x1, R40 ;  /* 0x0000000127067824 */ /* 0x040fe200078e0228 */
[----:B------:R-:W-:Y:S01]  /*92400*/  ISETP.GT.AND P0, PT, R2, 0x7fe000, PT ;  /* 0x007fe0000200780c */ /* 0x000fe20003f04270 */
[----:B------:R0:W-:Y:S01]  /*92410*/  STL [R1+0x4fbc], R10 ;  /* 0x004fbc0a01007387 */ /* 0x0001e20000100800 */
[----:B------:R-:W-:-:S02]  /*92420*/  IADD3 R39, PT, PT, R39, -R40, RZ ;  /* 0x8000002827277210 */ /* 0x000fc40007ffe0ff */
[----:B------:R-:W-:Y:S02]  /*92430*/  @!P2 IADD3 R36, PT, PT, R36, 0x7fe001, RZ ;  /* 0x007fe0012424a810 */ /* 0x000fe40007ffe0ff */
[----:B------:R-:W-:Y:S02]  /*92440*/  ISETP.GE.AND P2, PT, R3, RZ, PT ;  /* 0x000000ff0300720c */ /* 0x000fe40003f46270 */
[----:B------:R-:W-:Y:S01]  /*92450*/  ISETP.GE.AND P4, PT, R39, RZ, PT ;  /* 0x000000ff2700720c */ /* 0x000fe20003f86270 */
[C---:B0-----:R-:W-:Y:S01]  /*92460*/  IMAD.IADD R10, R41.reuse, 0x1, R48 ;  /* 0x00000001290a7824 */ /* 0x041fe200078e0230 */
[----:B------:R-:W-:Y:S01]  /*92470*/  IADD3 R41, PT, PT, R41, -R48, RZ ;  /* 0x8000003029297210 */ /* 0x000fe20007ffe0ff */
[----:B------:R-:W-:Y:S01]  /*92480*/  STL [R1+0x4f40], R36 ;  /* 0x004f402401007387 */ /* 0x000fe20000100800 */
[----:B------:R-:W-:Y:S02]  /*92490*/  @P1 IADD3 R38, PT, PT, R38, -0x7fe001, RZ ;  /* 0xff801fff26261810 */ /* 0x000fe40007ffe0ff */
[----:B------:R-:W-:Y:S01]  /*924a0*/  ISETP.GE.AND P5, PT, R41, RZ, PT ;  /* 0x000000ff2900720c */ /* 0x000fe20003fa6270 */
[----:B------:R0:W-:Y:S01]  /*924b0*/  STL [R1+0x4fc0], R4 ;  /* 0x004fc00401007387 */ /* 0x0001e20000100800 */
[----:B------:R-:W-:Y:S01]  /*924c0*/  ISETP.GT.AND P3, PT, R6, 0x7fe000, PT ;  /* 0x007fe0000600780c */ /* 0x000fe20003f64270 */
[----:B------:R-:W-:Y:S01]  /*924d0*/  @!P6 VIADD R0, R0, 0x7fe001 ;  /* 0x007fe0010000e836 */ /* 0x000fe20000000000 */
[----:B------:R-:W-:-:S02]  /*924e0*/  @P0 IADD3 R2, PT, PT, R2, -0x7fe001, RZ ;  /* 0xff801fff02020810 */ /* 0x000fc40007ffe0ff */
[----:B------:R-:W-:Y:S02]  /*924f0*/  ISETP.GT.AND P6, PT, R10, 0x7fe000, PT ;  /* 0x007fe0000a00780c */ /* 0x000fe40003fc4270 */
[----:B0-----:R-:W-:Y:S02]  /*92500*/  SHF.R.S32.HI R4, RZ, 0x1f, R14 ;  /* 0x0000001fff047819 */ /* 0x001fe4000001140e */
[----:B------:R-:W-:Y:S02]  /*92510*/  ISETP.GE.AND P1, PT, R38, RZ, PT ;  /* 0x000000ff2600720c */ /* 0x000fe40003f26270 */
[----:B------:R-:W-:Y:S01]  /*92520*/  ISETP.GE.AND P0, PT, R2, RZ, PT ;  /* 0x000000ff0200720c */ /* 0x000fe20003f06270 */
[----:B------:R-:W-:Y:S01]  /*92530*/  IMAD R4, R4, -0x7fe001, RZ ;  /* 0xff801fff04047824 */ /* 0x000fe200078e02ff */
[----:B------:R-:W-:Y:S02]  /*92540*/  @!P2 IADD3 R3, PT, PT, R3, 0x7fe001, RZ ;  /* 0x007fe0010303a810 */ /* 0x000fe40007ffe0ff */
[----:B------:R-:W-:Y:S01]  /*92550*/  @!P4 IADD3 R39, PT, PT, R39, 0x7fe001, RZ ;  /* 0x007fe0012727c810 */ /* 0x000fe20007ffe0ff */
[----:B------:R-:W-:Y:S01]  /*92560*/  STL [R1+0x4f44], R0 ;  /* 0x004f440001007387 */ /* 0x000fe20000100800 */
[----:B------:R-:W-:Y:S01]  /*92570*/  IADD3 R14, PT, PT, R5, -R14, R4 ;  /* 0x8000000e050e7210 */ /* 0x000fe20007ffe004 */
[----:B------:R-:W-:-:S02]  /*92580*/  @!P5 VIADD R41, R41, 0x7fe001 ;  /* 0x007fe0012929d836 */ /* 0x000fc40000000000 */
[----:B------:R-:W-:Y:S01]  /*92590*/  IMAD.WIDE R4, R3, UR4, RZ ;  /* 0x0000000403047c25 */ /* 0x000fe2000f8e02ff */
[----:B------:R0:W-:Y:S03]  /*925a0*/  STL [R1+0x4fc4], R8 ;  /* 0x004fc40801007387 */ /* 0x0001e60000100800 */
[----:B------:R-:W-:Y:S01]  /*925b0*/  @P3 VIADD R6, R6, 0xff801fff ;  /* 0xff801fff06063836 */ /* 0x000fe20000000000 */
[----:B------:R-:W-:Y:S01]  /*925c0*/  @P6 IADD3 R10, PT, PT, R10, -0x7fe001, RZ ;  /* 0xff801fff0a0a6810 */ /* 0x000fe20007ffe0ff */
[----:B------:R-:W-:-:S04]  /*925d0*/  IMAD.WIDE R12, R41, UR4, RZ ;  /* 0x00000004290c7c25 */ /* 0x000fc8000f8e02ff */
        /* <DEDUP_REMOVED lines=19> */
[----:B------:R-:W-:Y:S01]  /*92710*/  @!P1 IADD3 R6, PT, PT, R6, 0x7fe001, RZ ;  /* 0x007fe00106069810 */ /* 0x000fe20007ffe0ff */
[----:B------:R-:W-:Y:S01]  /*92720*/  STL [R1+0x4fc8], R14 ;  /* 0x004fc80e01007387 */ /* 0x000fe20000100800 */
[----:B------:R-:W-:Y:S01]  /*92730*/  IADD3 R8, PT, PT, R8, -R15, R3 ;  /* 0x8000000f08087210 */ /* 0x000fe20007ffe003 */
[----:B------:R-:W-:-:S02]  /*92740*/  @!P0 VIADD R10, R10, 0x7fe001 ;  /* 0x007fe0010a0a8836 */ /* 0x000fc40000000000 */
        /* <DEDUP_REMOVED lines=41> */
[----:B------:R-:W-:-:S05]  /*929e0*/  IMAD.IADD R4, R4, 0x1, -R7 ;  /* 0x0000000104047824 */ /* 0x000fca00078e0a07 */
[----:B------:R-:W-:-:S13]  /*929f0*/  ISETP.GE.AND P0, PT, R4, RZ, PT ;  /* 0x000000ff0400720c */ /* 0x000fda0003f06270 */
[----:B------:R-:W-:-:S05]  /*92a00*/  @!P0 IADD3 R4, PT, PT, R4, 0x7fe001, RZ ;  /* 0x007fe00104048810 */ /* 0x000fca0007ffe0ff */
        /* <DEDUP_REMOVED lines=10> */
[----:B----4-:R-:W-:-:S04]  /*92ab0*/  IADD3 R13, PT, PT, R9, -R12, RZ ;  /* 0x8000000c090d7210 */ /* 0x010fc80007ffe0ff */
[----:B------:R-:W-:Y:S02]  /*92ac0*/  ISETP.GT.AND P0, PT, R8, 0x7fe000, PT ;  /* 0x007fe0000800780c */ /* 0x000fe40003f04270 */
[----:B------:R-:W-:Y:S02]  /*92ad0*/  ISETP.GE.AND P2, PT, R13, RZ, PT ;  /* 0x000000ff0d00720c */ /* 0x000fe40003f46270 */
[----:B------:R-:W-:Y:S02]  /*92ae0*/  ISETP.GE.AND P1, PT, R4, RZ, PT ;  /* 0x000000ff0400720c */ /* 0x000fe40003f26270 */
[----:B-----5:R-:W-:Y:S01]  /*92af0*/  IADD3 R17, PT, PT, R16, -R25, RZ ;  /* 0x8000001910117210 */ /* 0x020fe20007ffe0ff */
[----:B------:R-:W-:-:S03]  /*92b00*/  IMAD.IADD R12, R9, 0x1, R12 ;  /* 0x00000001090c7824 */ /* 0x000fc600078e020c */
[----:B------:R-:W-:-:S03]  /*92b10*/  ISETP.GE.AND P4, PT, R17, RZ, PT ;  /* 0x000000ff1100720c */ /* 0x000fc60003f86270 */
[----:B------:R-:W-:Y:S02]  /*92b20*/  @P0 IADD3 R8, PT, PT, R8, -0x7fe001, RZ ;  /* 0xff801fff08080810 */ /* 0x000fe40007ffe0ff */
[----:B------:R-:W-:Y:S02]  /*92b30*/  @!P2 IADD3 R13, PT, PT, R13, 0x7fe001, RZ ;  /* 0x007fe0010d0da810 */ /* 0x000fe40007ffe0ff */
[----:B------:R-:W-:Y:S01]  /*92b40*/  @!P1 VIADD R4, R4, 0x7fe001 ;  /* 0x007fe00104049836 */ /* 0x000fe20000000000 */
[----:B------:R-:W-:Y:S02]  /*92b50*/  ISETP.GE.AND P3, PT, R8, RZ, PT ;  /* 0x000000ff0800720c */ /* 0x000fe40003f66270 */
[----:B------:R-:W-:Y:S01]  /*92b60*/  IMAD.WIDE R14, R13, UR4, RZ ;  /* 0x000000040d0e7c25 */ /* 0x000fe2000f8e02ff */
[----:B------:R-:W-:-:S03]  /*92b70*/  ISETP.GT.AND P0, PT, R12, 0x7fe000, PT ;  /* 0x007fe0000c00780c */ /* 0x000fc60003f04270 */
[----:B------:R-:W-:-:S04]  /*92b80*/  IMAD.WIDE R6, R4, UR4, RZ ;  /* 0x0000000404067c25 */ /* 0x000fc8000f8e02ff */
[----:B------:R-:W-:Y:S01]  /*92b90*/  IMAD R45, R14, 0x3802001, RZ ;  /* 0x038020010e2d7824 */ /* 0x000fe200078e02ff */
[-C--:B------:R-:W-:Y:S01]  /*92ba0*/  IADD3 R4, PT, PT, R18, R27.reuse, RZ ;  /* 0x0000001b12047210 */ /* 0x080fe20007ffe0ff */
[----:B------:R-:W-:Y:S01]  /*92bb0*/  IMAD R43, R6, 0x3802001, RZ ;  /* 0x03802001062b7824 */ /* 0x000fe200078e02ff */
[----:B------:R-:W-:Y:S01]  /*92bc0*/  IADD3 R18, PT, PT, R18, -R27, RZ ;  /* 0x8000001b12127210 */ /* 0x000fe20007ffe0ff */
[----:B------:R-:W-:Y:S01]  /*92bd0*/  @!P4 VIADD R17, R17, 0x7fe001 ;  /* 0x007fe0011111c836 */ /* 0x000fe20000000000 */
[----:B------:R-:W-:Y:S01]  /*92be0*/  SHF.R.S32.HI R9, RZ, 0x1f, R45 ;  /* 0x0000001fff097819 */ /* 0x000fe2000001142d */
[----:B------:R-:W-:Y:S02]  /*92bf0*/  IMAD.IADD R16, R16, 0x1, R25 ;  /* 0x0000000110107824 */ /* 0x000fe400078e0219 */
[----:B------:R-:W-:-:S04]  /*92c00*/  IMAD.HI.U32 R26, R43, -0x7fe001, R6 ;  /* 0xff801fff2b1a7827 */ /* 0x000fc800078e0006 */
[----:B------:R-:W-:Y:S01]  /*92c10*/  @!P3 VIADD R8, R8, 0x7fe001 ;  /* 0x007fe0010808b836 */ /* 0x000fe20000000000 */
[----:B------:R-:W-:Y:S01]  /*92c20*/  ISETP.GE.AND P3, PT, R18, RZ, PT ;  /* 0x000000ff1200720c */ /* 0x000fe20003f66270 */
[----:B------:R-:W-:Y:S01]  /*92c30*/  IMAD.WIDE R6, R17, UR4, RZ ;  /* 0x0000000411067c25 */ /* 0x000fe2000f8e02ff */
[----:B------:R-:W-:-:S03]  /*92c40*/  ISETP.GT.AND P1, PT, R16, 0x7fe000, PT ;  /* 0x007fe0001000780c */ /* 0x000fc60003f24270 */
[----:B0-----:R-:W-:Y:S01]  /*92c50*/  IMAD.HI.U32 R24, R45, -0x7fe001, R14 ;  /* 0xff801fff2d187827 */ /* 0x001fe200078e000e */
[----:B------:R-:W-:-:S03]  /*92c60*/  @P0 IADD3 R12, PT, PT, R12, -0x7fe001, RZ ;  /* 0xff801fff0c0c0810 */ /* 0x000fc60007ffe0ff */
[----:B------:R-:W-:Y:S02]  /*92c70*/  IMAD R9, R9, -0x7fe001, RZ ;  /* 0xff801fff09097824 */ /* 0x000fe400078e02ff */
        /* <DEDUP_REMOVED lines=13> */
[----:B------:R-:W-:Y:S02]  /*92d50*/  IADD3 R26, PT, PT, R26, -R43, R13 ;  /* 0x8000002b1a1a7210 */ /* 0x000fe40007ffe00d */
[----:B------:R-:W-:-:S02]  /*92d60*/  ISETP.GE.AND P1, PT, R16, RZ, PT ;  /* 0x000000ff1000720c */ /* 0x000fc40003f26270 */
[----:B------:R-:W-:Y:S01]  /*92d70*/  IADD3 R13, PT, PT, R20, -R21, RZ ;  /* 0x80000015140d7210 */ /* 0x000fe20007ffe0ff */
[----:B0-----:R-:W-:Y:S02]  /*92d80*/  IMAD R8, R6, -0x7fe001, RZ ;  /* 0xff801fff06087824 */ /* 0x001fe400078e02ff */
[----:B------:R-:W-:Y:S02]  /*92d90*/  IMAD.IADD R6, R19, 0x1, R36 ;  /* 0x0000000113067824 */ /* 0x000fe400078e0224 */
[----:B------:R-:W-:Y:S01]  /*92da0*/  IMAD.WIDE R18, R18, UR4, RZ ;  /* 0x0000000412127c25 */ /* 0x000fe2000f8e02ff */
[----:B------:R-:W-:Y:S02]  /*92db0*/  @!P0 IADD3 R12, PT, PT, R12, 0x7fe001, RZ ;  /* 0x007fe0010c0c8810 */ /* 0x000fe40007ffe0ff */
[----:B------:R-:W-:Y:S01]  /*92dc0*/  ISETP.GE.AND P3, PT, R13, RZ, PT ;  /* 0x000000ff0d00720c */ /* 0x000fe20003f66270 */
[----:B------:R-:W-:Y:S01]  /*92dd0*/  IMAD R15, R18, 0x3802001, RZ ;  /* 0x03802001120f7824 */ /* 0x000fe200078e02ff */
[----:B------:R-:W-:Y:S01]  /*92de0*/  STL [R1+0x4fdc], R26 ;  /* 0x004fdc1a01007387 */ /* 0x000fe20000100800 */
[----:B------:R-:W-:-:S02]  /*92df0*/  @P2 VIADD R4, R4, 0xff801fff ;  /* 0xff801fff04042836 */ /* 0x000fc40000000000 */
[----:B------:R-:W-:Y:S01]  /*92e00*/  @!P4 VIADD R7, R7, 0x7fe001 ;  /* 0x007fe0010707c836 */ /* 0x000fe20000000000 */
[----:B------:R0:W-:Y:S01]  /*92e10*/  STL [R1+0x4f60], R12 ;  /* 0x004f600c01007387 */ /* 0x0001e20000100800 */
[----:B------:R-:W-:Y:S01]  /*92e20*/  IMAD.IADD R20, R20, 0x1, R21 ;  /* 0x0000000114147824 */ /* 0x000fe200078e0215 */
[----:B------:R-:W-:Y:S02]  /*92e30*/  ISETP.GE.AND P2, PT, R4, RZ, PT ;  /* 0x000000ff0400720c */ /* 0x000fe40003f46270 */
        /* <DEDUP_REMOVED lines=14> */
[----:B------:R-:W-:Y:S01]  /*92f20*/  IMAD.IADD R22, R22, 0x1, -R37 ;  /* 0x0000000116167824 */ /* 0x000fe200078e0a25 */
[----:B------:R-:W-:Y:S01]  /*92f30*/  @!P2 IADD3 R4, PT, PT, R4, 0x7fe001, RZ ;  /* 0x007fe0010404a810 */ /* 0x000fe20007ffe0ff */
[----:B0-----:R-:W-:-:S04]  /*92f40*/  IMAD.HI.U32 R16, R17, -0x7fe001, R8 ;  /* 0xff801fff11107827 */ /* 0x001fc800078e0008 */
[----:B------:R-:W-:Y:S01]  /*92f50*/  IMAD.WIDE R8, R13, UR4, RZ ;  /* 0x000000040d087c25 */ /* 0x000fe2000f8e02ff */
[----:B------:R-:W-:-:S03]  /*92f60*/  ISETP.GE.AND P3, PT, R22, RZ, PT ;  /* 0x000000ff1600720c */ /* 0x000fc60003f66270 */
[----:B------:R-:W-:Y:S01]  /*92f70*/  IMAD R13, R8, 0x3802001, RZ ;  /* 0x03802001080d7824 */ /* 0x000fe200078e02ff */
[----:B------:R-:W-:Y:S01]  /*92f80*/  @P1 IADD3 R20, PT, PT, R20, -0x7fe001, RZ ;  /* 0xff801fff14141810 */ /* 0x000fe20007ffe0ff */
[----:B------:R-:W-:Y:S01]  /*92f90*/  STL [R1+0x4fe4], R14 ;  /* 0x004fe40e01007387 */ /* 0x000fe20000100800 */
[----:B------:R-:W-:Y:S02]  /*92fa0*/  @P0 IADD3 R6, PT, PT, R6, -0x7fe001, RZ ;  /* 0xff801fff06060810 */ /* 0x000fe40007ffe0ff */
[----:B------:R-:W-:Y:S01]  /*92fb0*/  SHF.R.S32.HI R7, RZ, 0x1f, R17 ;  /* 0x0000001fff077819 */ /* 0x000fe20000011411 */
[----:B------:R0:W-:Y:S01]  /*92fc0*/  STL [R1+0x4f68], R4 ;  /* 0x004f680401007387 */ /* 0x0001e20000100800 */
[----:B------:R-:W-:Y:S02]  /*92fd0*/  ISETP.GE.AND P1, PT, R20, RZ, PT ;  /* 0x000000ff1400720c */ /* 0x000fe40003f26270 */
[----:B------:R-:W-:Y:S01]  /*92fe0*/  ISETP.GE.AND P2, PT, R6, RZ, PT ;  /* 0x000000ff0600720c */ /* 0x000fe20003f46270 */
[----:B------:R-:W-:Y:S01]  /*92ff0*/  IMAD R7, R7, -0x7fe001, RZ ;  /* 0xff801fff07077824 */ /* 0x000fe200078e02ff */
[----:B0-----:R-:W-:Y:S01]  /*93000*/  SHF.R.S32.HI R4, RZ, 0x1f, R13 ;  /* 0x0000001fff047819 */ /* 0x001fe2000001140d */
[----:B------:R-:W-:Y:S01]  /*93010*/  IMAD.HI.U32 R8, R13, -0x7fe001, R8 ;  /* 0xff801fff0d087827 */ /* 0x000fe200078e0008 */
[----:B------:R-:W-:-:S03]  /*93020*/  @!P3 IADD3 R22, PT, PT, R22, 0x7fe001, RZ ;  /* 0x007fe0011616b810 */ /* 0x000fc60007ffe0ff */
[----:B------:R-:W-:Y:S01]  /*93030*/  IMAD R4, R4, -0x7fe001, RZ ;  /* 0xff801fff04047824 */ /* 0x000fe200078e02ff */
[----:B------:R-:W-:Y:S02]  /*93040*/  IADD3 R16, PT, PT, R16, -R17, R7 ;  /* 0x8000001110107210 */ /* 0x000fe40007ffe007 */
[----:B------:R-:W-:Y:S02]  /*93050*/  ISETP.GT.AND P0, PT, R12, 0x7fe000, PT ;  /* 0x007fe0000c00780c */ /* 0x000fe40003f04270 */
[C---:B------:R-:W-:Y:S02]  /*93060*/  IADD3 R17, PT, PT, R23.reuse, -R38, RZ ;  /* 0x8000002617117210 */ /* 0x040fe40007ffe0ff */
[----:B------:R-:W-:Y:S01]  /*93070*/  IADD3 R8, PT, PT, R8, -R13, R4 ;  /* 0x8000000d08087210 */ /* 0x000fe20007ffe004 */
[----:B------:R-:W-:Y:S01]  /*93080*/  IMAD.IADD R14, R23, 0x1, R38 ;  /* 0x00000001170e7824 */ /* 0x000fe200078e0226 */
[----:B------:R-:W-:Y:S01]  /*93090*/  IADD3 R4, PT, PT, R2, -R3, RZ ;  /* 0x8000000302047210 */ /* 0x000fe20007ffe0ff */
        /* <DEDUP_REMOVED lines=14> */
[----:B------:R-:W-:-:S03]  /*93180*/  @!P1 IADD3 R4, PT, PT, R4, 0x7fe001, RZ ;  /* 0x007fe00104049810 */ /* 0x000fc60007ffe0ff */
[----:B------:R-:W-:Y:S01]  /*93190*/  IMAD R7, R6, -0x7fe001, RZ ;  /* 0xff801fff06077824 */ /* 0x000fe200078e02ff */
[----:B------:R0:W-:Y:S01]  /*931a0*/  STL [R1+0x4fec], R16 ;  /* 0x004fec1001007387 */ /* 0x0001e20000100800 */
[----:B------:R-:W-:-:S03]  /*931b0*/  IMAD.IADD R9, R5, 0x1, -R40 ;  /* 0x0000000105097824 */ /* 0x000fc600078e0a28 */
[----:B------:R-:W-:Y:S01]  /*931c0*/  IADD3 R18, PT, PT, R18, -R15, R7 ;  /* 0x8000000f12127210 */ /* 0x000fe20007ffe007 */
[----:B-1----:R-:W-:-:S04]  /*931d0*/  IMAD.WIDE R6, R4, UR5, RZ ;  /* 0x0000000504067c25 */ /* 0x002fc8000f8e02ff */
[----:B0-----:R-:W-:Y:S01]  /*931e0*/  IMAD.WIDE R16, R17, UR4, RZ ;  /* 0x0000000411107c25 */ /* 0x001fe2000f8e02ff */
[----:B------:R-:W-:-:S03]  /*931f0*/  ISETP.GE.AND P3, PT, R9, RZ, PT ;  /* 0x000000ff0900720c */ /* 0x000fc60003f66270 */
[----:B------:R-:W-:Y:S02]  /*93200*/  IMAD.IADD R4, R2, 0x1, R3 ;  /* 0x0000000102047824 */ /* 0x000fe400078e0203 */
[----:B------:R-:W-:Y:S02]  /*93210*/  IMAD R13, R16, 0x3802001, RZ ;  /* 0x03802001100d7824 */ /* 0x000fe400078e02ff */
[----:B------:R-:W-:Y:S01]  /*93220*/  @P0 VIADD R14, R14, 0xff801fff ;  /* 0xff801fff0e0e0836 */ /* 0x000fe20000000000 */
[----:B------:R-:W-:Y:S01]  /*93230*/  STL [R1+0x4f70], R20 ;  /* 0x004f701401007387 */ /* 0x000fe20000100800 */
[----:B------:R-:W-:Y:S02]  /*93240*/  ISETP.GT.AND P0, PT, R4, 0x7fe000, PT ;  /* 0x007fe0000400780c */ /* 0x000fe40003f04270 */
[----:B------:R-:W-:Y:S01]  /*93250*/  @!P2 IADD3 R12, PT, PT, R12, 0x7fe001, RZ ;  /* 0x007fe0010c0ca810 */ /* 0x000fe20007ffe0ff */
[----:B------:R0:W-:Y:S01]  /*93260*/  STL [R1+0x4ff0], R8 ;  /* 0x004ff00801007387 */ /* 0x0001e20000100800 */
[----:B------:R-:W-:Y:S01]  /*93270*/  ISETP.GE.AND P2, PT, R14, RZ, PT ;  /* 0x000000ff0e00720c */ /* 0x000fe20003f46270 */
[----:B------:R-:W-:Y:S01]  /*93280*/  IMAD R3, R6, 0x3802001, RZ ;  /* 0x0380200106037824 */ /* 0x000fe200078e02ff */
[----:B0-----:R-:W-:Y:S01]  /*93290*/  SHF.R.S32.HI R8, RZ, 0x1f, R13 ;  /* 0x0000001fff087819 */ /* 0x001fe2000001140d */
[----:B------:R-:W-:-:S04]  /*932a0*/  IMAD.HI.U32 R16, R13, -0x7fe001, R16 ;  /* 0xff801fff0d107827 */ /* 0x000fc800078e0010 */
[----:B------:R-:W-:Y:S01]  /*932b0*/  IMAD R15, R8, -0x7fe001, RZ ;  /* 0xff801fff080f7824 */ /* 0x000fe200078e02ff */
[----:B------:R-:W-:Y:S02]  /*932c0*/  IADD3 R8, PT, PT, R5, R40, RZ ;  /* 0x0000002805087210 */ /* 0x000fe40007ffe0ff */
[----:B------:R-:W-:Y:S01]  /*932d0*/  SHF.R.S32.HI R5, RZ, 0x1f, R3 ;  /* 0x0000001fff057819 */ /* 0x000fe20000011403 */
[----:B------:R-:W-:Y:S01]  /*932e0*/  @!P3 VIADD R9, R9, 0x7fe001 ;  /* 0x007fe0010909b836 */ /* 0x000fe20000000000 */
[----:B------:R0:W-:Y:S01]  /*932f0*/  STL [R1+0x4f74], R12 ;  /* 0x004f740c01007387 */ /* 0x0001e20000100800 */
[----:B------:R-:W-:Y:S01]  /*93300*/  IMAD.HI.U32 R20, R3, -0x7fe001, R6 ;  /* 0xff801fff03147827 */ /* 0x000fe200078e0006 */
[----:B------:R-:W-:Y:S02]  /*93310*/  IADD3 R2, PT, PT, R16, -R13, R15 ;  /* 0x8000000d10027210 */ /* 0x000fe40007ffe00f */
[----:B------:R-:W-:Y:S01]  /*93320*/  IADD3 R6, PT, PT, R10, R41, RZ ;  /* 0x000000290a067210 */ /* 0x000fe20007ffe0ff */
[----:B------:R-:W-:Y:S01]  /*93330*/  @P0 VIADD R4, R4, 0xff801fff ;  /* 0xff801fff04040836 */ /* 0x000fe20000000000 */
[----:B------:R-:W-:Y:S01]  /*93340*/  @!P2 IADD3 R14, PT, PT, R14, 0x7fe001, RZ ;  /* 0x007fe0010e0ea810 */ /* 0x000fe20007ffe0ff */
[----:B------:R-:W-:Y:S01]  /*93350*/  IMAD R5, R5, -0x7fe001, RZ ;  /* 0xff801fff05057824 */ /* 0x000fe200078e02ff */
[----:B------:R-:W-:Y:S01]  /*93360*/  ISETP.GT.AND P1, PT, R8, 0x7fe000, PT ;  /* 0x007fe0000800780c */ /* 0x000fe20003f24270 */
[----:B0-----:R-:W-:Y:S01]  /*93370*/  IMAD.WIDE R12, R9, UR5, RZ ;  /* 0x00000005090c7c25 */ /* 0x001fe2000f8e02ff */
[----:B------:R-:W-:Y:S01]  /*93380*/  ISETP.GE.AND P6, PT, R4, RZ, PT ;  /* 0x000000ff0400720c */ /* 0x000fe20003fc6270 */
[----:B------:R-:W-:Y:S01]  /*93390*/  STL [R1+0x4ff4], R18 ;  /* 0x004ff41201007387 */ /* 0x000fe20000100800 */
[----:B------:R-:W-:Y:S01]  /*933a0*/  ISETP.GT.AND P0, PT, R6, 0x7fe000, PT ;  /* 0x007fe0000600780c */ /* 0x000fe20003f04270 */
[----:B------:R-:W-:Y:S01]  /*933b0*/  IMAD.IADD R10, R10, 0x1, -R41 ;  /* 0x000000010a0a7824 */ /* 0x000fe200078e0a29 */
[----:B------:R-:W-:Y:S01]  /*933c0*/  IADD3 R20, PT, PT, R20, -R3, R5 ;  /* 0x8000000314147210 */ /* 0x000fe20007ffe005 */
[----:B------:R-:W-:Y:S01]  /*933d0*/  IMAD R16, R12, 0x3802001, RZ ;  /* 0x038020010c107824 */ /* 0x000fe200078e02ff */
[----:B------:R-:W-:Y:S01]  /*933e0*/  STL [R1+0x4f78], R14 ;  /* 0x004f780e01007387 */ /* 0x000fe20000100800 */
[----:B------:R-:W-:-:S02]  /*933f0*/  IADD3 R3, PT, PT, R11, -R42, RZ ;  /* 0x8000002a0b037210 */ /* 0x000fc40007ffe0ff */
[----:B------:R-:W-:Y:S01]  /*93400*/  ISETP.GE.AND P2, PT, R10, RZ, PT ;  /* 0x000000ff0a00720c */ /* 0x000fe20003f46270 */
[----:B------:R2:W-:Y:S01]  /*93410*/  STL [R1+0x4ff8], R2 ;  /* 0x004ff80201007387 */ /* 0x0005e20000100800 */
[----:B------:R-:W-:Y:S01]  /*93420*/  IMAD.HI.U32 R5, R16, -0x7fe001, R12 ;  /* 0xff801fff10057827 */ /* 0x000fe200078e000c */
[----:B------:R-:W-:-:S03]  /*93430*/  ISETP.GE.AND P4, PT, R3, RZ, PT ;  /* 0x000000ff0300720c */ /* 0x000fc60003f86270 */
[----:B------:R-:W-:Y:S02]  /*93440*/  IMAD.IADD R12, R11, 0x1, R42 ;  /* 0x000000010b0c7824 */ /* 0x000fe400078e022a */
[C---:B--2---:R-:W-:Y:S01]  /*93450*/  IMAD.IADD R2, R0.reuse, 0x1, R39 ;  /* 0x0000000100027824 */ /* 0x044fe200078e0227 */
[----:B------:R-:W-:Y:S02]  /*93460*/  IADD3 R0, PT, PT, R0, -R39, RZ ;  /* 0x8000002700007210 */ /* 0x000fe40007ffe0ff */
[----:B------:R-:W-:Y:S02]  /*93470*/  @P1 IADD3 R8, PT, PT, R8, -0x7fe001, RZ ;  /* 0xff801fff08081810 */ /* 0x000fe40007ffe0ff */
[----:B------:R-:W-:Y:S02]  /*93480*/  ISETP.GE.AND P5, PT, R0, RZ, PT ;  /* 0x000000ff0000720c */ /* 0x000fe40003fa6270 */
[----:B------:R-:W-:Y:S01]  /*93490*/  ISETP.GT.AND P3, PT, R12, 0x7fe000, PT ;  /* 0x007fe0000c00780c */ /* 0x000fe20003f64270 */
[----:B------:R-:W-:Y:S01]  /*934a0*/  @!P6 VIADD R4, R4, 0x7fe001 ;  /* 0x007fe0010404e836 */ /* 0x000fe20000000000 */
[----:B------:R-:W-:-:S02]  /*934b0*/  @P0 IADD3 R6, PT, PT, R6, -0x7fe001, RZ ;  /* 0xff801fff06060810 */ /* 0x000fc40007ffe0ff */
[----:B------:R-:W-:Y:S02]  /*934c0*/  ISETP.GT.AND P6, PT, R2, 0x7fe000, PT ;  /* 0x007fe0000200780c */ /* 0x000fe40003fc4270 */
[----:B------:R-:W-:Y:S02]  /*934d0*/  ISETP.GE.AND P1, PT, R8, RZ, PT ;  /* 0x000000ff0800720c */ /* 0x000fe40003f26270 */
[----:B------:R-:W-:Y:S02]  /*934e0*/  SHF.R.S32.HI R7, RZ, 0x1f, R16 ;  /* 0x0000001fff077819 */ /* 0x000fe40000011410 */
[----:B------:R-:W-:Y:S02]  /*934f0*/  ISETP.GE.AND P0, PT, R6, RZ, PT ;  /* 0x000000ff0600720c */ /* 0x000fe40003f06270 */
[----:B------:R-:W-:Y:S01]  /*93500*/  @!P2 IADD3 R10, PT, PT, R10, 0x7fe001, RZ ;  /* 0x007fe0010a0aa810 */ /* 0x000fe20007ffe0ff */
[----:B------:R-:W-:Y:S01]  /*93510*/  IMAD R7, R7, -0x7fe001, RZ ;  /* 0xff801fff07077824 */ /* 0x000fe200078e02ff */
[----:B------:R-:W-:Y:S01]  /*93520*/  @!P4 IADD3 R3, PT, PT, R3, 0x7fe001, RZ ;  /* 0x007fe0010303c810 */ /* 0x000fe20007ffe0ff */
[----:B------:R-:W-:-:S02]  /*93530*/  @!P5 VIADD R0, R0, 0x7fe001 ;  /* 0x007fe0010000d836 */ /* 0x000fc40000000000 */
[----:B------:R-:W-:Y:S01]  /*93540*/  IMAD.WIDE R10, R10, UR5, RZ ;  /* 0x000000050a0a7c25 */ /* 0x000fe2000f8e02ff */
[----:B------:R-:W-:Y:S01]  /*93550*/  IADD3 R16, PT, PT, R5, -R16, R7 ;  /* 0x8000001005107210 */ /* 0x000fe20007ffe007 */
[----:B------:R0:W-:Y:S02]  /*93560*/  STL [R1+0x4c00], R4 ;  /* 0x004c000401007387 */ /* 0x0001e40000100800 */
[----:B------:R-:W-:Y:S02]  /*93570*/  @P3 VIADD R12, R12, 0xff801fff ;  /* 0xff801fff0c0c3836 */ /* 0x000fe40000000000 */
        /* <DEDUP_REMOVED lines=33> */
[----:B0-----:R-:W-:-:S07]  /*93790*/  HFMA2 R0, -RZ, RZ, 0, 2.384185791015625e-07 ;  /* 0x00000004ff007431 */ /* 0x001fce00000001ff */
.L_x_192:
[----:B--2---:R-:W-:-:S05]  /*937a0*/  IMAD R4, R0, 0x4, R35 ;  /* 0x0000000400047824 */ /* 0x004fca00078e0223 */
[----:B-1----:R-:W2:Y:S04]  /*937b0*/  LDL R2, [R4] ;  /* 0x0000000004027983 */ /* 0x002ea80000100800 */
[----:B------:R-:W2:Y:S02]  /*937c0*/  LDL R3, [R4+0x100] ;  /* 0x0001000004037983 */ /* 0x000ea40000100800 */
[C---:B--2---:R-:W-:Y:S01]  /*937d0*/  IADD3 R6, PT, PT, R2.reuse, -R3, RZ ;  /* 0x8000000302067210 */ /* 0x044fe20007ffe0ff */
        /* <DEDUP_REMOVED lines=9> */
[----:B------:R-:W-:Y:S02]  /*93870*/  SHF.R.S32.HI R6, RZ, 0x1f, R9 ;  /* 0x0000001fff067819 */ /* 0x000fe40000011409 */
[----:B------:R-:W-:-:S03]  /*93880*/  IADD3 R2, PT, PT, R0, 0x1, RZ ;  /* 0x0000000100027810 */ /* 0x000fc60007ffe0ff */
        /* <DEDUP_REMOVED lines=38> */
[----:B-1----:R-:W-:Y:S02]  /*93af0*/  SHF.R.S32.HI R6, RZ, 0x1f, R7 ;  /* 0x0000001fff067819 */ /* 0x002fe40000011407 */
        /* <DEDUP_REMOVED lines=121> */
[----:B------:R-:W-:Y:S01]  /*94290*/  IADD3 R4, PT, PT, R0, 0x9, RZ ;  /* 0x0000000900047810 */ /* 0x000fe20007ffe0ff */
[----:B------:R-:W-:-:S03]  /*942a0*/  @!P0 VIADD R9, R9, 0x7fe001 ;  /* 0x007fe00109098836 */ /* 0x000fc60000000000 */
[----:B------:R-:W-:Y:S02]  /*942b0*/  IADD3 R7, PT, PT, R2, -R7, R3 ;  /* 0x8000000702077210 */ /* 0x000fe40007ffe003 */
[----:B------:R-:W-:Y:S01]  /*942c0*/  LEA R4, R4, R35, 0x2 ;  /* 0x0000002304047211 */ /* 0x000fe200078e10ff */
[----:B------:R0:W-:Y:S04]  /*942d0*/  STL [R8], R9 ;  /* 0x0000000908007387 */ /* 0x0001e80000100800 */
[----:B------:R2:W-:Y:S04]  /*942e0*/  STL [R8+0x100], R7 ;  /* 0x0001000708007387 */ /* 0x0005e80000100800 */
[----:B------:R-:W1:Y:S04]  /*942f0*/  LDL R2, [R4] ;  /* 0x0000000004027983 */ /* 0x000e680000100800 */
[----:B------:R-:W1:Y:S01]  /*94300*/  LDL R3, [R4+0x100] ;  /* 0x0001000004037983 */ /* 0x000e620000100800 */
[----:B------:R-:W-:Y:S01]  /*94310*/  IADD3 R0, PT, PT, R0, 0xa, RZ ;  /* 0x0000000a00007810 */ /* 0x000fe20007ffe0ff */
[C---:B-1----:R-:W-:Y:S01]  /*94320*/  IMAD.IADD R6, R2.reuse, 0x1, -R3 ;  /* 0x0000000102067824 */ /* 0x042fe200078e0a03 */
        /* <DEDUP_REMOVED lines=27> */
[----:B------:R-:W-:Y:S02]  /*944e0*/  ISETP.GE.AND P1, PT, R2, RZ, PT ;  /* 0x000000ff0200720c */ /* 0x000fe40003f26270 */
[----:B------:R-:W-:-:S04]  /*944f0*/  IADD3 R0, PT, PT, R3, R0, RZ ;  /* 0x0000000003007210 */ /* 0x000fc80007ffe0ff */
[----:B------:R-:W-:-:S07]  /*94500*/  ISETP.GT.AND P0, PT, R0, 0x7fe000, PT ;  /* 0x007fe0000000780c */ /* 0x000fce0003f04270 */
[----:B------:R-:W-:-:S04]  /*94510*/  @!P1 VIADD R2, R2, 0x7fe001 ;  /* 0x007fe00102029836 */ /* 0x000fc80000000000 */
[----:B0-----:R-:W-:-:S04]  /*94520*/  IMAD.WIDE R2, R2, UR4, RZ ;  /* 0x0000000402027c25 */ /* 0x001fc8000f8e02ff */
[----:B------:R-:W-:Y:S01]  /*94530*/  IMAD R9, R2, 0x3802001, RZ ;  /* 0x0380200102097824 */ /* 0x000fe200078e02ff */
[CC--:B---3--:R-:W-:Y:S01]  /*94540*/  IADD3 R6, PT, PT, R4.reuse, R11.reuse, RZ ;  /* 0x0000000b04067210 */ /* 0x0c8fe20007ffe0ff */
[----:B----4-:R-:W-:Y:S01]  /*94550*/  IMAD.IADD R10, R7, 0x1, R12 ;  /* 0x00000001070a7824 */ /* 0x010fe200078e020c */
[----:B------:R-:W-:Y:S01]  /*94560*/  IADD3 R4, PT, PT, R4, -R11, RZ ;  /* 0x8000000b04047210 */ /* 0x000fe20007ffe0ff */
[----:B------:R-:W-:Y:S01]  /*94570*/  IMAD.HI.U32 R14, R9, -0x7fe001, R2 ;  /* 0xff801fff090e7827 */ /* 0x000fe200078e0002 */
[----:B-----5:R-:W-:Y:S02]  /*94580*/  IADD3 R3, PT, PT, R5, -R8, RZ ;  /* 0x8000000805037210 */ /* 0x020fe40007ffe0ff */
[----:B------:R-:W-:Y:S02]  /*94590*/  IADD3 R7, PT, PT, R7, -R12, RZ ;  /* 0x8000000c07077210 */ /* 0x000fe40007ffe0ff */
[----:B------:R-:W-:Y:S02]  /*945a0*/  ISETP.GT.AND P5, PT, R6, 0x7fe000, PT ;  /* 0x007fe0000600780c */ /* 0x000fe40003fa4270 */
[----:B------:R-:W-:-:S02]  /*945b0*/  ISETP.GE.AND P4, PT, R4, RZ, PT ;  /* 0x000000ff0400720c */ /* 0x000fc40003f86270 */
[----:B------:R-:W-:Y:S02]  /*945c0*/  ISETP.GE.AND P2, PT, R3, RZ, PT ;  /* 0x000000ff0300720c */ /* 0x000fe40003f46270 */
[----:B------:R-:W-:Y:S01]  /*945d0*/  ISETP.GE.AND P1, PT, R7, RZ, PT ;  /* 0x000000ff0700720c */ /* 0x000fe20003f26270 */
[----:B------:R-:W-:Y:S02]  /*945e0*/  IMAD.IADD R2, R5, 0x1, R8 ;  /* 0x0000000105027824 */ /* 0x000fe400078e0208 */
[----:B------:R-:W-:Y:S01]  /*945f0*/  @P0 VIADD R0, R0, 0xff801fff ;  /* 0xff801fff00000836 */ /* 0x000fe20000000000 */
[----:B------:R-:W-:Y:S02]  /*94600*/  SHF.R.S32.HI R5, RZ, 0x1f, R9 ;  /* 0x0000001fff057819 */ /* 0x000fe40000011409 */
[----:B------:R-:W-:Y:S02]  /*94610*/  ISETP.GT.AND P0, PT, R10, 0x7fe000, PT ;  /* 0x007fe0000a00780c */ /* 0x000fe40003f04270 */
[----:B------:R-:W-:-:S02]  /*94620*/  ISETP.GT.AND P3, PT, R2, 0x7fe000, PT ;  /* 0x007fe0000200780c */ /* 0x000fc40003f64270 */
[----:B------:R-:W-:Y:S01]  /*94630*/  ISETP.GE.AND P6, PT, R0, RZ, PT ;  /* 0x000000ff0000720c */ /* 0x000fe20003fc6270 */
[----:B------:R-:W-:Y:S02]  /*94640*/  IMAD R5, R5, -0x7fe001, RZ ;  /* 0xff801fff05057824 */ /* 0x000fe400078e02ff */
[----:B------:R-:W-:Y:S01]  /*94650*/  @P5 VIADD R6, R6, 0xff801fff ;  /* 0xff801fff06065836 */ /* 0x000fe20000000000 */
[----:B------:R-:W-:Y:S01]  /*94660*/  @!P1 IADD3 R7, PT, PT, R7, 0x7fe001, RZ ;  /* 0x007fe00107079810 */ /* 0x000fe20007ffe0ff */
[----:B------:R-:W-:Y:S02]  /*94670*/  @!P4 VIADD R4, R4, 0x7fe001 ;  /* 0x007fe0010404c836 */ /* 0x000fe40000000000 */
[----:B------:R-:W-:Y:S01]  /*94680*/  @!P2 VIADD R3, R3, 0x7fe001 ;  /* 0x007fe0010303a836 */ /* 0x000fe20000000000 */
[----:B------:R-:W-:Y:S01]  /*94690*/  IADD3 R14, PT, PT, R14, -R9, R5 ;  /* 0x800000090e0e7210 */ /* 0x000fe20007ffe005 */
[----:B------:R-:W-:Y:S01]  /*946a0*/  IMAD.WIDE R4, R4, UR4, RZ ;  /* 0x0000000404047c25 */ /* 0x000fe2000f8e02ff */
[----:B------:R-:W-:-:S03]  /*946b0*/  ISETP.GE.AND P5, PT, R6, RZ, PT ;  /* 0x000000ff0600720c */ /* 0x000fc60003fa6270 */
[----:B------:R-:W-:Y:S01]  /*946c0*/  IMAD.WIDE R8, R3, UR4, RZ ;  /* 0x0000000403087c25 */ /* 0x000fe2000f8e02ff */
[----:B------:R-:W-:-:S03]  /*946d0*/  @P3 IADD3 R2, PT, PT, R2, -0x7fe001, RZ ;  /* 0xff801fff02023810 */ /* 0x000fc60007ffe0ff */
[----:B------:R-:W-:Y:S01]  /*946e0*/  IMAD.WIDE R12, R7, UR4, RZ ;  /* 0x00000004070c7c25 */ /* 0x000fe2000f8e02ff */
[----:B------:R-:W-:-:S03]  /*946f0*/  @!P6 IADD3 R0, PT, PT, R0, 0x7fe001, RZ ;  /* 0x007fe0010000e810 */ /* 0x000fc60007ffe0ff */
        /* <DEDUP_REMOVED lines=20> */
[----:B------:R-:W-:Y:S01]  /*94840*/  @!P0 VIADD R2, R2, 0x7fe001 ;  /* 0x007fe00102028836 */ /* 0x000fe20000000000 */
[----:B------:R-:W-:Y:S02]  /*94850*/  @!P1 IADD3 R10, PT, PT, R10, 0x7fe001, RZ ;  /* 0x007fe0010a0a9810 */ /* 0x000fe40007ffe0ff */
[----:B------:R-:W-:Y:S02]  /*94860*/  IADD3 R4, PT, PT, R12, -R17, R3 ;  /* 0x800000110c047210 */ /* 0x000fe40007ffe003 */
[----:B0-----:R-:W-:Y:S01]  /*94870*/  IADD3 R6, PT, PT, R9, -R15, R14 ;  /* 0x8000000f09067210 */ /* 0x001fe20007ffe00e */
[----:B------:R0:W-:Y:S04]  /*94880*/  STL [R1+0x4f04], R8 ;  /* 0x004f040801007387 */ /* 0x0001e80000100800 */
[----:B------:R0:W-:Y:S04]  /*94890*/  STL [R1+0x4e08], R2 ;  /* 0x004e080201007387 */ /* 0x0001e80000100800 */
[----:B------:R0:W-:Y:S04]  /*948a0*/  STL [R1+0x4f08], R6 ;  /* 0x004f080601007387 */ /* 0x0001e80000100800 */
[----:B------:R0:W-:Y:S04]  /*948b0*/  STL [R1+0x4e0c], R10 ;  /* 0x004e0c0a01007387 */ /* 0x0001e80000100800 */
[----:B------:R0:W-:Y:S01]  /*948c0*/  STL [R1+0x4f0c], R4 ;  /* 0x004f0c0401007387 */ /* 0x0001e20000100800 */
[----:B------:R-:W-:-:S07]  /*948d0*/  IMAD.MOV.U32 R0, RZ, RZ, 0x84 ;  /* 0x00000084ff007424 */ /* 0x000fce00078e00ff */
.L_x_193:
[----:B0-2---:R-:W-:-:S05]  /*948e0*/  LEA R4, R0, R35, 0x2 ;  /* 0x0000002300047211 */ /* 0x005fca00078e10ff */
        /* <DEDUP_REMOVED lines=206> */
[----:B---3--:R-:W-:-:S02]  /*955d0*/  IADD3 R3, PT, PT, R9, -R0, RZ ;  /* 0x8000000009037210 */ /* 0x008fc40007ffe0ff */
[----:B------:R-:W-:Y:S02]  /*955e0*/  IADD3 R2, PT, PT, R9, R0, RZ ;  /* 0x0000000009027210 */ /* 0x000fe40007ffe0ff */
[----:B------:R-:W-:Y:S02]  /*955f0*/  ISETP.GE.AND P2, PT, R3, RZ, PT ;  /* 0x000000ff0300720c */ /* 0x000fe40003f46270 */
[----:B------:R-:W-:Y:S01]  /*95600*/  ISETP.GT.AND P0, PT, R2, 0x7fe000, PT ;  /* 0x007fe0000200780c */ /* 0x000fe20003f04270 */
[C-C-:B--2---:R-:W-:Y:S02]  /*95610*/  IMAD.IADD R5, R4.reuse, 0x1, -R7.reuse ;  /* 0x0000000104057824 */ /* 0x144fe400078e0a07 */
[----:B------:R-:W-:-:S03]  /*95620*/  IMAD.IADD R4, R4, 0x1, R7 ;  /* 0x0000000104047824 */ /* 0x000fc600078e0207 */
[----:B------:R-:W-:Y:S02]  /*95630*/  ISETP.GE.AND P3, PT, R5, RZ, PT ;  /* 0x000000ff0500720c */ /* 0x000fe40003f66270 */
[----:B------:R-:W-:-:S03]  /*95640*/  ISETP.GT.AND P1, PT, R4, 0x7fe000, PT ;  /* 0x007fe0000400780c */ /* 0x000fc60003f24270 */
[----:B------:R-:W-:Y:S02]  /*95650*/  @!P2 IADD3 R3, PT, PT, R3, 0x7fe001, RZ ;  /* 0x007fe0010303a810 */ /* 0x000fe40007ffe0ff */
[----:B------:R-:W-:-:S03]  /*95660*/  @P0 IADD3 R2, PT, PT, R2, -0x7fe001, RZ ;  /* 0xff801fff02020810 */ /* 0x000fc60007ffe0ff */
[----:B0-----:R-:W-:Y:S01]  /*95670*/  IMAD.WIDE R6, R3, UR6, RZ ;  /* 0x0000000603067c25 */ /* 0x001fe2000f8e02ff */
[----:B------:R-:W-:-:S03]  /*95680*/  ISETP.GE.AND P0, PT, R2, RZ, PT ;  /* 0x000000ff0200720c */ /* 0x000fc60003f06270 */
[----:B------:R-:W-:Y:S02]  /*95690*/  @!P3 VIADD R5, R5, 0x7fe001 ;  /* 0x007fe0010505b836 */ /* 0x000fe40000000000 */
[----:B------:R-:W-:Y:S02]  /*956a0*/  @P1 VIADD R4, R4, 0xff801fff ;  /* 0xff801fff04041836 */ /* 0x000fe40000000000 */
[----:B------:R-:W-:-:S03]  /*956b0*/  IMAD.WIDE R8, R5, UR6, RZ ;  /* 0x0000000605087c25 */ /* 0x000fc6000f8e02ff */
[----:B------:R-:W-:Y:S01]  /*956c0*/  ISETP.GE.AND P1, PT, R4, RZ, PT ;  /* 0x000000ff0400720c */ /* 0x000fe20003f26270 */
        /* <DEDUP_REMOVED lines=13> */
[----:B------:R-:W-:Y:S01]  /*957a0*/  HFMA2 R0, -RZ, RZ, 0, 1.1920928955078125e-07 ;  /* 0x00000002ff007431 */ /* 0x000fe200000001ff */
[----:B------:R0:W-:Y:S04]  /*957b0*/  STL [R1+0x4c04], R4 ;  /* 0x004c040401007387 */ /* 0x0001e80000100800 */
[----:B------:R0:W-:Y:S04]  /*957c0*/  STL [R1+0x4e00], R8 ;  /* 0x004e000801007387 */ /* 0x0001e80000100800 */
[----:B------:R0:W-:Y:S02]  /*957d0*/  STL [R1+0x4e04], R6 ;  /* 0x004e040601007387 */ /* 0x0001e40000100800 */
.L_x_194:
[----:B01----:R-:W-:-:S05]  /*957e0*/  IMAD R4, R0, 0x4, R35 ;  /* 0x0000000400047824 */ /* 0x003fca00078e0223 */
        /* <DEDUP_REMOVED lines=153> */
[----:B------:R-:W-:Y:S01]  /*96180*/  IMAD R2, R4, -0x7fe001, RZ ;  /* 0xff801fff04027824 */ /* 0x000fe200078e02ff */
[----:B------:R-:W-:Y:S01]  /*96190*/  @!P0 IADD3 R8, PT, PT, R8, 0x7fe001, RZ ;  /* 0x007fe00108088810 */ /* 0x000fe20007ffe0ff */
[----:B------:R-:W-:-:S03]  /*961a0*/  VIADD R4, R0, 0x8 ;  /* 0x0000000800047836 */ /* 0x000fc60000000000 */
        /* <DEDUP_REMOVED lines=57> */
[----:B------:R-:W-:-:S07]  /*96540*/  MOV R0, 0x4 ;  /* 0x0000000400007802 */ /* 0x000fce0000000f00 */
.L_x_195:
        /* <DEDUP_REMOVED lines=282> */
[----:B------:R-:W3:Y:S04]  /*976f0*/  LDL R9, [R1+0x800] ;  /* 0x0008000001097983 */ /* 0x000ee80000100800 */
[----:B------:R-:W3:Y:S04]  /*97700*/  LDL R0, [R1+0x4c00] ;  /* 0x004c000001007983 */ /* 0x000ee80000100800 */
[----:B------:R-:W4:Y:S04]  /*97710*/  LDL R5, [R1+0x808] ;  /* 0x0008080001057983 */ /* 0x000f280000100800 */
[----:B--2---:R-:W4:Y:S04]  /*97720*/  LDL R6, [R1+0x4c08] ;  /* 0x004c080001067983 */ /* 0x004f280000100800 */
[----:B------:R-:W2:Y:S04]  /*97730*/  LDL R3, [R1+0x804] ;  /* 0x0008040001037983 */ /* 0x000ea80000100800 */
[----:B------:R-:W2:Y:S04]  /*97740*/  LDL R4, [R1+0x4c04] ;  /* 0x004c040001047983 */ /* 0x000ea80000100800 */
[----:B------:R-:W5:Y:S04]  /*97750*/  LDL R7, [R1+0x80c] ;  /* 0x00080c0001077983 */ /* 0x000f680000100800 */
[----:B------:R-:W5:Y:S01]  /*97760*/  LDL R8, [R1+0x4c0c] ;  /* 0x004c0c0001087983 */ /* 0x000f620000100800 */
[----:B---3--:R-:W-:-:S02]  /*97770*/  IMAD.IADD R2, R9, 0x1, R0 ;  /* 0x0000000109027824 */ /* 0x008fc400078e0200 */
[----:B----4-:R-:W-:-:S03]  /*97780*/  IMAD.IADD R6, R5, 0x1, R6 ;  /* 0x0000000105067824 */ /* 0x010fc600078e0206 */
[----:B------:R-:W-:Y:S02]  /*97790*/  ISETP.GT.AND P0, PT, R2, 0x7fe000, PT ;  /* 0x007fe0000200780c */ /* 0x000fe40003f04270 */
[----:B------:R-:W-:Y:S02]  /*977a0*/  ISETP.GT.AND P2, PT, R6, 0x7fe000, PT ;  /* 0x007fe0000600780c */ /* 0x000fe40003f44270 */
[----:B--2---:R-:W-:-:S04]  /*977b0*/  IADD3 R4, PT, PT, R3, R4, RZ ;  /* 0x0000000403047210 */ /* 0x004fc80007ffe0ff */
[----:B------:R-:W-:Y:S02]  /*977c0*/  ISETP.GT.AND P1, PT, R4, 0x7fe000, PT ;  /* 0x007fe0000400780c */ /* 0x000fe40003f24270 */
[----:B-----5:R-:W-:-:S04]  /*977d0*/  IADD3 R8, PT, PT, R7, R8, RZ ;  /* 0x0000000807087210 */ /* 0x020fc80007ffe0ff */
[----:B------:R-:W-:Y:S01]  /*977e0*/  ISETP.GT.AND P3, PT, R8, 0x7fe000, PT ;  /* 0x007fe0000800780c */ /* 0x000fe20003f64270 */
[----:B------:R-:W-:Y:S02]  /*977f0*/  @P0 VIADD R2, R2, 0xff801fff ;  /* 0xff801fff02020836 */ /* 0x000fe40000000000 */
[----:B------:R-:W-:-:S04]  /*97800*/  @P2 VIADD R6, R6, 0xff801fff ;  /* 0xff801fff06062836 */ /* 0x000fc80000000000 */
[----:B------:R-:W-:Y:S02]  /*97810*/  @P1 IADD3 R4, PT, PT, R4, -0x7fe001, RZ ;  /* 0xff801fff04041810 */ /* 0x000fe40007ffe0ff */
[----:B------:R-:W-:Y:S02]  /*97820*/  ISETP.GE.AND P0, PT, R2, RZ, PT ;  /* 0x000000ff0200720c */ /* 0x000fe40003f06270 */
[----:B------:R-:W-:Y:S02]  /*97830*/  ISETP.GE.AND P1, PT, R4, RZ, PT ;  /* 0x000000ff0400720c */ /* 0x000fe40003f26270 */
[----:B------:R-:W-:Y:S02]  /*97840*/  @P3 IADD3 R8, PT, PT, R8, -0x7fe001, RZ ;  /* 0xff801fff08083810 */ /* 0x000fe40007ffe0ff */
[----:B------:R-:W-:Y:S02]  /*97850*/  ISETP.GE.AND P2, PT, R6, RZ, PT ;  /* 0x000000ff0600720c */ /* 0x000fe40003f46270 */
[----:B------:R-:W-:-:S05]  /*97860*/  ISETP.GE.AND P3, PT, R8, RZ, PT ;  /* 0x000000ff0800720c */ /* 0x000fca0003f66270 */
[----:B------:R-:W-:Y:S02]  /*97870*/  @!P0 VIADD R2, R2, 0x7fe001 ;  /* 0x007fe00102028836 */ /* 0x000fe40000000000 */
[----:B------:R-:W-:-:S04]  /*97880*/  @!P1 IADD3 R4, PT, PT, R4, 0x7fe001, RZ ;  /* 0x007fe00104049810 */ /* 0x000fc80007ffe0ff */
[----:B------:R-:W-:Y:S02]  /*97890*/  @!P2 VIADD R6, R6, 0x7fe001 ;  /* 0x007fe0010606a836 */ /* 0x000fe40000000000 */
[----:B------:R-:W-:Y:S01]  /*978a0*/  @!P3 IADD3 R8, PT, PT, R8, 0x7fe001, RZ ;  /* 0x007fe0010808b810 */ /* 0x000fe20007ffe0ff */
[----:B------:R0:W-:Y:S04]  /*978b0*/  STL [R1+0x3c00], R2 ;  /* 0x003c000201007387 */ /* 0x0001e80000100800 */
[----:B------:R0:W-:Y:S04]  /*978c0*/  STL [R1+0x3c04], R4 ;  /* 0x003c040401007387 */ /* 0x0001e80000100800 */
[----:B------:R0:W-:Y:S04]  /*978d0*/  STL [R1+0x3c08], R6 ;  /* 0x003c080601007387 */ /* 0x0001e80000100800 */
[----:B------:R0:W-:Y:S01]  /*978e0*/  STL [R1+0x3c0c], R8 ;  /* 0x003c0c0801007387 */ /* 0x0001e20000100800 */
[----:B------:R-:W-:-:S07]  /*978f0*/  IMAD.MOV.U32 R0, RZ, RZ, 0x4 ;  /* 0x00000004ff007424 */ /* 0x000fce00078e00ff */
.L_x_196:
[----:B0-----:R-:W-:-:S05]  /*97900*/  LEA R2, R0, R1, 0x2 ;  /* 0x0000000100027211 */ /* 0x001fca00078e10ff */
[----:B------:R-:W2:Y:S04]  /*97910*/  LDL R3, [R2+0x800] ;  /* 0x0008000002037983 */ /* 0x000ea80000100800 */
[----:B------:R-:W2:Y:S02]  /*97920*/  LDL R4, [R2+0x4c00] ;  /* 0x004c000002047983 */ /* 0x000ea40000100800 */
[----:B--2---:R-:W-:Y:S02]  /*97930*/  IMAD.IADD R3, R3, 0x1, R4 ;  /* 0x0000000103037824 */ /* 0x004fe400078e0204 */
[----:B------:R-:W-:-:S03]  /*97940*/  VIADD R4, R0, 0x1 ;  /* 0x0000000100047836 */ /* 0x000fc60000000000 */
[----:B------:R-:W-:Y:S01]  /*97950*/  ISETP.GT.AND P0, PT, R3, 0x7fe000, PT ;  /* 0x007fe0000300780c */ /* 0x000fe20003f04270 */
[----:B------:R-:W-:-:S12]  /*97960*/  IMAD R4, R4, 0x4, R1 ;  /* 0x0000000404047824 */ /* 0x000fd800078e0201 */
[----:B------:R-:W-:-:S04]  /*97970*/  @P0 IADD3 R3, PT, PT, R3, -0x7fe001, RZ ;  /* 0xff801fff03030810 */ /* 0x000fc80007ffe0ff */
[----:B------:R-:W-:-:S13]  /*97980*/  ISETP.GE.AND P0, PT, R3, RZ, PT ;  /* 0x000000ff0300720c */ /* 0x000fda0003f06270 */
[----:B------:R-:W-:-:S05]  /*97990*/  @!P0 IADD3 R3, PT, PT, R3, 0x7fe001, RZ ;  /* 0x007fe00103038810 */ /* 0x000fca0007ffe0ff */
[----:B------:R0:W-:Y:S04]  /*979a0*/  STL [R2+0x3c00], R3 ;  /* 0x003c000302007387 */ /* 0x0001e80000100800 */
[----:B------:R-:W2:Y:S04]  /*979b0*/  LDL R5, [R4+0x800] ;  /* 0x0008000004057983 */ /* 0x000ea80000100800 */
[----:B------:R-:W2:Y:S02]  /*979c0*/  LDL R6, [R4+0x4c00] ;  /* 0x004c000004067983 */ /* 0x000ea40000100800 */
[----:B--2---:R-:W-:-:S02]  /*979d0*/  IADD3 R5, PT, PT, R5, R6, RZ ;  /* 0x0000000605057210 */ /* 0x004fc40007ffe0ff */
[----:B------:R-:W-:Y:S02]  /*979e0*/  IADD3 R6, PT, PT, R0, 0x2, RZ ;  /* 0x0000000200067810 */ /* 0x000fe40007ffe0ff */
[----:B------:R-:W-:Y:S02]  /*979f0*/  ISETP.GT.AND P0, PT, R5, 0x7fe000, PT ;  /* 0x007fe0000500780c */ /* 0x000fe40003f04270 */
[----:B------:R-:W-:-:S11]  /*97a00*/  LEA R6, R6, R1, 0x2 ;  /* 0x0000000106067211 */ /* 0x000fd600078e10ff */
[----:B------:R-:W-:-:S05]  /*97a10*/  @P0 VIADD R5, R5, 0xff801fff ;  /* 0xff801fff05050836 */ /* 0x000fca0000000000 */
[----:B------:R-:W-:-:S13]  /*97a20*/  ISETP.GE.AND P0, PT, R5, RZ, PT ;  /* 0x000000ff0500720c */ /* 0x000fda0003f06270 */
[----:B------:R-:W-:-:S05]  /*97a30*/  @!P0 VIADD R5, R5, 0x7fe001 ;  /* 0x007fe00105058836 */ /* 0x000fca0000000000 */
[----:B------:R1:W-:Y:S04]  /*97a40*/  STL [R4+0x3c00], R5 ;  /* 0x003c000504007387 */ /* 0x0003e80000100800 */
[----:B0-----:R-:W2:Y:S04]  /*97a50*/  LDL R2, [R6+0x800] ;  /* 0x0008000006027983 */ /* 0x001ea80000100800 */
[----:B------:R-:W2:Y:S02]  /*97a60*/  LDL R3, [R6+0x4c00] ;  /* 0x004c000006037983 */ /* 0x000ea40000100800 */
[----:B--2---:R-:W-:-:S02]  /*97a70*/  IMAD.IADD R3, R2, 0x1, R3 ;  /* 0x0000000102037824 */ /* 0x004fc400078e0203 */
[----:B------:R-:W-:-:S03]  /*97a80*/  VIADD R2, R0, 0x3 ;  /* 0x0000000300027836 */ /* 0x000fc60000000000 */
[----:B------:R-:W-:Y:S01]  /*97a90*/  ISETP.GT.AND P0, PT, R3, 0x7fe000, PT ;  /* 0x007fe0000300780c */ /* 0x000fe20003f04270 */
[----:B------:R-:W-:-:S12]  /*97aa0*/  IMAD R2, R2, 0x4, R1 ;  /* 0x0000000402027824 */ /* 0x000fd800078e0201 */
[----:B------:R-:W-:-:S04]  /*97ab0*/  @P0 IADD3 R3, PT, PT, R3, -0x7fe001, RZ ;  /* 0xff801fff03030810 */ /* 0x000fc80007ffe0ff */
[----:B------:R-:W-:-:S13]  /*97ac0*/  ISETP.GE.AND P0, PT, R3, RZ, PT ;  /* 0x000000ff0300720c */ /* 0x000fda0003f06270 */
[----:B------:R-:W-:-:S05]  /*97ad0*/  @!P0 IADD3 R3, PT, PT, R3, 0x7fe001, RZ ;  /* 0x007fe00103038810 */ /* 0x000fca0007ffe0ff */
[----:B------:R0:W-:Y:S04]  /*97ae0*/  STL [R6+0x3c00], R3 ;  /* 0x003c000306007387 */ /* 0x0001e80000100800 */
[----:B-1----:R-:W2:Y:S04]  /*97af0*/  LDL R4, [R2+0x800] ;  /* 0x0008000002047983 */ /* 0x002ea80000100800 */
        /* <DEDUP_REMOVED lines=120> */
[----:B-1----:R-:W2:Y:S02]  /*98280*/  LDL R5, [R7+0x4c00] ;  /* 0x004c000007057983 */ /* 0x002ea40000100800 */
        /* <DEDUP_REMOVED lines=8> */
[----:B------:R-:W2:Y:S04]  /*98310*/  LDL R2, [R5+0x800] ;  /* 0x0008000005027983 */ /* 0x000ea80000100800 */
[----:B0-----:R-:W2:Y:S02]  /*98320*/  LDL R3, [R5+0x4c00] ;  /* 0x004c000005037983 */ /* 0x001ea40000100800 */
        /* <DEDUP_REMOVED lines=8> */
[----:B------:R-:W3:Y:S04]  /*983b0*/  LDL R3, [R2+0x800] ;  /* 0x0008000002037983 */ /* 0x000ee80000100800 */
[----:B-1----:R-:W3:Y:S01]  /*983c0*/  LDL R4, [R2+0x4c00] ;  /* 0x004c000002047983 */ /* 0x002ee20000100800 */
[----:B------:R-:W-:Y:S01]  /*983d0*/  VIADD R0, R0, 0x12 ;  /* 0x0000001200007836 */ /* 0x000fe20000000000 */
[----:B---3--:R-:W-:-:S04]  /*983e0*/  IADD3 R3, PT, PT, R3, R4, RZ ;  /* 0x0000000403037210 */ /* 0x008fc80007ffe0ff */
[----:B------:R-:W-:-:S13]  /*983f0*/  ISETP.GT.AND P0, PT, R3, 0x7fe000, PT ;  /* 0x007fe0000300780c */ /* 0x000fda0003f04270 */
[----:B------:R-:W-:-:S05]  /*98400*/  @P0 VIADD R3, R3, 0xff801fff ;  /* 0xff801fff03030836 */ /* 0x000fca0000000000 */
[----:B------:R-:W-:-:S13]  /*98410*/  ISETP.GE.AND P0, PT, R3, RZ, PT ;  /* 0x000000ff0300720c */ /* 0x000fda0003f06270 */
[----:B------:R-:W-:Y:S02]  /*98420*/  @!P0 IADD3 R3, PT, PT, R3, 0x7fe001, RZ ;  /* 0x007fe00103038810 */ /* 0x000fe40007ffe0ff */
[----:B------:R-:W-:-:S03]  /*98430*/  ISETP.NE.AND P0, PT, R0, 0x100, PT ;  /* 0x000001000000780c */ /* 0x000fc60003f05270 */
[----:B------:R2:W-:Y:S10]  /*98440*/  STL [R2+0x3c00], R3 ;  /* 0x003c000302007387 */ /* 0x0005f40000100800 */
[----:B--2---:R-:W-:Y:S05]  /*98450*/  @P0 BRA `(.L_x_196) ;  /* 0xfffffff400280947 */ /* 0x004fea000383ffff */
        /* <DEDUP_REMOVED lines=40> */
.L_x_197:
        /* <DEDUP_REMOVED lines=259> */
[----:B---3--:R-:W-:Y:S02]  /*99710*/  IADD3 R3, PT, PT, R4, -R5, RZ ;  /* 0x8000000504037210 */ /* 0x008fe40007ffe0ff */
[----:B------:R-:W-:-:S02]  /*99720*/  ISETP.GE.AND P2, PT, R0, RZ, PT ;  /* 0x000000ff0000720c */ /* 0x000fc40003f46270 */
[----:B------:R-:W-:Y:S02]  /*99730*/  ISETP.GE.AND P3, PT, R3, RZ, PT ;  /* 0x000000ff0300720c */ /* 0x000fe40003f66270 */
[----:B------:R-:W-:Y:S02]  /*99740*/  IADD3 R4, PT, PT, R4, R5, RZ ;  /* 0x0000000504047210 */ /* 0x000fe40007ffe0ff */
[----:B------:R-:W-:Y:S02]  /*99750*/  ISETP.GT.AND P0, PT, R2, 0x7fe000, PT ;  /* 0x007fe0000200780c */ /* 0x000fe40003f04270 */
[----:B------:R-:W-:-:S05]  /*99760*/  ISETP.GT.AND P1, PT, R4, 0x7fe000, PT ;  /* 0x007fe0000400780c */ /* 0x000fca0003f24270 */
[----:B------:R-:W-:Y:S02]  /*99770*/  @!P2 VIADD R0, R0, 0x7fe001 ;  /* 0x007fe0010000a836 */ /* 0x000fe40000000000 */
[----:B------:R-:W-:Y:S02]  /*99780*/  @!P3 IADD3 R3, PT, PT, R3, 0x7fe001, RZ ;  /* 0x007fe0010303b810 */ /* 0x000fe40007ffe0ff */
[----:B0-----:R-:W-:-:S04]  /*99790*/  IMAD.WIDE R6, R0, UR5, RZ ;  /* 0x0000000500067c25 */ /* 0x001fc8000f8e02ff */
[----:B------:R-:W-:Y:S01]  /*997a0*/  IMAD.WIDE R8, R3, UR4, RZ ;  /* 0x0000000403087c25 */ /* 0x000fe2000f8e02ff */
[----:B------:R-:W-:Y:S01]  /*997b0*/  @P1 IADD3 R4, PT, PT, R4, -0x7fe001, RZ ;  /* 0xff801fff04041810 */ /* 0x000fe20007ffe0ff */
[----:B------:R-:W-:Y:S02]  /*997c0*/  UMOV UR4, 0xfe ;  /* 0x000000fe00047882 */ /* 0x000fe40000000000 */
[----:B------:R-:W-:Y:S01]  /*997d0*/  @P0 VIADD R2, R2, 0xff801fff ;  /* 0xff801fff02020836 */ /* 0x000fe20000000000 */
[----:B------:R-:W-:Y:S01]  /*997e0*/  ISETP.GE.AND P1, PT, R4, RZ, PT ;  /* 0x000000ff0400720c */ /* 0x000fe20003f26270 */
[----:B------:R-:W-:Y:S02]  /*997f0*/  IMAD R5, R6, 0x3802001, RZ ;  /* 0x0380200106057824 */ /* 0x000fe400078e02ff */
[----:B------:R-:W-:Y:S01]  /*99800*/  IMAD R11, R8, 0x3802001, RZ ;  /* 0x03802001080b7824 */ /* 0x000fe200078e02ff */
[----:B------:R-:W-:Y:S01]  /*99810*/  ISETP.GE.AND P0, PT, R2, RZ, PT ;  /* 0x000000ff0200720c */ /* 0x000fe20003f06270 */
[----:B------:R-:W-:Y:S01]  /*99820*/  IMAD.HI.U32 R6, R5, -0x7fe001, R6 ;  /* 0xff801fff05067827 */ /* 0x000fe200078e0006 */
[----:B------:R-:W-:-:S02]  /*99830*/  SHF.R.S32.HI R3, RZ, 0x1f, R5 ;  /* 0x0000001fff037819 */ /* 0x000fc40000011405 */
[----:B------:R-:W-:Y:S01]  /*99840*/  SHF.R.S32.HI R0, RZ, 0x1f, R11 ;  /* 0x0000001fff007819 */ /* 0x000fe2000001140b */
[----:B------:R-:W-:-:S04]  /*99850*/  IMAD.HI.U32 R8, R11, -0x7fe001, R8 ;  /* 0xff801fff0b087827 */ /* 0x000fc800078e0008 */
[----:B------:R-:W-:Y:S01]  /*99860*/  IMAD R3, R3, -0x7fe001, RZ ;  /* 0xff801fff03037824 */ /* 0x000fe200078e02ff */
[----:B------:R-:W-:Y:S01]  /*99870*/  @!P1 IADD3 R4, PT, PT, R4, 0x7fe001, RZ ;  /* 0x007fe00104049810 */ /* 0x000fe20007ffe0ff */
[----:B------:R-:W-:Y:S02]  /*99880*/  IMAD R0, R0, -0x7fe001, RZ ;  /* 0xff801fff00007824 */ /* 0x000fe400078e02ff */
[----:B------:R-:W-:Y:S01]  /*99890*/  @!P0 VIADD R2, R2, 0x7fe001 ;  /* 0x007fe00102028836 */ /* 0x000fe20000000000 */
[----:B------:R-:W-:Y:S02]  /*998a0*/  IADD3 R3, PT, PT, R6, -R5, R3 ;  /* 0x8000000506037210 */ /* 0x000fe40007ffe003 */
[----:B------:R-:W-:Y:S01]  /*998b0*/  IADD3 R5, PT, PT, R8, -R11, R0 ;  /* 0x8000000b08057210 */ /* 0x000fe20007ffe000 */
[----:B------:R-:W-:Y:S02]  /*998c0*/  IMAD.MOV.U32 R0, RZ, RZ, 0x4 ;  /* 0x00000004ff007424 */ /* 0x000fe400078e00ff */
[----:B------:R0:W-:Y:S04]  /*998d0*/  STL.64 [R1+0x4c00], R2 ;  /* 0x004c000201007387 */ /* 0x0001e80000100a00 */
[----:B------:R0:W-:Y:S02]  /*998e0*/  STL.64 [R1+0x4c08], R4 ;  /* 0x004c080401007387 */ /* 0x0001e40000100a00 */
.L_x_198:
[----:B01----:R-:W-:-:S05]  /*998f0*/  LEA R4, R0, R35, 0x2 ;  /* 0x0000002300047211 */ /* 0x003fca00078e10ff */
        /* <DEDUP_REMOVED lines=34> */
[----:B------:R-:W-:Y:S02]  /*99b20*/  SHF.R.S32.HI R4, RZ, 0x1f, R9 ;  /* 0x0000001fff047819 */ /* 0x000fe40000011409 */
[----:B------:R-:W-:-:S03]  /*99b30*/  IADD3 R2, PT, PT, R0, 0x4, RZ ;  /* 0x0000000400027810 */ /* 0x000fc60007ffe0ff */
        /* <DEDUP_REMOVED lines=126> */
[----:B------:R-:W-:Y:S01]  /*9a320*/  IADD3 R4, PT, PT, R0, 0x10, RZ ;  /* 0x0000001000047810 */ /* 0x000fe20007ffe0ff */
[----:B------:R-:W-:-:S03]  /*9a330*/  @!P0 VIADD R10, R10, 0x7fe001 ;  /* 0x007fe0010a0a8836 */ /* 0x000fc60000000000 */
        /* <DEDUP_REMOVED lines=28> */
.L_x_204:
        /* <DEDUP_REMOVED lines=29> */
.L_x_199:
[C---:B------:R-:W-:Y:S02]  /*9a6d0*/  ISETP.LT.U32.AND P1, PT, R0.reuse, UR7, PT ;  /* 0x0000000700007c0c */ /* 0x040fe4000bf21070 */
[----:B------:R-:W-:-:S04]  /*9a6e0*/  IADD3 R2, PT, PT, -R0, UR7, RZ ;  /* 0x0000000700027c10 */ /* 0x000fc8000fffe1ff */
[----:B------:R-:W-:-:S13]  /*9a6f0*/  ISETP.LE.U32.OR P1, PT, R2, 0x3, !P1 ;  /* 0x000000030200780c */ /* 0x000fda0004f23470 */
[----:B------:R-:W-:Y:S05]  /*9a700*/  @P1 BRA `(.L_x_200) ;  /* 0x0000000400501947 */ /* 0x000fea0003800000 */
[----:B------:R-:W-:Y:S01]  /*9a710*/  PLOP3.LUT P0, PT, PT, PT, PT, 0x8, 0x80 ;  /* 0x000000000080781c */ /* 0x000fe20003f0e170 */
[----:B------:R-:W-:-:S12]  /*9a720*/  UIADD3 UR9, UPT, UPT, UR4, -0x1, URZ ;  /* 0xffffffff04097890 */ /* 0x000fd8000fffe0ff */
.L_x_201:
[----:B-12---:R-:W-:-:S05]  /*9a730*/  IMAD R4, R0, 0x4, R35 ;  /* 0x0000000400047824 */ /* 0x006fca00078e0223 */
[----:B------:R-:W2:Y:S04]  /*9a740*/  LDL R2, [R4] ;  /* 0x0000000004027983 */ /* 0x000ea80000100800 */
[----:B---3--:R-:W2:Y:S02]  /*9a750*/  LDL R3, [R4+0x8] ;  /* 0x0000080004037983 */ /* 0x008ea40000100800 */
[C---:B--2---:R-:W-:Y:S01]  /*9a760*/  IADD3 R6, PT, PT, R2.reuse, -R3, RZ ;  /* 0x8000000302067210 */ /* 0x044fe20007ffe0ff */
        /* <DEDUP_REMOVED lines=78> */
.L_x_200:
        /* <DEDUP_REMOVED lines=46> */
.L_x_202:
        /* <DEDUP_REMOVED lines=17> */
[----:B------:R-:W-:Y:S01]  /*9b040*/  IMAD R3, R4, -0x7fe001, RZ ;  /* 0xff801fff04037824 */ /* 0x000fe200078e02ff */
[----:B------:R-:W-:-:S04]  /*9b050*/  @!P0 IADD3 R5, PT, PT, R5, 0x7fe001, RZ ;  /* 0x007fe00105058810 */ /* 0x000fc80007ffe0ff */
[----:B------:R-:W-:Y:S01]  /*9b060*/  IADD3 R3, PT, PT, R2, -R7, R3 ;  /* 0x8000000702037210 */ /* 0x000fe20007ffe003 */
[----:B------:R0:W-:Y:S04]  /*9b070*/  STL [R0], R5 ;  /* 0x0000000500007387 */ /* 0x0001e80000100800 */
[----:B------:R0:W-:Y:S02]  /*9b080*/  STL [R0+0x8], R3 ;  /* 0x0000080300007387 */ /* 0x0001e40000100800 */
.L_x_203:
        /* <DEDUP_REMOVED lines=52> */
[C---:B-----5:R-:W-:Y:S01]  /*9b3d0*/  IMAD.IADD R10, R21.reuse, 0x1, -R2 ;  /* 0x00000001150a7824 */ /* 0x060fe200078e0a02 */
[----:B------:R-:W-:-:S04]  /*9b3e0*/  IADD3 R16, PT, PT, R21, R2, RZ ;  /* 0x0000000215107210 */ /* 0x000fc80007ffe0ff */
[----:B------:R-:W-:Y:S02]  /*9b3f0*/  ISETP.GE.AND P1, PT, R10, RZ, PT ;  /* 0x000000ff0a00720c */ /* 0x000fe40003f26270 */
[----:B------:R-:W-:Y:S02]  /*9b400*/  ISETP.GT.AND P0, PT, R16, 0x7fe000, PT ;  /* 0x007fe0001000780c */ /* 0x000fe40003f04270 */
[C---:B----4-:R-:W-:Y:S01]  /*9b410*/  IADD3 R24, PT, PT, R23.reuse, R36, RZ ;  /* 0x0000002417187210 */ /* 0x050fe20007ffe0ff */
[----:B------:R-:W-:-:S05]  /*9b420*/  IMAD.IADD R23, R23, 0x1, -R36 ;  /* 0x0000000117177824 */ /* 0x000fca00078e0a24 */
[----:B------:R-:W-:-:S03]  /*9b430*/  ISETP.GE.AND P2, PT, R23, RZ, PT ;  /* 0x000000ff1700720c */ /* 0x000fc60003f46270 */
[----:B------:R-:W-:-:S04]  /*9b440*/  @!P1 VIADD R10, R10, 0x7fe001 ;  /* 0x007fe0010a0a9836 */ /* 0x000fc80000000000 */
[----:B0-----:R-:W-:Y:S01]  /*9b450*/  IMAD.WIDE R20, R10, UR4, RZ ;  /* 0x000000040a147c25 */ /* 0x001fe2000f8e02ff */
[----:B------:R-:W-:Y:S01]  /*9b460*/  @P0 IADD3 R16, PT, PT, R16, -0x7fe001, RZ ;  /* 0xff801fff10100810 */ /* 0x000fe20007ffe0ff */
[----:B------:R-:W4:Y:S02]  /*9b470*/  LDL R10, [R1+0x4ca0] ;  /* 0x004ca000010a7983 */ /* 0x000f240000100800 */
[----:B------:R-:W-:Y:S02]  /*9b480*/  IMAD R39, R20, 0x3802001, RZ ;  /* 0x0380200114277824 */ /* 0x000fe400078e02ff */
[----:B------:R-:W-:Y:S02]  /*9b490*/  @!P2 VIADD R23, R23, 0x7fe001 ;  /* 0x007fe0011717a836 */ /* 0x000fe40000000000 */
[----:B------:R-:W-:-:S04]  /*9b4a0*/  IMAD.HI.U32 R40, R39, -0x7fe001, R20 ;  /* 0xff801fff27287827 */ /* 0x000fc800078e0014 */
[----:B------:R-:W-:Y:S01]  /*9b4b0*/  IMAD.WIDE R20, R23, UR4, RZ ;  /* 0x0000000417147c25 */ /* 0x000fe2000f8e02ff */
[----:B------:R-:W-:-:S03]  /*9b4c0*/  ISETP.GE.AND P0, PT, R16, RZ, PT ;  /* 0x000000ff1000720c */ /* 0x000fc60003f06270 */
[----:B------:R-:W-:Y:S01]  /*9b4d0*/  IMAD R23, R20, 0x3802001, RZ ;  /* 0x0380200114177824 */ /* 0x000fe200078e02ff */
[----:B------:R-:W-:-:S03]  /*9b4e0*/  ISETP.GT.AND P1, PT, R24, 0x7fe000, PT ;  /* 0x007fe0001800780c */ /* 0x000fc60003f24270 */
[----:B------:R-:W-:Y:S01]  /*9b4f0*/  IMAD.HI.U32 R42, R23, -0x7fe001, R20 ;  /* 0xff801fff172a7827 */ /* 0x000fe200078e0014 */
[----:B------:R-:W-:Y:S01]  /*9b500*/  SHF.R.S32.HI R2, RZ, 0x1f, R39 ;  /* 0x0000001fff027819 */ /* 0x000fe20000011427 */
[----:B------:R-:W4:Y:S01]  /*9b510*/  LDL R21, [R1+0x4cb0] ;  /* 0x004cb00001157983 */ /* 0x000f220000100800 */
[----:B------:R-:W-:-:S03]  /*9b520*/  IADD3 R36, PT, PT, R27, R38, RZ ;  /* 0x000000261b247210 */ /* 0x000fc60007ffe0ff */
[----:B------:R-:W-:Y:S02]  /*9b530*/  IMAD R2, R2, -0x7fe001, RZ ;  /* 0xff801fff02027824 */ /* 0x000fe400078e02ff */
[----:B------:R-:W-:Y:S01]  /*9b540*/  @!P0 VIADD R16, R16, 0x7fe001 ;  /* 0x007fe00110108836 */ /* 0x000fe20000000000 */
[----:B------:R-:W-:Y:S02]  /*9b550*/  ISETP.GT.AND P0, PT, R36, 0x7fe000, PT ;  /* 0x007fe0002400780c */ /* 0x000fe40003f04270 */
[----:B------:R-:W-:Y:S02]  /*9b560*/  @P1 IADD3 R24, PT, PT, R24, -0x7fe001, RZ ;  /* 0xff801fff18181810 */ /* 0x000fe40007ffe0ff */
[----:B------:R-:W-:Y:S01]  /*9b570*/  IADD3 R40, PT, PT, R40, -R39, R2 ;  /* 0x8000002728287210 */ /* 0x000fe20007ffe002 */
[----:B------:R-:W-:Y:S01]  /*9b580*/  IMAD.IADD R37, R27, 0x1, -R38 ;  /* 0x000000011b257824 */ /* 0x000fe200078e0a26 */
[----:B------:R-:W-:Y:S02]  /*9b590*/  IADD3 R2, PT, PT, R0, -R41, RZ ;  /* 0x8000002900027210 */ /* 0x000fe40007ffe0ff */
[----:B------:R-:W-:-:S02]  /*9b5a0*/  ISETP.GE.AND P1, PT, R24, RZ, PT ;  /* 0x000000ff1800720c */ /* 0x000fc40003f26270 */
[----:B------:R-:W-:Y:S02]  /*9b5b0*/  SHF.R.S32.HI R20, RZ, 0x1f, R23 ;  /* 0x0000001fff147819 */ /* 0x000fe40000011417 */
[----:B------:R-:W-:Y:S02]  /*9b5c0*/  ISETP.GE.AND P2, PT, R2, RZ, PT ;  /* 0x000000ff0200720c */ /* 0x000fe40003f46270 */
[----:B------:R-:W-:Y:S01]  /*9b5d0*/  ISETP.GE.AND P3, PT, R37, RZ, PT ;  /* 0x000000ff2500720c */ /* 0x000fe20003f66270 */
[----:B------:R-:W-:Y:S01]  /*9b5e0*/  IMAD R20, R20, -0x7fe001, RZ ;  /* 0xff801fff14147824 */ /* 0x000fe200078e02ff */
[----:B------:R0:W-:Y:S01]  /*9b5f0*/  STL [R1+0x4c10], R40 ;  /* 0x004c102801007387 */ /* 0x0001e20000100800 */
[----:B------:R-:W-:-:S03]  /*9b600*/  @P0 VIADD R36, R36, 0xff801fff ;  /* 0xff801fff24240836 */ /* 0x000fc60000000000 */
[----:B------:R5:W-:Y:S01]  /*9b610*/  STL [R1+0x4c00], R16 ;  /* 0x004c001001007387 */ /* 0x000be20000100800 */
[----:B------:R-:W-:Y:S02]  /*9b620*/  @!P1 IADD3 R24, PT, PT, R24, 0x7fe001, RZ ;  /* 0x007fe00118189810 */ /* 0x000fe40007ffe0ff */
[----:B0-----:R-:W-:Y:S01]  /*9b630*/  IADD3 R40, PT, PT, R42, -R23, R20 ;  /* 0x800000172a287210 */ /* 0x001fe20007ffe014 */
[C---:B--2---:R-:W-:Y:S01]  /*9b640*/  IMAD.IADD R20, R3.reuse, 0x1, R8 ;  /* 0x0000000103147824 */ /* 0x044fe200078e0208 */
[----:B------:R-:W-:Y:S01]  /*9b650*/  IADD3 R8, PT, PT, R3, -R8, RZ ;  /* 0x8000000803087210 */ /* 0x000fe20007ffe0ff */
[----:B------:R-:W-:Y:S01]  /*9b660*/  @!P2 VIADD R2, R2, 0x7fe001 ;  /* 0x007fe0010202a836 */ /* 0x000fe20000000000 */
[----:B------:R-:W-:Y:S01]  /*9b670*/  ISETP.GE.AND P1, PT, R36, RZ, PT ;  /* 0x000000ff2400720c */ /* 0x000fe20003f26270 */
[----:B-----5:R-:W2:Y:S01]  /*9b680*/  LDL R16, [R1+0x4ca4] ;  /* 0x004ca40001107983 */ /* 0x020ea20000100800 */
[----:B------:R-:W-:Y:S01]  /*9b690*/  ISETP.GE.AND P2, PT, R8, RZ, PT ;  /* 0x000000ff0800720c */ /* 0x000fe20003f46270 */
[----:B------:R-:W-:Y:S01]  /*9b6a0*/  @!P3 VIADD R37, R37, 0x7fe001 ;  /* 0x007fe0012525b836 */ /* 0x000fe20000000000 */
[----:B------:R-:W-:Y:S01]  /*9b6b0*/  IADD3 R0, PT, PT, R0, R41, RZ ;  /* 0x0000002900007210 */ /* 0x000fe20007ffe0ff */
[----:B------:R-:W-:-:S04]  /*9b6c0*/  IMAD.WIDE R2, R2, UR4, RZ ;  /* 0x0000000402027c25 */ /* 0x000fc8000f8e02ff */
[----:B------:R-:W-:Y:S01]  /*9b6d0*/  IMAD.WIDE R38, R37, UR4, RZ ;  /* 0x0000000425267c25 */ /* 0x000fe2000f8e02ff */
[----:B------:R-:W-:Y:S01]  /*9b6e0*/  ISETP.GT.AND P0, PT, R0, 0x7fe000, PT ;  /* 0x007fe0000000780c */ /* 0x000fe20003f04270 */
[----:B------:R3:W-:Y:S02]  /*9b6f0*/  STL [R1+0x4c04], R24 ;  /* 0x004c041801007387 */ /* 0x0007e40000100800 */
[----:B------:R-:W-:Y:S01]  /*9b700*/  IMAD R27, R38, 0x3802001, RZ ;  /* 0x03802001261b7824 */ /* 0x000fe200078e02ff */
[----:B------:R-:W-:Y:S01]  /*9b710*/  @!P1 IADD3 R36, PT, PT, R36, 0x7fe001, RZ ;  /* 0x007fe00124249810 */ /* 0x000fe20007ffe0ff */
[----:B------:R-:W-:Y:S01]  /*9b720*/  IMAD R37, R2, 0x3802001, RZ ;  /* 0x0380200102257824 */ /* 0x000fe200078e02ff */
[----:B------:R-:W-:Y:S01]  /*9b730*/  ISETP.GT.AND P1, PT, R20, 0x7fe000, PT ;  /* 0x007fe0001400780c */ /* 0x000fe20003f24270 */
[----:B------:R-:W-:Y:S01]  /*9b740*/  @!P2 VIADD R8, R8, 0x7fe001 ;  /* 0x007fe0010808a836 */ /* 0x000fe20000000000 */
[----:B------:R-:W-:Y:S01]  /*9b750*/  SHF.R.S32.HI R23, RZ, 0x1f, R27 ;  /* 0x0000001fff177819 */ /* 0x000fe2000001141b */
[----:B---3--:R-:W-:-:S02]  /*9b760*/  IMAD.IADD R24, R9, 0x1, R44 ;  /* 0x0000000109187824 */ /* 0x008fc400078e022c */
[----:B------:R-:W-:Y:S01]  /*9b770*/  IMAD.HI.U32 R42, R37, -0x7fe001, R2 ;  /* 0xff801fff252a7827 */ /* 0x000fe200078e0002 */
[----:B------:R-:W-:Y:S02]  /*9b780*/  IADD3 R2, PT, PT, R9, -R44, RZ ;  /* 0x8000002c09027210 */ /* 0x000fe40007ffe0ff */
[----:B------:R-:W-:Y:S01]  /*9b790*/  ISETP.GT.AND P2, PT, R24, 0x7fe000, PT ;  /* 0x007fe0001800780c */ /* 0x000fe20003f44270 */
[----:B-1----:R-:W-:Y:S01]  /*9b7a0*/  IMAD.WIDE R8, R8, UR5, RZ ;  /* 0x0000000508087c25 */ /* 0x002fe2000f8e02ff */
[----:B------:R-:W-:-:S03]  /*9b7b0*/  @P0 IADD3 R0, PT, PT, R0, -0x7fe001, RZ ;  /* 0xff801fff00000810 */ /* 0x000fc60007ffe0ff */
[----:B------:R-:W-:Y:S01]  /*9b7c0*/  IMAD.HI.U32 R38, R27, -0x7fe001, R38 ;  /* 0xff801fff1b267827 */ /* 0x000fe200078e0026 */
[----:B------:R-:W-:-:S03]  /*9b7d0*/  ISETP.GE.AND P3, PT, R2, RZ, PT ;  /* 0x000000ff0200720c */ /* 0x000fc60003f66270 */
[----:B------:R-:W-:Y:S02]  /*9b7e0*/  IMAD R23, R23, -0x7fe001, RZ ;  /* 0xff801fff17177824 */ /* 0x000fe400078e02ff */
[----:B------:R-:W-:Y:S01]  /*9b7f0*/  IMAD R41, R8, 0x3802001, RZ ;  /* 0x0380200108297824 */ /* 0x000fe200078e02ff */
[----:B------:R-:W-:Y:S01]  /*9b800*/  ISETP.GE.AND P0, PT, R0, RZ, PT ;  /* 0x000000ff0000720c */ /* 0x000fe20003f06270 */
[----:B------:R-:W-:Y:S01]  /*9b810*/  @P1 VIADD R20, R20, 0xff801fff ;  /* 0xff801fff14141836 */ /* 0x000fe20000000000 */
[----:B------:R-:W-:Y:S01]  /*9b820*/  IADD3 R38, PT, PT, R38, -R27, R23 ;  /* 0x8000001b26267210 */ /* 0x000fe20007ffe017 */
[----:B------:R-:W-:Y:S01]  /*9b830*/  IMAD.HI.U32 R27, R41, -0x7fe001, R8 ;  /* 0xff801fff291b7827 */ /* 0x000fe200078e0008 */
[----:B------:R-:W3:Y:S01]  /*9b840*/  LDL R23, [R1+0x4ca8] ;  /* 0x004ca80001177983 */ /* 0x000ee20000100800 */
[----:B------:R-:W-:Y:S02]  /*9b850*/  IADD3 R9, PT, PT, R26, -R43, RZ ;  /* 0x8000002b1a097210 */ /* 0x000fe40007ffe0ff */
[----:B------:R-:W-:Y:S01]  /*9b860*/  SHF.R.S32.HI R3, RZ, 0x1f, R37 ;  /* 0x0000001fff037819 */ /* 0x000fe20000011425 */
[----:B------:R-:W-:Y:S01]  /*9b870*/  @P2 VIADD R24, R24, 0xff801fff ;  /* 0xff801fff18182836 */ /* 0x000fe20000000000 */
[----:B------:R-:W-:-:S02]  /*9b880*/  ISETP.GE.AND P1, PT, R20, RZ, PT ;  /* 0x000000ff1400720c */ /* 0x000fc40003f26270 */
[----:B------:R-:W-:Y:S02]  /*9b890*/  ISETP.GE.AND P2, PT, R9, RZ, PT ;  /* 0x000000ff0900720c */ /* 0x000fe40003f46270 */
[----:B------:R-:W-:Y:S01]  /*9b8a0*/  SHF.R.S32.HI R8, RZ, 0x1f, R41 ;  /* 0x0000001fff087819 */ /* 0x000fe20000011429 */
[----:B------:R-:W-:Y:S01]  /*9b8b0*/  IMAD R3, R3, -0x7fe001, RZ ;  /* 0xff801fff03037824 */ /* 0x000fe200078e02ff */
[----:B------:R-:W-:Y:S01]  /*9b8c0*/  @!P3 IADD3 R2, PT, PT, R2, 0x7fe001, RZ ;  /* 0x007fe0010202b810 */ /* 0x000fe20007ffe0ff */
[----:B------:R0:W-:Y:S01]  /*9b8d0*/  STL [R1+0x4c14], R40 ;  /* 0x004c142801007387 */ /* 0x0001e20000100800 */
[----:B------:R-:W-:Y:S02]  /*9b8e0*/  @!P0 VIADD R0, R0, 0x7fe001 ;  /* 0x007fe00100008836 */ /* 0x000fe40000000000 */
[----:B------:R-:W-:Y:S01]  /*9b8f0*/  IMAD R8, R8, -0x7fe001, RZ ;  /* 0xff801fff08087824 */ /* 0x000fe200078e02ff */
[----:B------:R-:W-:Y:S01]  /*9b900*/  ISETP.GE.AND P0, PT, R24, RZ, PT ;  /* 0x000000ff1800720c */ /* 0x000fe20003f06270 */
        /* <DEDUP_REMOVED lines=9> */
[----:B------:R0:W-:Y:S01]  /*9b9a0*/  STL [R1+0x4c08], R36 ;  /* 0x004c082401007387 */ /* 0x0001e20000100800 */
[----:B------:R-:W-:-:S03]  /*9b9b0*/  IADD3 R2, PT, PT, R4, -R45, RZ ;  /* 0x8000002d04027210 */ /* 0x000fc60007ffe0ff */
[----:B------:R1:W-:Y:S01]  /*9b9c0*/  STL [R1+0x4c20], R20 ;  /* 0x004c201401007387 */ /* 0x0003e20000100800 */
[----:B------:R-:W-:Y:S01]  /*9b9d0*/  @!P0 VIADD R24, R24, 0x7fe001 ;  /* 0x007fe00118188836 */ /* 0x000fe20000000000 */
[----:B------:R-:W-:Y:S01]  /*9b9e0*/  ISETP.GE.AND P0, PT, R2, RZ, PT ;  /* 0x000000ff0200720c */ /* 0x000fe20003f06270 */
[----:B0-----:R-:W-:Y:S02]  /*9b9f0*/  IMAD.WIDE R36, R9, UR5, RZ ;  /* 0x0000000509247c25 */ /* 0x001fe4000f8e02ff */
[----:B------:R-:W5:Y:S04]  /*9ba00*/  LDL R9, [R1+0x4cc0] ;  /* 0x004cc00001097983 */ /* 0x000f680000100800 */
[----:B-1----:R-:W5:Y:S01]  /*9ba10*/  LDL R20, [R1+0x4cd0] ;  /* 0x004cd00001147983 */ /* 0x002f620000100800 */
[----:B------:R-:W-:Y:S01]  /*9ba20*/  IMAD R27, R36, 0x3802001, RZ ;  /* 0x03802001241b7824 */ /* 0x000fe200078e02ff */
[----:B------:R-:W-:-:S02]  /*9ba30*/  IADD3 R26, PT, PT, R26, R43, RZ ;  /* 0x0000002b1a1a7210 */ /* 0x000fc40007ffe0ff */
[----:B------:R0:W-:Y:S01]  /*9ba40*/  STL [R1+0x4c0c], R0 ;  /* 0x004c0c0001007387 */ /* 0x0001e20000100800 */
[----:B------:R-:W-:Y:S01]  /*9ba50*/  IMAD.IADD R4, R4, 0x1, R45 ;  /* 0x0000000104047824 */ /* 0x000fe200078e022d */
[----:B------:R-:W-:Y:S01]  /*9ba60*/  ISETP.GT.AND P1, PT, R26, 0x7fe000, PT ;  /* 0x007fe0001a00780c */ /* 0x000fe20003f24270 */
[----:B------:R-:W-:Y:S01]  /*9ba70*/  IMAD.HI.U32 R36, R27, -0x7fe001, R36 ;  /* 0xff801fff1b247827 */ /* 0x000fe200078e0024 */
[----:B------:R-:W-:Y:S01]  /*9ba80*/  @!P0 IADD3 R2, PT, PT, R2, 0x7fe001, RZ ;  /* 0x007fe00102028810 */ /* 0x000fe20007ffe0ff */
[----:B------:R1:W-:Y:S01]  /*9ba90*/  STL [R1+0x4c30], R38 ;  /* 0x004c302601007387 */ /* 0x0003e20000100800 */
[----:B------:R-:W-:Y:S01]  /*9baa0*/  SHF.R.S32.HI R3, RZ, 0x1f, R39 ;  /* 0x0000001fff037819 */ /* 0x000fe20000011427 */
[----:B------:R-:W1:Y:S02]  /*9bab0*/  LDCU UR4, c[0x3][UR6+-0x10] ;  /* 0x00fffe00060477ac */ /* 0x000e640008000800 */
[----:B------:R1:W-:Y:S01]  /*9bac0*/  STL [R1+0x4c1c], R40 ;  /* 0x004c1c2801007387 */ /* 0x0003e20000100800 */
[----:B0-----:R-:W-:-:S03]  /*9bad0*/  SHF.R.S32.HI R0, RZ, 0x1f, R27 ;  /* 0x0000001fff007819 */ /* 0x001fc6000001141b */
[----:B------:R0:W-:Y:S02]  /*9bae0*/  STL [R1+0x4c24], R24 ;  /* 0x004c241801007387 */ /* 0x0001e40000100800 */
[----:B------:R-:W-:Y:S01]  /*9baf0*/  IMAD R0, R0, -0x7fe001, RZ ;  /* 0xff801fff00007824 */ /* 0x000fe200078e02ff */
[----:B------:R-:W-:Y:S01]  /*9bb00*/  ISETP.GT.AND P0, PT, R4, 0x7fe000, PT ;  /* 0x007fe0000400780c */ /* 0x000fe20003f04270 */
[----:B------:R-:W-:Y:S01]  /*9bb10*/  @P1 VIADD R26, R26, 0xff801fff ;  /* 0xff801fff1a1a1836 */ /* 0x000fe20000000000 */
[----:B------:R-:W5:Y:S02]  /*9bb20*/  LDL R37, [R1+0x4cc8] ;  /* 0x004cc80001257983 */ /* 0x000f640000100800 */
[----:B-1----:R-:W-:Y:S01]  /*9bb30*/  IADD3 R38, PT, PT, R36, -R27, R0 ;  /* 0x8000001b24267210 */ /* 0x002fe20007ffe000 */
[C---:B------:R-:W-:Y:S01]  /*9bb40*/  IMAD.IADD R0, R11.reuse, 0x1, -R12 ;  /* 0x000000010b007824 */ /* 0x040fe200078e0a0c */
[----:B------:R-:W-:Y:S01]  /*9bb50*/  IADD3 R12, PT, PT, R11, R12, RZ ;  /* 0x0000000c0b0c7210 */ /* 0x000fe20007ffe0ff */
[----:B------:R-:W5:Y:S04]  /*9bb60*/  LDL R43, [R1+0x4cdc] ;  /* 0x004cdc00012b7983 */ /* 0x000f680000100800 */
[----:B------:R-:W5:Y:S01]  /*9bb70*/  LDL R11, [R1+0x4cc4] ;  /* 0x004cc400010b7983 */ /* 0x000f620000100800 */
[----:B------:R-:W-:-:S02]  /*9bb80*/  ISETP.GE.AND P4, PT, R0, RZ, PT ;  /* 0x000000ff0000720c */ /* 0x000fc40003f86270 */
[----:B------:R-:W-:Y:S01]  /*9bb90*/  ISETP.GT.AND P1, PT, R12, 0x7fe000, PT ;  /* 0x007fe0000c00780c */ /* 0x000fe20003f24270 */
[----:B------:R-:W-:Y:S01]  /*9bba0*/  IMAD R3, R3, -0x7fe001, RZ ;  /* 0xff801fff03037824 */ /* 0x000fe200078e02ff */
[----:B------:R-:W-:Y:S01]  /*9bbb0*/  @P0 IADD3 R4, PT, PT, R4, -0x7fe001, RZ ;  /* 0xff801fff04040810 */ /* 0x000fe20007ffe0ff */
[----:B------:R-:W5:Y:S03]  /*9bbc0*/  LDL R45, [R1+0x4cf4] ;  /* 0x004cf400012d7983 */ /* 0x000f660000100800 */
[----:B------:R-:W-:Y:S01]  /*9bbd0*/  IADD3 R40, PT, PT, R42, -R39, R3 ;  /* 0x800000272a287210 */ /* 0x000fe20007ffe003 */
[----:B------:R-:W-:Y:S01]  /*9bbe0*/  IMAD.WIDE R2, R2, UR5, RZ ;  /* 0x0000000502027c25 */ /* 0x000fe2000f8e02ff */
[----:B------:R-:W-:-:S03]  /*9bbf0*/  ISETP.GE.AND P3, PT, R4, RZ, PT ;  /* 0x000000ff0400720c */ /* 0x000fc60003f66270 */
[C---:B0-----:R-:W-:Y:S01]  /*9bc00*/  IMAD.IADD R24, R13.reuse, 0x1, R46 ;  /* 0x000000010d187824 */ /* 0x041fe200078e022e */
[----:B------:R-:W-:Y:S01]  /*9bc10*/  IADD3 R13, PT, PT, R13, -R46, RZ ;  /* 0x8000002e0d0d7210 */ /* 0x000fe20007ffe0ff */
[----:B------:R-:W-:Y:S01]  /*9bc20*/  IMAD R39, R2, 0x3802001, RZ ;  /* 0x0380200102277824 */ /* 0x000fe200078e02ff */
[----:B------:R-:W-:Y:S01]  /*9bc30*/  @P1 IADD3 R12, PT, PT, R12, -0x7fe001, RZ ;  /* 0xff801fff0c0c1810 */ /* 0x000fe20007ffe0ff */
[----:B------:R-:W-:Y:S01]  /*9bc40*/  @!P4 VIADD R0, R0, 0x7fe001 ;  /* 0x007fe0010000c836 */ /* 0x000fe20000000000 */
[----:B------:R-:W-:Y:S01]  /*9bc50*/  ISETP.GE.AND P2, PT, R26, RZ, PT ;  /* 0x000000ff1a00720c */ /* 0x000fe20003f46270 */
[----:B------:R-:W5:Y:S01]  /*9bc60*/  LDL R46, [R1+0x4cd8] ;  /* 0x004cd800012e7983 */ /* 0x000f620000100800 */
[----:B------:R-:W-:Y:S01]  /*9bc70*/  IMAD.HI.U32 R42, R39, -0x7fe001, R2 ;  /* 0xff801fff272a7827 */ /* 0x000fe200078e0002 */
[----:B------:R-:W-:Y:S02]  /*9bc80*/  ISETP.GE.AND P4, PT, R13, RZ, PT ;  /* 0x000000ff0d00720c */ /* 0x000fe40003f86270 */
[----:B------:R-:W-:Y:S01]  /*9bc90*/  ISETP.GE.AND P1, PT, R12, RZ, PT ;  /* 0x000000ff0c00720c */ /* 0x000fe20003f26270 */
[----:B------:R-:W-:Y:S01]  /*9bca0*/  IMAD.WIDE R2, R0, UR4, RZ ;  /* 0x0000000400027c25 */ /* 0x000fe2000f8e02ff */
[----:B------:R-:W-:-:S02]  /*9bcb0*/  @!P3 IADD3 R4, PT, PT, R4, 0x7fe001, RZ ;  /* 0x007fe0010404b810 */ /* 0x000fc40007ffe0ff */
[----:B------:R-:W-:Y:S01]  /*9bcc0*/  SHF.R.S32.HI R27, RZ, 0x1f, R39 ;  /* 0x0000001fff1b7819 */ /* 0x000fe20000011427 */
[----:B------:R-:W-:Y:S01]  /*9bcd0*/  IMAD R41, R2, 0x3802001, RZ ;  /* 0x0380200102297824 */ /* 0x000fe200078e02ff */
[----:B------:R0:W-:Y:S02]  /*9bce0*/  STL [R1+0x4c34], R40 ;  /* 0x004c342801007387 */ /* 0x0001e40000100800 */
[----:B------:R-:W-:Y:S02]  /*9bcf0*/  @!P2 VIADD R26, R26, 0x7fe001 ;  /* 0x007fe0011a1aa836 */ /* 0x000fe40000000000 */
[----:B------:R1:W-:Y:S01]  /*9bd00*/  STL [R1+0x4c2c], R4 ;  /* 0x004c2c0401007387 */ /* 0x0003e20000100800 */
[----:B------:R-:W-:Y:S02]  /*9bd10*/  IMAD R27, R27, -0x7fe001, RZ ;  /* 0xff801fff1b1b7824 */ /* 0x000fe400078e02ff */
[----:B0-----:R-:W-:-:S04]  /*9bd20*/  IMAD.HI.U32 R40, R41, -0x7fe001, R2 ;  /* 0xff801fff29287827 */ /* 0x001fc800078e0002 */
[----:B------:R-:W-:Y:S01]  /*9bd30*/  IMAD.IADD R3, R18, 0x1, -R47 ;  /* 0x0000000112037824 */ /* 0x000fe200078e0a2f */
[----:B-1----:R-:W5:Y:S01]  /*9bd40*/  LDL R4, [R1+0x4ccc] ;  /* 0x004ccc0001047983 */ /* 0x002f620000100800 */
[----:B------:R-:W-:Y:S01]  /*9bd50*/  @!P4 VIADD R13, R13, 0x7fe001 ;  /* 0x007fe0010d0dc836 */ /* 0x000fe20000000000 */
[----:B------:R-:W-:Y:S02]  /*9bd60*/  @!P1 IADD3 R12, PT, PT, R12, 0x7fe001, RZ ;  /* 0x007fe0010c0c9810 */ /* 0x000fe40007ffe0ff */
[----:B------:R-:W-:Y:S01]  /*9bd70*/  SHF.R.S32.HI R0, RZ, 0x1f, R41 ;  /* 0x0000001fff007819 */ /* 0x000fe20000011429 */
[----:B------:R0:W-:Y:S01]  /*9bd80*/  STL [R1+0x4c28], R26 ;  /* 0x004c281a01007387 */ /* 0x0001e20000100800 */
[----:B------:R-:W-:Y:S02]  /*9bd90*/  ISETP.GE.AND P2, PT, R3, RZ, PT ;  /* 0x000000ff0300720c */ /* 0x000fe40003f46270 */
[----:B------:R-:W-:Y:S01]  /*9bda0*/  IADD3 R42, PT, PT, R42, -R39, R27 ;  /* 0x800000272a2a7210 */ /* 0x000fe20007ffe01b */
[----:B------:R1:W-:Y:S01]  /*9bdb0*/  STL [R1+0x4c40], R12 ;  /* 0x004c400c01007387 */ /* 0x0003e20000100800 */
[----:B------:R-:W-:Y:S01]  /*9bdc0*/  ISETP.GT.AND P0, PT, R24, 0x7fe000, PT ;  /* 0x007fe0001800780c */ /* 0x000fe20003f04270 */
[----:B------:R-:W-:-:S02]  /*9bdd0*/  IMAD R0, R0, -0x7fe001, RZ ;  /* 0xff801fff00007824 */ /* 0x000fc400078e02ff */
[----:B0-----:R-:W-:Y:S02]  /*9bde0*/  IMAD.WIDE R26, R13, UR4, RZ ;  /* 0x000000040d1a7c25 */ /* 0x001fe4000f8e02ff */
[----:B------:R-:W5:Y:S02]  /*9bdf0*/  LDL R13, [R1+0x4cf0] ;  /* 0x004cf000010d7983 */ /* 0x000f640000100800 */
[----:B------:R-:W-:Y:S02]  /*9be00*/  IMAD R39, R26, 0x3802001, RZ ;  /* 0x038020011a277824 */ /* 0x000fe400078e02ff */
[----:B-1----:R-:W5:Y:S01]  /*9be10*/  LDL R12, [R1+0x4ce0] ;  /* 0x004ce000010c7983 */ /* 0x002f620000100800 */
[----:B------:R-:W-:Y:S01]  /*9be20*/  IADD3 R40, PT, PT, R40, -R41, R0 ;  /* 0x8000002928287210 */ /* 0x000fe20007ffe000 */
[----:B------:R-:W-:Y:S01]  /*9be30*/  IMAD.IADD R36, R18, 0x1, R47 ;  /* 0x0000000112247824 */ /* 0x000fe200078e022f */
[----:B------:R-:W-:Y:S02]  /*9be40*/  SHF.R.S32.HI R0, RZ, 0x1f, R39 ;  /* 0x0000001fff007819 */ /* 0x000fe40000011427 */
[----:B------:R-:W-:-:S02]  /*9be50*/  IADD3 R2, PT, PT, R5, -R48, RZ ;  /* 0x8000003005027210 */ /* 0x000fc40007ffe0ff */
[----:B------:R-:W-:Y:S01]  /*9be60*/  @!P2 IADD3 R3, PT, PT, R3, 0x7fe001, RZ ;  /* 0x007fe0010303a810 */ /* 0x000fe20007ffe0ff */
[----:B------:R0:W-:Y:S01]  /*9be70*/  STL [R1+0x4c38], R38 ;  /* 0x004c382601007387 */ /* 0x0001e20000100800 */
[----:B------:R-:W-:Y:S01]  /*9be80*/  @P0 IADD3 R24, PT, PT, R24, -0x7fe001, RZ ;  /* 0xff801fff18180810 */ /* 0x000fe20007ffe0ff */
[----:B------:R-:W-:Y:S01]  /*9be90*/  IMAD R0, R0, -0x7fe001, RZ ;  /* 0xff801fff00007824 */ /* 0x000fe200078e02ff */
[----:B------:R-:W-:Y:S01]  /*9bea0*/  ISETP.GT.AND P0, PT, R36, 0x7fe000, PT ;  /* 0x007fe0002400780c */ /* 0x000fe20003f04270 */
[----:B------:R-:W1:Y:S01]  /*9beb0*/  LDCU UR5, c[0x3][UR6+-0x14] ;  /* 0x00fffd80060577ac */ /* 0x000e620008000800 */
[----:B------:R-:W-:Y:S01]  /*9bec0*/  ISETP.GE.AND P3, PT, R2, RZ, PT ;  /* 0x000000ff0200720c */ /* 0x000fe20003f66270 */
[----:B------:R1:W-:Y:S01]  /*9bed0*/  STL [R1+0x4c3c], R42 ;  /* 0x004c3c2a01007387 */ /* 0x0003e20000100800 */
[----:B0-----:R-:W-:Y:S01]  /*9bee0*/  IMAD.HI.U32 R38, R39, -0x7fe001, R26 ;  /* 0xff801fff27267827 */ /* 0x001fe200078e001a */
[----:B------:R-:W-:Y:S02]  /*9bef0*/  IADD3 R18, PT, PT, R14, R17, RZ ;  /* 0x000000110e127210 */ /* 0x000fe40007ffe0ff */
[----:B------:R-:W5:Y:S01]  /*9bf00*/  LDL R47, [R1+0x4cf8] ;  /* 0x004cf800012f7983 */ /* 0x000f620000100800 */
[----:B------:R-:W-:Y:S01]  /*9bf10*/  IMAD.WIDE R26, R3, UR4, RZ ;  /* 0x00000004031a7c25 */ /* 0x000fe2000f8e02ff */
[----:B------:R-:W-:-:S02]  /*9bf20*/  ISETP.GE.AND P1, PT, R24, RZ, PT ;  /* 0x000000ff1800720c */ /* 0x000fc40003f26270 */
[----:B------:R-:W-:Y:S01]  /*9bf30*/  IADD3 R38, PT, PT, R38, -R39, R0 ;  /* 0x8000002726267210 */ /* 0x000fe20007ffe000 */
[----:B------:R-:W-:Y:S02]  /*9bf40*/  IMAD.IADD R14, R14, 0x1, -R17 ;  /* 0x000000010e0e7824 */ /* 0x000fe400078e0a11 */
[----:B------:R-:W-:Y:S02]  /*9bf50*/  IMAD R39, R26, 0x3802001, RZ ;  /* 0x038020011a277824 */ /* 0x000fe400078e02ff */
[----:B------:R-:W-:Y:S01]  /*9bf60*/  IMAD.IADD R0, R5, 0x1, R48 ;  /* 0x0000000105007824 */ /* 0x000fe200078e0230 */
[----:B------:R-:W-:Y:S01]  /*9bf70*/  ISETP.GE.AND P2, PT, R14, RZ, PT ;  /* 0x000000ff0e00720c */ /* 0x000fe20003f46270 */
[----:B------:R-:W-:-:S04]  /*9bf80*/  IMAD.HI.U32 R27, R39, -0x7fe001, R26 ;  /* 0xff801fff271b7827 */ /* 0x000fc800078e001a */
[----:B------:R-:W-:Y:S01]  /*9bf90*/  @P0 VIADD R36, R36, 0xff801fff ;  /* 0xff801fff24240836 */ /* 0x000fe20000000000 */
[----:B------:R-:W5:Y:S01]  /*9bfa0*/  LDL R26, [R1+0x4ce4] ;  /* 0x004ce400011a7983 */ /* 0x000f620000100800 */
[----:B------:R-:W-:Y:S01]  /*9bfb0*/  @!P3 VIADD R2, R2, 0x7fe001 ;  /* 0x007fe0010202b836 */ /* 0x000fe20000000000 */
[----:B------:R-:W-:Y:S02]  /*9bfc0*/  ISETP.GT.AND P0, PT, R0, 0x7fe000, PT ;  /* 0x007fe0000000780c */ /* 0x000fe40003f04270 */
[----:B------:R-:W-:Y:S01]  /*9bfd0*/  @!P1 IADD3 R24, PT, PT, R24, 0x7fe001, RZ ;  /* 0x007fe00118189810 */ /* 0x000fe20007ffe0ff */
[----:B------:R-:W-:Y:S01]  /*9bfe0*/  IMAD.WIDE R2, R2, UR4, RZ ;  /* 0x0000000402027c25 */ /* 0x000fe2000f8e02ff */
[----:B------:R-:W-:Y:S01]  /*9bff0*/  ISETP.GE.AND P1, PT, R36, RZ, PT ;  /* 0x000000ff2400720c */ /* 0x000fe20003f26270 */
[----:B------:R0:W-:Y:S02]  /*9c000*/  STL [R1+0x4c54], R38 ;  /* 0x004c542601007387 */ /* 0x0001e40000100800 */
[----:B------:R-:W-:-:S02]  /*9c010*/  IMAD R41, R2, 0x3802001, RZ ;  /* 0x0380200102297824 */ /* 0x000fc400078e02ff */
[----:B------:R-:W-:Y:S01]  /*9c020*/  @!P2 VIADD R14, R14, 0x7fe001 ;  /* 0x007fe0010e0ea836 */ /* 0x000fe20000000000 */
[----:B------:R-:W-:Y:S01]  /*9c030*/  SHF.R.S32.HI R5, RZ, 0x1f, R39 ;  /* 0x0000001fff057819 */ /* 0x000fe20000011427 */
[----:B-1----:R-:W-:Y:S01]  /*9c040*/  IMAD.HI.U32 R42, R41, -0x7fe001, R2 ;  /* 0xff801fff292a7827 */ /* 0x002fe200078e0002 */
[----:B------:R1:W-:Y:S01]  /*9c050*/  STL [R1+0x4c50], R40 ;  /* 0x004c502801007387 */ /* 0x0003e20000100800 */
[----:B------:R-:W-:Y:S02]  /*9c060*/  @P0 IADD3 R0, PT, PT, R0, -0x7fe001, RZ ;  /* 0xff801fff00000810 */ /* 0x000fe40007ffe0ff */
[----:B------:R-:W-:Y:S01]  /*9c070*/  IMAD.WIDE R2, R14, UR5, RZ ;  /* 0x000000050e027c25 */ /* 0x000fe2000f8e02ff */
[----:B------:R-:W5:Y:S01]  /*9c080*/  LDL R48, [R1+0x4cfc] ;  /* 0x004cfc0001307983 */ /* 0x000f620000100800 */
[----:B------:R-:W-:Y:S02]  /*9c090*/  @!P1 IADD3 R36, PT, PT, R36, 0x7fe001, RZ ;  /* 0x007fe00124249810 */ /* 0x000fe40007ffe0ff */
[----:B0-----:R-:W-:-:S02]  /*9c0a0*/  IMAD R38, R5, -0x7fe001, RZ ;  /* 0xff801fff05267824 */ /* 0x001fc400078e02ff */
[----:B------:R-:W-:Y:S01]  /*9c0b0*/  IMAD R5, R2, 0x3802001, RZ ;  /* 0x0380200102057824 */ /* 0x000fe200078e02ff */
[----:B------:R-:W-:Y:S02]  /*9c0c0*/  ISETP.GT.AND P1, PT, R18, 0x7fe000, PT ;  /* 0x007fe0001200780c */ /* 0x000fe40003f24270 */
[----:B------:R-:W-:Y:S01]  /*9c0d0*/  ISETP.GE.AND P0, PT, R0, RZ, PT ;  /* 0x000000ff0000720c */ /* 0x000fe20003f06270 */
[----:B-1----:R-:W-:Y:S01]  /*9c0e0*/  IMAD.HI.U32 R40, R5, -0x7fe001, R2 ;  /* 0xff801fff05287827 */ /* 0x002fe200078e0002 */
[----:B------:R-:W-:Y:S01]  /*9c0f0*/  SHF.R.S32.HI R2, RZ, 0x1f, R5 ;  /* 0x0000001fff027819 */ /* 0x000fe20000011405 */
[----:B------:R0:W-:Y:S01]  /*9c100*/  STL [R1+0x4c44], R24 ;  /* 0x004c441801007387 */ /* 0x0001e20000100800 */
[----:B------:R-:W-:-:S03]  /*9c110*/  IADD3 R14, PT, PT, R25, -R52, RZ ;  /* 0x80000034190e7210 */ /* 0x000fc60007ffe0ff */
[----:B------:R-:W-:Y:S01]  /*9c120*/  IMAD R2, R2, -0x7fe001, RZ ;  /* 0xff801fff02027824 */ /* 0x000fe200078e02ff */
[C---:B0-----:R-:W-:Y:S01]  /*9c130*/  IADD3 R24, PT, PT, R19.reuse, R50, RZ ;  /* 0x0000003213187210 */ /* 0x041fe20007ffe0ff */
[----:B------:R-:W-:Y:S01]  /*9c140*/  IMAD.IADD R19, R19, 0x1, -R50 ;  /* 0x0000000113137824 */ /* 0x000fe200078e0a32 */
[----:B------:R-:W-:Y:S01]  /*9c150*/  ISETP.GE.AND P3, PT, R14, RZ, PT ;  /* 0x000000ff0e00720c */ /* 0x000fe20003f66270 */
[----:B------:R-:W-:Y:S01]  /*9c160*/  @P1 VIADD R18, R18, 0xff801fff ;  /* 0xff801fff12121836 */ /* 0x000fe20000000000 */
[----:B------:R-:W-:Y:S01]  /*9c170*/  IADD3 R40, PT, PT, R40, -R5, R2 ;  /* 0x8000000528287210 */ /* 0x000fe20007ffe002 */
[----:B------:R-:W-:Y:S01]  /*9c180*/  @!P0 VIADD R0, R0, 0x7fe001 ;  /* 0x007fe00100008836 */ /* 0x000fe20000000000 */
[----:B------:R-:W-:Y:S01]  /*9c190*/  ISETP.GE.AND P2, PT, R19, RZ, PT ;  /* 0x000000ff1300720c */ /* 0x000fe20003f46270 */
[----:B------:R-:W5:Y:S01]  /*9c1a0*/  LDL R5, [R1+0x4cec] ;  /* 0x004cec0001057983 */ /* 0x000f620000100800 */
[----:B------:R-:W-:Y:S02]  /*9c1b0*/  ISETP.GT.AND P0, PT, R24, 0x7fe000, PT ;  /* 0x007fe0001800780c */ /* 0x000fe40003f04270 */
[----:B------:R-:W-:-:S02]  /*9c1c0*/  ISETP.GE.AND P1, PT, R18, RZ, PT ;  /* 0x000000ff1200720c */ /* 0x000fc40003f26270 */
[----:B------:R-:W-:Y:S01]  /*9c1d0*/  SHF.R.S32.HI R17, RZ, 0x1f, R41 ;  /* 0x0000001fff117819 */ /* 0x000fe20000011429 */
[----:B------:R0:W-:Y:S01]  /*9c1e0*/  STL [R1+0x4c48], R36 ;  /* 0x004c482401007387 */ /* 0x0001e20000100800 */
[----:B------:R-:W-:Y:S01]  /*9c1f0*/  IADD3 R38, PT, PT, R27, -R39, R38 ;  /* 0x800000271b267210 */ /* 0x000fe20007ffe026 */
[----:B------:R-:W-:Y:S02]  /*9c200*/  @!P3 VIADD R14, R14, 0x7fe001 ;  /* 0x007fe0010e0eb836 */ /* 0x000fe40000000000 */
[----:B------:R-:W-:Y:S01]  /*9c210*/  IMAD R17, R17, -0x7fe001, RZ ;  /* 0xff801fff11117824 */ /* 0x000fe200078e02ff */
[----:B------:R-:W1:Y:S01]  /*9c220*/  LDCU UR4, c[0x3][UR6+-0x18] ;  /* 0x00fffd00060477ac */ /* 0x000e620008000800 */
[----:B------:R-:W-:Y:S01]  /*9c230*/  @!P2 IADD3 R19, PT, PT, R19, 0x7fe001, RZ ;  /* 0x007fe0011313a810 */ /* 0x000fe20007ffe0ff */
[----:B------:R-:W5:Y:S01]  /*9c240*/  LDL R50, [R1+0x4d18] ;  /* 0x004d180001327983 */ /* 0x000f620000100800 */
[----:B------:R-:W-:Y:S01]  /*9c250*/  @P0 IADD3 R24, PT, PT, R24, -0x7fe001, RZ ;  /* 0xff801fff18180810 */ /* 0x000fe20007ffe0ff */
[----:B0-----:R-:W-:-:S02]  /*9c260*/  IMAD.IADD R36, R25, 0x1, R52 ;  /* 0x0000000119247824 */ /* 0x001fc400078e0234 */
[----:B------:R0:W-:Y:S01]  /*9c270*/  STL [R1+0x4c4c], R0 ;  /* 0x004c4c0001007387 */ /* 0x0001e20000100800 */
[----:B------:R-:W-:Y:S01]  /*9c280*/  IADD3 R42, PT, PT, R42, -R41, R17 ;  /* 0x800000292a2a7210 */ /* 0x000fe20007ffe011 */
[----:B------:R-:W-:Y:S01]  /*9c290*/  IMAD.WIDE R2, R19, UR5, RZ ;  /* 0x0000000513027c25 */ /* 0x000fe2000f8e02ff */
[----:B------:R-:W-:Y:S01]  /*9c2a0*/  @!P1 IADD3 R18, PT, PT, R18, 0x7fe001, RZ ;  /* 0x007fe00112129810 */ /* 0x000fe20007ffe0ff */
[----:B------:R4:W-:Y:S01]  /*9c2b0*/  STL [R1+0x4c58], R38 ;  /* 0x004c582601007387 */ /* 0x0009e20000100800 */
[----:B------:R-:W-:Y:S02]  /*9c2c0*/  ISETP.GE.AND P2, PT, R24, RZ, PT ;  /* 0x000000ff1800720c */ /* 0x000fe40003f46270 */
[----:B------:R-:W-:Y:S01]  /*9c2d0*/  ISETP.GT.AND P1, PT, R36, 0x7fe000, PT ;  /* 0x007fe0002400780c */ /* 0x000fe20003f24270 */
[----:B------:R-:W5:Y:S01]  /*9c2e0*/  LDL R17, [R1+0x4d10] ;  /* 0x004d100001117983 */ /* 0x000f620000100800 */
[----:B0-----:R-:W-:-:S03]  /*9c2f0*/  IMAD.IADD R0, R6, 0x1, R49 ;  /* 0x0000000106007824 */ /* 0x001fc600078e0231 */
[----:B------:R-:W-:Y:S01]  /*9c300*/  STL [R1+0x4c70], R40 ;  /* 0x004c702801007387 */ /* 0x000fe20000100800 */
[----:B----4-:R-:W-:-:S03]  /*9c310*/  IMAD.WIDE R38, R14, UR5, RZ ;  /* 0x000000050e267c25 */ /* 0x010fc6000f8e02ff */
[----:B------:R-:W4:Y:S01]  /*9c320*/  LDL R14, [R1+0x4d00] ;  /* 0x004d0000010e7983 */ /* 0x000f220000100800 */
[----:B------:R-:W-:Y:S01]  /*9c330*/  ISETP.GT.AND P0, PT, R0, 0x7fe000, PT ;  /* 0x007fe0000000780c */ /* 0x000fe20003f04270 */
[----:B------:R-:W-:Y:S02]  /*9c340*/  IMAD R19, R2, 0x3802001, RZ ;  /* 0x0380200102137824 */ /* 0x000fe400078e02ff */
[----:B------:R0:W-:Y:S01]  /*9c350*/  STL [R1+0x4c60], R18 ;  /* 0x004c601201007387 */ /* 0x0001e20000100800 */
[----:B------:R-:W-:Y:S01]  /*9c360*/  IMAD R25, R38, 0x3802001, RZ ;  /* 0x0380200126197824 */ /* 0x000fe200078e02ff */
[----:B------:R-:W-:Y:S01]  /*9c370*/  IADD3 R6, PT, PT, R6, -R49, RZ ;  /* 0x8000003106067210 */ /* 0x000fe20007ffe0ff */
[----:B------:R-:W-:Y:S01]  /*9c380*/  @!P2 VIADD R24, R24, 0x7fe001 ;  /* 0x007fe0011818a836 */ /* 0x000fe20000000000 */
[----:B------:R-:W-:Y:S01]  /*9c390*/  @P1 IADD3 R36, PT, PT, R36, -0x7fe001, RZ ;  /* 0xff801fff24241810 */ /* 0x000fe20007ffe0ff */
[----:B------:R-:W4:Y:S01]  /*9c3a0*/  LDL R52, [R1+0x4d38] ;  /* 0x004d380001347983 */ /* 0x000f220000100800 */
[----:B0-----:R-:W-:Y:S01]  /*9c3b0*/  IMAD.HI.U32 R18, R19, -0x7fe001, R2 ;  /* 0xff801fff13127827 */ /* 0x001fe200078e0002 */
[----:B------:R-:W-:-:S02]  /*9c3c0*/  SHF.R.S32.HI R3, RZ, 0x1f, R19 ;  /* 0x0000001fff037819 */ /* 0x000fc40000011413 */
[----:B------:R-:W4:Y:S01]  /*9c3d0*/  LDL R49, [R1+0x4d14] ;  /* 0x004d140001317983 */ /* 0x000f220000100800 */
[----:B------:R-:W-:Y:S02]  /*9c3e0*/  SHF.R.S32.HI R2, RZ, 0x1f, R25 ;  /* 0x0000001fff027819 */ /* 0x000fe40000011419 */
[----:B------:R-:W-:Y:S01]  /*9c3f0*/  ISETP.GE.AND P2, PT, R6, RZ, PT ;  /* 0x000000ff0600720c */ /* 0x000fe20003f46270 */
[----:B------:R-:W-:Y:S02]  /*9c400*/  IMAD R3, R3, -0x7fe001, RZ ;  /* 0xff801fff03037824 */ /* 0x000fe400078e02ff */
[----:B------:R-:W-:Y:S01]  /*9c410*/  @P0 VIADD R0, R0, 0xff801fff ;  /* 0xff801fff00000836 */ /* 0x000fe20000000000 */
[----:B------:R-:W-:Y:S01]  /*9c420*/  ISETP.GE.AND P0, PT, R36, RZ, PT ;  /* 0x000000ff2400720c */ /* 0x000fe20003f06270 */
[----:B------:R-:W-:Y:S01]  /*9c430*/  IMAD.HI.U32 R38, R25, -0x7fe001, R38 ;  /* 0xff801fff19267827 */ /* 0x000fe200078e0026 */
[----:B------:R-:W-:Y:S02]  /*9c440*/  IADD3 R40, PT, PT, R18, -R19, R3 ;  /* 0x8000001312287210 */ /* 0x000fe40007ffe003 */
[----:B------:R-:W4:Y:S01]  /*9c450*/  LDL R18, [R1+0x4d04] ;  /* 0x004d040001127983 */ /* 0x000f220000100800 */
[----:B------:R-:W-:-:S03]  /*9c460*/  IMAD R2, R2, -0x7fe001, RZ ;  /* 0xff801fff02027824 */ /* 0x000fc600078e02ff */
[----:B------:R0:W-:Y:S02]  /*9c470*/  STL [R1+0x4c64], R24 ;  /* 0x004c641801007387 */ /* 0x0001e40000100800 */
[----:B------:R-:W-:Y:S01]  /*9c480*/  IADD3 R38, PT, PT, R38, -R25, R2 ;  /* 0x8000001926267210 */ /* 0x000fe20007ffe002 */
[----:B------:R-:W-:Y:S01]  /*9c490*/  IMAD.IADD R25, R15, 0x1, -R54 ;  /* 0x000000010f197824 */ /* 0x000fe200078e0a36 */
[C---:B------:R-:W-:Y:S01]  /*9c4a0*/  IADD3 R2, PT, PT, R7.reuse, -R22, RZ ;  /* 0x8000001607027210 */ /* 0x040fe20007ffe0ff */
[----:B------:R-:W4:Y:S01]  /*9c4b0*/  LDL R19, [R1+0x4d08] ;  /* 0x004d080001137983 */ /* 0x000f220000100800 */
[----:B------:R-:W-:Y:S02]  /*9c4c0*/  @!P2 IADD3 R6, PT, PT, R6, 0x7fe001, RZ ;  /* 0x007fe0010606a810 */ /* 0x000fe40007ffe0ff */
[----:B------:R-:W-:Y:S01]  /*9c4d0*/  ISETP.GE.AND P2, PT, R2, RZ, PT ;  /* 0x000000ff0200720c */ /* 0x000fe20003f46270 */
[----:B0-----:R-:W-:Y:S01]  /*9c4e0*/  IMAD.IADD R24, R7, 0x1, R22 ;  /* 0x0000000107187824 */ /* 0x001fe200078e0216 */
[----:B------:R-:W-:-:S02]  /*9c4f0*/  ISETP.GE.AND P3, PT, R25, RZ, PT ;  /* 0x000000ff1900720c */ /* 0x000fc40003f66270 */
[----:B------:R-:W-:Y:S02]  /*9c500*/  @!P0 IADD3 R36, PT, PT, R36, 0x7fe001, RZ ;  /* 0x007fe00124248810 */ /* 0x000fe40007ffe0ff */
[----:B------:R-:W-:Y:S01]  /*9c510*/  ISETP.GT.AND P0, PT, R24, 0x7fe000, PT ;  /* 0x007fe0001800780c */ /* 0x000fe20003f04270 */
[----:B------:R-:W-:-:S04]  /*9c520*/  IMAD.WIDE R6, R6, UR5, RZ ;  /* 0x0000000506067c25 */ /* 0x000fc8000f8e02ff */
[----:B------:R-:W-:Y:S02]  /*9c530*/  IMAD R27, R6, 0x3802001, RZ ;  /* 0x03802001061b7824 */ /* 0x000fe400078e02ff */
[----:B------:R-:W-:Y:S01]  /*9c540*/  @!P2 VIADD R2, R2, 0x7fe001 ;  /* 0x007fe0010202a836 */ /* 0x000fe20000000000 */
[----:B------:R-:W-:Y:S01]  /*9c550*/  ISETP.GE.AND P1, PT, R0, RZ, PT ;  /* 0x000000ff0000720c */ /* 0x000fe20003f26270 */
[----:B------:R-:W-:Y:S01]  /*9c560*/  IMAD.HI.U32 R22, R27, -0x7fe001, R6 ;  /* 0xff801fff1b167827 */ /* 0x000fe200078e0006 */
[----:B------:R-:W-:Y:S02]  /*9c570*/  IADD3 R6, PT, PT, R15, R54, RZ ;  /* 0x000000360f067210 */ /* 0x000fe40007ffe0ff */
[----:B------:R-:W-:Y:S01]  /*9c580*/  @!P3 IADD3 R25, PT, PT, R25, 0x7fe001, RZ ;  /* 0x007fe0011919b810 */ /* 0x000fe20007ffe0ff */
[----:B------:R-:W-:Y:S02]  /*9c590*/  @P0 VIADD R24, R24, 0xff801fff ;  /* 0xff801fff18180836 */ /* 0x000fe40000000000 */
[----:B-1----:R-:W-:Y:S01]  /*9c5a0*/  IMAD.WIDE R2, R2, UR4, RZ ;  /* 0x0000000402027c25 */ /* 0x002fe2000f8e02ff */
[----:B------:R0:W-:Y:S01]  /*9c5b0*/  STL [R1+0x4c78], R38 ;  /* 0x004c782601007387 */ /* 0x0001e20000100800 */
[----:B------:R-:W-:-:S02]  /*9c5c0*/  ISETP.GT.AND P0, PT, R6, 0x7fe000, PT ;  /* 0x007fe0000600780c */ /* 0x000fc40003f04270 */
[----:B------:R-:W-:Y:S01]  /*9c5d0*/  IMAD R15, R2, 0x3802001, RZ ;  /* 0x03802001020f7824 */ /* 0x000fe200078e02ff */
[----:B------:R-:W-:Y:S01]  /*9c5e0*/  ISETP.GE.AND P2, PT, R24, RZ, PT ;  /* 0x000000ff1800720c */ /* 0x000fe20003f46270 */
[----:B------:R1:W-:Y:S01]  /*9c5f0*/  STL [R1+0x4c5c], R42 ;  /* 0x004c5c2a01007387 */ /* 0x0003e20000100800 */
[----:B------:R-:W-:Y:S01]  /*9c600*/  SHF.R.S32.HI R7, RZ, 0x1f, R27 ;  /* 0x0000001fff077819 */ /* 0x000fe2000001141b */
[----:B------:R-:W-:Y:S02]  /*9c610*/  @!P1 VIADD R0, R0, 0x7fe001 ;  /* 0x007fe00100009836 */ /* 0x000fe40000000000 */
[----:B------:R2:W-:Y:S01]  /*9c620*/  STL [R1+0x4c68], R36 ;  /* 0x004c682401007387 */ /* 0x0005e20000100800 */
[----:B0-----:R-:W-:-:S03]  /*9c630*/  IMAD.WIDE R38, R25, UR4, RZ ;  /* 0x0000000419267c25 */ /* 0x001fc6000f8e02ff */
[----:B------:R0:W-:Y:S01]  /*9c640*/  STL [R1+0x4c74], R40 ;  /* 0x004c742801007387 */ /* 0x0001e20000100800 */
[----:B------:R-:W-:Y:S02]  /*9c650*/  IMAD R25, R38, 0x3802001, RZ ;  /* 0x0380200126197824 */ /* 0x000fe400078e02ff */
[----:B-1----:R-:W-:Y:S01]  /*9c660*/  IMAD.HI.U32 R42, R15, -0x7fe001, R2 ;  /* 0xff801fff0f2a7827 */ /* 0x002fe200078e0002 */
[C---:B------:R-:W-:Y:S01]  /*9c670*/  IADD3 R3, PT, PT, R62.reuse, -R51, RZ ;  /* 0x800000333e037210 */ /* 0x040fe20007ffe0ff */
[----:B------:R-:W1:Y:S01]  /*9c680*/  LDCU UR5, c[0x3][UR6+-0x1c] ;  /* 0x00fffc80060577ac */ /* 0x000e620008000800 */
[----:B------:R-:W-:Y:S01]  /*9c690*/  SHF.R.S32.HI R2, RZ, 0x1f, R15 ;  /* 0x0000001fff027819 */ /* 0x000fe2000001140f */
[----:B--2---:R-:W-:Y:S01]  /*9c6a0*/  IMAD.HI.U32 R36, R25, -0x7fe001, R38 ;  /* 0xff801fff19247827 */ /* 0x004fe200078e0026 */
[----:B------:R-:W-:Y:S01]  /*9c6b0*/  ISETP.GE.AND P3, PT, R3, RZ, PT ;  /* 0x000000ff0300720c */ /* 0x000fe20003f66270 */
[----:B------:R-:W2:Y:S02]  /*9c6c0*/  LDL R54, [R1+0x4d54] ;  /* 0x004d540001367983 */ /* 0x000ea40000100800 */
[----:B------:R-:W-:-:S02]  /*9c6d0*/  IMAD.IADD R38, R62, 0x1, R51 ;  /* 0x000000013e267824 */ /* 0x000fc400078e0233 */
[----:B------:R-:W2:Y:S01]  /*9c6e0*/  LDL R62, [R1+0x4d0c] ;  /* 0x004d0c00013e7983 */ /* 0x000ea20000100800 */
[----:B------:R-:W-:Y:S01]  /*9c6f0*/  IMAD R7, R7, -0x7fe001, RZ ;  /* 0xff801fff07077824 */ /* 0x000fe200078e02ff */
[----:B------:R-:W-:Y:S02]  /*9c700*/  @P0 IADD3 R6, PT, PT, R6, -0x7fe001, RZ ;  /* 0xff801fff06060810 */ /* 0x000fe40007ffe0ff */
[----:B------:R-:W2:Y:S01]  /*9c710*/  LDL R51, [R1+0x4d1c] ;  /* 0x004d1c0001337983 */ /* 0x000ea20000100800 */
[----:B------:R-:W-:-:S03]  /*9c720*/  IMAD R2, R2, -0x7fe001, RZ ;  /* 0xff801fff02027824 */ /* 0x000fc600078e02ff */
[----:B------:R3:W-:Y:S01]  /*9c730*/  STL [R1+0x4c6c], R0 ;  /* 0x004c6c0001007387 */ /* 0x0007e20000100800 */
[----:B------:R-:W-:Y:S01]  /*9c740*/  @!P2 VIADD R24, R24, 0x7fe001 ;  /* 0x007fe0011818a836 */ /* 0x000fe20000000000 */
[----:B------:R-:W-:Y:S02]  /*9c750*/  ISETP.GE.AND P2, PT, R6, RZ, PT ;  /* 0x000000ff0600720c */ /* 0x000fe40003f46270 */
[----:B0-----:R-:W-:Y:S02]  /*9c760*/  IADD3 R40, PT, PT, R22, -R27, R7 ;  /* 0x8000001b16287210 */ /* 0x001fe40007ffe007 */
[----:B------:R-:W-:Y:S01]  /*9c770*/  IADD3 R42, PT, PT, R42, -R15, R2 ;  /* 0x8000000f2a2a7210 */ /* 0x000fe20007ffe002 */
[----:B------:R-:W2:Y:S01]  /*9c780*/  LDL R22, [R1+0x4d30] ;  /* 0x004d300001167983 */ /* 0x000ea20000100800 */
[----:B---3--:R-:W-:-:S03]  /*9c790*/  SHF.R.S32.HI R0, RZ, 0x1f, R25 ;  /* 0x0000001fff007819 */ /* 0x008fc60000011419 */
[----:B------:R-:W3:Y:S01]  /*9c7a0*/  LDL R15, [R1+0x4d20] ;  /* 0x004d2000010f7983 */ /* 0x000ee20000100800 */
[----:B------:R-:W-:Y:S01]  /*9c7b0*/  ISETP.GT.AND P1, PT, R38, 0x7fe000, PT ;  /* 0x007fe0002600780c */ /* 0x000fe20003f24270 */
[----:B------:R-:W-:Y:S01]  /*9c7c0*/  IMAD R0, R0, -0x7fe001, RZ ;  /* 0xff801fff00007824 */ /* 0x000fe200078e02ff */
[----:B------:R-:W-:Y:S01]  /*9c7d0*/  @!P3 IADD3 R3, PT, PT, R3, 0x7fe001, RZ ;  /* 0x007fe0010303b810 */ /* 0x000fe20007ffe0ff */
[----:B------:R0:W-:Y:S01]  /*9c7e0*/  STL [R1+0x4c80], R24 ;  /* 0x004c801801007387 */ /* 0x0001e20000100800 */
[----:B------:R-:W-:Y:S02]  /*9c7f0*/  IMAD.IADD R2, R60, 0x1, -R53 ;  /* 0x000000013c027824 */ /* 0x000fe400078e0a35 */
[----:B------:R-:W-:Y:S01]  /*9c800*/  IADD3 R36, PT, PT, R36, -R25, R0 ;  /* 0x8000001924247210 */ /* 0x000fe20007ffe000 */
[----:B------:R-:W3:Y:S01]  /*9c810*/  LDL R27, [R1+0x4d28] ;  /* 0x004d2800011b7983 */ /* 0x000ee20000100800 */
[----:B------:R-:W-:-:S03]  /*9c820*/  IADD3 R0, PT, PT, R60, R53, RZ ;  /* 0x000000353c007210 */ /* 0x000fc60007ffe0ff */
[----:B------:R-:W3:Y:S01]  /*9c830*/  LDL R53, [R1+0x4d34] ;  /* 0x004d340001357983 */ /* 0x000ee20000100800 */
[----:B------:R-:W-:-:S03]  /*9c840*/  @!P2 IADD3 R6, PT, PT, R6, 0x7fe001, RZ ;  /* 0x007fe0010606a810 */ /* 0x000fc60007ffe0ff */
[----:B0-----:R-:W3:Y:S01]  /*9c850*/  LDL R24, [R1+0x4d24] ;  /* 0x004d240001187983 */ /* 0x001ee20000100800 */
[----:B------:R-:W-:-:S03]  /*9c860*/  ISETP.GE.AND P2, PT, R2, RZ, PT ;  /* 0x000000ff0200720c */ /* 0x000fc60003f46270 */
[----:B------:R0:W-:Y:S01]  /*9c870*/  STL [R1+0x4c7c], R40 ;  /* 0x004c7c2801007387 */ /* 0x0001e20000100800 */
[----:B------:R-:W-:Y:S02]  /*9c880*/  @P1 VIADD R38, R38, 0xff801fff ;  /* 0xff801fff26261836 */ /* 0x000fe40000000000 */
[----:B------:R-:W-:Y:S01]  /*9c890*/  IMAD.IADD R7, R10, 0x1, -R21 ;  /* 0x000000010a077824 */ /* 0x000fe200078e0a15 */
[----:B------:R-:W-:Y:S04]  /*9c8a0*/  STL [R1+0x4c90], R42 ;  /* 0x004c902a01007387 */ /* 0x000fe80000100800 */
[----:B------:R-:W-:Y:S01]  /*9c8b0*/  STL [R1+0x4c94], R36 ;  /* 0x004c942401007387 */ /* 0x000fe20000100800 */
[----:B0-----:R-:W-:-:S03]  /*9c8c0*/  IMAD.WIDE R40, R3, UR4, RZ ;  /* 0x0000000403287c25 */ /* 0x001fc6000f8e02ff */
[----:B------:R-:W3:Y:S01]  /*9c8d0*/  LDL R60, [R1+0x4db8] ;  /* 0x004db800013c7983 */ /* 0x000ee20000100800 */
[----:B------:R-:W-:Y:S01]  /*9c8e0*/  IMAD R25, R40, 0x3802001, RZ ;  /* 0x0380200128197824 */ /* 0x000fe200078e02ff */
[----:B------:R-:W-:-:S04]  /*9c8f0*/  ISETP.GE.AND P1, PT, R38, RZ, PT ;  /* 0x000000ff2600720c */ /* 0x000fc80003f26270 */
[----:B------:R-:W-:Y:S01]  /*9c900*/  SHF.R.S32.HI R3, RZ, 0x1f, R25 ;  /* 0x0000001fff037819 */ /* 0x000fe20000011419 */
[----:B------:R-:W-:Y:S01]  /*9c910*/  IMAD.HI.U32 R40, R25, -0x7fe001, R40 ;  /* 0xff801fff19287827 */ /* 0x000fe200078e0028 */
[----:B------:R-:W-:Y:S02]  /*9c920*/  ISETP.GE.AND P3, PT, R7, RZ, PT ;  /* 0x000000ff0700720c */ /* 0x000fe40003f66270 */
[----:B------:R-:W-:Y:S01]  /*9c930*/  @!P2 IADD3 R2, PT, PT, R2, 0x7fe001, RZ ;  /* 0x007fe0010202a810 */ /* 0x000fe20007ffe0ff */
[----:B------:R-:W-:Y:S01]  /*9c940*/  IMAD R3, R3, -0x7fe001, RZ ;  /* 0xff801fff03037824 */ /* 0x000fe200078e02ff */
[----:B------:R0:W-:Y:S04]  /*9c950*/  STL [R1+0x4c84], R6 ;  /* 0x004c840601007387 */ /* 0x0001e80000100800 */
[----:B------:R-:W-:Y:S01]  /*9c960*/  IADD3 R40, PT, PT, R40, -R25, R3 ;  /* 0x8000001928287210 */ /* 0x000fe20007ffe003 */
[----:B------:R-:W-:Y:S01]  /*9c970*/  IMAD.WIDE R2, R2, UR4, RZ ;  /* 0x0000000402027c25 */ /* 0x000fe2000f8e02ff */
[----:B------:R-:W-:Y:S01]  /*9c980*/  ISETP.GT.AND P0, PT, R0, 0x7fe000, PT ;  /* 0x007fe0000000780c */ /* 0x000fe20003f04270 */
[----:B------:R-:W3:Y:S02]  /*9c990*/  LDL R25, [R1+0x4d44] ;  /* 0x004d440001197983 */ /* 0x000ee40000100800 */
[----:B0-----:R-:W-:-:S02]  /*9c9a0*/  IMAD.IADD R6, R10, 0x1, R21 ;  /* 0x000000010a067824 */ /* 0x001fc400078e0215 */
[----:B------:R-:W-:Y:S01]  /*9c9b0*/  IMAD R21, R2, 0x3802001, RZ ;  /* 0x0380200102157824 */ /* 0x000fe200078e02ff */
[----:B------:R-:W-:Y:S01]  /*9c9c0*/  @!P3 IADD3 R7, PT, PT, R7, 0x7fe001, RZ ;  /* 0x007fe0010707b810 */ /* 0x000fe20007ffe0ff */
[----:B------:R-:W-:-:S03]  /*9c9d0*/  @!P1 VIADD R38, R38, 0x7fe001 ;  /* 0x007fe00126269836 */ /* 0x000fc60000000000 */
[----:B------:R-:W-:Y:S02]  /*9c9e0*/  SHF.R.S32.HI R10, RZ, 0x1f, R21 ;  /* 0x0000001fff0a7819 */ /* 0x000fe40000011415 */
[----:B------:R1:W-:Y:S01]  /*9c9f0*/  STL [R1+0x4c88], R38 ;  /* 0x004c882601007387 */ /* 0x0003e20000100800 */
[----:B------:R-:W-:Y:S01]  /*9ca00*/  IMAD.HI.U32 R42, R21, -0x7fe001, R2 ;  /* 0xff801fff152a7827 */ /* 0x000fe200078e0002 */
[----:B------:R-:W-:-:S03]  /*9ca10*/  IADD3 R36, PT, PT, R16, R55, RZ ;  /* 0x0000003710247210 */ /* 0x000fc60007ffe0ff */
[----:B------:R-:W-:Y:S02]  /*9ca20*/  IMAD R2, R10, -0x7fe001, RZ ;  /* 0xff801fff0a027824 */ /* 0x000fe400078e02ff */
[----:B-1----:R-:W-:-:S04]  /*9ca30*/  IMAD.WIDE R38, R7, UR5, RZ ;  /* 0x0000000507267c25 */ /* 0x002fc8000f8e02ff */
[----:B------:R-:W-:Y:S02]  /*9ca40*/  IMAD R7, R38, 0x3802001, RZ ;  /* 0x0380200126077824 */ /* 0x000fe400078e02ff */
[----:B------:R-:W-:Y:S01]  /*9ca50*/  IMAD.IADD R16, R16, 0x1, -R55 ;  /* 0x0000000110107824 */ /* 0x000fe200078e0a37 */
[----:B------:R-:W-:Y:S02]  /*9ca60*/  IADD3 R42, PT, PT, R42, -R21, R2 ;  /* 0x800000152a2a7210 */ /* 0x000fe40007ffe002 */
[----:B------:R-:W-:Y:S01]  /*9ca70*/  @P0 IADD3 R0, PT, PT, R0, -0x7fe001, RZ ;  /* 0xff801fff00000810 */ /* 0x000fe20007ffe0ff */
[----:B------:R-:W-:Y:S01]  /*9ca80*/  IMAD.HI.U32 R44, R7, -0x7fe001, R38 ;  /* 0xff801fff072c7827 */ /* 0x000fe200078e0026 */
[----:B------:R-:W-:Y:S01]  /*9ca90*/  SHF.R.S32.HI R2, RZ, 0x1f, R7 ;  /* 0x0000001fff027819 */ /* 0x000fe20000011407 */
[----:B------:R-:W3:Y:S01]  /*9caa0*/  LDL R55, [R1+0x4d3c] ;  /* 0x004d3c0001377983 */ /* 0x000ee20000100800 */
[----:B------:R-:W-:Y:S02]  /*9cab0*/  ISETP.GE.AND P3, PT, R16, RZ, PT ;  /* 0x000000ff1000720c */ /* 0x000fe40003f66270 */
[----:B------:R-:W-:Y:S01]  /*9cac0*/  ISETP.GE.AND P2, PT, R0, RZ, PT ;  /* 0x000000ff0000720c */ /* 0x000fe20003f46270 */
[----:B------:R-:W-:Y:S01]  /*9cad0*/  IMAD R10, R2, -0x7fe001, RZ ;  /* 0xff801fff020a7824 */ /* 0x000fe200078e02ff */
[----:B------:R-:W-:-:S04]  /*9cae0*/  ISETP.GT.AND P0, PT, R6, 0x7fe000, PT ;  /* 0x007fe0000600780c */ /* 0x000fc80003f04270 */
[----:B------:R-:W-:Y:S02]  /*9caf0*/  IADD3 R44, PT, PT, R44, -R7, R10 ;  /* 0x800000072c2c7210 */ /* 0x000fe40007ffe00a */
[----:B------:R-:W3:Y:S03]  /*9cb00*/  LDL R10, [R1+0x4d2c] ;  /* 0x004d2c00010a7983 */ /* 0x000ee60000100800 */
[----:B------:R-:W-:Y:S02]  /*9cb10*/  @!P3 IADD3 R16, PT, PT, R16, 0x7fe001, RZ ;  /* 0x007fe0011010b810 */ /* 0x000fe40007ffe0ff */
[----:B------:R-:W-:-:S03]  /*9cb20*/  @!P2 VIADD R0, R0, 0x7fe001 ;  /* 0x007fe0010000a836 */ /* 0x000fc60000000000 */
[----:B------:R-:W-:Y:S01]  /*9cb30*/  IMAD.WIDE R2, R16, UR5, RZ ;  /* 0x0000000510027c25 */ /* 0x000fe2000f8e02ff */
[----:B------:R-:W-:Y:S01]  /*9cb40*/  @P0 IADD3 R6, PT, PT, R6, -0x7fe001, RZ ;  /* 0xff801fff06060810 */ /* 0x000fe20007ffe0ff */
[----:B------:R0:W-:Y:S01]  /*9cb50*/  STL [R1+0x4c8c], R0 ;  /* 0x004c8c0001007387 */ /* 0x0001e20000100800 */
[C---:B------:R-:W-:Y:S01]  /*9cb60*/  IADD3 R38, PT, PT, R23.reuse, R56, RZ ;  /* 0x0000003817267210 */ /* 0x040fe20007ffe0ff */
[----:B------:R-:W-:Y:S02]  /*9cb70*/  IMAD R21, R2, 0x3802001, RZ ;  /* 0x0380200102157824 */ /* 0x000fe400078e02ff */
[----:B------:R-:W3:Y:S01]  /*9cb80*/  LDL R16, [R1+0x4d40] ;  /* 0x004d400001107983 */ /* 0x000ee20000100800 */
[----:B------:R-:W-:Y:S01]  /*9cb90*/  ISETP.GT.AND P1, PT, R36, 0x7fe000, PT ;  /* 0x007fe0002400780c */ /* 0x000fe20003f24270 */
[----:B0-----:R-:W-:Y:S02]  /*9cba0*/  IMAD.IADD R0, R23, 0x1, -R56 ;  /* 0x0000000117007824 */ /* 0x001fe400078e0a38 */
[----:B------:R-:W3:Y:S01]  /*9cbb0*/  LDL R23, [R1+0x4d50] ;  /* 0x004d500001177983 */ /* 0x000ee20000100800 */
[----:B------:R-:W-:-:S02]  /*9cbc0*/  ISETP.GE.AND P0, PT, R6, RZ, PT ;  /* 0x000000ff0600720c */ /* 0x000fc40003f06270 */
[----:B------:R-:W-:Y:S01]  /*9cbd0*/  SHF.R.S32.HI R7, RZ, 0x1f, R21 ;  /* 0x0000001fff077819 */ /* 0x000fe20000011415 */
[----:B------:R-:W-:Y:S01]  /*9cbe0*/  IMAD.HI.U32 R2, R21, -0x7fe001, R2 ;  /* 0xff801fff15027827 */ /* 0x000fe200078e0002 */
[----:B------:R-:W-:Y:S01]  /*9cbf0*/  ISETP.GE.AND P2, PT, R0, RZ, PT ;  /* 0x000000ff0000720c */ /* 0x000fe20003f46270 */
[----:B------:R0:W-:Y:S02]  /*9cc00*/  STL [R1+0x4c9c], R42 ;  /* 0x004c9c2a01007387 */ /* 0x0001e40000100800 */
[----:B------:R-:W-:Y:S02]  /*9cc10*/  IMAD R7, R7, -0x7fe001, RZ ;  /* 0xff801fff07077824 */ /* 0x000fe400078e02ff */
[----:B------:R-:W-:Y:S01]  /*9cc20*/  @P1 VIADD R36, R36, 0xff801fff ;  /* 0xff801fff24241836 */ /* 0x000fe20000000000 */
[----:B------:R1:W-:Y:S03]  /*9cc30*/  STL [R1+0x4c98], R40 ;  /* 0x004c982801007387 */ /* 0x0003e60000100800 */
[----:B------:R-:W-:Y:S01]  /*9cc40*/  @!P0 VIADD R6, R6, 0x7fe001 ;  /* 0x007fe00106068836 */ /* 0x000fe20000000000 */
[----:B------:R-:W1:Y:S01]  /*9cc50*/  LDCU UR4, c[0x3][UR6+-0x20] ;  /* 0x00fffc00060477ac */ /* 0x000e620008000800 */
[----:B0-----:R-:W-:Y:S01]  /*9cc60*/  IADD3 R42, PT, PT, R2, -R21, R7 ;  /* 0x80000015022a7210 */ /* 0x001fe20007ffe007 */
[----:B------:R-:W3:Y:S01]  /*9cc70*/  LDL R3, [R1+0x4d58] ;  /* 0x004d580001037983 */ /* 0x000ee20000100800 */
[C---:B-----5:R-:W-:Y:S01]  /*9cc80*/  IADD3 R2, PT, PT, R8.reuse, R57, RZ ;  /* 0x0000003908027210 */ /* 0x060fe20007ffe0ff */
[----:B------:R-:W-:Y:S01]  /*9cc90*/  IMAD.IADD R8, R8, 0x1, -R57 ;  /* 0x0000000108087824 */ /* 0x000fe200078e0a39 */
[----:B------:R-:W-:Y:S01]  /*9cca0*/  ISETP.GT.AND P0, PT, R38, 0x7fe000, PT ;  /* 0x007fe0002600780c */ /* 0x000fe20003f04270 */
[----:B------:R-:W-:Y:S01]  /*9ccb0*/  @!P2 VIADD R0, R0, 0x7fe001 ;  /* 0x007fe0010000a836 */ /* 0x000fe20000000000 */
[----:B------:R-:W-:Y:S01]  /*9ccc0*/  ISETP.GE.AND P1, PT, R36, RZ, PT ;  /* 0x000000ff2400720c */ /* 0x000fe20003f26270 */
[----:B------:R0:W-:Y:S01]  /*9ccd0*/  STL [R1+0x4ca0], R6 ;  /* 0x004ca00601007387 */ /* 0x0001e20000100800 */
[----:B------:R-:W-:Y:S01]  /*9cce0*/  ISETP.GE.AND P2, PT, R8, RZ, PT ;  /* 0x000000ff0800720c */ /* 0x000fe20003f46270 */
[----:B-1----:R-:W-:-:S02]  /*9ccf0*/  IMAD.WIDE R40, R0, UR5, RZ ;  /* 0x0000000500287c25 */ /* 0x002fc4000f8e02ff */
[----:B------:R1:W-:Y:S04]  /*9cd00*/  STL [R1+0x4cb4], R42 ;  /* 0x004cb42a01007387 */ /* 0x0003e80000100800 */
[----:B------:R-:W5:Y:S01]  /*9cd10*/  LDL R56, [R1+0x4d5c] ;  /* 0x004d5c0001387983 */ /* 0x000f620000100800 */
[C---:B0-----:R-:W-:Y:S01]  /*9cd20*/  IMAD.IADD R6, R9.reuse, 0x1, R20 ;  /* 0x0000000109067824 */ /* 0x041fe200078e0214 */
[----:B------:R-:W-:Y:S01]  /*9cd30*/  IADD3 R20, PT, PT, R9, -R20, RZ ;  /* 0x8000001409147210 */ /* 0x000fe20007ffe0ff */
[----:B------:R-:W-:Y:S01]  /*9cd40*/  IMAD R21, R40, 0x3802001, RZ ;  /* 0x0380200128157824 */ /* 0x000fe200078e02ff */
[----:B------:R-:W-:Y:S02]  /*9cd50*/  @P0 IADD3 R38, PT, PT, R38, -0x7fe001, RZ ;  /* 0xff801fff26260810 */ /* 0x000fe40007ffe0ff */
[----:B------:R-:W-:Y:S01]  /*9cd60*/  @!P2 VIADD R8, R8, 0x7fe001 ;  /* 0x007fe0010808a836 */ /* 0x000fe20000000000 */
[----:B------:R-:W-:Y:S01]  /*9cd70*/  ISETP.GE.AND P3, PT, R20, RZ, PT ;  /* 0x000000ff1400720c */ /* 0x000fe20003f66270 */
[----:B------:R-:W5:Y:S01]  /*9cd80*/  LDL R0, [R1+0x4d48] ;  /* 0x004d480001007983 */ /* 0x000f620000100800 */
[----:B------:R-:W-:-:S02]  /*9cd90*/  ISETP.GT.AND P0, PT, R2, 0x7fe000, PT ;  /* 0x007fe0000200780c */ /* 0x000fc40003f04270 */
[----:B------:R-:W-:Y:S01]  /*9cda0*/  SHF.R.S32.HI R7, RZ, 0x1f, R21 ;  /* 0x0000001fff077819 */ /* 0x000fe20000011415 */
[----:B------:R-:W5:Y:S01]  /*9cdb0*/  LDL R57, [R1+0x4d74] ;  /* 0x004d740001397983 */ /* 0x000f620000100800 */
[----:B------:R-:W-:Y:S02]  /*9cdc0*/  @!P1 IADD3 R36, PT, PT, R36, 0x7fe001, RZ ;  /* 0x007fe00124249810 */ /* 0x000fe40007ffe0ff */
[----:B------:R-:W-:Y:S01]  /*9cdd0*/  ISETP.GE.AND P1, PT, R38, RZ, PT ;  /* 0x000000ff2600720c */ /* 0x000fe20003f26270 */
[----:B------:R-:W-:-:S04]  /*9cde0*/  IMAD.HI.U32 R40, R21, -0x7fe001, R40 ;  /* 0xff801fff15287827 */ /* 0x000fc800078e0028 */
[----:B------:R-:W-:Y:S02]  /*9cdf0*/  IMAD R7, R7, -0x7fe001, RZ ;  /* 0xff801fff07077824 */ /* 0x000fe400078e02ff */
[----:B------:R-:W-:-:S04]  /*9ce00*/  IMAD.WIDE R8, R8, UR5, RZ ;  /* 0x0000000508087c25 */ /* 0x000fc8000f8e02ff */
[----:B------:R-:W-:Y:S01]  /*9ce10*/  @!P3 VIADD R20, R20, 0x7fe001 ;  /* 0x007fe0011414b836 */ /* 0x000fe20000000000 */
[----:B------:R-:W-:Y:S01]  /*9ce20*/  IADD3 R40, PT, PT, R40, -R21, R7 ;  /* 0x8000001528287210 */ /* 0x000fe20007ffe007 */
[----:B------:R-:W-:Y:S01]  /*9ce30*/  IMAD R39, R8, 0x3802001, RZ ;  /* 0x0380200108277824 */ /* 0x000fe200078e02ff */
[----:B------:R-:W-:Y:S01]  /*9ce40*/  IADD3 R7, PT, PT, R11, -R58, RZ ;  /* 0x8000003a0b077210 */ /* 0x000fe20007ffe0ff */
[----:B------:R0:W-:Y:S01]  /*9ce50*/  STL [R1+0x4ca4], R36 ;  /* 0x004ca42401007387 */ /* 0x0001e20000100800 */
[----:B------:R-:W-:Y:S01]  /*9ce60*/  IMAD.WIDE R20, R20, UR4, RZ ;  /* 0x0000000414147c25 */ /* 0x000fe2000f8e02ff */
[----:B------:R-:W-:Y:S02]  /*9ce70*/  @P0 IADD3 R2, PT, PT, R2, -0x7fe001, RZ ;  /* 0xff801fff02020810 */ /* 0x000fe40007ffe0ff */
[----:B------:R-:W-:Y:S01]  /*9ce80*/  ISETP.GT.AND P0, PT, R6, 0x7fe000, PT ;  /* 0x007fe0000600780c */ /* 0x000fe20003f04270 */
[----:B-1----:R-:W-:Y:S01]  /*9ce90*/  IMAD.HI.U32 R42, R39, -0x7fe001, R8 ;  /* 0xff801fff272a7827 */ /* 0x002fe200078e0008 */
[----:B------:R-:W-:-:S02]  /*9cea0*/  SHF.R.S32.HI R8, RZ, 0x1f, R39 ;  /* 0x0000001fff087819 */ /* 0x000fc40000011427 */
[----:B------:R-:W-:Y:S02]  /*9ceb0*/  ISETP.GE.AND P3, PT, R7, RZ, PT ;  /* 0x000000ff0700720c */ /* 0x000fe40003f66270 */
[----:B0-----:R-:W-:Y:S01]  /*9cec0*/  IADD3 R36, PT, PT, R11, R58, RZ ;  /* 0x0000003a0b247210 */ /* 0x001fe20007ffe0ff */
[----:B------:R-:W-:Y:S02]  /*9ced0*/  @!P1 VIADD R38, R38, 0x7fe001 ;  /* 0x007fe00126269836 */ /* 0x000fe40000000000 */
[----:B------:R-:W-:Y:S01]  /*9cee0*/  IMAD R41, R20, 0x3802001, RZ ;  /* 0x0380200114297824 */ /* 0x000fe200078e02ff */
[----:B------:R-:W-:Y:S01]  /*9cef0*/  ISETP.GT.AND P1, PT, R36, 0x7fe000, PT ;  /* 0x007fe0002400780c */ /* 0x000fe20003f24270 */
[----:B------:R-:W-:Y:S01]  /*9cf00*/  IMAD R9, R8, -0x7fe001, RZ ;  /* 0xff801fff08097824 */ /* 0x000fe200078e02ff */
[----:B------:R-:W-:Y:S01]  /*9cf10*/  ISETP.GE.AND P2, PT, R2, RZ, PT ;  /* 0x000000ff0200720c */ /* 0x000fe20003f46270 */
[----:B------:R-:W-:Y:S01]  /*9cf20*/  @P0 VIADD R6, R6, 0xff801fff ;  /* 0xff801fff06060836 */ /* 0x000fe20000000000 */
[----:B------:R-:W-:Y:S01]  /*9cf30*/  SHF.R.S32.HI R8, RZ, 0x1f, R41 ;  /* 0x0000001fff087819 */ /* 0x000fe20000011429 */
[----:B------:R-:W-:Y:S01]  /*9cf40*/  IMAD.HI.U32 R20, R41, -0x7fe001, R20 ;  /* 0xff801fff29147827 */ /* 0x000fe200078e0014 */
[----:B------:R-:W-:Y:S01]  /*9cf50*/  IADD3 R42, PT, PT, R42, -R39, R9 ;  /* 0x800000272a2a7210 */ /* 0x000fe20007ffe009 */
[----:B------:R0:W-:Y:S02]  /*9cf60*/  STL [R1+0x4cb8], R40 ;  /* 0x004cb82801007387 */ /* 0x0001e40000100800 */
[----:B------:R-:W-:-:S02]  /*9cf70*/  IMAD R9, R8, -0x7fe001, RZ ;  /* 0xff801fff08097824 */ /* 0x000fc400078e02ff */
[----:B------:R-:W-:Y:S01]  /*9cf80*/  @!P3 VIADD R7, R7, 0x7fe001 ;  /* 0x007fe0010707b836 */ /* 0x000fe20000000000 */
[----:B------:R-:W5:Y:S01]  /*9cf90*/  LDL R11, [R1+0x4d4c] ;  /* 0x004d4c00010b7983 */ /* 0x000f620000100800 */
[--C-:B------:R-:W-:Y:S01]  /*9cfa0*/  IMAD.IADD R39, R37, 0x1, -R46.reuse ;  /* 0x0000000125277824 */ /* 0x100fe200078e0a2e */
[----:B------:R-:W-:Y:S02]  /*9cfb0*/  @P1 IADD3 R36, PT, PT, R36, -0x7fe001, RZ ;  /* 0xff801fff24241810 */ /* 0x000fe40007ffe0ff */
[----:B------:R-:W-:Y:S01]  /*9cfc0*/  ISETP.GE.AND P0, PT, R6, RZ, PT ;  /* 0x000000ff0600720c */ /* 0x000fe20003f06270 */
[----:B------:R1:W-:Y:S01]  /*9cfd0*/  STL [R1+0x4ca8], R38 ;  /* 0x004ca82601007387 */ /* 0x0003e20000100800 */
[----:B0-----:R-:W-:Y:S01]  /*9cfe0*/  IADD3 R40, PT, PT, R20, -R41, R9 ;  /* 0x8000002914287210 */ /* 0x001fe20007ffe009 */
[----:B------:R-:W-:Y:S01]  /*9cff0*/  IMAD.WIDE R8, R7, UR4, RZ ;  /* 0x0000000407087c25 */ /* 0x000fe2000f8e02ff */
[----:B------:R-:W-:Y:S01]  /*9d000*/  @!P2 IADD3 R2, PT, PT, R2, 0x7fe001, RZ ;  /* 0x007fe0010202a810 */ /* 0x000fe20007ffe0ff */
[----:B------:R-:W5:Y:S01]  /*9d010*/  LDL R20, [R1+0x4d60] ;  /* 0x004d600001147983 */ /* 0x000f620000100800 */
[----:B------:R-:W-:Y:S01]  /*9d020*/  ISETP.GE.AND P1, PT, R36, RZ, PT ;  /* 0x000000ff2400720c */ /* 0x000fe20003f26270 */
[----:B------:R-:W-:Y:S01]  /*9d030*/  IMAD R41, R8, 0x3802001, RZ ;  /* 0x0380200108297824 */ /* 0x000fe200078e02ff */
[----:B------:R-:W-:Y:S01]  /*9d040*/  ISETP.GE.AND P2, PT, R39, RZ, PT ;  /* 0x000000ff2700720c */ /* 0x000fe20003f46270 */
[----:B------:R0:W-:Y:S01]  /*9d050*/  STL [R1+0x4cac], R2 ;  /* 0x004cac0201007387 */ /* 0x0001e20000100800 */
[----:B-1----:R-:W-:-:S02]  /*9d060*/  IMAD.IADD R38, R37, 0x1, R46 ;  /* 0x0000000125267824 */ /* 0x002fc400078e022e */
[----:B------:R-:W-:Y:S01]  /*9d070*/  SHF.R.S32.HI R37, RZ, 0x1f, R41 ;  /* 0x0000001fff257819 */ /* 0x000fe20000011429 */
[----:B------:R-:W-:Y:S01]  /*9d080*/  IMAD.HI.U32 R8, R41, -0x7fe001, R8 ;  /* 0xff801fff29087827 */ /* 0x000fe200078e0008 */
[----:B------:R-:W-:Y:S01]  /*9d090*/  @!P0 IADD3 R6, PT, PT, R6, 0x7fe001, RZ ;  /* 0x007fe00106068810 */ /* 0x000fe20007ffe0ff */
[----:B------:R-:W5:Y:S01]  /*9d0a0*/  LDL R21, [R1+0x4d70] ;  /* 0x004d700001157983 */ /* 0x000f620000100800 */
[----:B------:R-:W-:Y:S01]  /*9d0b0*/  ISETP.GT.AND P0, PT, R38, 0x7fe000, PT ;  /* 0x007fe0002600780c */ /* 0x000fe20003f04270 */
[----:B0-----:R-:W-:Y:S02]  /*9d0c0*/  IMAD.IADD R2, R4, 0x1, -R43 ;  /* 0x0000000104027824 */ /* 0x001fe400078e0a2b */
[----:B------:R-:W-:Y:S01]  /*9d0d0*/  @!P1 IADD3 R36, PT, PT, R36, 0x7fe001, RZ ;  /* 0x007fe00124249810 */ /* 0x000fe20007ffe0ff */
[----:B------:R-:W-:Y:S01]  /*9d0e0*/  IMAD R37, R37, -0x7fe001, RZ ;  /* 0xff801fff25257824 */ /* 0x000fe200078e02ff */
[----:B------:R-:W-:Y:S01]  /*9d0f0*/  @!P2 IADD3 R39, PT, PT, R39, 0x7fe001, RZ ;  /* 0x007fe0012727a810 */ /* 0x000fe20007ffe0ff */
[----:B------:R-:W0:Y:S01]  /*9d100*/  LDCU UR5, c[0x3][UR6+-0x24] ;  /* 0x00fffb80060577ac */ /* 0x000e220008000800 */
[----:B------:R-:W-:Y:S01]  /*9d110*/  ISETP.GE.AND P1, PT, R2, RZ, PT ;  /* 0x000000ff0200720c */ /* 0x000fe20003f26270 */
[----:B------:R1:W-:Y:S04]  /*9d120*/  STL [R1+0x4cd0], R40 ;  /* 0x004cd02801007387 */ /* 0x0003e80000100800 */
[----:B------:R4:W-:Y:S04]  /*9d130*/  STL [R1+0x4cc0], R6 ;  /* 0x004cc00601007387 */ /* 0x0009e80000100800 */
[----:B------:R-:W5:Y:S01]  /*9d140*/  LDL R58, [R1+0x4d78] ;  /* 0x004d7800013a7983 */ /* 0x000f620000100800 */
[----:B-1----:R-:W-:Y:S01]  /*9d150*/  IADD3 R40, PT, PT, R8, -R41, R37 ;  /* 0x8000002908287210 */ /* 0x002fe20007ffe025 */
[C---:B------:R-:W-:Y:S01]  /*9d160*/  IMAD.IADD R8, R12.reuse, 0x1, R13 ;  /* 0x000000010c087824 */ /* 0x040fe200078e020d */
[----:B------:R-:W-:-:S02]  /*9d170*/  IADD3 R12, PT, PT, R12, -R13, RZ ;  /* 0x8000000d0c0c7210 */ /* 0x000fc40007ffe0ff */
[----:B------:R-:W-:Y:S01]  /*9d180*/  IADD3 R4, PT, PT, R4, R43, RZ ;  /* 0x0000002b04047210 */ /* 0x000fe20007ffe0ff */
[----:B----4-:R-:W-:Y:S01]  /*9d190*/  IMAD.WIDE R6, R39, UR4, RZ ;  /* 0x0000000427067c25 */ /* 0x010fe2000f8e02ff */
[----:B------:R-:W-:-:S03]  /*9d1a0*/  ISETP.GE.AND P3, PT, R12, RZ, PT ;  /* 0x000000ff0c00720c */ /* 0x000fc60003f66270 */
[----:B------:R-:W-:Y:S01]  /*9d1b0*/  @P0 VIADD R38, R38, 0xff801fff ;  /* 0xff801fff26260836 */ /* 0x000fe20000000000 */
[----:B------:R1:W-:Y:S01]  /*9d1c0*/  STL [R1+0x4cbc], R42 ;  /* 0x004cbc2a01007387 */ /* 0x0003e20000100800 */
[----:B------:R-:W-:Y:S01]  /*9d1d0*/  IMAD R39, R6, 0x3802001, RZ ;  /* 0x0380200106277824 */ /* 0x000fe200078e02ff */
[----:B------:R-:W-:Y:S01]  /*9d1e0*/  ISETP.GT.AND P0, PT, R4, 0x7fe000, PT ;  /* 0x007fe0000400780c */ /* 0x000fe20003f04270 */
[----:B------:R-:W-:Y:S01]  /*9d1f0*/  @!P1 VIADD R2, R2, 0x7fe001 ;  /* 0x007fe00102029836 */ /* 0x000fe20000000000 */
[----:B------:R-:W-:Y:S01]  /*9d200*/  ISETP.GE.AND P2, PT, R38, RZ, PT ;  /* 0x000000ff2600720c */ /* 0x000fe20003f46270 */
[----:B------:R4:W-:Y:S01]  /*9d210*/  STL [R1+0x4cc4], R36 ;  /* 0x004cc42401007387 */ /* 0x0009e20000100800 */
[----:B------:R-:W-:-:S03]  /*9d220*/  SHF.R.S32.HI R9, RZ, 0x1f, R39 ;  /* 0x0000001fff097819 */ /* 0x000fc60000011427 */
[----:B------:R-:W5:Y:S01]  /*9d230*/  LDL R37, [R1+0x4d68] ;  /* 0x004d680001257983 */ /* 0x000f620000100800 */
[----:B-1----:R-:W-:-:S04]  /*9d240*/  IMAD.HI.U32 R42, R39, -0x7fe001, R6 ;  /* 0xff801fff272a7827 */ /* 0x002fc800078e0006 */
[----:B------:R-:W-:Y:S01]  /*9d250*/  IMAD.WIDE R6, R2, UR4, RZ ;  /* 0x0000000402067c25 */ /* 0x000fe2000f8e02ff */
[----:B------:R-:W-:-:S03]  /*9d260*/  @!P3 IADD3 R12, PT, PT, R12, 0x7fe001, RZ ;  /* 0x007fe0010c0cb810 */ /* 0x000fc60007ffe0ff */
[----:B------:R-:W-:Y:S02]  /*9d270*/  IMAD R9, R9, -0x7fe001, RZ ;  /* 0xff801fff09097824 */ /* 0x000fe400078e02ff */
[----:B------:R-:W-:Y:S01]  /*9d280*/  IMAD R41, R6, 0x3802001, RZ ;  /* 0x0380200106297824 */ /* 0x000fe200078e02ff */
[----:B------:R-:W-:Y:S02]  /*9d290*/  ISETP.GT.AND P1, PT, R8, 0x7fe000, PT ;  /* 0x007fe0000800780c */ /* 0x000fe40003f24270 */
[----:B----4-:R-:W-:Y:S01]  /*9d2a0*/  IADD3 R36, PT, PT, R42, -R39, R9 ;  /* 0x800000272a247210 */ /* 0x010fe20007ffe009 */
[----:B------:R-:W-:Y:S01]  /*9d2b0*/  IMAD.HI.U32 R42, R41, -0x7fe001, R6 ;  /* 0xff801fff292a7827 */ /* 0x000fe200078e0006 */
[----:B------:R-:W-:-:S03]  /*9d2c0*/  IADD3 R6, PT, PT, R26, -R45, RZ ;  /* 0x8000002d1a067210 */ /* 0x000fc60007ffe0ff */
[----:B------:R-:W-:Y:S02]  /*9d2d0*/  @P0 VIADD R4, R4, 0xff801fff ;  /* 0xff801fff04040836 */ /* 0x000fe40000000000 */
[----:B0-----:R-:W-:Y:S01]  /*9d2e0*/  IMAD.WIDE R12, R12, UR5, RZ ;  /* 0x000000050c0c7c25 */ /* 0x001fe2000f8e02ff */
[----:B------:R-:W-:Y:S02]  /*9d2f0*/  @!P2 IADD3 R38, PT, PT, R38, 0x7fe001, RZ ;  /* 0x007fe0012626a810 */ /* 0x000fe40007ffe0ff */
[----:B------:R-:W-:Y:S01]  /*9d300*/  SHF.R.S32.HI R7, RZ, 0x1f, R41 ;  /* 0x0000001fff077819 */ /* 0x000fe20000011429 */
[----:B------:R-:W-:Y:S01]  /*9d310*/  IMAD R39, R12, 0x3802001, RZ ;  /* 0x038020010c277824 */ /* 0x000fe200078e02ff */
[----:B------:R-:W-:Y:S02]  /*9d320*/  ISETP.GE.AND P2, PT, R6, RZ, PT ;  /* 0x000000ff0600720c */ /* 0x000fe40003f46270 */
[----:B------:R-:W-:Y:S01]  /*9d330*/  ISETP.GE.AND P0, PT, R4, RZ, PT ;  /* 0x000000ff0400720c */ /* 0x000fe20003f06270 */
[----:B------:R0:W-:Y:S01]  /*9d340*/  STL [R1+0x4cc8], R38 ;  /* 0x004cc82601007387 */ /* 0x0001e20000100800 */
[----:B------:R-:W-:Y:S01]  /*9d350*/  @P1 VIADD R8, R8, 0xff801fff ;  /* 0xff801fff08081836 */ /* 0x000fe20000000000 */
[----:B------:R-:W-:Y:S01]  /*9d360*/  IADD3 R9, PT, PT, R66, -R47, RZ ;  /* 0x8000002f42097210 */ /* 0x000fe20007ffe0ff */
[----:B------:R-:W-:-:S02]  /*9d370*/  IMAD.IADD R2, R26, 0x1, R45 ;  /* 0x000000011a027824 */ /* 0x000fc400078e022d */
[----:B0-----:R-:W-:Y:S01]  /*9d380*/  IMAD R38, R7, -0x7fe001, RZ ;  /* 0xff801fff07267824 */ /* 0x001fe200078e02ff */
[----:B------:R-:W-:Y:S01]  /*9d390*/  SHF.R.S32.HI R7, RZ, 0x1f, R39 ;  /* 0x0000001fff077819 */ /* 0x000fe20000011427 */
[----:B------:R-:W-:Y:S01]  /*9d3a0*/  IMAD.HI.U32 R26, R39, -0x7fe001, R12 ;  /* 0xff801fff271a7827 */ /* 0x000fe200078e000c */
[----:B------:R-:W-:Y:S01]  /*9d3b0*/  ISETP.GE.AND P1, PT, R8, RZ, PT ;  /* 0x000000ff0800720c */ /* 0x000fe20003f26270 */
[----:B------:R0:W-:Y:S02]  /*9d3c0*/  STL [R1+0x4cd4], R40 ;  /* 0x004cd42801007387 */ /* 0x0001e40000100800 */
[----:B------:R-:W-:Y:S01]  /*9d3d0*/  IMAD R7, R7, -0x7fe001, RZ ;  /* 0xff801fff07077824 */ /* 0x000fe200078e02ff */
[----:B------:R-:W-:Y:S01]  /*9d3e0*/  @!P0 IADD3 R4, PT, PT, R4, 0x7fe001, RZ ;  /* 0x007fe00104048810 */ /* 0x000fe20007ffe0ff */
[----:B------:R-:W-:Y:S01]  /*9d3f0*/  @!P2 VIADD R6, R6, 0x7fe001 ;  /* 0x007fe0010606a836 */ /* 0x000fe20000000000 */
[----:B------:R-:W-:Y:S01]  /*9d400*/  ISETP.GT.AND P0, PT, R2, 0x7fe000, PT ;  /* 0x007fe0000200780c */ /* 0x000fe20003f04270 */
[----:B------:R-:W4:Y:S01]  /*9d410*/  LDL R12, [R1+0x4d6c] ;  /* 0x004d6c00010c7983 */ /* 0x000f220000100800 */
[----:B------:R-:W-:-:S02]  /*9d420*/  ISETP.GE.AND P2, PT, R9, RZ, PT ;  /* 0x000000ff0900720c */ /* 0x000fc40003f46270 */
[----:B------:R-:W-:Y:S01]  /*9d430*/  IADD3 R26, PT, PT, R26, -R39, R7 ;  /* 0x800000271a1a7210 */ /* 0x000fe20007ffe007 */
[----:B------:R-:W-:Y:S01]  /*9d440*/  IMAD.WIDE R6, R6, UR5, RZ ;  /* 0x0000000506067c25 */ /* 0x000fe2000f8e02ff */
[----:B------:R-:W4:Y:S03]  /*9d450*/  LDL R13, [R1+0x4d80] ;  /* 0x004d8000010d7983 */ /* 0x000f260000100800 */
[----:B------:R-:W-:Y:S01]  /*9d460*/  IMAD R39, R6, 0x3802001, RZ ;  /* 0x0380200106277824 */ /* 0x000fe200078e02ff */
[----:B0-----:R-:W4:Y:S01]  /*9d470*/  LDL R40, [R1+0x4d90] ;  /* 0x004d900001287983 */ /* 0x001f220000100800 */
[----:B------:R-:W-:Y:S01]  /*9d480*/  IADD3 R38, PT, PT, R42, -R41, R38 ;  /* 0x800000292a267210 */ /* 0x000fe20007ffe026 */
[----:B------:R-:W-:Y:S02]  /*9d490*/  @!P1 VIADD R8, R8, 0x7fe001 ;  /* 0x007fe00108089836 */ /* 0x000fe40000000000 */
[----:B------:R0:W-:Y:S01]  /*9d4a0*/  STL [R1+0x4ccc], R4 ;  /* 0x004ccc0401007387 */ /* 0x0001e20000100800 */
[----:B------:R-:W-:-:S02]  /*9d4b0*/  @P0 IADD3 R2, PT, PT, R2, -0x7fe001, RZ ;  /* 0xff801fff02020810 */ /* 0x000fc40007ffe0ff */
[----:B------:R-:W-:Y:S01]  /*9d4c0*/  @!P2 IADD3 R9, PT, PT, R9, 0x7fe001, RZ ;  /* 0x007fe0010909a810 */ /* 0x000fe20007ffe0ff */
[----:B------:R1:W-:Y:S01]  /*9d4d0*/  STL [R1+0x4cdc], R38 ;  /* 0x004cdc2601007387 */ /* 0x0003e20000100800 */
[----:B0-----:R-:W-:-:S03]  /*9d4e0*/  SHF.R.S32.HI R4, RZ, 0x1f, R39 ;  /* 0x0000001fff047819 */ /* 0x001fc60000011427 */
[----:B------:R0:W-:Y:S01]  /*9d4f0*/  STL [R1+0x4ce0], R8 ;  /* 0x004ce00801007387 */ /* 0x0001e20000100800 */
[----:B------:R-:W-:Y:S01]  /*9d500*/  ISETP.GE.AND P0, PT, R2, RZ, PT ;  /* 0x000000ff0200720c */ /* 0x000fe20003f06270 */
[----:B-1----:R-:W-:-:S04]  /*9d510*/  IMAD.HI.U32 R38, R39, -0x7fe001, R6 ;  /* 0xff801fff27267827 */ /* 0x002fc800078e0006 */
[----:B------:R-:W-:Y:S02]  /*9d520*/  IMAD R7, R4, -0x7fe001, RZ ;  /* 0xff801fff04077824 */ /* 0x000fe400078e02ff */
[C---:B------:R-:W-:Y:S01]  /*9d530*/  IMAD.IADD R6, R5.reuse, 0x1, R48 ;  /* 0x0000000105067824 */ /* 0x040fe200078e0230 */
[----:B0-----:R-:W-:Y:S01]  /*9d540*/  IADD3 R8, PT, PT, R5, -R48, RZ ;  /* 0x8000003005087210 */ /* 0x001fe20007ffe0ff */
[----:B------:R-:W-:Y:S01]  /*9d550*/  IMAD.WIDE R4, R9, UR5, RZ ;  /* 0x0000000509047c25 */ /* 0x000fe2000f8e02ff */
[----:B------:R-:W-:Y:S02]  /*9d560*/  IADD3 R38, PT, PT, R38, -R39, R7 ;  /* 0x8000002726267210 */ /* 0x000fe40007ffe007 */
[----:B------:R-:W-:Y:S01]  /*9d570*/  ISETP.GE.AND P2, PT, R8, RZ, PT ;  /* 0x000000ff0800720c */ /* 0x000fe20003f46270 */
[----:B------:R-:W-:Y:S01]  /*9d580*/  IMAD R39, R4, 0x3802001, RZ ;  /* 0x0380200104277824 */ /* 0x000fe200078e02ff */
[----:B------:R0:W-:Y:S03]  /*9d590*/  STL [R1+0x4cd8], R36 ;  /* 0x004cd82401007387 */ /* 0x0001e60000100800 */
[----:B------:R-:W-:Y:S01]  /*9d5a0*/  IMAD.HI.U32 R42, R39, -0x7fe001, R4 ;  /* 0xff801fff272a7827 */ /* 0x000fe200078e0004 */
[----:B------:R-:W4:Y:S04]  /*9d5b0*/  LDL R7, [R1+0x4d84] ;  /* 0x004d840001077983 */ /* 0x000f280000100800 */
[----:B------:R-:W4:Y:S01]  /*9d5c0*/  LDL R4, [R1+0x4d94] ;  /* 0x004d940001047983 */ /* 0x000f220000100800 */
[----:B0-----:R-:W-:-:S02]  /*9d5d0*/  IMAD.IADD R36, R66, 0x1, R47 ;  /* 0x0000000142247824 */ /* 0x001fc400078e022f */
[----:B------:R-:W-:Y:S01]  /*9d5e0*/  @!P0 VIADD R2, R2, 0x7fe001 ;  /* 0x007fe00102028836 */ /* 0x000fe20000000000 */
[----:B------:R-:W-:Y:S01]  /*9d5f0*/  ISETP.GT.AND P0, PT, R6, 0x7fe000, PT ;  /* 0x007fe0000600780c */ /* 0x000fe20003f04270 */
[----:B------:R0:W-:Y:S01]  /*9d600*/  STL [R1+0x4cf0], R26 ;  /* 0x004cf01a01007387 */ /* 0x0001e20000100800 */
[----:B------:R-:W-:Y:S02]  /*9d610*/  ISETP.GT.AND P1, PT, R36, 0x7fe000, PT ;  /* 0x007fe0002400780c */ /* 0x000fe40003f24270 */
[----:B------:R-:W-:Y:S01]  /*9d620*/  @!P2 IADD3 R8, PT, PT, R8, 0x7fe001, RZ ;  /* 0x007fe0010808a810 */ /* 0x000fe20007ffe0ff */
[----:B------:R1:W-:Y:S04]  /*9d630*/  STL [R1+0x4ce4], R2 ;  /* 0x004ce40201007387 */ /* 0x0003e80000100800 */
[----:B------:R2:W-:Y:S01]  /*9d640*/  STL [R1+0x4cf4], R38 ;  /* 0x004cf42601007387 */ /* 0x0005e20000100800 */
[C---:B0-----:R-:W-:Y:S01]  /*9d650*/  IMAD.IADD R26, R14.reuse, 0x1, R17 ;  /* 0x000000010e1a7824 */ /* 0x041fe200078e0211 */
[----:B------:R-:W-:-:S02]  /*9d660*/  IADD3 R14, PT, PT, R14, -R17, RZ ;  /* 0x800000110e0e7210 */ /* 0x000fc40007ffe0ff */
[----:B------:R-:W4:Y:S01]  /*9d670*/  LDL R5, [R1+0x4d88] ;  /* 0x004d880001057983 */ /* 0x000f220000100800 */
[----:B------:R-:W-:Y:S01]  /*9d680*/  SHF.R.S32.HI R17, RZ, 0x1f, R39 ;  /* 0x0000001fff117819 */ /* 0x000fe20000011427 */
[----:B------:R-:W-:Y:S02]  /*9d690*/  IMAD.WIDE R8, R8, UR5, RZ ;  /* 0x0000000508087c25 */ /* 0x000fe4000f8e02ff */
[----:B-1----:R-:W4:Y:S02]  /*9d6a0*/  LDL R2, [R1+0x4d98] ;  /* 0x004d980001027983 */ /* 0x002f240000100800 */
[----:B--2---:R-:W-:Y:S02]  /*9d6b0*/  IMAD R38, R17, -0x7fe001, RZ ;  /* 0xff801fff11267824 */ /* 0x004fe400078e02ff */
[----:B------:R-:W-:Y:S01]  /*9d6c0*/  IMAD R41, R8, 0x3802001, RZ ;  /* 0x0380200108297824 */ /* 0x000fe200078e02ff */
[----:B------:R-:W-:Y:S01]  /*9d6d0*/  @P1 IADD3 R36, PT, PT, R36, -0x7fe001, RZ ;  /* 0xff801fff24241810 */ /* 0x000fe20007ffe0ff */
[----:B------:R-:W-:Y:S01]  /*9d6e0*/  @P0 VIADD R6, R6, 0xff801fff ;  /* 0xff801fff06060836 */ /* 0x000fe20000000000 */
[----:B------:R-:W0:Y:S01]  /*9d6f0*/  LDCU UR4, c[0x3][UR6+-0x28] ;  /* 0x00fffb00060477ac */ /* 0x000e220008000800 */
[----:B------:R-:W-:-:S02]  /*9d700*/  ISETP.GE.AND P3, PT, R14, RZ, PT ;  /* 0x000000ff0e00720c */ /* 0x000fc40003f66270 */
[----:B------:R-:W-:Y:S02]  /*9d710*/  ISETP.GT.AND P0, PT, R26, 0x7fe000, PT ;  /* 0x007fe0001a00780c */ /* 0x000fe40003f04270 */
[----:B------:R-:W-:Y:S02]  /*9d720*/  IADD3 R42, PT, PT, R42, -R39, R38 ;  /* 0x800000272a2a7210 */ /* 0x000fe40007ffe026 */
[----:B------:R-:W-:Y:S02]  /*9d730*/  SHF.R.S32.HI R38, RZ, 0x1f, R41 ;  /* 0x0000001fff267819 */ /* 0x000fe40000011429 */
[----:B------:R-:W-:-:S03]  /*9d740*/  ISETP.GE.AND P1, PT, R36, RZ, PT ;  /* 0x000000ff2400720c */ /* 0x000fc60003f26270 */
[----:B------:R-:W-:Y:S02]  /*9d750*/  IMAD R39, R38, -0x7fe001, RZ ;  /* 0xff801fff26277824 */ /* 0x000fe400078e02ff */
[C---:B------:R-:W-:Y:S01]  /*9d760*/  IMAD.IADD R38, R18.reuse, 0x1, R49 ;  /* 0x0000000112267824 */ /* 0x040fe200078e0231 */
[----:B------:R-:W-:Y:S02]  /*9d770*/  IADD3 R17, PT, PT, R18, -R49, RZ ;  /* 0x8000003112117210 */ /* 0x000fe40007ffe0ff */
[----:B------:R-:W-:Y:S01]  /*9d780*/  @!P3 IADD3 R14, PT, PT, R14, 0x7fe001, RZ ;  /* 0x007fe0010e0eb810 */ /* 0x000fe20007ffe0ff */
[----:B------:R1:W-:Y:S01]  /*9d790*/  STL [R1+0x4cb0], R44 ;  /* 0x004cb02c01007387 */ /* 0x0003e20000100800 */
[----:B------:R-:W-:Y:S02]  /*9d7a0*/  @P0 IADD3 R26, PT, PT, R26, -0x7fe001, RZ ;  /* 0xff801fff1a1a0810 */ /* 0x000fe40007ffe0ff */
[----:B------:R-:W-:Y:S01]  /*9d7b0*/  ISETP.GT.AND P0, PT, R38, 0x7fe000, PT ;  /* 0x007fe0002600780c */ /* 0x000fe20003f04270 */
[----:B------:R-:W-:Y:S01]  /*9d7c0*/  @!P1 VIADD R36, R36, 0x7fe001 ;  /* 0x007fe00124249836 */ /* 0x000fe20000000000 */
[----:B------:R-:W-:Y:S01]  /*9d7d0*/  ISETP.GE.AND P4, PT, R17, RZ, PT ;  /* 0x000000ff1100720c */ /* 0x000fe20003f86270 */
[----:B------:R-:W2:Y:S01]  /*9d7e0*/  LDL R49, [R1+0x4d9c] ;  /* 0x004d9c0001317983 */ /* 0x000ea20000100800 */
[----:B------:R-:W-:-:S02]  /*9d7f0*/  ISETP.GE.AND P2, PT, R6, RZ, PT ;  /* 0x000000ff0600720c */ /* 0x000fc40003f46270 */
[----:B------:R-:W-:Y:S01]  /*9d800*/  ISETP.GE.AND P1, PT, R26, RZ, PT ;  /* 0x000000ff1a00720c */ /* 0x000fe20003f26270 */
[----:B-1----:R-:W-:-:S04]  /*9d810*/  IMAD.HI.U32 R44, R41, -0x7fe001, R8 ;  /* 0xff801fff292c7827 */ /* 0x002fc800078e0008 */
[----:B0-----:R-:W-:Y:S02]  /*9d820*/  IMAD.WIDE R8, R14, UR4, RZ ;  /* 0x000000040e087c25 */ /* 0x001fe4000f8e02ff */
[----:B------:R-:W2:Y:S01]  /*9d830*/  LDL R14, [R1+0x4d8c] ;  /* 0x004d8c00010e7983 */ /* 0x000ea20000100800 */
[----:B------:R-:W-:-:S03]  /*9d840*/  IADD3 R18, PT, PT, R44, -R41, R39 ;  /* 0x800000292c127210 */ /* 0x000fc60007ffe027 */
[----:B------:R0:W-:Y:S01]  /*9d850*/  STL [R1+0x4cf8], R42 ;  /* 0x004cf82a01007387 */ /* 0x0001e20000100800 */
[----:B------:R-:W-:-:S03]  /*9d860*/  @P0 IADD3 R38, PT, PT, R38, -0x7fe001, RZ ;  /* 0xff801fff26260810 */ /* 0x000fc60007ffe0ff */
[----:B------:R1:W-:Y:S01]  /*9d870*/  STL [R1+0x4ce8], R36 ;  /* 0x004ce82401007387 */ /* 0x0003e20000100800 */
[----:B------:R-:W-:Y:S01]  /*9d880*/  IMAD R39, R8, 0x3802001, RZ ;  /* 0x0380200108277824 */ /* 0x000fe200078e02ff */
[C---:B0-----:R-:W-:Y:S02]  /*9d890*/  IADD3 R42, PT, PT, R19.reuse, R50, RZ ;  /* 0x00000032132a7210 */ /* 0x041fe40007ffe0ff */
[----:B------:R0:W-:Y:S01]  /*9d8a0*/  STL [R1+0x4cfc], R18 ;  /* 0x004cfc1201007387 */ /* 0x0001e20000100800 */
[----:B-1----:R-:W-:Y:S01]  /*9d8b0*/  IMAD.IADD R36, R19, 0x1, -R50 ;  /* 0x0000000113247824 */ /* 0x002fe200078e0a32 */
[----:B------:R-:W-:Y:S02]  /*9d8c0*/  ISETP.GT.AND P0, PT, R42, 0x7fe000, PT ;  /* 0x007fe0002a00780c */ /* 0x000fe40003f04270 */
[----:B------:R-:W2:Y:S01]  /*9d8d0*/  LDL R19, [R1+0x4db0] ;  /* 0x004db00001137983 */ /* 0x000ea20000100800 */
[----:B------:R-:W-:Y:S02]  /*9d8e0*/  @!P4 VIADD R17, R17, 0x7fe001 ;  /* 0x007fe0011111c836 */ /* 0x000fe40000000000 */
[----:B------:R-:W-:Y:S01]  /*9d8f0*/  @!P2 VIADD R6, R6, 0x7fe001 ;  /* 0x007fe0010606a836 */ /* 0x000fe20000000000 */
[----:B0-----:R-:W2:Y:S01]  /*9d900*/  LDL R18, [R1+0x4da0] ;  /* 0x004da00001127983 */ /* 0x001ea20000100800 */
[----:B------:R-:W-:Y:S01]  /*9d910*/  ISETP.GE.AND P2, PT, R36, RZ, PT ;  /* 0x000000ff2400720c */ /* 0x000fe20003f46270 */
[----:B------:R-:W-:Y:S01]  /*9d920*/  @!P1 VIADD R26, R26, 0x7fe001 ;  /* 0x007fe0011a1a9836 */ /* 0x000fe20000000000 */
[----:B------:R-:W-:Y:S01]  /*9d930*/  ISETP.GE.AND P1, PT, R38, RZ, PT ;  /* 0x000000ff2600720c */ /* 0x000fe20003f26270 */
[----:B------:R-:W-:-:S04]  /*9d940*/  IMAD.HI.U32 R48, R39, -0x7fe001, R8 ;  /* 0xff801fff27307827 */ /* 0x000fc800078e0008 */
[----:B------:R-:W-:-:S04]  /*9d950*/  IMAD.WIDE R8, R17, UR4, RZ ;  /* 0x0000000411087c25 */ /* 0x000fc8000f8e02ff */
[----:B------:R-:W-:Y:S01]  /*9d960*/  IMAD R41, R8, 0x3802001, RZ ;  /* 0x0380200108297824 */ /* 0x000fe200078e02ff */
[----:B------:R0:W-:Y:S01]  /*9d970*/  STL [R1+0x4cec], R6 ;  /* 0x004cec0601007387 */ /* 0x0001e20000100800 */
[----:B------:R-:W-:Y:S01]  /*9d980*/  @P0 VIADD R42, R42, 0xff801fff ;  /* 0xff801fff2a2a0836 */ /* 0x000fe20000000000 */
[----:B------:R-:W-:Y:S02]  /*9d990*/  SHF.R.S32.HI R17, RZ, 0x1f, R39 ;  /* 0x0000001fff117819 */ /* 0x000fe40000011427 */
[----:B------:R-:W-:Y:S01]  /*9d9a0*/  @!P2 IADD3 R36, PT, PT, R36, 0x7fe001, RZ ;  /* 0x007fe0012424a810 */ /* 0x000fe20007ffe0ff */
[----:B------:R-:W-:Y:S01]  /*9d9b0*/  IMAD.HI.U32 R46, R41, -0x7fe001, R8 ;  /* 0xff801fff292e7827 */ /* 0x000fe200078e0008 */
[----:B------:R-:W-:Y:S02]  /*9d9c0*/  @!P1 IADD3 R38, PT, PT, R38, 0x7fe001, RZ ;  /* 0x007fe00126269810 */ /* 0x000fe40007ffe0ff */
[----:B0-----:R-:W-:Y:S01]  /*9d9d0*/  SHF.R.S32.HI R6, RZ, 0x1f, R41 ;  /* 0x0000001fff067819 */ /* 0x001fe20000011429 */
[----:B------:R-:W-:Y:S01]  /*9d9e0*/  IMAD R17, R17, -0x7fe001, RZ ;  /* 0xff801fff11117824 */ /* 0x000fe200078e02ff */
[----:B------:R-:W-:-:S02]  /*9d9f0*/  ISETP.GE.AND P1, PT, R42, RZ, PT ;  /* 0x000000ff2a00720c */ /* 0x000fc40003f26270 */
[----:B------:R-:W-:Y:S01]  /*9da00*/  IADD3 R8, PT, PT, R62, -R51, RZ ;  /* 0x800000333e087210 */ /* 0x000fe20007ffe0ff */
[----:B------:R-:W-:Y:S02]  /*9da10*/  IMAD R6, R6, -0x7fe001, RZ ;  /* 0xff801fff06067824 */ /* 0x000fe400078e02ff */
[----:B------:R-:W-:Y:S01]  /*9da20*/  IMAD.WIDE R44, R36, UR4, RZ ;  /* 0x00000004242c7c25 */ /* 0x000fe2000f8e02ff */
[----:B------:R-:W-:Y:S01]  /*9da30*/  ISETP.GE.AND P2, PT, R8, RZ, PT ;  /* 0x000000ff0800720c */ /* 0x000fe20003f46270 */
[----:B------:R-:W0:Y:S01]  /*9da40*/  LDCU UR5, c[0x3][UR6+-0x2c] ;  /* 0x00fffa80060577ac */ /* 0x000e220008000800 */
[----:B------:R-:W-:Y:S01]  /*9da50*/  IADD3 R48, PT, PT, R48, -R39, R17 ;  /* 0x8000002730307210 */ /* 0x000fe20007ffe011 */
[----:B------:R-:W-:Y:S01]  /*9da60*/  IMAD R39, R44, 0x3802001, RZ ;  /* 0x038020012c277824 */ /* 0x000fe200078e02ff */
[----:B------:R-:W-:Y:S01]  /*9da70*/  IADD3 R46, PT, PT, R46, -R41, R6 ;  /* 0x800000292e2e7210 */ /* 0x000fe20007ffe006 */
[----:B------:R-:W-:Y:S01]  /*9da80*/  IMAD.IADD R6, R62, 0x1, R51 ;  /* 0x000000013e067824 */ /* 0x000fe200078e0233 */
[----:B------:R1:W-:Y:S01]  /*9da90*/  STL [R1+0x4d00], R26 ;  /* 0x004d001a01007387 */ /* 0x0003e20000100800 */
[----:B---3--:R-:W-:Y:S01]  /*9daa0*/  IMAD.IADD R17, R15, 0x1, -R22 ;  /* 0x000000010f117824 */ /* 0x008fe200078e0a16 */
[----:B------:R-:W-:Y:S01]  /*9dab0*/  SHF.R.S32.HI R9, RZ, 0x1f, R39 ;  /* 0x0000001fff097819 */ /* 0x000fe20000011427 */
[----:B------:R-:W-:Y:S01]  /*9dac0*/  @!P1 VIADD R42, R42, 0x7fe001 ;  /* 0x007fe0012a2a9836 */ /* 0x000fe20000000000 */
[----:B------:R-:W-:Y:S01]  /*9dad0*/  ISETP.GT.AND P0, PT, R6, 0x7fe000, PT ;  /* 0x007fe0000600780c */ /* 0x000fe20003f04270 */
[----:B------:R-:W-:Y:S01]  /*9dae0*/  IMAD.HI.U32 R44, R39, -0x7fe001, R44 ;  /* 0xff801fff272c7827 */ /* 0x000fe200078e002c */
[----:B------:R-:W-:Y:S01]  /*9daf0*/  ISETP.GE.AND P1, PT, R17, RZ, PT ;  /* 0x000000ff1100720c */ /* 0x000fe20003f26270 */
[----:B------:R-:W3:Y:S01]  /*9db00*/  LDL R36, [R1+0x4da4] ;  /* 0x004da40001247983 */ /* 0x000ee20000100800 */
[----:B------:R-:W-:Y:S01]  /*9db10*/  @!P2 IADD3 R8, PT, PT, R8, 0x7fe001, RZ ;  /* 0x007fe0010808a810 */ /* 0x000fe20007ffe0ff */
[----:B------:R-:W-:Y:S01]  /*9db20*/  IMAD R9, R9, -0x7fe001, RZ ;  /* 0xff801fff09097824 */ /* 0x000fe200078e02ff */
[C---:B-1----:R-:W-:Y:S01]  /*9db30*/  IADD3 R26, PT, PT, R24.reuse, R53, RZ ;  /* 0x00000035181a7210 */ /* 0x042fe20007ffe0ff */
[----:B------:R-:W3:Y:S01]  /*9db40*/  LDL R51, [R1+0x4db4] ;  /* 0x004db40001337983 */ /* 0x000ee20000100800 */
[----:B------:R-:W-:-:S03]  /*9db50*/  IMAD.IADD R24, R24, 0x1, -R53 ;  /* 0x0000000118187824 */ /* 0x000fc600078e0a35 */
[----:B------:R1:W-:Y:S02]  /*9db60*/  STL [R1+0x4d04], R38 ;  /* 0x004d042601007387 */ /* 0x0003e40000100800 */
[----:B------:R-:W-:Y:S02]  /*9db70*/  ISETP.GE.AND P3, PT, R24, RZ, PT ;  /* 0x000000ff1800720c */ /* 0x000fe40003f66270 */
[----:B------:R-:W-:Y:S01]  /*9db80*/  @P0 IADD3 R6, PT, PT, R6, -0x7fe001, RZ ;  /* 0xff801fff06060810 */ /* 0x000fe20007ffe0ff */
[----:B------:R0:W-:Y:S01]  /*9db90*/  STL [R1+0x4d14], R46 ;  /* 0x004d142e01007387 */ /* 0x0001e20000100800 */
[----:B------:R-:W-:Y:S01]  /*9dba0*/  @!P1 IADD3 R17, PT, PT, R17, 0x7fe001, RZ ;  /* 0x007fe00111119810 */ /* 0x000fe20007ffe0ff */
[----:B------:R-:W-:Y:S02]  /*9dbb0*/  IMAD.IADD R22, R15, 0x1, R22 ;  /* 0x000000010f167824 */ /* 0x000fe400078e0216 */
[----:B------:R-:W3:Y:S01]  /*9dbc0*/  LDL R62, [R1+0x4dbc] ;  /* 0x004dbc00013e7983 */ /* 0x000ee20000100800 */
[----:B-1----:R-:W-:Y:S01]  /*9dbd0*/  IADD3 R38, PT, PT, R44, -R39, R9 ;  /* 0x800000272c267210 */ /* 0x002fe20007ffe009 */
[----:B------:R-:W-:Y:S01]  /*9dbe0*/  IMAD.WIDE R8, R8, UR4, RZ ;  /* 0x0000000408087c25 */ /* 0x000fe2000f8e02ff */
[----:B------:R-:W-:Y:S01]  /*9dbf0*/  ISETP.GE.AND P2, PT, R6, RZ, PT ;  /* 0x000000ff0600720c */ /* 0x000fe20003f46270 */
[----:B------:R-:W3:Y:S02]  /*9dc00*/  LDL R39, [R1+0x4da8] ;  /* 0x004da80001277983 */ /* 0x000ee40000100800 */
[----:B------:R-:W-:-:S02]  /*9dc10*/  IMAD R41, R8, 0x3802001, RZ ;  /* 0x0380200108297824 */ /* 0x000fc400078e02ff */
[----:B------:R-:W-:Y:S02]  /*9dc20*/  STL [R1+0x4d08], R42 ;  /* 0x004d082a01007387 */ /* 0x000fe40000100800 */
[----:B0-----:R-:W-:Y:S01]  /*9dc30*/  IMAD.HI.U32 R46, R41, -0x7fe001, R8 ;  /* 0xff801fff292e7827 */ /* 0x001fe200078e0008 */
[----:B------:R-:W-:Y:S01]  /*9dc40*/  SHF.R.S32.HI R15, RZ, 0x1f, R41 ;  /* 0x0000001fff0f7819 */ /* 0x000fe20000011429 */
[----:B------:R-:W3:Y:S02]  /*9dc50*/  LDL R53, [R1+0x4dd8] ;  /* 0x004dd80001357983 */ /* 0x000ee40000100800 */
[----:B------:R-:W-:Y:S01]  /*9dc60*/  IMAD.WIDE R8, R17, UR5, RZ ;  /* 0x0000000511087c25 */ /* 0x000fe2000f8e02ff */
[----:B------:R-:W-:-:S03]  /*9dc70*/  @!P3 IADD3 R24, PT, PT, R24, 0x7fe001, RZ ;  /* 0x007fe0011818b810 */ /* 0x000fc60007ffe0ff */
[----:B------:R-:W-:Y:S02]  /*9dc80*/  IMAD R43, R8, 0x3802001, RZ ;  /* 0x03802001082b7824 */ /* 0x000fe400078e02ff */
[----:B------:R-:W-:Y:S02]  /*9dc90*/  IMAD R15, R15, -0x7fe001, RZ ;  /* 0xff801fff0f0f7824 */ /* 0x000fe400078e02ff */
[----:B------:R-:W-:Y:S02]  /*9dca0*/  IMAD.IADD R17, R27, 0x1, -R52 ;  /* 0x000000011b117824 */ /* 0x000fe400078e0a34 */
[----:B------:R-:W-:Y:S01]  /*9dcb0*/  IMAD.HI.U32 R44, R43, -0x7fe001, R8 ;  /* 0xff801fff2b2c7827 */ /* 0x000fe200078e0008 */
[----:B------:R0:W-:Y:S01]  /*9dcc0*/  STL [R1+0x4d18], R38 ;  /* 0x004d182601007387 */ /* 0x0001e20000100800 */
[----:B------:R-:W-:Y:S02]  /*9dcd0*/  IADD3 R46, PT, PT, R46, -R41, R15 ;  /* 0x800000292e2e7210 */ /* 0x000fe40007ffe00f */
[----:B------:R-:W-:Y:S01]  /*9dce0*/  IMAD.WIDE R8, R24, UR5, RZ ;  /* 0x0000000518087c25 */ /* 0x000fe2000f8e02ff */
[----:B------:R-:W3:Y:S03]  /*9dcf0*/  LDL R15, [R1+0x4dac] ;  /* 0x004dac00010f7983 */ /* 0x000ee60000100800 */
[----:B------:R-:W-:Y:S01]  /*9dd00*/  @!P2 VIADD R6, R6, 0x7fe001 ;  /* 0x007fe0010606a836 */ /* 0x000fe20000000000 */
[----:B------:R-:W-:-:S02]  /*9dd10*/  ISETP.GE.AND P2, PT, R17, RZ, PT ;  /* 0x000000ff1100720c */ /* 0x000fc40003f46270 */
[----:B0-----:R-:W-:Y:S01]  /*9dd20*/  SHF.R.S32.HI R38, RZ, 0x1f, R43 ;  /* 0x0000001fff267819 */ /* 0x001fe2000001142b */
[----:B------:R-:W-:Y:S01]  /*9dd30*/  IMAD R41, R8, 0x3802001, RZ ;  /* 0x0380200108297824 */ /* 0x000fe200078e02ff */
[----:B------:R-:W-:Y:S01]  /*9dd40*/  ISETP.GT.AND P0, PT, R22, 0x7fe000, PT ;  /* 0x007fe0001600780c */ /* 0x000fe20003f04270 */
[----:B------:R0:W-:Y:S02]  /*9dd50*/  STL [R1+0x4d0c], R6 ;  /* 0x004d0c0601007387 */ /* 0x0001e40000100800 */
[----:B------:R-:W-:Y:S01]  /*9dd60*/  IMAD R38, R38, -0x7fe001, RZ ;  /* 0xff801fff26267824 */ /* 0x000fe200078e02ff */
[----:B------:R-:W-:Y:S01]  /*9dd70*/  ISETP.GT.AND P1, PT, R26, 0x7fe000, PT ;  /* 0x007fe0001a00780c */ /* 0x000fe20003f24270 */
[----:B------:R-:W3:Y:S03]  /*9dd80*/  LDL R24, [R1+0x4dd0] ;  /* 0x004dd00001187983 */ /* 0x000ee60000100800 */
[----:B------:R-:W-:-:S02]  /*9dd90*/  IADD3 R44, PT, PT, R44, -R43, R38 ;  /* 0x8000002b2c2c7210 */ /* 0x000fc40007ffe026 */
[----:B0-----:R-:W-:Y:S01]  /*9dda0*/  SHF.R.S32.HI R6, RZ, 0x1f, R41 ;  /* 0x0000001fff067819 */ /* 0x001fe20000011429 */
[----:B------:R-:W-:Y:S01]  /*9ddb0*/  IMAD.HI.U32 R38, R41, -0x7fe001, R8 ;  /* 0xff801fff29267827 */ /* 0x000fe200078e0008 */
[----:B------:R-:W-:-:S03]  /*9ddc0*/  @!P2 IADD3 R17, PT, PT, R17, 0x7fe001, RZ ;  /* 0x007fe0011111a810 */ /* 0x000fc60007ffe0ff */
[----:B------:R-:W-:Y:S01]  /*9ddd0*/  IMAD R8, R6, -0x7fe001, RZ ;  /* 0xff801fff06087824 */ /* 0x000fe200078e02ff */
[----:B------:R-:W-:-:S04]  /*9dde0*/  @P0 IADD3 R22, PT, PT, R22, -0x7fe001, RZ ;  /* 0xff801fff16160810 */ /* 0x000fc80007ffe0ff */
[----:B------:R-:W-:Y:S01]  /*9ddf0*/  IADD3 R38, PT, PT, R38, -R41, R8 ;  /* 0x8000002926267210 */ /* 0x000fe20007ffe008 */
[----:B------:R-:W-:Y:S02]  /*9de00*/  IMAD.WIDE R8, R17, UR5, RZ ;  /* 0x0000000511087c25 */ /* 0x000fe4000f8e02ff */
[----:B------:R-:W3:Y:S01]  /*9de10*/  LDL R17, [R1+0x4dc0] ;  /* 0x004dc00001117983 */ /* 0x000ee20000100800 */
[----:B------:R-:W-:Y:S01]  /*9de20*/  ISETP.GE.AND P0, PT, R22, RZ, PT ;  /* 0x000000ff1600720c */ /* 0x000fe20003f06270 */
[----:B------:R-:W-:Y:S02]  /*9de30*/  IMAD.IADD R6, R10, 0x1, -R55 ;  /* 0x000000010a067824 */ /* 0x000fe400078e0a37 */
[----:B------:R-:W-:Y:S01]  /*9de40*/  @P1 VIADD R26, R26, 0xff801fff ;  /* 0xff801fff1a1a1836 */ /* 0x000fe20000000000 */
[----:B------:R-:W-:Y:S02]  /*9de50*/  IADD3 R42, PT, PT, R27, R52, RZ ;  /* 0x000000341b2a7210 */ /* 0x000fe40007ffe0ff */
[----:B------:R-:W-:Y:S01]  /*9de60*/  ISETP.GE.AND P2, PT, R6, RZ, PT ;  /* 0x000000ff0600720c */ /* 0x000fe20003f46270 */
[----:B------:R-:W3:Y:S01]  /*9de70*/  LDL R27, [R1+0x4dc4] ;  /* 0x004dc400011b7983 */ /* 0x000ee20000100800 */
[----:B------:R-:W-:-:S03]  /*9de80*/  ISETP.GE.AND P1, PT, R26, RZ, PT ;  /* 0x000000ff1a00720c */ /* 0x000fc60003f26270 */
[----:B------:R-:W3:Y:S02]  /*9de90*/  LDL R52, [R1+0x4dd4] ;  /* 0x004dd40001347983 */ /* 0x000ee40000100800 */
[----:B------:R-:W-:Y:S02]  /*9dea0*/  @!P0 VIADD R22, R22, 0x7fe001 ;  /* 0x007fe00116168836 */ /* 0x000fe40000000000 */
[----:B------:R0:W-:Y:S04]  /*9deb0*/  STL [R1+0x4d34], R38 ;  /* 0x004d342601007387 */ /* 0x0001e80000100800 */
[----:B------:R1:W-:Y:S01]  /*9dec0*/  STL [R1+0x4d20], R22 ;  /* 0x004d201601007387 */ /* 0x0003e20000100800 */
[----:B------:R-:W-:Y:S01]  /*9ded0*/  @!P2 VIADD R6, R6, 0x7fe001 ;  /* 0x007fe0010606a836 */ /* 0x000fe20000000000 */
[----:B------:R-:W5:Y:S02]  /*9dee0*/  LDCU UR4, c[0x3][UR6+-0x30] ;  /* 0x00fffa00060477ac */ /* 0x000f640008000800 */
[----:B0-----:R-:W3:Y:S01]  /*9def0*/  LDL R38, [R1+0x4dc8] ;  /* 0x004dc80001267983 */ /* 0x001ee20000100800 */
[C---:B-1----:R-:W-:Y:S01]  /*9df00*/  IMAD.IADD R22, R16.reuse, 0x1, R23 ;  /* 0x0000000110167824 */ /* 0x042fe200078e0217 */
[----:B------:R-:W-:-:S02]  /*9df10*/  IADD3 R16, PT, PT, R16, -R23, RZ ;  /* 0x8000001710107210 */ /* 0x000fc40007ffe0ff */
[----:B------:R-:W-:Y:S02]  /*9df20*/  @!P1 IADD3 R26, PT, PT, R26, 0x7fe001, RZ ;  /* 0x007fe0011a1a9810 */ /* 0x000fe40007ffe0ff */
[----:B------:R-:W-:Y:S01]  /*9df30*/  ISETP.GE.AND P2, PT, R16, RZ, PT ;  /* 0x000000ff1000720c */ /* 0x000fe20003f46270 */
[----:B------:R-:W-:Y:S02]  /*9df40*/  IMAD R41, R8, 0x3802001, RZ ;  /* 0x0380200108297824 */ /* 0x000fe400078e02ff */
[----:B------:R0:W-:Y:S01]  /*9df50*/  STL [R1+0x4d24], R26 ;  /* 0x004d241a01007387 */ /* 0x0001e20000100800 */
[----:B------:R-:W-:Y:S01]  /*9df60*/  ISETP.GT.AND P0, PT, R42, 0x7fe000, PT ;  /* 0x007fe0002a00780c */ /* 0x000fe20003f04270 */
[----:B0-----:R-:W-:-:S04]  /*9df70*/  IMAD.HI.U32 R26, R41, -0x7fe001, R8 ;  /* 0xff801fff291a7827 */ /* 0x001fc800078e0008 */
[----:B------:R-:W-:-:S04]  /*9df80*/  IMAD.WIDE R8, R6, UR5, RZ ;  /* 0x0000000506087c25 */ /* 0x000fc8000f8e02ff */
[----:B------:R-:W-:Y:S01]  /*9df90*/  @!P2 IADD3 R16, PT, PT, R16, 0x7fe001, RZ ;  /* 0x007fe0011010a810 */ /* 0x000fe20007ffe0ff */
[----:B------:R-:W-:Y:S01]  /*9dfa0*/  IMAD R43, R8, 0x3802001, RZ ;  /* 0x03802001082b7824 */ /* 0x000fe200078e02ff */
[----:B------:R0:W-:Y:S01]  /*9dfb0*/  STL [R1+0x4d30], R44 ;  /* 0x004d302c01007387 */ /* 0x0001e20000100800 */
[----:B------:R-:W-:-:S03]  /*9dfc0*/  IMAD.IADD R10, R10, 0x1, R55 ;  /* 0x000000010a0a7824 */ /* 0x000fc600078e0237 */
[----:B------:R-:W3:Y:S01]  /*9dfd0*/  LDL R55, [R1+0x4ddc] ;  /* 0x004ddc0001377983 */ /* 0x000ee20000100800 */
[----:B0-----:R-:W-:-:S04]  /*9dfe0*/  IMAD.HI.U32 R44, R43, -0x7fe001, R8 ;  /* 0xff801fff2b2c7827 */ /* 0x001fc800078e0008 */
[----:B-----5:R-:W-:Y:S02]  /*9dff0*/  IMAD.WIDE R8, R16, UR4, RZ ;  /* 0x0000000410087c25 */ /* 0x020fe4000f8e02ff */
[----:B------:R-:W5:Y:S01]  /*9e000*/  LDL R16, [R1+0x4dcc] ;  /* 0x004dcc0001107983 */ /* 0x000f620000100800 */
[----:B------:R-:W-:Y:S02]  /*9e010*/  @P0 IADD3 R42, PT, PT, R42, -0x7fe001, RZ ;  /* 0xff801fff2a2a0810 */ /* 0x000fe40007ffe0ff */
[----:B------:R-:W-:Y:S02]  /*9e020*/  ISETP.GT.AND P0, PT, R10, 0x7fe000, PT ;  /* 0x007fe0000a00780c */ /* 0x000fe40003f04270 */
[----:B------:R-:W-:Y:S02]  /*9e030*/  SHF.R.S32.HI R23, RZ, 0x1f, R41 ;  /* 0x0000001fff177819 */ /* 0x000fe40000011429 */
[----:B------:R-:W-:-:S03]  /*9e040*/  ISETP.GE.AND P1, PT, R42, RZ, PT ;  /* 0x000000ff2a00720c */ /* 0x000fc60003f26270 */
[----:B------:R-:W-:Y:S01]  /*9e050*/  IMAD R23, R23, -0x7fe001, RZ ;  /* 0xff801fff17177824 */ /* 0x000fe200078e02ff */
[----:B------:R-:W-:-:S04]  /*9e060*/  IADD3 R6, PT, PT, R25, -R54, RZ ;  /* 0x8000003619067210 */ /* 0x000fc80007ffe0ff */
[----:B------:R-:W-:Y:S01]  /*9e070*/  IADD3 R26, PT, PT, R26, -R41, R23 ;  /* 0x800000291a1a7210 */ /* 0x000fe20007ffe017 */
[----:B------:R-:W-:Y:S01]  /*9e080*/  @P0 VIADD R10, R10, 0xff801fff ;  /* 0xff801fff0a0a0836 */ /* 0x000fe20000000000 */
[----:B------:R-:W-:Y:S02]  /*9e090*/  ISETP.GE.AND P2, PT, R6, RZ, PT ;  /* 0x000000ff0600720c */ /* 0x000fe40003f46270 */
[----:B------:R-:W-:Y:S02]  /*9e0a0*/  SHF.R.S32.HI R41, RZ, 0x1f, R43 ;  /* 0x0000001fff297819 */ /* 0x000fe4000001142b */
[----:B------:R-:W-:Y:S01]  /*9e0b0*/  ISETP.GT.AND P0, PT, R22, 0x7fe000, PT ;  /* 0x007fe0001600780c */ /* 0x000fe20003f04270 */
[----:B------:R-:W-:Y:S01]  /*9e0c0*/  IMAD.IADD R23, R0, 0x1, -R3 ;  /* 0x0000000100177824 */ /* 0x000fe200078e0a03 */
[----:B------:R-:W-:Y:S01]  /*9e0d0*/  @!P1 IADD3 R42, PT, PT, R42, 0x7fe001, RZ ;  /* 0x007fe0012a2a9810 */ /* 0x000fe20007ffe0ff */
[----:B------:R-:W-:Y:S01]  /*9e0e0*/  IMAD R41, R41, -0x7fe001, RZ ;  /* 0xff801fff29297824 */ /* 0x000fe200078e02ff */
[----:B------:R-:W-:Y:S01]  /*9e0f0*/  ISETP.GE.AND P1, PT, R10, RZ, PT ;  /* 0x000000ff0a00720c */ /* 0x000fe20003f26270 */
[----:B------:R-:W-:Y:S01]  /*9e100*/  IMAD R45, R8, 0x3802001, RZ ;  /* 0x03802001082d7824 */ /* 0x000fe200078e02ff */
[----:B------:R-:W-:-:S02]  /*9e110*/  ISETP.GE.AND P3, PT, R23, RZ, PT ;  /* 0x000000ff1700720c */ /* 0x000fc40003f66270 */
[----:B------:R-:W-:Y:S01]  /*9e120*/  IADD3 R44, PT, PT, R44, -R43, R41 ;  /* 0x8000002b2c2c7210 */ /* 0x000fe20007ffe029 */
[----:B------:R-:W-:Y:S01]  /*9e130*/  IMAD.HI.U32 R41, R45, -0x7fe001, R8 ;  /* 0xff801fff2d297827 */ /* 0x000fe200078e0008 */
[----:B------:R-:W-:Y:S01]  /*9e140*/  SHF.R.S32.HI R8, RZ, 0x1f, R45 ;  /* 0x0000001fff087819 */ /* 0x000fe2000001142d */
[----:B------:R0:W-:Y:S01]  /*9e150*/  STL [R1+0x4d28], R42 ;  /* 0x004d282a01007387 */ /* 0x0001e20000100800 */
[----:B------:R-:W-:Y:S01]  /*9e160*/  @!P2 IADD3 R6, PT, PT, R6, 0x7fe001, RZ ;  /* 0x007fe0010606a810 */ /* 0x000fe20007ffe0ff */
[----:B------:R-:W-:Y:S02]  /*9e170*/  @P0 VIADD R22, R22, 0xff801fff ;  /* 0xff801fff16160836 */ /* 0x000fe40000000000 */
[----:B------:R1:W-:Y:S02]  /*9e180*/  STL [R1+0x4d1c], R46 ;  /* 0x004d1c2e01007387 */ /* 0x0003e40000100800 */
[----:B------:R-:W-:Y:S01]  /*9e190*/  @!P1 IADD3 R10, PT, PT, R10, 0x7fe001, RZ ;  /* 0x007fe0010a0a9810 */ /* 0x000fe20007ffe0ff */
[----:B0-----:R-:W-:Y:S01]  /*9e1a0*/  IMAD.IADD R42, R25, 0x1, R54 ;  /* 0x00000001192a7824 */ /* 0x001fe200078e0236 */
[----:B------:R-:W-:-:S02]  /*9e1b0*/  ISETP.GE.AND P1, PT, R22, RZ, PT ;  /* 0x000000ff1600720c */ /* 0x000fc40003f26270 */
[----:B------:R-:W-:Y:S01]  /*9e1c0*/  @!P3 IADD3 R23, PT, PT, R23, 0x7fe001, RZ ;  /* 0x007fe0011717b810 */ /* 0x000fe20007ffe0ff */
[----:B-1----:R-:W-:Y:S01]  /*9e1d0*/  IMAD R46, R8, -0x7fe001, RZ ;  /* 0xff801fff082e7824 */ /* 0x002fe200078e02ff */
[----:B------:R-:W-:Y:S01]  /*9e1e0*/  ISETP.GT.AND P0, PT, R42, 0x7fe000, PT ;  /* 0x007fe0002a00780c */ /* 0x000fe20003f04270 */
[----:B------:R-:W-:Y:S01]  /*9e1f0*/  IMAD.WIDE R8, R6, UR4, RZ ;  /* 0x0000000406087c25 */ /* 0x000fe2000f8e02ff */
[----:B------:R0:W-:Y:S03]  /*9e200*/  STL [R1+0x4d3c], R44 ;  /* 0x004d3c2c01007387 */ /* 0x0001e60000100800 */
[C---:B------:R-:W-:Y:S01]  /*9e210*/  IMAD.IADD R6, R11.reuse, 0x1, -R56 ;  /* 0x000000010b067824 */ /* 0x040fe200078e0a38 */
[----:B------:R-:W5:Y:S04]  /*9e220*/  LDL R25, [R1+0x4de4] ;  /* 0x004de40001197983 */ /* 0x000f680000100800 */
[----:B------:R-:W-:Y:S01]  /*9e230*/  ISETP.GE.AND P3, PT, R6, RZ, PT ;  /* 0x000000ff0600720c */ /* 0x000fe20003f66270 */
[----:B------:R-:W5:Y:S01]  /*9e240*/  LDL R54, [R1+0x4df4] ;  /* 0x004df40001367983 */ /* 0x000f620000100800 */
[----:B0-----:R-:W-:Y:S01]  /*9e250*/  IMAD.IADD R44, R0, 0x1, R3 ;  /* 0x00000001002c7824 */ /* 0x001fe200078e0203 */
[----:B------:R-:W-:Y:S01]  /*9e260*/  IADD3 R0, PT, PT, R11, R56, RZ ;  /* 0x000000380b007210 */ /* 0x000fe20007ffe0ff */
[----:B------:R-:W-:Y:S01]  /*9e270*/  @!P1 VIADD R22, R22, 0x7fe001 ;  /* 0x007fe00116169836 */ /* 0x000fe20000000000 */
[----:B------:R0:W-:Y:S01]  /*9e280*/  STL [R1+0x4d2c], R10 ;  /* 0x004d2c0a01007387 */ /* 0x0001e20000100800 */
[----:B------:R-:W-:Y:S01]  /*9e290*/  @P0 IADD3 R42, PT, PT, R42, -0x7fe001, RZ ;  /* 0xff801fff2a2a0810 */ /* 0x000fe20007ffe0ff */
[----:B------:R-:W-:Y:S01]  /*9e2a0*/  IMAD.IADD R3, R20, 0x1, -R21 ;  /* 0x0000000114037824 */ /* 0x000fe200078e0a15 */
[----:B------:R-:W-:-:S02]  /*9e2b0*/  ISETP.GT.AND P1, PT, R44, 0x7fe000, PT ;  /* 0x007fe0002c00780c */ /* 0x000fc40003f24270 */
[----:B------:R-:W-:Y:S02]  /*9e2c0*/  ISETP.GT.AND P0, PT, R0, 0x7fe000, PT ;  /* 0x007fe0000000780c */ /* 0x000fe40003f04270 */
[----:B0-----:R-:W-:Y:S01]  /*9e2d0*/  IADD3 R10, PT, PT, R41, -R45, R46 ;  /* 0x8000002d290a7210 */ /* 0x001fe20007ffe02e */
[----:B------:R-:W-:Y:S01]  /*9e2e0*/  IMAD.WIDE R46, R23, UR4, RZ ;  /* 0x00000004172e7c25 */ /* 0x000fe2000f8e02ff */
[----:B------:R-:W-:Y:S01]  /*9e2f0*/  ISETP.GE.AND P2, PT, R42, RZ, PT ;  /* 0x000000ff2a00720c */ /* 0x000fe20003f46270 */
[----:B------:R-:W0:Y:S01]  /*9e300*/  LDCU UR5, c[0x3][UR6+-0x34] ;  /* 0x00fff980060577ac */ /* 0x000e220008000800 */
[----:B------:R-:W-:Y:S01]  /*9e310*/  @!P3 IADD3 R6, PT, PT, R6, 0x7fe001, RZ ;  /* 0x007fe0010606b810 */ /* 0x000fe20007ffe0ff */
[----:B------:R-:W-:Y:S01]  /*9e320*/  IMAD R43, R46, 0x3802001, RZ ;  /* 0x038020012e2b7824 */ /* 0x000fe200078e02ff */
[----:B------:R-:W-:Y:S01]  /*9e330*/  ISETP.GE.AND P3, PT, R3, RZ, PT ;  /* 0x000000ff0300720c */ /* 0x000fe20003f66270 */
[----:B------:R-:W-:Y:S01]  /*9e340*/  IMAD R41, R8, 0x3802001, RZ ;  /* 0x0380200108297824 */ /* 0x000fe200078e02ff */
[----:B------:R1:W-:Y:S04]  /*9e350*/  STL [R1+0x4d40], R22 ;  /* 0x004d401601007387 */ /* 0x0003e80000100800 */
[----:B------:R4:W-:Y:S01]  /*9e360*/  STL [R1+0x4d50], R10 ;  /* 0x004d500a01007387 */ /* 0x0009e20000100800 */
[----:B------:R-:W-:-:S03]  /*9e370*/  SHF.R.S32.HI R11, RZ, 0x1f, R41 ;  /* 0x0000001fff0b7819 */ /* 0x000fc60000011429 */
[----:B------:R-:W5:Y:S04]  /*9e380*/  LDL R23, [R1+0x4df0] ;  /* 0x004df00001177983 */ /* 0x000f680000100800 */
[----:B-1----:R-:W5:Y:S01]  /*9e390*/  LDL R22, [R1+0x4de0] ;  /* 0x004de00001167983 */ /* 0x002f620000100800 */
[----:B----4-:R-:W-:-:S03]  /*9e3a0*/  SHF.R.S32.HI R10, RZ, 0x1f, R43 ;  /* 0x0000001fff0a7819 */ /* 0x010fc6000001142b */
[----:B------:R1:W-:Y:S01]  /*9e3b0*/  STL [R1+0x4d10], R48 ;  /* 0x004d103001007387 */ /* 0x0003e20000100800 */
[----:B------:R-:W-:Y:S01]  /*9e3c0*/  @P1 IADD3 R44, PT, PT, R44, -0x7fe001, RZ ;  /* 0xff801fff2c2c1810 */ /* 0x000fe20007ffe0ff */
[----:B------:R-:W-:Y:S01]  /*9e3d0*/  IMAD.HI.U32 R46, R43, -0x7fe001, R46 ;  /* 0xff801fff2b2e7827 */ /* 0x000fe200078e002e */
[----:B------:R-:W-:Y:S01]  /*9e3e0*/  @P0 IADD3 R0, PT, PT, R0, -0x7fe001, RZ ;  /* 0xff801fff00000810 */ /* 0x000fe20007ffe0ff */
[----:B------:R4:W-:Y:S02]  /*9e3f0*/  STL [R1+0x4d38], R26 ;  /* 0x004d381a01007387 */ /* 0x0009e40000100800 */
[----:B------:R-:W-:Y:S02]  /*9e400*/  IMAD R10, R10, -0x7fe001, RZ ;  /* 0xff801fff0a0a7824 */ /* 0x000fe400078e02ff */
[----:B------:R-:W-:Y:S02]  /*9e410*/  @!P2 VIADD R42, R42, 0x7fe001 ;  /* 0x007fe0012a2aa836 */ /* 0x000fe40000000000 */
[----:B-1----:R-:W-:Y:S01]  /*9e420*/  IMAD.HI.U32 R48, R41, -0x7fe001, R8 ;  /* 0xff801fff29307827 */ /* 0x002fe200078e0008 */
[----:B------:R-:W5:Y:S03]  /*9e430*/  LDL R47, [R1+0x4dfc] ;  /* 0x004dfc00012f7983 */ /* 0x000f660000100800 */
[----:B------:R-:W-:Y:S01]  /*9e440*/  IMAD.WIDE R8, R6, UR4, RZ ;  /* 0x0000000406087c25 */ /* 0x000fe2000f8e02ff */
[----:B------:R-:W-:Y:S01]  /*9e450*/  IADD3 R6, PT, PT, R64, -R57, RZ ;  /* 0x8000003940067210 */ /* 0x000fe20007ffe0ff */
[----:B----4-:R-:W4:Y:S02]  /*9e460*/  LDL R26, [R1+0x4de8] ;  /* 0x004de800011a7983 */ /* 0x010f240000100800 */
[----:B------:R-:W-:Y:S01]  /*9e470*/  IMAD R45, R8, 0x3802001, RZ ;  /* 0x03802001082d7824 */ /* 0x000fe200078e02ff */
[----:B------:R-:W-:Y:S01]  /*9e480*/  ISETP.GE.AND P0, PT, R6, RZ, PT ;  /* 0x000000ff0600720c */ /* 0x000fe20003f06270 */
[----:B------:R-:W-:Y:S01]  /*9e490*/  IMAD R11, R11, -0x7fe001, RZ ;  /* 0xff801fff0b0b7824 */ /* 0x000fe200078e02ff */
[----:B------:R-:W-:Y:S01]  /*9e4a0*/  ISETP.GE.AND P2, PT, R44, RZ, PT ;  /* 0x000000ff2c00720c */ /* 0x000fe20003f46270 */
[----:B------:R-:W-:Y:S01]  /*9e4b0*/  @!P3 VIADD R3, R3, 0x7fe001 ;  /* 0x007fe0010303b836 */ /* 0x000fe20000000000 */
[----:B------:R-:W-:Y:S01]  /*9e4c0*/  IADD3 R46, PT, PT, R46, -R43, R10 ;  /* 0x8000002b2e2e7210 */ /* 0x000fe20007ffe00a */
[----:B------:R-:W-:Y:S01]  /*9e4d0*/  IMAD.HI.U32 R50, R45, -0x7fe001, R8 ;  /* 0xff801fff2d327827 */ /* 0x000fe200078e0008 */
[----:B------:R-:W4:Y:S01]  /*9e4e0*/  LDL R43, [R1+0x4df8] ;  /* 0x004df800012b7983 */ /* 0x000f220000100800 */
[----:B------:R-:W-:-:S02]  /*9e4f0*/  SHF.R.S32.HI R9, RZ, 0x1f, R45 ;  /* 0x0000001fff097819 */ /* 0x000fc4000001142d */
[----:B------:R-:W-:Y:S01]  /*9e500*/  IADD3 R48, PT, PT, R48, -R41, R11 ;  /* 0x8000002930307210 */ /* 0x000fe20007ffe00b */
[----:B0-----:R-:W-:-:S04]  /*9e510*/  IMAD.WIDE R10, R3, UR5, RZ ;  /* 0x00000005030a7c25 */ /* 0x001fc8000f8e02ff */
[----:B------:R-:W-:Y:S02]  /*9e520*/  IMAD.IADD R8, R20, 0x1, R21 ;  /* 0x0000000114087824 */ /* 0x000fe400078e0215 */
        /* <DEDUP_REMOVED lines=8> */
[----:B------:R-:W-:-:S02]  /*9e5b0*/  SHF.R.S32.HI R3, RZ, 0x1f, R21 ;  /* 0x0000001fff037819 */ /* 0x000fc40000011415 */
[----:B------:R-:W-:Y:S01]  /*9e5c0*/  IADD3 R10, PT, PT, R64, R57, RZ ;  /* 0x00000039400a7210 */ /* 0x000fe20007ffe0ff */
[----:B------:R-:W-:Y:S01]  /*9e5d0*/  IMAD.WIDE R56, R6, UR5, RZ ;  /* 0x0000000506387c25 */ /* 0x000fe2000f8e02ff */
[----:B------:R0:W-:Y:S03]  /*9e5e0*/  STL [R1+0x4d58], R46 ;  /* 0x004d582e01007387 */ /* 0x0001e60000100800 */
[----:B------:R-:W-:Y:S01]  /*9e5f0*/  IMAD R3, R3, -0x7fe001, RZ ;  /* 0xff801fff03037824 */ /* 0x000fe200078e02ff */
[----:B------:R1:W-:Y:S01]  /*9e600*/  STL [R1+0x4d44], R42 ;  /* 0x004d442a01007387 */ /* 0x0003e20000100800 */
[----:B------:R-:W-:-:S03]  /*9e610*/  ISETP.GT.AND P0, PT, R10, 0x7fe000, PT ;  /* 0x007fe0000a00780c */ /* 0x000fc60003f04270 */
[----:B------:R-:W4:Y:S01]  /*9e620*/  LDL R6, [R1+0x4dec] ;  /* 0x004dec0001067983 */ /* 0x000f220000100800 */
[----:B0-----:R-:W-:Y:S01]  /*9e630*/  IMAD R46, R56, 0x3802001, RZ ;  /* 0x03802001382e7824 */ /* 0x001fe200078e02ff */
[----:B------:R-:W-:Y:S02]  /*9e640*/  @P1 IADD3 R8, PT, PT, R8, -0x7fe001, RZ ;  /* 0xff801fff08081810 */ /* 0x000fe40007ffe0ff */
[----:B------:R0:W-:Y:S01]  /*9e650*/  STL [R1+0x4d48], R44 ;  /* 0x004d482c01007387 */ /* 0x0001e20000100800 */
[C-C-:B-1----:R-:W-:Y:S02]  /*9e660*/  IMAD.IADD R42, R37.reuse, 0x1, R58.reuse ;  /* 0x00000001252a7824 */ /* 0x142fe400078e023a */
[----:B------:R-:W-:Y:S01]  /*9e670*/  IMAD.IADD R37, R37, 0x1, -R58 ;  /* 0x0000000125257824 */ /* 0x000fe200078e0a3a */
[----:B------:R-:W-:Y:S01]  /*9e680*/  @!P2 IADD3 R0, PT, PT, R0, 0x7fe001, RZ ;  /* 0x007fe0010000a810 */ /* 0x000fe20007ffe0ff */
[----:B------:R-:W-:Y:S01]  /*9e690*/  IMAD.HI.U32 R9, R46, -0x7fe001, R56 ;  /* 0xff801fff2e097827 */ /* 0x000fe200078e0038 */
[----:B------:R1:W-:Y:S01]  /*9e6a0*/  STL [R1+0x4d5c], R20 ;  /* 0x004d5c1401007387 */ /* 0x0003e20000100800 */
[----:B0-----:R-:W-:-:S02]  /*9e6b0*/  IADD3 R44, PT, PT, R50, -R21, R3 ;  /* 0x80000015322c7210 */ /* 0x001fc40007ffe003 */
[----:B------:R-:W-:Y:S01]  /*9e6c0*/  @P0 VIADD R10, R10, 0xff801fff ;  /* 0xff801fff0a0a0836 */ /* 0x000fe20000000000 */
[----:B------:R-:W-:Y:S01]  /*9e6d0*/  SHF.R.S32.HI R3, RZ, 0x1f, R46 ;  /* 0x0000001fff037819 */ /* 0x000fe2000001142e */
[----:B------:R-:W0:Y:S01]  /*9e6e0*/  LDCU UR4, c[0x3][UR6+-0x38] ;  /* 0x00fff900060477ac */ /* 0x000e220008000800 */
[----:B------:R-:W-:Y:S01]  /*9e6f0*/  ISETP.GE.AND P3, PT, R37, RZ, PT ;  /* 0x000000ff2500720c */ /* 0x000fe20003f66270 */
[----:B------:R-:W4:Y:S01]  /*9e700*/  LDL R64, [R1+0x4e08] ;  /* 0x004e080001407983 */ /* 0x000f220000100800 */
[----:B------:R-:W-:Y:S01]  /*9e710*/  ISETP.GE.AND P2, PT, R8, RZ, PT ;  /* 0x000000ff0800720c */ /* 0x000fe20003f46270 */
[----:B------:R-:W-:Y:S01]  /*9e720*/  IMAD R3, R3, -0x7fe001, RZ ;  /* 0xff801fff03037824 */ /* 0x000fe200078e02ff */
[----:B------:R-:W-:Y:S01]  /*9e730*/  ISETP.GT.AND P1, PT, R42, 0x7fe000, PT ;  /* 0x007fe0002a00780c */ /* 0x000fe20003f24270 */
[----:B------:R2:W-:Y:S03]  /*9e740*/  STL [R1+0x4d4c], R0 ;  /* 0x004d4c0001007387 */ /* 0x0005e60000100800 */
[----:B------:R-:W-:Y:S01]  /*9e750*/  IADD3 R46, PT, PT, R9, -R46, R3 ;  /* 0x8000002e092e7210 */ /* 0x000fe20007ffe003 */
[----:B-1----:R-:W4:Y:S01]  /*9e760*/  LDL R20, [R1+0x4e10] ;  /* 0x004e100001147983 */ /* 0x002f220000100800 */
[----:B------:R-:W-:-:S03]  /*9e770*/  IADD3 R3, PT, PT, R13, -R40, RZ ;  /* 0x800000280d037210 */ /* 0x000fc60007ffe0ff */
[----:B------:R-:W4:Y:S01]  /*9e780*/  LDL R9, [R1+0x4e00] ;  /* 0x004e000001097983 */ /* 0x000f220000100800 */
[C---:B--2---:R-:W-:Y:S01]  /*9e790*/  IMAD.IADD R0, R12.reuse, 0x1, R59 ;  /* 0x000000010c007824 */ /* 0x044fe200078e023b */
[----:B------:R-:W-:Y:S01]  /*9e7a0*/  IADD3 R12, PT, PT, R12, -R59, RZ ;  /* 0x8000003b0c0c7210 */ /* 0x000fe20007ffe0ff */
[----:B------:R-:W-:Y:S01]  /*9e7b0*/  @!P3 VIADD R37, R37, 0x7fe001 ;  /* 0x007fe0012525b836 */ /* 0x000fe20000000000 */
[----:B------:R-:W-:Y:S01]  /*9e7c0*/  ISETP.GE.AND P0, PT, R10, RZ, PT ;  /* 0x000000ff0a00720c */ /* 0x000fe20003f06270 */
[----:B------:R-:W2:Y:S01]  /*9e7d0*/  LDL R21, [R1+0x4e04] ;  /* 0x004e040001157983 */ /* 0x000ea20000100800 */
[----:B------:R-:W-:Y:S02]  /*9e7e0*/  @!P2 IADD3 R8, PT, PT, R8, 0x7fe001, RZ ;  /* 0x007fe0010808a810 */ /* 0x000fe40007ffe0ff */
[----:B------:R-:W-:Y:S01]  /*9e7f0*/  ISETP.GE.AND P3, PT, R3, RZ, PT ;  /* 0x000000ff0300720c */ /* 0x000fe20003f66270 */
[----:B------:R-:W2:Y:S01]  /*9e800*/  LDL R56, [R1+0x4e14] ;  /* 0x004e140001387983 */ /* 0x000ea20000100800 */
[----:B------:R-:W-:-:S02]  /*9e810*/  @P1 IADD3 R42, PT, PT, R42, -0x7fe001, RZ ;  /* 0xff801fff2a2a1810 */ /* 0x000fc40007ffe0ff */
[----:B------:R-:W-:Y:S01]  /*9e820*/  ISETP.GE.AND P2, PT, R12, RZ, PT ;  /* 0x000000ff0c00720c */ /* 0x000fe20003f46270 */
[----:B------:R1:W-:Y:S01]  /*9e830*/  STL [R1+0x4d70], R44 ;  /* 0x004d702c01007387 */ /* 0x0003e20000100800 */
[----:B------:R-:W-:Y:S01]  /*9e840*/  ISETP.GE.AND P1, PT, R42, RZ, PT ;  /* 0x000000ff2a00720c */ /* 0x000fe20003f26270 */
[----:B------:R-:W-:Y:S02]  /*9e850*/  IMAD.IADD R40, R13, 0x1, R40 ;  /* 0x000000010d287824 */ /* 0x000fe400078e0228 */
[----:B------:R-:W-:Y:S04]  /*9e860*/  STL [R1+0x4d74], R46 ;  /* 0x004d742e01007387 */ /* 0x000fe80000100800 */
[----:B------:R-:W-:Y:S01]  /*9e870*/  STL [R1+0x4d54], R48 ;  /* 0x004d543001007387 */ /* 0x000fe20000100800 */
[----:B-1----:R-:W-:-:S03]  /*9e880*/  IMAD.WIDE R44, R37, UR5, RZ ;  /* 0x00000005252c7c25 */ /* 0x002fc6000f8e02ff */
[----:B------:R-:W2:Y:S01]  /*9e890*/  LDL R58, [R1+0x4e54] ;  /* 0x004e5400013a7983 */ /* 0x000ea20000100800 */
[----:B------:R-:W-:Y:S01]  /*9e8a0*/  IMAD R41, R44, 0x3802001, RZ ;  /* 0x038020012c297824 */ /* 0x000fe200078e02ff */
[----:B------:R-:W-:Y:S01]  /*9e8b0*/  @!P3 IADD3 R3, PT, PT, R3, 0x7fe001, RZ ;  /* 0x007fe0010303b810 */ /* 0x000fe20007ffe0ff */
[----:B------:R-:W-:Y:S01]  /*9e8c0*/  @!P0 VIADD R10, R10, 0x7fe001 ;  /* 0x007fe0010a0a8836 */ /* 0x000fe20000000000 */
[----:B------:R1:W-:Y:S01]  /*9e8d0*/  STL [R1+0x4d60], R8 ;  /* 0x004d600801007387 */ /* 0x0003e20000100800 */
[----:B------:R-:W-:Y:S01]  /*9e8e0*/  @!P2 VIADD R12, R12, 0x7fe001 ;  /* 0x007fe0010c0ca836 */ /* 0x000fe20000000000 */
[----:B------:R-:W-:Y:S02]  /*9e8f0*/  SHF.R.S32.HI R37, RZ, 0x1f, R41 ;  /* 0x0000001fff257819 */ /* 0x000fe40000011429 */
[----:B------:R-:W-:Y:S01]  /*9e900*/  ISETP.GT.AND P0, PT, R0, 0x7fe000, PT ;  /* 0x007fe0000000780c */ /* 0x000fe20003f04270 */
[----:B------:R0:W-:Y:S01]  /*9e910*/  STL [R1+0x4d64], R10 ;  /* 0x004d640a01007387 */ /* 0x0001e20000100800 */
[----:B------:R-:W-:Y:S01]  /*9e920*/  @!P1 IADD3 R42, PT, PT, R42, 0x7fe001, RZ ;  /* 0x007fe0012a2a9810 */ /* 0x000fe20007ffe0ff */
[----:B------:R-:W-:-:S02]  /*9e930*/  IMAD.WIDE R12, R12, UR5, RZ ;  /* 0x000000050c0c7c25 */ /* 0x000fc4000f8e02ff */
[----:B------:R-:W2:Y:S01]  /*9e940*/  LDL R59, [R1+0x4ed4] ;  /* 0x004ed400013b7983 */ /* 0x000ea20000100800 */
[----:B-1----:R-:W-:Y:S01]  /*9e950*/  IADD3 R8, PT, PT, R7, -R4, RZ ;  /* 0x8000000407087210 */ /* 0x002fe20007ffe0ff */
[----:B------:R-:W-:-:S03]  /*9e960*/  IMAD.HI.U32 R44, R41, -0x7fe001, R44 ;  /* 0xff801fff292c7827 */ /* 0x000fc600078e002c */
[----:B------:R-:W-:Y:S01]  /*9e970*/  ISETP.GE.AND P2, PT, R8, RZ, PT ;  /* 0x000000ff0800720c */ /* 0x000fe20003f46270 */
[----:B0-----:R-:W-:-:S04]  /*9e980*/  IMAD.WIDE R10, R3, UR4, RZ ;  /* 0x00000004030a7c25 */ /* 0x001fc8000f8e02ff */
[----:B------:R-:W-:Y:S01]  /*9e990*/  IMAD R37, R37, -0x7fe001, RZ ;  /* 0xff801fff25257824 */ /* 0x000fe200078e02ff */
[----:B------:R0:W-:Y:S01]  /*9e9a0*/  STL [R1+0x4d68], R42 ;  /* 0x004d682a01007387 */ /* 0x0001e20000100800 */
[----:B------:R-:W-:Y:S02]  /*9e9b0*/  IMAD R45, R12, 0x3802001, RZ ;  /* 0x038020010c2d7824 */ /* 0x000fe400078e02ff */
[----:B------:R-:W-:Y:S01]  /*9e9c0*/  IMAD R57, R10, 0x3802001, RZ ;  /* 0x038020010a397824 */ /* 0x000fe200078e02ff */
[----:B------:R-:W-:Y:S01]  /*9e9d0*/  ISETP.GT.AND P1, PT, R40, 0x7fe000, PT ;  /* 0x007fe0002800780c */ /* 0x000fe20003f24270 */
[----:B------:R-:W-:Y:S02]  /*9e9e0*/  @P0 VIADD R0, R0, 0xff801fff ;  /* 0xff801fff00000836 */ /* 0x000fe40000000000 */
[----:B------:R-:W-:Y:S01]  /*9e9f0*/  IMAD.HI.U32 R46, R57, -0x7fe001, R10 ;  /* 0xff801fff392e7827 */ /* 0x000fe200078e000a */
[----:B0-----:R-:W-:Y:S02]  /*9ea00*/  IADD3 R42, PT, PT, R44, -R41, R37 ;  /* 0x800000292c2a7210 */ /* 0x001fe40007ffe025 */
[----:B------:R-:W2:Y:S01]  /*9ea10*/  LDL R41, [R1+0x4e18] ;  /* 0x004e180001297983 */ /* 0x000ea20000100800 */
[----:B------:R-:W-:-:S02]  /*9ea20*/  SHF.R.S32.HI R10, RZ, 0x1f, R45 ;  /* 0x0000001fff0a7819 */ /* 0x000fc4000001142d */
[----:B------:R-:W-:Y:S01]  /*9ea30*/  IADD3 R3, PT, PT, R5, -R2, RZ ;  /* 0x8000000205037210 */ /* 0x000fe20007ffe0ff */
[----:B------:R-:W-:Y:S01]  /*9ea40*/  IMAD.HI.U32 R13, R45, -0x7fe001, R12 ;  /* 0xff801fff2d0d7827 */ /* 0x000fe200078e000c */
[----:B------:R-:W-:Y:S01]  /*9ea50*/  @!P2 IADD3 R8, PT, PT, R8, 0x7fe001, RZ ;  /* 0x007fe0010808a810 */ /* 0x000fe20007ffe0ff */
[----:B------:R-:W0:Y:S01]  /*9ea60*/  LDCU UR5, c[0x3][UR6+-0x3c] ;  /* 0x00fff880060577ac */ /* 0x000e220008000800 */
[----:B------:R-:W-:Y:S01]  /*9ea70*/  ISETP.GE.AND P0, PT, R0, RZ, PT ;  /* 0x000000ff0000720c */ /* 0x000fe20003f06270 */
[----:B------:R-:W-:Y:S01]  /*9ea80*/  IMAD R48, R10, -0x7fe001, RZ ;  /* 0xff801fff0a307824 */ /* 0x000fe200078e02ff */
[----:B------:R-:W-:Y:S01]  /*9ea90*/  ISETP.GE.AND P3, PT, R3, RZ, PT ;  /* 0x000000ff0300720c */ /* 0x000fe20003f66270 */
[----:B------:R-:W-:Y:S01]  /*9eaa0*/  IMAD.WIDE R10, R8, UR4, RZ ;  /* 0x00000004080a7c25 */ /* 0x000fe2000f8e02ff */
[----:B------:R-:W-:Y:S01]  /*9eab0*/  SHF.R.S32.HI R12, RZ, 0x1f, R57 ;  /* 0x0000001fff0c7819 */ /* 0x000fe20000011439 */
[----:B------:R-:W2:Y:S01]  /*9eac0*/  LDL R8, [R1+0x4e0c] ;  /* 0x004e0c0001087983 */ /* 0x000ea20000100800 */
[----:B------:R-:W-:Y:S01]  /*9ead0*/  IADD3 R48, PT, PT, R13, -R45, R48 ;  /* 0x8000002d0d307210 */ /* 0x000fe20007ffe030 */
[----:B------:R-:W-:-:S02]  /*9eae0*/  @P1 VIADD R40, R40, 0xff801fff ;  /* 0xff801fff28281836 */ /* 0x000fc40000000000 */
[----:B------:R-:W2:Y:S01]  /*9eaf0*/  LDL R45, [R1+0x4e1c] ;  /* 0x004e1c00012d7983 */ /* 0x000ea20000100800 */
[----:B------:R-:W-:Y:S02]  /*9eb00*/  IMAD R12, R12, -0x7fe001, RZ ;  /* 0xff801fff0c0c7824 */ /* 0x000fe400078e02ff */
[----:B------:R-:W-:Y:S01]  /*9eb10*/  ISETP.GE.AND P1, PT, R40, RZ, PT ;  /* 0x000000ff2800720c */ /* 0x000fe20003f26270 */
[----:B------:R-:W-:Y:S01]  /*9eb20*/  IMAD R13, R10, 0x3802001, RZ ;  /* 0x038020010a0d7824 */ /* 0x000fe200078e02ff */
[----:B------:R-:W2:Y:S01]  /*9eb30*/  LDL R37, [R1+0x4e28] ;  /* 0x004e280001257983 */ /* 0x000ea20000100800 */
[----:B------:R-:W-:Y:S01]  /*9eb40*/  @!P0 VIADD R0, R0, 0x7fe001 ;  /* 0x007fe00100008836 */ /* 0x000fe20000000000 */
[----:B------:R-:W-:Y:S02]  /*9eb50*/  @!P3 IADD3 R3, PT, PT, R3, 0x7fe001, RZ ;  /* 0x007fe0010303b810 */ /* 0x000fe40007ffe0ff */
[----:B------:R-:W-:Y:S02]  /*9eb60*/  IADD3 R46, PT, PT, R46, -R57, R12 ;  /* 0x800000392e2e7210 */ /* 0x000fe40007ffe00c */
[----:B------:R-:W-:Y:S01]  /*9eb70*/  IADD3 R12, PT, PT, R7, R4, RZ ;  /* 0x00000004070c7210 */ /* 0x000fe20007ffe0ff */
[----:B------:R1:W-:Y:S01]  /*9eb80*/  STL [R1+0x4d6c], R0 ;  /* 0x004d6c0001007387 */ /* 0x0003e20000100800 */
[----:B------:R-:W-:Y:S01]  /*9eb90*/  SHF.R.S32.HI R4, RZ, 0x1f, R13 ;  /* 0x0000001fff047819 */ /* 0x000fe2000001140d */
[----:B------:R-:W-:-:S02]  /*9eba0*/  IMAD.HI.U32 R44, R13, -0x7fe001, R10 ;  /* 0xff801fff0d2c7827 */ /* 0x000fc400078e000a */
[----:B------:R-:W2:Y:S02]  /*9ebb0*/  LDL R57, [R1+0x4e20] ;  /* 0x004e200001397983 */ /* 0x000ea40000100800 */
[----:B------:R-:W-:-:S04]  /*9ebc0*/  IMAD.WIDE R10, R3, UR4, RZ ;  /* 0x00000004030a7c25 */ /* 0x000fc8000f8e02ff */
[----:B-1----:R-:W-:Y:S02]  /*9ebd0*/  IMAD.IADD R0, R14, 0x1, -R49 ;  /* 0x000000010e007824 */ /* 0x002fe400078e0a31 */
[----:B------:R-:W-:Y:S01]  /*9ebe0*/  IMAD R4, R4, -0x7fe001, RZ ;  /* 0xff801fff04047824 */ /* 0x000fe200078e02ff */
[----:B------:R-:W-:Y:S01]  /*9ebf0*/  ISETP.GT.AND P0, PT, R12, 0x7fe000, PT ;  /* 0x007fe0000c00780c */ /* 0x000fe20003f04270 */
[----:B------:R-:W-:Y:S01]  /*9ec00*/  @!P1 VIADD R40, R40, 0x7fe001 ;  /* 0x007fe00128289836 */ /* 0x000fe20000000000 */
[----:B------:R-:W-:Y:S01]  /*9ec10*/  ISETP.GE.AND P1, PT, R0, RZ, PT ;  /* 0x000000ff0000720c */ /* 0x000fe20003f26270 */
[----:B------:R-:W-:Y:S01]  /*9ec20*/  IMAD R7, R10, 0x3802001, RZ ;  /* 0x038020010a077824 */ /* 0x000fe200078e02ff */
[----:B------:R-:W-:Y:S02]  /*9ec30*/  IADD3 R44, PT, PT, R44, -R13, R4 ;  /* 0x8000000d2c2c7210 */ /* 0x000fe40007ffe004 */
[C---:B------:R-:W-:Y:S01]  /*9ec40*/  IADD3 R4, PT, PT, R18.reuse, -R19, RZ ;  /* 0x8000001312047210 */ /* 0x040fe20007ffe0ff */
[----:B------:R-:W-:Y:S01]  /*9ec50*/  IMAD.HI.U32 R50, R7, -0x7fe001, R10 ;  /* 0xff801fff07327827 */ /* 0x000fe200078e000a */
[----:B------:R1:W-:Y:S03]  /*9ec60*/  STL [R1+0x4d78], R42 ;  /* 0x004d782a01007387 */ /* 0x0003e60000100800 */
[----:B------:R-:W-:-:S02]  /*9ec70*/  IMAD.IADD R10, R18, 0x1, R19 ;  /* 0x00000001120a7824 */ /* 0x000fc400078e0213 */
[----:B------:R-:W-:Y:S01]  /*9ec80*/  @P0 IADD3 R12, PT, PT, R12, -0x7fe001, RZ ;  /* 0xff801fff0c0c0810 */ /* 0x000fe20007ffe0ff */
[----:B------:R-:W2:Y:S01]  /*9ec90*/  LDL R18, [R1+0x4e30] ;  /* 0x004e300001127983 */ /* 0x000ea20000100800 */
[----:B------:R-:W-:Y:S02]  /*9eca0*/  @!P1 VIADD R0, R0, 0x7fe001 ;  /* 0x007fe00100009836 */ /* 0x000fe40000000000 */
[----:B------:R-:W-:Y:S01]  /*9ecb0*/  ISETP.GE.AND P4, PT, R12, RZ, PT ;  /* 0x000000ff0c00720c */ /* 0x000fe20003f86270 */
[----:B------:R0:W-:Y:S01]  /*9ecc0*/  STL [R1+0x4d7c], R48 ;  /* 0x004d7c3001007387 */ /* 0x0001e20000100800 */
[----:B-1----:R-:W-:Y:S01]  /*9ecd0*/  IADD3 R42, PT, PT, R5, R2, RZ ;  /* 0x00000002052a7210 */ /* 0x002fe20007ffe0ff */
[----:B------:R-:W-:Y:S02]  /*9ece0*/  IMAD.WIDE R2, R0, UR4, RZ ;  /* 0x0000000400027c25 */ /* 0x000fe4000f8e02ff */
[----:B------:R-:W2:Y:S01]  /*9ecf0*/  LDL R19, [R1+0x4e24] ;  /* 0x004e240001137983 */ /* 0x000ea20000100800 */
[----:B------:R-:W-:Y:S01]  /*9ed00*/  ISETP.GE.AND P0, PT, R4, RZ, PT ;  /* 0x000000ff0400720c */ /* 0x000fe20003f06270 */
[----:B------:R-:W-:Y:S01]  /*9ed10*/  IMAD R11, R2, 0x3802001, RZ ;  /* 0x03802001020b7824 */ /* 0x000fe200078e02ff */
[----:B------:R-:W-:Y:S01]  /*9ed20*/  SHF.R.S32.HI R0, RZ, 0x1f, R7 ;  /* 0x0000001fff007819 */ /* 0x000fe20000011407 */
[----:B------:R1:W-:Y:S04]  /*9ed30*/  STL [R1+0x4d80], R40 ;  /* 0x004d802801007387 */ /* 0x0003e80000100800 */
[----:B0-----:R-:W2:Y:S01]  /*9ed40*/  LDL R48, [R1+0x4e34] ;  /* 0x004e340001307983 */ /* 0x001ea20000100800 */
[----:B------:R-:W-:Y:S01]  /*9ed50*/  IMAD.IADD R14, R14, 0x1, R49 ;  /* 0x000000010e0e7824 */ /* 0x000fe200078e0231 */
[----:B------:R-:W-:-:S02]  /*9ed60*/  ISETP.GT.AND P1, PT, R10, 0x7fe000, PT ;  /* 0x007fe0000a00780c */ /* 0x000fc40003f24270 */
[----:B------:R-:W-:Y:S01]  /*9ed70*/  SHF.R.S32.HI R5, RZ, 0x1f, R11 ;  /* 0x0000001fff057819 */ /* 0x000fe2000001140b */
[----:B------:R-:W-:Y:S01]  /*9ed80*/  IMAD.HI.U32 R2, R11, -0x7fe001, R2 ;  /* 0xff801fff0b027827 */ /* 0x000fe200078e0002 */
[----:B------:R-:W2:Y:S03]  /*9ed90*/  LDL R13, [R1+0x4e44] ;  /* 0x004e4400010d7983 */ /* 0x000ea60000100800 */
[----:B-1----:R-:W-:Y:S01]  /*9eda0*/  IMAD R40, R0, -0x7fe001, RZ ;  /* 0xff801fff00287824 */ /* 0x002fe200078e02ff */
[----:B------:R-:W-:Y:S01]  /*9edb0*/  ISETP.GT.AND P2, PT, R14, 0x7fe000, PT ;  /* 0x007fe0000e00780c */ /* 0x000fe20003f44270 */
[----:B------:R-:W-:Y:S01]  /*9edc0*/  IMAD R5, R5, -0x7fe001, RZ ;  /* 0xff801fff05057824 */ /* 0x000fe200078e02ff */
[----:B------:R-:W-:Y:S01]  /*9edd0*/  @!P4 IADD3 R12, PT, PT, R12, 0x7fe001, RZ ;  /* 0x007fe0010c0cc810 */ /* 0x000fe20007ffe0ff */
[----:B------:R-:W-:Y:S01]  /*9ede0*/  @!P0 VIADD R4, R4, 0x7fe001 ;  /* 0x007fe00104048836 */ /* 0x000fe20000000000 */
[----:B------:R-:W-:Y:S01]  /*9edf0*/  IADD3 R40, PT, PT, R50, -R7, R40 ;  /* 0x8000000732287210 */ /* 0x000fe20007ffe028 */
[----:B------:R-:W-:Y:S01]  /*9ee00*/  STL [R1+0x4d94], R44 ;  /* 0x004d942c01007387 */ /* 0x000fe20000100800 */
[----:B------:R-:W-:-:S03]  /*9ee10*/  ISETP.GT.AND P3, PT, R42, 0x7fe000, PT ;  /* 0x007fe0002a00780c */ /* 0x000fc60003f64270 */
[----:B------:R-:W2:Y:S04]  /*9ee20*/  LDL R50, [R1+0x4e38] ;  /* 0x004e380001327983 */ /* 0x000ea80000100800 */
[----:B------:R0:W-:Y:S01]  /*9ee30*/  STL [R1+0x4d84], R12 ;  /* 0x004d840c01007387 */ /* 0x0001e20000100800 */
[----:B---3--:R-:W-:Y:S01]  /*9ee40*/  IMAD.IADD R0, R36, 0x1, -R51 ;  /* 0x0000000124007824 */ /* 0x008fe200078e0a33 */
[----:B------:R-:W-:Y:S01]  /*9ee50*/  @P1 IADD3 R10, PT, PT, R10, -0x7fe001, RZ ;  /* 0xff801fff0a0a1810 */ /* 0x000fe20007ffe0ff */
[----:B------:R-:W-:Y:S01]  /*9ee60*/  @P2 VIADD R14, R14, 0xff801fff ;  /* 0xff801fff0e0e2836 */ /* 0x000fe20000000000 */
[----:B------:R-:W3:Y:S01]  /*9ee70*/  LDL R49, [R1+0x4e3c] ;  /* 0x004e3c0001317983 */ /* 0x000ee20000100800 */
[----:B0-----:R-:W-:Y:S01]  /*9ee80*/  IADD3 R12, PT, PT, R2, -R11, R5 ;  /* 0x8000000b020c7210 */ /* 0x001fe20007ffe005 */
[----:B------:R-:W-:Y:S01]  /*9ee90*/  IMAD.WIDE R2, R4, UR5, RZ ;  /* 0x0000000504027c25 */ /* 0x000fe2000f8e02ff */
[----:B------:R-:W-:-:S03]  /*9eea0*/  ISETP.GE.AND P0, PT, R10, RZ, PT ;  /* 0x000000ff0a00720c */ /* 0x000fc60003f06270 */
[----:B------:R-:W-:Y:S01]  /*9eeb0*/  IMAD R5, R2, 0x3802001, RZ ;  /* 0x0380200102057824 */ /* 0x000fe200078e02ff */
[----:B------:R-:W-:Y:S02]  /*9eec0*/  ISETP.GE.AND P4, PT, R0, RZ, PT ;  /* 0x000000ff0000720c */ /* 0x000fe40003f86270 */
[----:B------:R-:W-:Y:S02]  /*9eed0*/  @P3 IADD3 R42, PT, PT, R42, -0x7fe001, RZ ;  /* 0xff801fff2a2a3810 */ /* 0x000fe40007ffe0ff */
[----:B------:R-:W-:Y:S02]  /*9eee0*/  SHF.R.S32.HI R4, RZ, 0x1f, R5 ;  /* 0x0000001fff047819 */ /* 0x000fe40000011405 */
[----:B------:R-:W-:Y:S01]  /*9eef0*/  ISETP.GE.AND P3, PT, R14, RZ, PT ;  /* 0x000000ff0e00720c */ /* 0x000fe20003f66270 */
[----:B------:R-:W-:Y:S01]  /*9ef00*/  IMAD.HI.U32 R44, R5, -0x7fe001, R2 ;  /* 0xff801fff052c7827 */ /* 0x000fe200078e0002 */
[----:B------:R-:W-:-:S03]  /*9ef10*/  IADD3 R7, PT, PT, R39, -R60, RZ ;  /* 0x8000003c27077210 */ /* 0x000fc60007ffe0ff */
[----:B------:R-:W-:Y:S01]  /*9ef20*/  IMAD R4, R4, -0x7fe001, RZ ;  /* 0xff801fff04047824 */ /* 0x000fe200078e02ff */
[----:B------:R-:W-:Y:S01]  /*9ef30*/  ISETP.GE.AND P2, PT, R42, RZ, PT ;  /* 0x000000ff2a00720c */ /* 0x000fe20003f46270 */
[----:B------:R-:W-:Y:S01]  /*9ef40*/  IMAD.IADD R36, R36, 0x1, R51 ;  /* 0x0000000124247824 */ /* 0x000fe200078e0233 */
[----:B------:R0:W-:Y:S01]  /*9ef50*/  STL [R1+0x4d98], R40 ;  /* 0x004d982801007387 */ /* 0x0001e20000100800 */
[----:B------:R-:W-:Y:S01]  /*9ef60*/  @!P0 VIADD R10, R10, 0x7fe001 ;  /* 0x007fe0010a0a8836 */ /* 0x000fe20000000000 */
[----:B------:R-:W-:Y:S02]  /*9ef70*/  @!P4 IADD3 R0, PT, PT, R0, 0x7fe001, RZ ;  /* 0x007fe0010000c810 */ /* 0x000fe40007ffe0ff */
[----:B------:R-:W-:Y:S01]  /*9ef80*/  ISETP.GE.AND P0, PT, R7, RZ, PT ;  /* 0x000000ff0700720c */ /* 0x000fe20003f06270 */
[----:B------:R-:W-:Y:S01]  /*9ef90*/  @!P3 VIADD R14, R14, 0x7fe001 ;  /* 0x007fe0010e0eb836 */ /* 0x000fe20000000000 */
[----:B------:R-:W-:Y:S01]  /*9efa0*/  ISETP.GT.AND P1, PT, R36, 0x7fe000, PT ;  /* 0x007fe0002400780c */ /* 0x000fe20003f24270 */
[----:B------:R1:W-:Y:S01]  /*9efb0*/  STL [R1+0x4d9c], R12 ;  /* 0x004d9c0c01007387 */ /* 0x0003e20000100800 */
[----:B0-----:R-:W-:Y:S01]  /*9efc0*/  IADD3 R40, PT, PT, R44, -R5, R4 ;  /* 0x800000052c287210 */ /* 0x001fe20007ffe004 */
[----:B------:R-:W0:Y:S02]  /*9efd0*/  LDCU UR4, c[0x3][UR6+-0x40] ;  /* 0x00fff800060477ac */ /* 0x000e240008000800 */
[----:B------:R-:W3:Y:S01]  /*9efe0*/  LDL R4, [R1+0x4e2c] ;  /* 0x004e2c0001047983 */ /* 0x000ee20000100800 */
[----:B------:R-:W-:Y:S01]  /*9eff0*/  IMAD.WIDE R2, R0, UR5, RZ ;  /* 0x0000000500027c25 */ /* 0x000fe2000f8e02ff */
[----:B------:R-:W-:-:S02]  /*9f000*/  @!P2 IADD3 R42, PT, PT, R42, 0x7fe001, RZ ;  /* 0x007fe0012a2aa810 */ /* 0x000fc40007ffe0ff */
[----:B------:R-:W3:Y:S01]  /*9f010*/  LDL R5, [R1+0x4e40] ;  /* 0x004e400001057983 */ /* 0x000ee20000100800 */
[----:B------:R-:W-:Y:S02]  /*9f020*/  IMAD R11, R2, 0x3802001, RZ ;  /* 0x03802001020b7824 */ /* 0x000fe400078e02ff */
[C---:B------:R-:W-:Y:S01]  /*9f030*/  IMAD.IADD R0, R15.reuse, 0x1, R62 ;  /* 0x000000010f007824 */ /* 0x040fe200078e023e */
[----:B-1----:R-:W3:Y:S01]  /*9f040*/  LDL R12, [R1+0x4e50] ;  /* 0x004e5000010c7983 */ /* 0x002ee20000100800 */
[----:B------:R-:W-:-:S03]  /*9f050*/  IADD3 R15, PT, PT, R15, -R62, RZ ;  /* 0x8000003e0f0f7210 */ /* 0x000fc60007ffe0ff */
[----:B------:R1:W-:Y:S01]  /*9f060*/  STL [R1+0x4d8c], R14 ;  /* 0x004d8c0e01007387 */ /* 0x0003e20000100800 */
[----:B------:R-:W-:Y:S01]  /*9f070*/  @!P0 VIADD R7, R7, 0x7fe001 ;  /* 0x007fe00107078836 */ /* 0x000fe20000000000 */
[----:B------:R-:W-:Y:S02]  /*9f080*/  ISETP.GE.AND P3, PT, R15, RZ, PT ;  /* 0x000000ff0f00720c */ /* 0x000fe40003f66270 */
[----:B------:R0:W-:Y:S01]  /*9f090*/  STL [R1+0x4da0], R10 ;  /* 0x004da00a01007387 */ /* 0x0001e20000100800 */
[----:B------:R-:W-:-:S03]  /*9f0a0*/  @P1 IADD3 R36, PT, PT, R36, -0x7fe001, RZ ;  /* 0xff801fff24241810 */ /* 0x000fc60007ffe0ff */
[----:B------:R5:W-:Y:S01]  /*9f0b0*/  STL [R1+0x4d88], R42 ;  /* 0x004d882a01007387 */ /* 0x000be20000100800 */
[----:B-1----:R-:W-:Y:S02]  /*9f0c0*/  IADD3 R14, PT, PT, R39, R60, RZ ;  /* 0x0000003c270e7210 */ /* 0x002fe40007ffe0ff */
[----:B------:R-:W-:Y:S01]  /*9f0d0*/  ISETP.GT.AND P0, PT, R0, 0x7fe000, PT ;  /* 0x007fe0000000780c */ /* 0x000fe20003f04270 */
[----:B------:R1:W-:Y:S01]  /*9f0e0*/  STL [R1+0x4db0], R40 ;  /* 0x004db02801007387 */ /* 0x0003e20000100800 */
[----:B------:R-:W-:Y:S02]  /*9f0f0*/  ISETP.GT.AND P2, PT, R14, 0x7fe000, PT ;  /* 0x007fe0000e00780c */ /* 0x000fe40003f44270 */
[----:B0-----:R-:W-:Y:S01]  /*9f100*/  SHF.R.S32.HI R10, RZ, 0x1f, R11 ;  /* 0x0000001fff0a7819 */ /* 0x001fe2000001140b */
[----:B------:R-:W3:Y:S01]  /*9f110*/  LDL R62, [R1+0x4e4c] ;  /* 0x004e4c00013e7983 */ /* 0x000ee20000100800 */
[----:B-----5:R-:W-:Y:S01]  /*9f120*/  IMAD.HI.U32 R42, R11, -0x7fe001, R2 ;  /* 0xff801fff0b2a7827 */ /* 0x020fe200078e0002 */
[----:B------:R-:W-:-:S02]  /*9f130*/  ISETP.GE.AND P1, PT, R36, RZ, PT ;  /* 0x000000ff2400720c */ /* 0x000fc40003f26270 */
[----:B------:R-:W-:Y:S01]  /*9f140*/  @!P3 IADD3 R15, PT, PT, R15, 0x7fe001, RZ ;  /* 0x007fe0010f0fb810 */ /* 0x000fe20007ffe0ff */
[----:B------:R-:W-:Y:S01]  /*9f150*/  IMAD.WIDE R2, R7, UR5, RZ ;  /* 0x0000000507027c25 */ /* 0x000fe2000f8e02ff */
[----:B------:R-:W5:Y:S03]  /*9f160*/  LDL R51, [R1+0x4e5c] ;  /* 0x004e5c0001337983 */ /* 0x000f660000100800 */
[----:B------:R-:W-:Y:S01]  /*9f170*/  IMAD R10, R10, -0x7fe001, RZ ;  /* 0xff801fff0a0a7824 */ /* 0x000fe200078e02ff */
[----:B------:R-:W-:Y:S01]  /*9f180*/  STL [R1+0x4d90], R46 ;  /* 0x004d902e01007387 */ /* 0x000fe20000100800 */
[----:B------:R-:W-:-:S03]  /*9f190*/  IMAD R39, R2, 0x3802001, RZ ;  /* 0x0380200102277824 */ /* 0x000fc600078e02ff */
[----:B------:R-:W-:Y:S01]  /*9f1a0*/  IADD3 R42, PT, PT, R42, -R11, R10 ;  /* 0x8000000b2a2a7210 */ /* 0x000fe20007ffe00a */
[----:B------:R-:W-:Y:S01]  /*9f1b0*/  IMAD.HI.U32 R10, R39, -0x7fe001, R2 ;  /* 0xff801fff270a7827 */ /* 0x000fe200078e0002 */
[----:B------:R-:W-:Y:S01]  /*9f1c0*/  SHF.R.S32.HI R2, RZ, 0x1f, R39 ;  /* 0x0000001fff027819 */ /* 0x000fe20000011427 */
[----:B------:R-:W5:Y:S02]  /*9f1d0*/  LDL R60, [R1+0x4eb4] ;  /* 0x004eb400013c7983 */ /* 0x000f640000100800 */
[----:B------:R-:W-:Y:S02]  /*9f1e0*/  @P2 VIADD R14, R14, 0xff801fff ;  /* 0xff801fff0e0e2836 */ /* 0x000fe40000000000 */
[----:B------:R-:W-:Y:S01]  /*9f1f0*/  IMAD.IADD R7, R17, 0x1, -R24 ;  /* 0x0000000111077824 */ /* 0x000fe200078e0a18 */
[----:B------:R-:W-:Y:S01]  /*9f200*/  @P0 IADD3 R0, PT, PT, R0, -0x7fe001, RZ ;  /* 0xff801fff00000810 */ /* 0x000fe20007ffe0ff */
[----:B------:R-:W-:Y:S01]  /*9f210*/  @!P1 VIADD R36, R36, 0x7fe001 ;  /* 0x007fe00124249836 */ /* 0x000fe20000000000 */
[----:B------:R-:W-:Y:S01]  /*9f220*/  ISETP.GE.AND P2, PT, R14, RZ, PT ;  /* 0x000000ff0e00720c */ /* 0x000fe20003f46270 */
[----:B-1----:R-:W-:Y:S01]  /*9f230*/  IMAD R40, R2, -0x7fe001, RZ ;  /* 0xff801fff02287824 */ /* 0x002fe200078e02ff */
[----:B------:R-:W-:Y:S01]  /*9f240*/  ISETP.GE.AND P1, PT, R7, RZ, PT ;  /* 0x000000ff0700720c */ /* 0x000fe20003f26270 */
[----:B------:R-:W-:Y:S01]  /*9f250*/  IMAD.WIDE R2, R15, UR5, RZ ;  /* 0x000000050f027c25 */ /* 0x000fe2000f8e02ff */
[----:B------:R-:W-:-:S03]  /*9f260*/  ISETP.GE.AND P0, PT, R0, RZ, PT ;  /* 0x000000ff0000720c */ /* 0x000fc60003f06270 */
[----:B------:R-:W-:Y:S01]  /*9f270*/  IMAD R15, R2, 0x3802001, RZ ;  /* 0x03802001020f7824 */ /* 0x000fe200078e02ff */
[----:B------:R-:W-:Y:S01]  /*9f280*/  IADD3 R40, PT, PT, R10, -R39, R40 ;  /* 0x800000270a287210 */ /* 0x000fe20007ffe028 */
[----:B------:R-:W-:Y:S01]  /*9f290*/  IMAD.IADD R10, R27, 0x1, -R52 ;  /* 0x000000011b0a7824 */ /* 0x000fe200078e0a34 */
[----:B------:R-:W-:Y:S01]  /*9f2a0*/  IADD3 R24, PT, PT, R17, R24, RZ ;  /* 0x0000001811187210 */ /* 0x000fe20007ffe0ff */
[----:B------:R0:W-:Y:S01]  /*9f2b0*/  STL [R1+0x4da4], R36 ;  /* 0x004da42401007387 */ /* 0x0001e20000100800 */
[----:B------:R-:W-:Y:S02]  /*9f2c0*/  SHF.R.S32.HI R11, RZ, 0x1f, R15 ;  /* 0x0000001fff0b7819 */ /* 0x000fe4000001140f */
[----:B------:R-:W-:Y:S01]  /*9f2d0*/  @!P2 IADD3 R14, PT, PT, R14, 0x7fe001, RZ ;  /* 0x007fe0010e0ea810 */ /* 0x000fe20007ffe0ff */
[----:B------:R-:W-:Y:S01]  /*9f2e0*/  @!P1 VIADD R7, R7, 0x7fe001 ;  /* 0x007fe00107079836 */ /* 0x000fe20000000000 */
[----:B------:R-:W-:Y:S01]  /*9f2f0*/  ISETP.GE.AND P2, PT, R10, RZ, PT ;  /* 0x000000ff0a00720c */ /* 0x000fe20003f46270 */
[----:B------:R-:W-:Y:S01]  /*9f300*/  IMAD R11, R11, -0x7fe001, RZ ;  /* 0xff801fff0b0b7824 */ /* 0x000fe200078e02ff */
[----:B------:R-:W-:Y:S01]  /*9f310*/  @!P0 IADD3 R0, PT, PT, R0, 0x7fe001, RZ ;  /* 0x007fe00100008810 */ /* 0x000fe20007ffe0ff */
[----:B------:R-:W5:Y:S01]  /*9f320*/  LDL R39, [R1+0x4e58] ;  /* 0x004e580001277983 */ /* 0x000f620000100800 */
[----:B------:R-:W-:Y:S01]  /*9f330*/  ISETP.GT.AND P0, PT, R24, 0x7fe000, PT ;  /* 0x007fe0001800780c */ /* 0x000fe20003f04270 */
[----:B0-----:R-:W-:-:S02]  /*9f340*/  IMAD.HI.U32 R36, R15, -0x7fe001, R2 ;  /* 0xff801fff0f247827 */ /* 0x001fc400078e0002 */
[----:B------:R0:W-:Y:S02]  /*9f350*/  STL [R1+0x4db8], R40 ;  /* 0x004db82801007387 */ /* 0x0001e40000100800 */
[----:B------:R-:W-:Y:S01]  /*9f360*/  IMAD.WIDE R2, R7, UR4, RZ ;  /* 0x0000000407027c25 */ /* 0x000fe2000f8e02ff */
[----:B------:R-:W-:Y:S01]  /*9f370*/  IADD3 R7, PT, PT, R38, -R53, RZ ;  /* 0x8000003526077210 */ /* 0x000fe20007ffe0ff */
[----:B------:R1:W-:Y:S03]  /*9f380*/  STL [R1+0x4da8], R14 ;  /* 0x004da80e01007387 */ /* 0x0003e60000100800 */
[----:B------:R-:W-:Y:S02]  /*9f390*/  ISETP.GE.AND P4, PT, R7, RZ, PT ;  /* 0x000000ff0700720c */ /* 0x000fe40003f86270 */
[----:B0-----:R-:W-:Y:S02]  /*9f3a0*/  IADD3 R40, PT, PT, R36, -R15, R11 ;  /* 0x8000000f24287210 */ /* 0x001fe40007ffe00b */
[----:B------:R-:W5:Y:S01]  /*9f3b0*/  LDL R36, [R1+0x4e48] ;  /* 0x004e480001247983 */ /* 0x000f620000100800 */
[----:B------:R-:W-:-:S02]  /*9f3c0*/  IMAD R15, R2, 0x3802001, RZ ;  /* 0x03802001020f7824 */ /* 0x000fc400078e02ff */
[----:B-1----:R-:W-:Y:S01]  /*9f3d0*/  IMAD.IADD R14, R27, 0x1, R52 ;  /* 0x000000011b0e7824 */ /* 0x002fe200078e0234 */
[----:B------:R-:W-:Y:S01]  /*9f3e0*/  @P0 IADD3 R24, PT, PT, R24, -0x7fe001, RZ ;  /* 0xff801fff18180810 */ /* 0x000fe20007ffe0ff */
[----:B------:R-:W-:Y:S01]  /*9f3f0*/  @!P2 VIADD R10, R10, 0x7fe001 ;  /* 0x007fe0010a0aa836 */ /* 0x000fe20000000000 */
[----:B------:R0:W-:Y:S02]  /*9f400*/  STL [R1+0x4dac], R0 ;  /* 0x004dac0001007387 */ /* 0x0001e40000100800 */
[----:B------:R-:W-:Y:S01]  /*9f410*/  ISETP.GT.AND P1, PT, R14, 0x7fe000, PT ;  /* 0x007fe0000e00780c */ /* 0x000fe20003f24270 */
[----:B------:R-:W-:Y:S01]  /*9f420*/  IMAD.WIDE R10, R10, UR4, RZ ;  /* 0x000000040a0a7c25 */ /* 0x000fe2000f8e02ff */
[----:B------:R-:W-:Y:S01]  /*9f430*/  ISETP.GE.AND P2, PT, R24, RZ, PT ;  /* 0x000000ff1800720c */ /* 0x000fe20003f46270 */
[----:B------:R1:W-:Y:S02]  /*9f440*/  STL [R1+0x4db4], R42 ;  /* 0x004db42a01007387 */ /* 0x0003e40000100800 */
[----:B------:R-:W-:-:S02]  /*9f450*/  @!P4 VIADD R7, R7, 0x7fe001 ;  /* 0x007fe0010707c836 */ /* 0x000fc40000000000 */
[----:B------:R4:W-:Y:S01]  /*9f460*/  STL [R1+0x4dbc], R40 ;  /* 0x004dbc2801007387 */ /* 0x0009e20000100800 */
[----:B0-----:R-:W-:Y:S01]  /*9f470*/  SHF.R.S32.HI R0, RZ, 0x1f, R15 ;  /* 0x0000001fff007819 */ /* 0x001fe2000001140f */
[----:B------:R-:W-:Y:S01]  /*9f480*/  IMAD R17, R10, 0x3802001, RZ ;  /* 0x038020010a117824 */ /* 0x000fe200078e02ff */
[----:B------:R-:W-:Y:S01]  /*9f490*/  IADD3 R38, PT, PT, R38, R53, RZ ;  /* 0x0000003526267210 */ /* 0x000fe20007ffe0ff */
[----:B------:R-:W5:Y:S01]  /*9f4a0*/  LDL R52, [R1+0x4e7c] ;  /* 0x004e7c0001347983 */ /* 0x000f620000100800 */
[----:B-1----:R-:W-:-:S03]  /*9f4b0*/  IMAD.HI.U32 R42, R15, -0x7fe001, R2 ;  /* 0xff801fff0f2a7827 */ /* 0x002fc600078e0002 */
[----:B------:R-:W-:Y:S01]  /*9f4c0*/  @!P2 IADD3 R24, PT, PT, R24, 0x7fe001, RZ ;  /* 0x007fe0011818a810 */ /* 0x000fe20007ffe0ff */
[----:B------:R-:W5:Y:S01]  /*9f4d0*/  LDL R53, [R1+0x4e74] ;  /* 0x004e740001357983 */ /* 0x000f620000100800 */
[----:B------:R-:W-:Y:S02]  /*9f4e0*/  IMAD R0, R0, -0x7fe001, RZ ;  /* 0xff801fff00007824 */ /* 0x000fe400078e02ff */
[----:B------:R-:W-:Y:S01]  /*9f4f0*/  IMAD.WIDE R2, R7, UR4, RZ ;  /* 0x0000000407027c25 */ /* 0x000fe2000f8e02ff */
[----:B------:R-:W-:Y:S02]  /*9f500*/  SHF.R.S32.HI R7, RZ, 0x1f, R17 ;  /* 0x0000001fff077819 */ /* 0x000fe40000011411 */
[----:B------:R-:W-:Y:S01]  /*9f510*/  IADD3 R42, PT, PT, R42, -R15, R0 ;  /* 0x8000000f2a2a7210 */ /* 0x000fe20007ffe000 */
[C---:B------:R-:W-:Y:S01]  /*9f520*/  IMAD.IADD R0, R16.reuse, 0x1, R55 ;  /* 0x0000000110007824 */ /* 0x040fe200078e0237 */
[----:B------:R-:W-:Y:S01]  /*9f530*/  IADD3 R16, PT, PT, R16, -R55, RZ ;  /* 0x8000003710107210 */ /* 0x000fe20007ffe0ff */
[----:B------:R-:W-:-:S02]  /*9f540*/  @P1 VIADD R14, R14, 0xff801fff ;  /* 0xff801fff0e0e1836 */ /* 0x000fc40000000000 */
[----:B------:R-:W-:Y:S01]  /*9f550*/  IMAD.HI.U32 R10, R17, -0x7fe001, R10 ;  /* 0xff801fff110a7827 */ /* 0x000fe200078e000a */
[----:B------:R-:W-:Y:S01]  /*9f560*/  ISETP.GE.AND P2, PT, R16, RZ, PT ;  /* 0x000000ff1000720c */ /* 0x000fe20003f46270 */
[----:B------:R-:W5:Y:S02]  /*9f570*/  LDL R11, [R1+0x4e70] ;  /* 0x004e7000010b7983 */ /* 0x000f640000100800 */
[----:B----4-:R-:W-:Y:S01]  /*9f580*/  IMAD R40, R7, -0x7fe001, RZ ;  /* 0xff801fff07287824 */ /* 0x010fe200078e02ff */
[----:B------:R-:W-:Y:S01]  /*9f590*/  ISETP.GE.AND P3, PT, R14, RZ, PT ;  /* 0x000000ff0e00720c */ /* 0x000fe20003f66270 */
[----:B------:R-:W-:Y:S01]  /*9f5a0*/  IMAD R15, R2, 0x3802001, RZ ;  /* 0x03802001020f7824 */ /* 0x000fe200078e02ff */
[----:B------:R-:W-:Y:S02]  /*9f5b0*/  STL [R1+0x4dd0], R42 ;  /* 0x004dd02a01007387 */ /* 0x000fe40000100800 */
[----:B------:R-:W-:Y:S02]  /*9f5c0*/  IADD3 R40, PT, PT, R10, -R17, R40 ;  /* 0x800000110a287210 */ /* 0x000fe40007ffe028 */
[----:B------:R-:W4:Y:S01]  /*9f5d0*/  LDL R10, [R1+0x4e60] ;  /* 0x004e6000010a7983 */ /* 0x000f220000100800 */
[----:B------:R-:W-:-:S02]  /*9f5e0*/  SHF.R.S32.HI R7, RZ, 0x1f, R15 ;  /* 0x0000001fff077819 */ /* 0x000fc4000001140f */
[----:B------:R-:W-:Y:S01]  /*9f5f0*/  @!P2 IADD3 R16, PT, PT, R16, 0x7fe001, RZ ;  /* 0x007fe0011010a810 */ /* 0x000fe20007ffe0ff */
[----:B------:R-:W-:Y:S01]  /*9f600*/  IMAD.HI.U32 R2, R15, -0x7fe001, R2 ;  /* 0xff801fff0f027827 */ /* 0x000fe200078e0002 */
[----:B------:R-:W-:Y:S01]  /*9f610*/  ISETP.GT.AND P0, PT, R0, 0x7fe000, PT ;  /* 0x007fe0000000780c */ /* 0x000fe20003f04270 */
[----:B------:R0:W-:Y:S02]  /*9f620*/  STL [R1+0x4dc0], R24 ;  /* 0x004dc01801007387 */ /* 0x0001e40000100800 */
[----:B------:R-:W-:Y:S02]  /*9f630*/  @!P3 VIADD R14, R14, 0x7fe001 ;  /* 0x007fe0010e0eb836 */ /* 0x000fe40000000000 */
[----:B------:R-:W-:Y:S01]  /*9f640*/  IMAD R7, R7, -0x7fe001, RZ ;  /* 0xff801fff07077824 */ /* 0x000fe200078e02ff */
[----:B------:R-:W4:Y:S01]  /*9f650*/  LDL R55, [R1+0x4e78] ;  /* 0x004e780001377983 */ /* 0x000f220000100800 */
[----:B------:R-:W-:-:S03]  /*9f660*/  IMAD.WIDE R16, R16, UR4, RZ ;  /* 0x0000000410107c25 */ /* 0x000fc6000f8e02ff */
[----:B------:R1:W-:Y:S01]  /*9f670*/  STL [R1+0x4dc4], R14 ;  /* 0x004dc40e01007387 */ /* 0x0003e20000100800 */
[----:B------:R-:W-:Y:S01]  /*9f680*/  ISETP.GT.AND P1, PT, R38, 0x7fe000, PT ;  /* 0x007fe0002600780c */ /* 0x000fe20003f24270 */
[----:B------:R-:W-:Y:S02]  /*9f690*/  IMAD.IADD R3, R25, 0x1, -R54 ;  /* 0x0000000119037824 */ /* 0x000fe400078e0a36 */
[----:B------:R-:W-:Y:S01]  /*9f6a0*/  @P0 VIADD R0, R0, 0xff801fff ;  /* 0xff801fff00000836 */ /* 0x000fe20000000000 */
[----:B0-----:R-:W4:Y:S01]  /*9f6b0*/  LDL R24, [R1+0x4e64] ;  /* 0x004e640001187983 */ /* 0x001f220000100800 */
[----:B-1----:R-:W-:Y:S01]  /*9f6c0*/  IADD3 R14, PT, PT, R2, -R15, R7 ;  /* 0x8000000f020e7210 */ /* 0x002fe20007ffe007 */
[----:B------:R-:W-:-:S05]  /*9f6d0*/  IMAD R15, R16, 0x3802001, RZ ;  /* 0x03802001100f7824 */ /* 0x000fca00078e02ff */
[----:B------:R-:W-:Y:S01]  /*9f6e0*/  SHF.R.S32.HI R7, RZ, 0x1f, R15 ;  /* 0x0000001fff077819 */ /* 0x000fe2000001140f */
[----:B------:R-:W-:-:S04]  /*9f6f0*/  IMAD.HI.U32 R42, R15, -0x7fe001, R16 ;  /* 0xff801fff0f2a7827 */ /* 0x000fc800078e0010 */
[----:B------:R-:W-:-:S05]  /*9f700*/  IMAD R7, R7, -0x7fe001, RZ ;  /* 0xff801fff07077824 */ /* 0x000fca00078e02ff */
[----:B------:R-:W-:Y:S02]  /*9f710*/  IADD3 R42, PT, PT, R42, -R15, R7 ;  /* 0x8000000f2a2a7210 */ /* 0x000fe40007ffe007 */
[----:B------:R-:W4:Y:S01]  /*9f720*/  LDL R7, [R1+0x4e6c] ;  /* 0x004e6c0001077983 */ /* 0x000f220000100800 */
[----:B------:R-:W-:Y:S01]  /*9f730*/  @P1 IADD3 R38, PT, PT, R38, -0x7fe001, RZ ;  /* 0xff801fff26261810 */ /* 0x000fe20007ffe0ff */
[----:B------:R-:W0:Y:S03]  /*9f740*/  LDCU UR4, c[0x3][UR6+-0x44] ;  /* 0x00fff780060477ac */ /* 0x000e260008000800 */
[----:B------:R-:W-:Y:S02]  /*9f750*/  ISETP.GE.AND P0, PT, R38, RZ, PT ;  /* 0x000000ff2600720c */ /* 0x000fe40003f06270 */
[----:B------:R-:W-:Y:S01]  /*9f760*/  ISETP.GE.AND P3, PT, R3, RZ, PT ;  /* 0x000000ff0300720c */ /* 0x000fe20003f66270 */
[----:B------:R-:W-:Y:S01]  /*9f770*/  IMAD.IADD R2, R22, 0x1, R23 ;  /* 0x0000000116027824 */ /* 0x000fe200078e0217 */
[----:B------:R-:W-:-:S02]  /*9f780*/  ISETP.GE.AND P1, PT, R0, RZ, PT ;  /* 0x000000ff0000720c */ /* 0x000fc40003f26270 */
[----:B------:R-:W-:Y:S01]  /*9f790*/  IADD3 R22, PT, PT, R22, -R23, RZ ;  /* 0x8000001716167210 */ /* 0x000fe20007ffe0ff */
[----:B------:R1:W-:Y:S03]  /*9f7a0*/  STL [R1+0x4dd4], R40 ;  /* 0x004dd42801007387 */ /* 0x0003e60000100800 */
[----:B------:R-:W-:-:S03]  /*9f7b0*/  ISETP.GE.AND P2, PT, R22, RZ, PT ;  /* 0x000000ff1600720c */ /* 0x000fc60003f46270 */
[----:B------:R-:W-:Y:S02]  /*9f7c0*/  @!P0 IADD3 R38, PT, PT, R38, 0x7fe001, RZ ;  /* 0x007fe00126268810 */ /* 0x000fe40007ffe0ff */
[----:B------:R-:W-:Y:S01]  /*9f7d0*/  ISETP.GT.AND P0, PT, R2, 0x7fe000, PT ;  /* 0x007fe0000200780c */ /* 0x000fe20003f04270 */
[----:B------:R-:W-:Y:S01]  /*9f7e0*/  @!P3 VIADD R3, R3, 0x7fe001 ;  /* 0x007fe0010303b836 */ /* 0x000fe20000000000 */
[----:B------:R0:W-:Y:S01]  /*9f7f0*/  STL [R1+0x4dd8], R14 ;  /* 0x004dd80e01007387 */ /* 0x0001e20000100800 */
[----:B------:R-:W-:-:S03]  /*9f800*/  IMAD.IADD R17, R26, 0x1, -R43 ;  /* 0x000000011a117824 */ /* 0x000fc600078e0a2b */
[----:B-1----:R-:W4:Y:S01]  /*9f810*/  LDL R40, [R1+0x4e68] ;  /* 0x004e680001287983 */ /* 0x002f220000100800 */
[----:B------:R-:W-:Y:S02]  /*9f820*/  @!P1 VIADD R0, R0, 0x7fe001 ;  /* 0x007fe00100009836 */ /* 0x000fe40000000000 */
[----:B0-----:R-:W-:Y:S01]  /*9f830*/  IMAD.WIDE R14, R3, UR4, RZ ;  /* 0x00000004030e7c25 */ /* 0x001fe2000f8e02ff */
[----:B------:R-:W-:Y:S02]  /*9f840*/  IADD3 R16, PT, PT, R25, R54, RZ ;  /* 0x0000003619107210 */ /* 0x000fe40007ffe0ff */
[----:B------:R-:W-:Y:S01]  /*9f850*/  ISETP.GE.AND P3, PT, R17, RZ, PT ;  /* 0x000000ff1100720c */ /* 0x000fe20003f66270 */
[----:B------:R-:W-:Y:S01]  /*9f860*/  IMAD R27, R14, 0x3802001, RZ ;  /* 0x038020010e1b7824 */ /* 0x000fe200078e02ff */
[----:B------:R-:W-:Y:S01]  /*9f870*/  @P0 IADD3 R2, PT, PT, R2, -0x7fe001, RZ ;  /* 0xff801fff02020810 */ /* 0x000fe20007ffe0ff */
[----:B------:R0:W-:Y:S01]  /*9f880*/  STL [R1+0x4dcc], R0 ;  /* 0x004dcc0001007387 */ /* 0x0001e20000100800 */
[----:B------:R-:W-:-:S02]  /*9f890*/  @!P2 IADD3 R22, PT, PT, R22, 0x7fe001, RZ ;  /* 0x007fe0011616a810 */ /* 0x000fc40007ffe0ff */
[----:B------:R-:W-:Y:S01]  /*9f8a0*/  ISETP.GT.AND P0, PT, R16, 0x7fe000, PT ;  /* 0x007fe0001000780c */ /* 0x000fe20003f04270 */
[----:B------:R1:W-:Y:S01]  /*9f8b0*/  STL [R1+0x4dc8], R38 ;  /* 0x004dc82601007387 */ /* 0x0003e20000100800 */
[----:B------:R-:W-:Y:S01]  /*9f8c0*/  ISETP.GE.AND P2, PT, R2, RZ, PT ;  /* 0x000000ff0200720c */ /* 0x000fe20003f46270 */
[----:B------:R-:W-:Y:S02]  /*9f8d0*/  IMAD.WIDE R22, R22, UR4, RZ ;  /* 0x0000000416167c25 */ /* 0x000fe4000f8e02ff */
[----:B------:R1:W-:Y:S01]  /*9f8e0*/  STL [R1+0x4ddc], R42 ;  /* 0x004ddc2a01007387 */ /* 0x0003e20000100800 */
[----:B0-----:R-:W-:Y:S01]  /*9f8f0*/  SHF.R.S32.HI R0, RZ, 0x1f, R27 ;  /* 0x0000001fff007819 */ /* 0x001fe2000001141b */
[----:B------:R-:W-:Y:S01]  /*9f900*/  IMAD.HI.U32 R44, R27, -0x7fe001, R14 ;  /* 0xff801fff1b2c7827 */ /* 0x000fe200078e000e */
[----:B------:R-:W0:Y:S01]  /*9f910*/  LDCU UR5, c[0x3][UR6+-0x48] ;  /* 0x00fff700060577ac */ /* 0x000e220008000800 */
[----:B------:R-:W4:Y:S02]  /*9f920*/  LDL R54, [R1+0x4e98] ;  /* 0x004e980001367983 */ /* 0x000f240000100800 */
[----:B------:R-:W-:-:S02]  /*9f930*/  IMAD R0, R0, -0x7fe001, RZ ;  /* 0xff801fff00007824 */ /* 0x000fc400078e02ff */
[----:B------:R-:W-:Y:S01]  /*9f940*/  IMAD R25, R22, 0x3802001, RZ ;  /* 0x0380200116197824 */ /* 0x000fe200078e02ff */
[----:B------:R-:W-:Y:S02]  /*9f950*/  @!P3 IADD3 R17, PT, PT, R17, 0x7fe001, RZ ;  /* 0x007fe0011111b810 */ /* 0x000fe40007ffe0ff */
[----:B------:R-:W-:Y:S01]  /*9f960*/  IADD3 R44, PT, PT, R44, -R27, R0 ;  /* 0x8000001b2c2c7210 */ /* 0x000fe20007ffe000 */
[----:B------:R-:W-:Y:S01]  /*9f970*/  IMAD.IADD R0, R6, 0x1, -R47 ;  /* 0x0000000106007824 */ /* 0x000fe200078e0a2f */
[----:B------:R-:W-:Y:S01]  /*9f980*/  SHF.R.S32.HI R3, RZ, 0x1f, R25 ;  /* 0x0000001fff037819 */ /* 0x000fe20000011419 */
[----:B------:R-:W-:Y:S01]  /*9f990*/  @P0 VIADD R16, R16, 0xff801fff ;  /* 0xff801fff10100836 */ /* 0x000fe20000000000 */
[----:B------:R-:W-:Y:S01]  /*9f9a0*/  @!P2 IADD3 R2, PT, PT, R2, 0x7fe001, RZ ;  /* 0x007fe0010202a810 */ /* 0x000fe20007ffe0ff */
[----:B------:R-:W-:Y:S01]  /*9f9b0*/  IMAD.WIDE R14, R17, UR4, RZ ;  /* 0x00000004110e7c25 */ /* 0x000fe2000f8e02ff */
[----:B------:R-:W-:Y:S01]  /*9f9c0*/  ISETP.GE.AND P2, PT, R0, RZ, PT ;  /* 0x000000ff0000720c */ /* 0x000fe20003f46270 */
[----:B------:R-:W4:Y:S02]  /*9f9d0*/  LDL R27, [R1+0x4e88] ;  /* 0x004e8800011b7983 */ /* 0x000f240000100800 */
[----:B-1----:R-:W-:Y:S01]  /*9f9e0*/  IMAD.IADD R38, R26, 0x1, R43 ;  /* 0x000000011a267824 */ /* 0x002fe200078e022b */
[----:B------:R-:W-:Y:S01]  /*9f9f0*/  ISETP.GE.AND P0, PT, R16, RZ, PT ;  /* 0x000000ff1000720c */ /* 0x000fe20003f06270 */
[----:B------:R-:W-:-:S04]  /*9fa00*/  IMAD.HI.U32 R46, R25, -0x7fe001, R22 ;  /* 0xff801fff192e7827 */ /* 0x000fc800078e0016 */
[----:B------:R-:W-:Y:S02]  /*9fa10*/  IMAD R3, R3, -0x7fe001, RZ ;  /* 0xff801fff03037824 */ /* 0x000fe400078e02ff */
[----:B------:R-:W-:Y:S01]  /*9fa20*/  IMAD R17, R14, 0x3802001, RZ ;  /* 0x038020010e117824 */ /* 0x000fe200078e02ff */
[----:B------:R-:W-:Y:S01]  /*9fa30*/  ISETP.GT.AND P1, PT, R38, 0x7fe000, PT ;  /* 0x007fe0002600780c */ /* 0x000fe20003f24270 */
[----:B------:R-:W4:Y:S01]  /*9fa40*/  LDL R22, [R1+0x4e80] ;  /* 0x004e800001167983 */ /* 0x000f220000100800 */
[----:B------:R-:W-:Y:S01]  /*9fa50*/  IADD3 R46, PT, PT, R46, -R25, R3 ;  /* 0x800000192e2e7210 */ /* 0x000fe20007ffe003 */
[----:B------:R-:W-:Y:S01]  /*9fa60*/  IMAD.HI.U32 R42, R17, -0x7fe001, R14 ;  /* 0xff801fff112a7827 */ /* 0x000fe200078e000e */
[----:B------:R-:W-:Y:S01]  /*9fa70*/  SHF.R.S32.HI R3, RZ, 0x1f, R17 ;  /* 0x0000001fff037819 */ /* 0x000fe20000011411 */
[----:B------:R-:W4:Y:S02]  /*9fa80*/  LDL R25, [R1+0x4e90] ;  /* 0x004e900001197983 */ /* 0x000f240000100800 */
[C---:B------:R-:W-:Y:S01]  /*9fa90*/  IMAD.IADD R14, R9.reuse, 0x1, R20 ;  /* 0x00000001090e7824 */ /* 0x040fe200078e0214 */
[----:B------:R-:W-:Y:S01]  /*9faa0*/  IADD3 R9, PT, PT, R9, -R20, RZ ;  /* 0x8000001409097210 */ /* 0x000fe20007ffe0ff */
[----:B------:R-:W-:Y:S01]  /*9fab0*/  IMAD R3, R3, -0x7fe001, RZ ;  /* 0xff801fff03037824 */ /* 0x000fe200078e02ff */
[----:B------:R-:W-:Y:S01]  /*9fac0*/  IADD3 R6, PT, PT, R6, R47, RZ ;  /* 0x0000002f06067210 */ /* 0x000fe20007ffe0ff */
[----:B------:R-:W-:Y:S01]  /*9fad0*/  @!P2 VIADD R0, R0, 0x7fe001 ;  /* 0x007fe0010000a836 */ /* 0x000fe20000000000 */
[----:B------:R-:W-:Y:S01]  /*9fae0*/  ISETP.GE.AND P2, PT, R9, RZ, PT ;  /* 0x000000ff0900720c */ /* 0x000fe20003f46270 */
[----:B------:R1:W-:Y:S01]  /*9faf0*/  STL [R1+0x4de0], R2 ;  /* 0x004de00201007387 */ /* 0x0003e20000100800 */
[----:B------:R-:W-:-:S02]  /*9fb00*/  @!P0 IADD3 R16, PT, PT, R16, 0x7fe001, RZ ;  /* 0x007fe00110108810 */ /* 0x000fc40007ffe0ff */
[----:B------:R-:W-:Y:S01]  /*9fb10*/  ISETP.GT.AND P0, PT, R6, 0x7fe000, PT ;  /* 0x007fe0000600780c */ /* 0x000fe20003f04270 */
[----:B------:R-:W-:Y:S01]  /*9fb20*/  @P1 VIADD R38, R38, 0xff801fff ;  /* 0xff801fff26261836 */ /* 0x000fe20000000000 */
[----:B------:R-:W-:Y:S01]  /*9fb30*/  IADD3 R42, PT, PT, R42, -R17, R3 ;  /* 0x800000112a2a7210 */ /* 0x000fe20007ffe003 */
[----:B------:R-:W4:Y:S01]  /*9fb40*/  LDL R26, [R1+0x4e84] ;  /* 0x004e8400011a7983 */ /* 0x000f220000100800 */
[----:B-1----:R-:W-:-:S03]  /*9fb50*/  IMAD.WIDE R2, R0, UR4, RZ ;  /* 0x0000000400027c25 */ /* 0x002fc6000f8e02ff */
[----:B------:R-:W4:Y:S01]  /*9fb60*/  LDL R47, [R1+0x4e94] ;  /* 0x004e9400012f7983 */ /* 0x000f220000100800 */
[----:B------:R-:W-:Y:S01]  /*9fb70*/  ISETP.GE.AND P1, PT, R38, RZ, PT ;  /* 0x000000ff2600720c */ /* 0x000fe20003f26270 */
[----:B------:R-:W-:Y:S01]  /*9fb80*/  IMAD R15, R2, 0x3802001, RZ ;  /* 0x03802001020f7824 */ /* 0x000fe200078e02ff */
[----:B------:R-:W-:Y:S01]  /*9fb90*/  @!P2 IADD3 R9, PT, PT, R9, 0x7fe001, RZ ;  /* 0x007fe0010909a810 */ /* 0x000fe20007ffe0ff */
[----:B------:R2:W-:Y:S02]  /*9fba0*/  STL [R1+0x4de4], R16 ;  /* 0x004de41001007387 */ /* 0x0005e40000100800 */
[----:B------:R-:W-:Y:S02]  /*9fbb0*/  @P0 IADD3 R6, PT, PT, R6, -0x7fe001, RZ ;  /* 0xff801fff06060810 */ /* 0x000fe40007ffe0ff */
[----:B------:R-:W-:Y:S01]  /*9fbc0*/  SHF.R.S32.HI R0, RZ, 0x1f, R15 ;  /* 0x0000001fff007819 */ /* 0x000fe2000001140f */
[----:B------:R-:W-:Y:S01]  /*9fbd0*/  IMAD.HI.U32 R20, R15, -0x7fe001, R2 ;  /* 0xff801fff0f147827 */ /* 0x000fe200078e0002 */
[----:B------:R-:W-:Y:S01]  /*9fbe0*/  ISETP.GT.AND P0, PT, R14, 0x7fe000, PT ;  /* 0x007fe0000e00780c */ /* 0x000fe20003f04270 */
[----:B------:R-:W-:Y:S01]  /*9fbf0*/  STL [R1+0x4df4], R44 ;  /* 0x004df42c01007387 */ /* 0x000fe20000100800 */
[C---:B--2---:R-:W-:Y:S01]  /*9fc00*/  IADD3 R16, PT, PT, R21.reuse, R56, RZ ;  /* 0x0000003815107210 */ /* 0x044fe20007ffe0ff */
[----:B------:R-:W-:-:S02]  /*9fc10*/  IMAD.IADD R21, R21, 0x1, -R56 ;  /* 0x0000000115157824 */ /* 0x000fc400078e0a38 */
[----:B------:R-:W2:Y:S01]  /*9fc20*/  LDL R23, [R1+0x4ea4] ;  /* 0x004ea40001177983 */ /* 0x000ea20000100800 */
[----:B0-----:R-:W-:-:S04]  /*9fc30*/  IMAD.WIDE R2, R9, UR5, RZ ;  /* 0x0000000509027c25 */ /* 0x001fc8000f8e02ff */
[----:B------:R-:W-:Y:S01]  /*9fc40*/  IMAD R0, R0, -0x7fe001, RZ ;  /* 0xff801fff00007824 */ /* 0x000fe200078e02ff */
[----:B------:R-:W-:Y:S01]  /*9fc50*/  ISETP.GE.AND P2, PT, R21, RZ, PT ;  /* 0x000000ff1500720c */ /* 0x000fe20003f46270 */
[----:B------:R-:W-:Y:S01]  /*9fc60*/  @!P1 VIADD R38, R38, 0x7fe001 ;  /* 0x007fe00126269836 */ /* 0x000fe20000000000 */
[----:B------:R-:W-:Y:S01]  /*9fc70*/  ISETP.GE.AND P1, PT, R6, RZ, PT ;  /* 0x000000ff0600720c */ /* 0x000fe20003f26270 */
[----:B------:R-:W-:Y:S01]  /*9fc80*/  IMAD R17, R2, 0x3802001, RZ ;  /* 0x0380200102117824 */ /* 0x000fe200078e02ff */
[----:B------:R-:W-:Y:S01]  /*9fc90*/  IADD3 R20, PT, PT, R20, -R15, R0 ;  /* 0x8000000f14147210 */ /* 0x000fe20007ffe000 */
[----:B------:R-:W-:Y:S01]  /*9fca0*/  IMAD.IADD R15, R64, 0x1, -R41 ;  /* 0x00000001400f7824 */ /* 0x000fe200078e0a29 */
[----:B------:R0:W-:Y:S02]  /*9fcb0*/  STL [R1+0x4df8], R42 ;  /* 0x004df82a01007387 */ /* 0x0001e40000100800 */
[----:B------:R-:W-:Y:S01]  /*9fcc0*/  SHF.R.S32.HI R0, RZ, 0x1f, R17 ;  /* 0x0000001fff007819 */ /* 0x000fe20000011411 */
[----:B------:R-:W-:Y:S01]  /*9fcd0*/  @P0 VIADD R14, R14, 0xff801fff ;  /* 0xff801fff0e0e0836 */ /* 0x000fe20000000000 */
[----:B------:R-:W-:Y:S01]  /*9fce0*/  ISETP.GT.AND P0, PT, R16, 0x7fe000, PT ;  /* 0x007fe0001000780c */ /* 0x000fe20003f04270 */
[----:B------:R-:W2:Y:S01]  /*9fcf0*/  LDL R9, [R1+0x4e8c] ;  /* 0x004e8c0001097983 */ /* 0x000ea20000100800 */
[----:B------:R-:W-:Y:S01]  /*9fd00*/  ISETP.GE.AND P3, PT, R15, RZ, PT ;  /* 0x000000ff0f00720c */ /* 0x000fe20003f66270 */
[----:B------:R-:W-:-:S02]  /*9fd10*/  IMAD R0, R0, -0x7fe001, RZ ;  /* 0xff801fff00007824 */ /* 0x000fc400078e02ff */
[----:B------:R-:W2:Y:S01]  /*9fd20*/  LDL R56, [R1+0x4e9c] ;  /* 0x004e9c0001387983 */ /* 0x000ea20000100800 */
[----:B0-----:R-:W-:Y:S01]  /*9fd30*/  IMAD.HI.U32 R42, R17, -0x7fe001, R2 ;  /* 0xff801fff112a7827 */ /* 0x001fe200078e0002 */
[----:B------:R-:W-:Y:S02]  /*9fd40*/  @!P2 IADD3 R21, PT, PT, R21, 0x7fe001, RZ ;  /* 0x007fe0011515a810 */ /* 0x000fe40007ffe0ff */
[----:B------:R-:W-:Y:S02]  /*9fd50*/  @!P1 IADD3 R6, PT, PT, R6, 0x7fe001, RZ ;  /* 0x007fe00106069810 */ /* 0x000fe40007ffe0ff */
[----:B------:R-:W-:Y:S02]  /*9fd60*/  ISETP.GE.AND P1, PT, R14, RZ, PT ;  /* 0x000000ff0e00720c */ /* 0x000fe40003f26270 */
[----:B------:R-:W-:Y:S01]  /*9fd70*/  IADD3 R42, PT, PT, R42, -R17, R0 ;  /* 0x800000112a2a7210 */ /* 0x000fe20007ffe000 */
[----:B------:R-:W-:Y:S02]  /*9fd80*/  IMAD.IADD R0, R8, 0x1, -R45 ;  /* 0x0000000108007824 */ /* 0x000fe400078e0a2d */
[----:B------:R-:W-:Y:S01]  /*9fd90*/  IMAD.WIDE R2, R21, UR5, RZ ;  /* 0x0000000515027c25 */ /* 0x000fe2000f8e02ff */
[----:B------:R0:W-:Y:S01]  /*9fda0*/  STL [R1+0x4dfc], R20 ;  /* 0x004dfc1401007387 */ /* 0x0001e20000100800 */
[----:B------:R-:W-:-:S02]  /*9fdb0*/  @!P3 IADD3 R15, PT, PT, R15, 0x7fe001, RZ ;  /* 0x007fe0010f0fb810 */ /* 0x000fc40007ffe0ff */
[----:B------:R-:W-:Y:S01]  /*9fdc0*/  @P0 VIADD R16, R16, 0xff801fff ;  /* 0xff801fff10100836 */ /* 0x000fe20000000000 */
[----:B------:R-:W2:Y:S01]  /*9fdd0*/  LDL R21, [R1+0x4eb0] ;  /* 0x004eb00001157983 */ /* 0x000ea20000100800 */
[----:B------:R-:W-:Y:S01]  /*9fde0*/  IMAD R17, R2, 0x3802001, RZ ;  /* 0x0380200102117824 */ /* 0x000fe200078e02ff */
[----:B------:R-:W-:Y:S02]  /*9fdf0*/  ISETP.GE.AND P2, PT, R0, RZ, PT ;  /* 0x000000ff0000720c */ /* 0x000fe40003f46270 */
[----:B0-----:R-:W2:Y:S01]  /*9fe00*/  LDL R20, [R1+0x4ea0] ;  /* 0x004ea00001147983 */ /* 0x001ea20000100800 */
[----:B------:R-:W-:Y:S01]  /*9fe10*/  IMAD.HI.U32 R44, R17, -0x7fe001, R2 ;  /* 0xff801fff112c7827 */ /* 0x000fe200078e0002 */
[----:B------:R-:W-:Y:S02]  /*9fe20*/  ISETP.GE.AND P0, PT, R16, RZ, PT ;  /* 0x000000ff1000720c */ /* 0x000fe40003f06270 */
[----:B------:R0:W-:Y:S01]  /*9fe30*/  STL [R1+0x4de8], R38 ;  /* 0x004de82601007387 */ /* 0x0001e20000100800 */
[----:B------:R-:W-:Y:S01]  /*9fe40*/  IMAD.WIDE R2, R15, UR5, RZ ;  /* 0x000000050f027c25 */ /* 0x000fe2000f8e02ff */
[----:B------:R-:W-:-:S02]  /*9fe50*/  @!P1 IADD3 R14, PT, PT, R14, 0x7fe001, RZ ;  /* 0x007fe0010e0e9810 */ /* 0x000fc40007ffe0ff */
[----:B------:R1:W-:Y:S01]  /*9fe60*/  STL [R1+0x4dec], R6 ;  /* 0x004dec0601007387 */ /* 0x0003e20000100800 */
[----:B------:R-:W-:Y:S02]  /*9fe70*/  IMAD R15, R2, 0x3802001, RZ ;  /* 0x03802001020f7824 */ /* 0x000fe400078e02ff */
[----:B0-----:R-:W-:Y:S01]  /*9fe80*/  IMAD.IADD R38, R64, 0x1, R41 ;  /* 0x0000000140267824 */ /* 0x001fe200078e0229 */
[----:B------:R0:W-:Y:S01]  /*9fe90*/  STL [R1+0x4e00], R14 ;  /* 0x004e000e01007387 */ /* 0x0001e20000100800 */
[----:B-1----:R-:W-:-:S03]  /*9fea0*/  SHF.R.S32.HI R6, RZ, 0x1f, R17 ;  /* 0x0000001fff067819 */ /* 0x002fc60000011411 */
[----:B------:R1:W-:Y:S01]  /*9feb0*/  STL [R1+0x4e10], R42 ;  /* 0x004e102a01007387 */ /* 0x0003e20000100800 */
[----:B------:R-:W-:Y:S02]  /*9fec0*/  ISETP.GT.AND P1, PT, R38, 0x7fe000, PT ;  /* 0x007fe0002600780c */ /* 0x000fe40003f24270 */
[----:B------:R-:W-:Y:S01]  /*9fed0*/  @!P2 IADD3 R0, PT, PT, R0, 0x7fe001, RZ ;  /* 0x007fe0010000a810 */ /* 0x000fe20007ffe0ff */
[----:B------:R-:W-:Y:S01]  /*9fee0*/  IMAD.IADD R8, R8, 0x1, R45 ;  /* 0x0000000108087824 */ /* 0x000fe200078e022d */
[----:B------:R-:W-:Y:S01]  /*9fef0*/  @!P0 IADD3 R16, PT, PT, R16, 0x7fe001, RZ ;  /* 0x007fe00110108810 */ /* 0x000fe20007ffe0ff */
[----:B0-----:R-:W-:Y:S01]  /*9ff00*/  IMAD R14, R6, -0x7fe001, RZ ;  /* 0xff801fff060e7824 */ /* 0x001fe200078e02ff */
[----:B------:R-:W-:Y:S01]  /*9ff10*/  SHF.R.S32.HI R6, RZ, 0x1f, R15 ;  /* 0x0000001fff067819 */ /* 0x000fe2000001140f */
[----:B------:R-:W0:Y:S01]  /*9ff20*/  LDCU UR4, c[0x3][UR6+-0x4c] ;  /* 0x00fff680060477ac */ /* 0x000e220008000800 */
[----:B------:R-:W2:Y:S01]  /*9ff30*/  LDL R64, [R1+0x4ea8] ;  /* 0x004ea80001407983 */ /* 0x000ea20000100800 */
[----:B-1----:R-:W-:Y:S01]  /*9ff40*/  IMAD.HI.U32 R42, R15, -0x7fe001, R2 ;  /* 0xff801fff0f2a7827 */ /* 0x002fe200078e0002 */
[----:B------:R-:W-:-:S02]  /*9ff50*/  ISETP.GT.AND P0, PT, R8, 0x7fe000, PT ;  /* 0x007fe0000800780c */ /* 0x000fc40003f04270 */
[----:B------:R-:W2:Y:S01]  /*9ff60*/  LDL R45, [R1+0x4eb8] ;  /* 0x004eb800012d7983 */ /* 0x000ea20000100800 */
[----:B------:R-:W-:Y:S01]  /*9ff70*/  IMAD.WIDE R2, R0, UR5, RZ ;  /* 0x0000000500027c25 */ /* 0x000fe2000f8e02ff */
[----:B------:R-:W-:-:S03]  /*9ff80*/  IADD3 R0, PT, PT, R57, -R18, RZ ;  /* 0x8000001239007210 */ /* 0x000fc60007ffe0ff */
[----:B------:R-:W-:Y:S01]  /*9ff90*/  IMAD R6, R6, -0x7fe001, RZ ;  /* 0xff801fff06067824 */ /* 0x000fe200078e02ff */
[----:B------:R1:W-:Y:S01]  /*9ffa0*/  STL [R1+0x4e04], R16 ;  /* 0x004e041001007387 */ /* 0x0003e20000100800 */
[----:B------:R-:W-:Y:S01]  /*9ffb0*/  @P1 VIADD R38, R38, 0xff801fff ;  /* 0xff801fff26261836 */ /* 0x000fe20000000000 */
[----:B------:R-:W-:Y:S02]  /*9ffc0*/  ISETP.GE.AND P3, PT, R0, RZ, PT ;  /* 0x000000ff0000720c */ /* 0x000fe40003f66270 */
[----:B------:R-:W-:Y:S02]  /*9ffd0*/  IADD3 R14, PT, PT, R44, -R17, R14 ;  /* 0x800000112c0e7210 */ /* 0x000fe40007ffe00e */
[----:B------:R-:W-:Y:S02]  /*9ffe0*/  ISETP.GE.AND P1, PT, R38, RZ, PT ;  /* 0x000000ff2600720c */ /* 0x000fe40003f26270 */
[----:B-1----:R-:W-:Y:S01]  /*9fff0*/  IADD3 R16, PT, PT, R42, -R15, R6 ;  /* 0x8000000f2a107210 */ /* 0x002fe20007ffe006 */
[----:B------:R-:W-:Y:S01]  /*a0000*/  IMAD R15, R2, 0x3802001, RZ ;  /* 0x03802001020f7824 */ /* 0x000fe200078e02ff */
[----:B------:R1:W-:Y:S01]  /*a0010*/  STL [R1+0x4e14], R14 ;  /* 0x004e140e01007387 */ /* 0x0003e20000100800 */
[----:B------:R-:W-:-:S03]  /*a0020*/  IADD3 R18, PT, PT, R57, R18, RZ ;  /* 0x0000001239127210 */ /* 0x000fc60007ffe0ff */
[----:B------:R-:W-:Y:S01]  /*a0030*/  SHF.R.S32.HI R6, RZ, 0x1f, R15 ;  /* 0x0000001fff067819 */ /* 0x000fe2000001140f */
[----:B------:R-:W-:Y:S01]  /*a0040*/  @P0 VIADD R8, R8, 0xff801fff ;  /* 0xff801fff08080836 */ /* 0x000fe20000000000 */
[----:B------:R-:W-:Y:S01]  /*a0050*/  ISETP.GT.AND P0, PT, R18, 0x7fe000, PT ;  /* 0x007fe0001200780c */ /* 0x000fe20003f04270 */
[----:B------:R-:W-:Y:S01]  /*a0060*/  IMAD.HI.U32 R42, R15, -0x7fe001, R2 ;  /* 0xff801fff0f2a7827 */ /* 0x000fe200078e0002 */
[----:B------:R-:W-:Y:S01]  /*a0070*/  @!P3 IADD3 R0, PT, PT, R0, 0x7fe001, RZ ;  /* 0x007fe0010000b810 */ /* 0x000fe20007ffe0ff */
[----:B------:R-:W2:Y:S02]  /*a0080*/  LDL R57, [R1+0x4ebc] ;  /* 0x004ebc0001397983 */ /* 0x000ea40000100800 */
[C---:B-1----:R-:W-:Y:S01]  /*a0090*/  IMAD.IADD R14, R19.reuse, 0x1, R48 ;  /* 0x00000001130e7824 */ /* 0x042fe200078e0230 */
[----:B------:R-:W-:Y:S01]  /*a00a0*/  IADD3 R19, PT, PT, R19, -R48, RZ ;  /* 0x8000003013137210 */ /* 0x000fe20007ffe0ff */
        /* <DEDUP_REMOVED lines=8> */
[----:B------:R-:W-:-:S03]  /*a0130*/  IMAD R15, R2, 0x3802001, RZ ;  /* 0x03802001020f7824 */ /* 0x000fc600078e02ff */
[----:B------:R1:W-:Y:S01]  /*a0140*/  STL [R1+0x4e08], R38 ;  /* 0x004e082601007387 */ /* 0x0003e20000100800 */
[----:B------:R-:W-:Y:S02]  /*a0150*/  @P0 IADD3 R18, PT, PT, R18, -0x7fe001, RZ ;  /* 0xff801fff12120810 */ /* 0x000fe40007ffe0ff */
[----:B------:R-:W-:Y:S01]  /*a0160*/  @!P3 IADD3 R19, PT, PT, R19, 0x7fe001, RZ ;  /* 0x007fe0011313b810 */ /* 0x000fe20007ffe0ff */
[----:B------:R-:W-:Y:S01]  /*a0170*/  @!P2 VIADD R8, R8, 0x7fe001 ;  /* 0x007fe0010808a836 */ /* 0x000fe20000000000 */
[----:B------:R-:W-:Y:S01]  /*a0180*/  ISETP.GT.AND P1, PT, R14, 0x7fe000, PT ;  /* 0x007fe0000e00780c */ /* 0x000fe20003f24270 */
[----:B0-----:R-:W2:Y:S01]  /*a0190*/  LDL R16, [R1+0x4ed0] ;  /* 0x004ed00001107983 */ /* 0x001ea20000100800 */
[C---:B-1----:R-:W-:Y:S01]  /*a01a0*/  IMAD.IADD R38, R37.reuse, 0x1, R50 ;  /* 0x0000000125267824 */ /* 0x042fe200078e0232 */
[----:B------:R-:W-:Y:S01]  /*a01b0*/  IADD3 R37, PT, PT, R37, -R50, RZ ;  /* 0x8000003225257210 */ /* 0x000fe20007ffe0ff */
[----:B------:R-:W0:Y:S01]  /*a01c0*/  LDCU UR5, c[0x3][UR6+-0x50] ;  /* 0x00fff600060577ac */ /* 0x000e220008000800 */
[----:B------:R-:W-:Y:S01]  /*a01d0*/  SHF.R.S32.HI R0, RZ, 0x1f, R15 ;  /* 0x0000001fff007819 */ /* 0x000fe2000001140f */
[----:B------:R-:W2:Y:S01]  /*a01e0*/  LDL R48, [R1+0x4ed8] ;  /* 0x004ed80001307983 */ /* 0x000ea20000100800 */
[----:B------:R-:W-:-:S02]  /*a01f0*/  ISETP.GE.AND P3, PT, R37, RZ, PT ;  /* 0x000000ff2500720c */ /* 0x000fc40003f66270 */
[----:B------:R-:W-:Y:S01]  /*a0200*/  ISETP.GE.AND P2, PT, R18, RZ, PT ;  /* 0x000000ff1200720c */ /* 0x000fe20003f46270 */
[----:B------:R-:W-:Y:S01]  /*a0210*/  IMAD.HI.U32 R44, R15, -0x7fe001, R2 ;  /* 0xff801fff0f2c7827 */ /* 0x000fe200078e0002 */
[----:B------:R1:W-:Y:S03]  /*a0220*/  STL [R1+0x4e1c], R42 ;  /* 0x004e1c2a01007387 */ /* 0x0003e60000100800 */
[----:B------:R-:W-:Y:S01]  /*a0230*/  IMAD.WIDE R2, R19, UR4, RZ ;  /* 0x0000000413027c25 */ /* 0x000fe2000f8e02ff */
[----:B------:R3:W-:Y:S03]  /*a0240*/  STL [R1+0x4e0c], R8 ;  /* 0x004e0c0801007387 */ /* 0x0007e60000100800 */
[----:B------:R-:W-:Y:S02]  /*a0250*/  IMAD R0, R0, -0x7fe001, RZ ;  /* 0xff801fff00007824 */ /* 0x000fe400078e02ff */
[----:B------:R-:W-:Y:S01]  /*a0260*/  @P1 VIADD R14, R14, 0xff801fff ;  /* 0xff801fff0e0e1836 */ /* 0x000fe20000000000 */
[----:B------:R-:W-:Y:S01]  /*a0270*/  ISETP.GT.AND P0, PT, R38, 0x7fe000, PT ;  /* 0x007fe0002600780c */ /* 0x000fe20003f04270 */
[----:B------:R-:W-:Y:S01]  /*a0280*/  IMAD R17, R2, 0x3802001, RZ ;  /* 0x0380200102117824 */ /* 0x000fe200078e02ff */
[----:B-1----:R-:W-:Y:S01]  /*a0290*/  IADD3 R42, PT, PT, R44, -R15, R0 ;  /* 0x8000000f2c2a7210 */ /* 0x002fe20007ffe000 */
[----:B------:R-:W-:Y:S01]  /*a02a0*/  @!P3 VIADD R37, R37, 0x7fe001 ;  /* 0x007fe0012525b836 */ /* 0x000fe20000000000 */
[----:B------:R-:W2:Y:S01]  /*a02b0*/  LDL R19, [R1+0x4ec8] ;  /* 0x004ec80001137983 */ /* 0x000ea20000100800 */
[----:B------:R-:W-:Y:S01]  /*a02c0*/  @!P2 VIADD R18, R18, 0x7fe001 ;  /* 0x007fe0011212a836 */ /* 0x000fe20000000000 */
[----:B------:R-:W-:-:S02]  /*a02d0*/  SHF.R.S32.HI R0, RZ, 0x1f, R17 ;  /* 0x0000001fff007819 */ /* 0x000fc40000011411 */
[----:B------:R1:W-:Y:S01]  /*a02e0*/  STL [R1+0x4e30], R42 ;  /* 0x004e302a01007387 */ /* 0x0003e20000100800 */
[----:B---3--:R-:W-:-:S03]  /*a02f0*/  IMAD.HI.U32 R8, R17, -0x7fe001, R2 ;  /* 0xff801fff11087827 */ /* 0x008fc600078e0002 */
[----:B------:R3:W-:Y:S01]  /*a0300*/  STL [R1+0x4e20], R18 ;  /* 0x004e201201007387 */ /* 0x0007e20000100800 */
[----:B------:R-:W-:Y:S02]  /*a0310*/  IMAD R3, R0, -0x7fe001, RZ ;  /* 0xff801fff00037824 */ /* 0x000fe400078e02ff */
[C---:B------:R-:W-:Y:S01]  /*a0320*/  IMAD.IADD R0, R4.reuse, 0x1, R49 ;  /* 0x0000000104007824 */ /* 0x040fe200078e0231 */
[----:B------:R5:W-:Y:S01]  /*a0330*/  STL [R1+0x4df0], R46 ;  /* 0x004df02e01007387 */ /* 0x000be20000100800 */
[----:B-1----:R-:W-:Y:S01]  /*a0340*/  IMAD.WIDE R42, R37, UR4, RZ ;  /* 0x00000004252a7c25 */ /* 0x002fe2000f8e02ff */
[----:B------:R-:W-:Y:S02]  /*a0350*/  IADD3 R4, PT, PT, R4, -R49, RZ ;  /* 0x8000003104047210 */ /* 0x000fe40007ffe0ff */
[----:B------:R-:W2:Y:S01]  /*a0360*/  LDL R50, [R1+0x4ef4] ;  /* 0x004ef40001327983 */ /* 0x000ea20000100800 */
[----:B------:R-:W-:-:S03]  /*a0370*/  IMAD R15, R42, 0x3802001, RZ ;  /* 0x038020012a0f7824 */ /* 0x000fc600078e02ff */
[----:B---3--:R-:W3:Y:S01]  /*a0380*/  LDL R18, [R1+0x4ec4] ;  /* 0x004ec40001127983 */ /* 0x008ee20000100800 */
[----:B------:R-:W-:Y:S02]  /*a0390*/  ISETP.GE.AND P1, PT, R14, RZ, PT ;  /* 0x000000ff0e00720c */ /* 0x000fe40003f26270 */
[----:B------:R-:W-:Y:S01]  /*a03a0*/  IADD3 R8, PT, PT, R8, -R17, R3 ;  /* 0x8000001108087210 */ /* 0x000fe20007ffe003 */
[----:B------:R-:W-:Y:S01]  /*a03b0*/  IMAD.IADD R2, R5, 0x1, -R12 ;  /* 0x0000000105027824 */ /* 0x000fe200078e0a0c */
[----:B------:R-:W-:Y:S01]  /*a03c0*/  ISETP.GE.AND P2, PT, R4, RZ, PT ;  /* 0x000000ff0400720c */ /* 0x000fe20003f46270 */
[----:B------:R-:W3:Y:S01]  /*a03d0*/  LDL R49, [R1+0x4edc] ;  /* 0x004edc0001317983 */ /* 0x000ee20000100800 */
[----:B------:R-:W-:Y:S01]  /*a03e0*/  SHF.R.S32.HI R3, RZ, 0x1f, R15 ;  /* 0x0000001fff037819 */ /* 0x000fe2000001140f */
[----:B------:R-:W-:Y:S01]  /*a03f0*/  IMAD.HI.U32 R42, R15, -0x7fe001, R42 ;  /* 0xff801fff0f2a7827 */ /* 0x000fe200078e002a */
[----:B------:R-:W-:-:S03]  /*a0400*/  ISETP.GE.AND P3, PT, R2, RZ, PT ;  /* 0x000000ff0200720c */ /* 0x000fc60003f66270 */
[----:B------:R-:W-:Y:S01]  /*a0410*/  IMAD R3, R3, -0x7fe001, RZ ;  /* 0xff801fff03037824 */ /* 0x000fe200078e02ff */
[----:B------:R-:W-:Y:S02]  /*a0420*/  @P0 IADD3 R38, PT, PT, R38, -0x7fe001, RZ ;  /* 0xff801fff26260810 */ /* 0x000fe40007ffe0ff */
[----:B------:R-:W-:Y:S02]  /*a0430*/  ISETP.GT.AND P0, PT, R0, 0x7fe000, PT ;  /* 0x007fe0000000780c */ /* 0x000fe40003f04270 */
[----:B------:R-:W-:Y:S01]  /*a0440*/  IADD3 R42, PT, PT, R42, -R15, R3 ;  /* 0x8000000f2a2a7210 */ /* 0x000fe20007ffe003 */
[----:B------:R-:W-:Y:S01]  /*a0450*/  IMAD.IADD R15, R13, 0x1, -R58 ;  /* 0x000000010d0f7824 */ /* 0x000fe200078e0a3a */
[----:B------:R-:W-:Y:S02]  /*a0460*/  @!P1 IADD3 R14, PT, PT, R14, 0x7fe001, RZ ;  /* 0x007fe0010e0e9810 */ /* 0x000fe40007ffe0ff */
[----:B------:R-:W-:Y:S02]  /*a0470*/  @!P2 IADD3 R4, PT, PT, R4, 0x7fe001, RZ ;  /* 0x007fe0010404a810 */ /* 0x000fe40007ffe0ff */
[----:B------:R-:W-:-:S02]  /*a0480*/  ISETP.GE.AND P1, PT, R38, RZ, PT ;  /* 0x000000ff2600720c */ /* 0x000fc40003f26270 */
[----:B------:R-:W-:Y:S01]  /*a0490*/  IADD3 R12, PT, PT, R5, R12, RZ ;  /* 0x0000000c050c7210 */ /* 0x000fe20007ffe0ff */
[----:B------:R-:W-:Y:S01]  /*a04a0*/  IMAD.WIDE R4, R4, UR4, RZ ;  /* 0x0000000404047c25 */ /* 0x000fe2000f8e02ff */
[----:B------:R-:W-:-:S03]  /*a04b0*/  ISETP.GE.AND P2, PT, R15, RZ, PT ;  /* 0x000000ff0f00720c */ /* 0x000fc60003f46270 */
[----:B------:R-:W-:Y:S02]  /*a04c0*/  @!P3 VIADD R2, R2, 0x7fe001 ;  /* 0x007fe0010202b836 */ /* 0x000fe40000000000 */
[----:B------:R-:W-:Y:S01]  /*a04d0*/  IMAD R37, R4, 0x3802001, RZ ;  /* 0x0380200104257824 */ /* 0x000fe200078e02ff */
[----:B------:R-:W-:Y:S01]  /*a04e0*/  @P0 IADD3 R0, PT, PT, R0, -0x7fe001, RZ ;  /* 0xff801fff00000810 */ /* 0x000fe20007ffe0ff */
[----:B0-----:R-:W-:Y:S01]  /*a04f0*/  IMAD.WIDE R2, R2, UR5, RZ ;  /* 0x0000000502027c25 */ /* 0x001fe2000f8e02ff */
[----:B------:R0:W-:Y:S03]  /*a0500*/  STL [R1+0x4e34], R8 ;  /* 0x004e340801007387 */ /* 0x0001e60000100800 */
[----:B-----5:R-:W-:Y:S02]  /*a0510*/  IMAD.HI.U32 R46, R37, -0x7fe001, R4 ;  /* 0xff801fff252e7827 */ /* 0x020fe400078e0004 */
[----:B------:R-:W5:Y:S02]  /*a0520*/  LDL R4, [R1+0x4ecc] ;  /* 0x004ecc0001047983 */ /* 0x000f640000100800 */
[----:B------:R-:W-:Y:S01]  /*a0530*/  @!P1 VIADD R38, R38, 0x7fe001 ;  /* 0x007fe00126269836 */ /* 0x000fe20000000000 */
[----:B------:R-:W-:Y:S01]  /*a0540*/  ISETP.GE.AND P1, PT, R0, RZ, PT ;  /* 0x000000ff0000720c */ /* 0x000fe20003f26270 */
[----:B------:R-:W-:Y:S01]  /*a0550*/  IMAD R41, R2, 0x3802001, RZ ;  /* 0x0380200102297824 */ /* 0x000fe200078e02ff */
[----:B------:R1:W-:Y:S01]  /*a0560*/  STL [R1+0x4e24], R14 ;  /* 0x004e240e01007387 */ /* 0x0003e20000100800 */
[----:B0-----:R-:W-:Y:S01]  /*a0570*/  IADD3 R8, PT, PT, R13, R58, RZ ;  /* 0x0000003a0d087210 */ /* 0x001fe20007ffe0ff */
[----:B------:R-:W-:Y:S01]  /*a0580*/  @!P2 VIADD R15, R15, 0x7fe001 ;  /* 0x007fe0010f0fa836 */ /* 0x000fe20000000000 */
[----:B------:R-:W-:Y:S01]  /*a0590*/  ISETP.GT.AND P0, PT, R12, 0x7fe000, PT ;  /* 0x007fe0000c00780c */ /* 0x000fe20003f04270 */
[----:B------:R-:W5:Y:S01]  /*a05a0*/  LDL R13, [R1+0x4ee0] ;  /* 0x004ee000010d7983 */ /* 0x000f620000100800 */
[----:B------:R-:W-:Y:S01]  /*a05b0*/  SHF.R.S32.HI R17, RZ, 0x1f, R37 ;  /* 0x0000001fff117819 */ /* 0x000fe20000011425 */
[----:B------:R-:W-:-:S05]  /*a05c0*/  IMAD.HI.U32 R44, R41, -0x7fe001, R2 ;  /* 0xff801fff292c7827 */ /* 0x000fca00078e0002 */
[----:B------:R-:W-:Y:S01]  /*a05d0*/  @!P1 VIADD R0, R0, 0x7fe001 ;  /* 0x007fe00100009836 */ /* 0x000fe20000000000 */
[----:B-1----:R-:W5:Y:S01]  /*a05e0*/  LDL R14, [R1+0x4ef0] ;  /* 0x004ef000010e7983 */ /* 0x002f620000100800 */
[----:B------:R-:W-:-:S03]  /*a05f0*/  IMAD.WIDE R2, R15, UR5, RZ ;  /* 0x000000050f027c25 */ /* 0x000fc6000f8e02ff */
[----:B------:R0:W-:Y:S01]  /*a0600*/  STL [R1+0x4e38], R42 ;  /* 0x004e382a01007387 */ /* 0x0001e20000100800 */
[----:B------:R-:W-:Y:S02]  /*a0610*/  IMAD R17, R17, -0x7fe001, RZ ;  /* 0xff801fff11117824 */ /* 0x000fe400078e02ff */
[----:B------:R-:W-:Y:S01]  /*a0620*/  IMAD R15, R2, 0x3802001, RZ ;  /* 0x03802001020f7824 */ /* 0x000fe200078e02ff */
[----:B------:R-:W-:Y:S01]  /*a0630*/  ISETP.GT.AND P1, PT, R8, 0x7fe000, PT ;  /* 0x007fe0000800780c */ /* 0x000fe20003f24270 */
[----:B------:R-:W5:Y:S01]  /*a0640*/  LDL R58, [R1+0x4ef8] ;  /* 0x004ef800013a7983 */ /* 0x000f620000100800 */
[----:B------:R-:W-:Y:S02]  /*a0650*/  IADD3 R46, PT, PT, R46, -R37, R17 ;  /* 0x800000252e2e7210 */ /* 0x000fe40007ffe011 */
[----:B------:R-:W-:Y:S02]  /*a0660*/  @P0 IADD3 R12, PT, PT, R12, -0x7fe001, RZ ;  /* 0xff801fff0c0c0810 */ /* 0x000fe40007ffe0ff */
[----:B------:R-:W-:Y:S01]  /*a0670*/  SHF.R.S32.HI R17, RZ, 0x1f, R15 ;  /* 0x0000001fff117819 */ /* 0x000fe2000001140f */
[----:B------:R1:W-:Y:S01]  /*a0680*/  STL [R1+0x4e2c], R0 ;  /* 0x004e2c0001007387 */ /* 0x0003e20000100800 */
[----:B------:R-:W-:Y:S01]  /*a0690*/  ISETP.GE.AND P0, PT, R12, RZ, PT ;  /* 0x000000ff0c00720c */ /* 0x000fe20003f06270 */
[----:B0-----:R-:W-:-:S04]  /*a06a0*/  IMAD.HI.U32 R42, R15, -0x7fe001, R2 ;  /* 0xff801fff0f2a7827 */ /* 0x001fc800078e0002 */
[----:B------:R-:W-:Y:S02]  /*a06b0*/  IMAD R17, R17, -0x7fe001, RZ ;  /* 0xff801fff11117824 */ /* 0x000fe400078e02ff */
[----:B-1----:R-:W-:-:S03]  /*a06c0*/  IMAD.IADD R0, R36, 0x1, -R39 ;  /* 0x0000000124007824 */ /* 0x002fc600078e0a27 */
[----:B------:R-:W-:Y:S02]  /*a06d0*/  IADD3 R42, PT, PT, R42, -R15, R17 ;  /* 0x8000000f2a2a7210 */ /* 0x000fe40007ffe011 */
[----:B------:R-:W5:Y:S01]  /*a06e0*/  LDL R15, [R1+0x4ee4] ;  /* 0x004ee400010f7983 */ /* 0x000f620000100800 */
[----:B------:R-:W-:Y:S02]  /*a06f0*/  ISETP.GE.AND P2, PT, R0, RZ, PT ;  /* 0x000000ff0000720c */ /* 0x000fe40003f46270 */
[----:B------:R-:W-:Y:S01]  /*a0700*/  @P1 IADD3 R8, PT, PT, R8, -0x7fe001, RZ ;  /* 0xff801fff08081810 */ /* 0x000fe20007ffe0ff */
[----:B------:R-:W-:Y:S01]  /*a0710*/  @!P0 VIADD R12, R12, 0x7fe001 ;  /* 0x007fe0010c0c8836 */ /* 0x000fe20000000000 */
[----:B------:R-:W-:Y:S01]  /*a0720*/  IADD3 R36, PT, PT, R36, R39, RZ ;  /* 0x0000002724247210 */ /* 0x000fe20007ffe0ff */
[----:B------:R-:W5:Y:S01]  /*a0730*/  LDL R17, [R1+0x4ee8] ;  /* 0x004ee80001117983 */ /* 0x000f620000100800 */
[----:B------:R-:W-:Y:S02]  /*a0740*/  ISETP.GE.AND P1, PT, R8, RZ, PT ;  /* 0x000000ff0800720c */ /* 0x000fe40003f26270 */
[----:B------:R-:W-:-:S02]  /*a0750*/  ISETP.GT.AND P0, PT, R36, 0x7fe000, PT ;  /* 0x007fe0002400780c */ /* 0x000fc40003f04270 */
[----:B------:R-:W-:-:S03]  /*a0760*/  SHF.R.S32.HI R5, RZ, 0x1f, R41 ;  /* 0x0000001fff057819 */ /* 0x000fc60000011429 */
[----:B------:R-:W-:Y:S01]  /*a0770*/  @!P2 VIADD R0, R0, 0x7fe001 ;  /* 0x007fe0010000a836 */ /* 0x000fe20000000000 */
[----:B------:R0:W-:Y:S01]  /*a0780*/  STL [R1+0x4e28], R38 ;  /* 0x004e282601007387 */ /* 0x0001e20000100800 */
[----:B------:R-:W-:Y:S01]  /*a0790*/  IMAD R5, R5, -0x7fe001, RZ ;  /* 0xff801fff05057824 */ /* 0x000fe200078e02ff */
[----:B------:R-:W-:-:S03]  /*a07a0*/  IADD3 R2, PT, PT, R62, -R51, RZ ;  /* 0x800000333e027210 */ /* 0x000fc60007ffe0ff */
[----:B------:R-:W-:Y:S01]  /*a07b0*/  @!P1 IADD3 R8, PT, PT, R8, 0x7fe001, RZ ;  /* 0x007fe00108089810 */ /* 0x000fe20007ffe0ff */
[----:B0-----:R-:W-:Y:S01]  /*a07c0*/  IMAD.WIDE R38, R0, UR5, RZ ;  /* 0x0000000500267c25 */ /* 0x001fe2000f8e02ff */
[----:B------:R-:W-:Y:S02]  /*a07d0*/  IADD3 R44, PT, PT, R44, -R41, R5 ;  /* 0x800000292c2c7210 */ /* 0x000fe40007ffe005 */
[----:B------:R-:W-:Y:S01]  /*a07e0*/  @P0 IADD3 R36, PT, PT, R36, -0x7fe001, RZ ;  /* 0xff801fff24240810 */ /* 0x000fe20007ffe0ff */
[----:B------:R-:W-:Y:S01]  /*a07f0*/  IMAD.IADD R0, R62, 0x1, R51 ;  /* 0x000000013e007824 */ /* 0x000fe200078e0233 */
[----:B------:R-:W5:Y:S01]  /*a0800*/  LDL R5, [R1+0x4eec] ;  /* 0x004eec0001057983 */ /* 0x000f620000100800 */
[----:B------:R-:W-:-:S03]  /*a0810*/  ISETP.GE.AND P3, PT, R2, RZ, PT ;  /* 0x000000ff0200720c */ /* 0x000fc60003f66270 */
[----:B------:R-:W5:Y:S01]  /*a0820*/  LDL R62, [R1+0x4efc] ;  /* 0x004efc00013e7983 */ /* 0x000f620000100800 */
[----:B------:R-:W-:-:S03]  /*a0830*/  ISETP.GT.AND P0, PT, R0, 0x7fe000, PT ;  /* 0x007fe0000000780c */ /* 0x000fc60003f04270 */
[----:B------:R4:W-:Y:S04]  /*a0840*/  STL [R1+0x4e44], R8 ;  /* 0x004e440801007387 */ /* 0x0009e80000100800 */
[----:B------:R0:W-:Y:S01]  /*a0850*/  STL [R1+0x4e40], R12 ;  /* 0x004e400c01007387 */ /* 0x0001e20000100800 */
[----:B------:R-:W-:Y:S01]  /*a0860*/  IMAD R37, R38, 0x3802001, RZ ;  /* 0x0380200126257824 */ /* 0x000fe200078e02ff */
[----:B------:R-:W-:Y:S01]  /*a0870*/  ISETP.GE.AND P2, PT, R36, RZ, PT ;  /* 0x000000ff2400720c */ /* 0x000fe20003f46270 */
[----:B------:R-:W1:Y:S01]  /*a0880*/  LDCU UR4, c[0x3][UR6+-0x54] ;  /* 0x00fff580060477ac */ /* 0x000e620008000800 */
[----:B------:R1:W-:Y:S01]  /*a0890*/  STL [R1+0x4e54], R42 ;  /* 0x004e542a01007387 */ /* 0x0003e20000100800 */
[----:B----4-:R-:W-:-:S03]  /*a08a0*/  IMAD.IADD R8, R10, 0x1, R11 ;  /* 0x000000010a087824 */ /* 0x010fc600078e020b */
[----:B------:R-:W-:Y:S01]  /*a08b0*/  STL [R1+0x4e50], R44 ;  /* 0x004e502c01007387 */ /* 0x000fe20000100800 */
[----:B0-----:R-:W-:Y:S02]  /*a08c0*/  IADD3 R12, PT, PT, R10, -R11, RZ ;  /* 0x8000000b0a0c7210 */ /* 0x001fe40007ffe0ff */
[----:B------:R-:W-:Y:S01]  /*a08d0*/  ISETP.GT.AND P1, PT, R8, 0x7fe000, PT ;  /* 0x007fe0000800780c */ /* 0x000fe20003f24270 */
[----:B------:R-:W-:Y:S01]  /*a08e0*/  @!P3 VIADD R2, R2, 0x7fe001 ;  /* 0x007fe0010202b836 */ /* 0x000fe20000000000 */
[----:B------:R-:W-:Y:S01]  /*a08f0*/  ISETP.GE.AND P4, PT, R12, RZ, PT ;  /* 0x000000ff0c00720c */ /* 0x000fe20003f86270 */
[----:B------:R-:W4:Y:S01]  /*a0900*/  LDL R10, [R1+0x4f00] ;  /* 0x004f0000010a7983 */ /* 0x000f220000100800 */
[----:B------:R-:W-:Y:S02]  /*a0910*/  SHF.R.S32.HI R3, RZ, 0x1f, R37 ;  /* 0x0000001fff037819 */ /* 0x000fe40000011425 */
[----:B------:R-:W-:Y:S01]  /*a0920*/  @P0 IADD3 R0, PT, PT, R0, -0x7fe001, RZ ;  /* 0xff801fff00000810 */ /* 0x000fe20007ffe0ff */
[----:B------:R-:W4:Y:S02]  /*a0930*/  LDL R11, [R1+0x4f10] ;  /* 0x004f1000010b7983 */ /* 0x000f240000100800 */
[----:B-1----:R-:W-:Y:S01]  /*a0940*/  IMAD R42, R3, -0x7fe001, RZ ;  /* 0xff801fff032a7824 */ /* 0x002fe200078e02ff */
[----:B------:R-:W-:Y:S01]  /*a0950*/  ISETP.GE.AND P0, PT, R0, RZ, PT ;  /* 0x000000ff0000720c */ /* 0x000fe20003f06270 */
[----:B------:R-:W-:Y:S01]  /*a0960*/  IMAD.WIDE R2, R2, UR5, RZ ;  /* 0x0000000502027c25 */ /* 0x000fe2000f8e02ff */
[----:B------:R-:W4:Y:S03]  /*a0970*/  LDL R51, [R1+0x4f1c] ;  /* 0x004f1c0001337983 */ /* 0x000f260000100800 */
[----:B------:R-:W-:Y:S01]  /*a0980*/  IMAD.HI.U32 R38, R37, -0x7fe001, R38 ;  /* 0xff801fff25267827 */ /* 0x000fe200078e0026 */
[----:B------:R-:W-:-:S03]  /*a0990*/  @!P4 IADD3 R12, PT, PT, R12, 0x7fe001, RZ ;  /* 0x007fe0010c0cc810 */ /* 0x000fc60007ffe0ff */
[----:B------:R-:W-:Y:S02]  /*a09a0*/  @!P2 VIADD R36, R36, 0x7fe001 ;  /* 0x007fe0012424a836 */ /* 0x000fe40000000000 */
[----:B------:R-:W-:Y:S02]  /*a09b0*/  @P1 VIADD R8, R8, 0xff801fff ;  /* 0xff801fff08081836 */ /* 0x000fe40000000000 */
[----:B------:R-:W-:Y:S01]  /*a09c0*/  IMAD R41, R2, 0x3802001, RZ ;  /* 0x0380200102297824 */ /* 0x000fe200078e02ff */
[----:B------:R0:W-:Y:S01]  /*a09d0*/  STL [R1+0x4e48], R36 ;  /* 0x004e482401007387 */ /* 0x0001e20000100800 */
[----:B------:R-:W-:Y:S02]  /*a09e0*/  IADD3 R42, PT, PT, R38, -R37, R42 ;  /* 0x80000025262a7210 */ /* 0x000fe40007ffe02a */
[----:B------:R-:W-:Y:S02]  /*a09f0*/  ISETP.GE.AND P1, PT, R8, RZ, PT ;  /* 0x000000ff0800720c */ /* 0x000fe40003f26270 */
[----:B------:R-:W-:Y:S01]  /*a0a00*/  SHF.R.S32.HI R38, RZ, 0x1f, R41 ;  /* 0x0000001fff267819 */ /* 0x000fe20000011429 */
[----:B------:R-:W-:-:S02]  /*a0a10*/  @!P0 VIADD R0, R0, 0x7fe001 ;  /* 0x007fe00100008836 */ /* 0x000fc40000000000 */
[----:B0-----:R-:W-:-:S04]  /*a0a20*/  IMAD.WIDE R36, R12, UR4, RZ ;  /* 0x000000040c247c25 */ /* 0x001fc8000f8e02ff */
[----:B------:R-:W-:Y:S02]  /*a0a30*/  IMAD R43, R36, 0x3802001, RZ ;  /* 0x03802001242b7824 */ /* 0x000fe400078e02ff */
[----:B------:R-:W-:Y:S01]  /*a0a40*/  IMAD.HI.U32 R44, R41, -0x7fe001, R2 ;  /* 0xff801fff292c7827 */ /* 0x000fe200078e0002 */
[----:B------:R0:W-:Y:S03]  /*a0a50*/  STL [R1+0x4e4c], R0 ;  /* 0x004e4c0001007387 */ /* 0x0001e60000100800 */
[----:B------:R-:W-:Y:S01]  /*a0a60*/  IMAD R2, R38, -0x7fe001, RZ ;  /* 0xff801fff26027824 */ /* 0x000fe200078e02ff */
[----:B------:R-:W-:Y:S01]  /*a0a70*/  SHF.R.S32.HI R12, RZ, 0x1f, R43 ;  /* 0x0000001fff0c7819 */ /* 0x000fe2000001142b */
[----:B------:R-:W-:Y:S01]  /*a0a80*/  IMAD.HI.U32 R36, R43, -0x7fe001, R36 ;  /* 0xff801fff2b247827 */ /* 0x000fe200078e0024 */
[----:B------:R-:W-:Y:S02]  /*a0a90*/  @!P1 IADD3 R8, PT, PT, R8, 0x7fe001, RZ ;  /* 0x007fe00108089810 */ /* 0x000fe40007ffe0ff */
[----:B------:R-:W-:-:S02]  /*a0aa0*/  IADD3 R44, PT, PT, R44, -R41, R2 ;  /* 0x800000292c2c7210 */ /* 0x000fc40007ffe002 */
[C---:B0-----:R-:W-:Y:S01]  /*a0ab0*/  IADD3 R0, PT, PT, R7.reuse, R52, RZ ;  /* 0x0000003407007210 */ /* 0x041fe20007ffe0ff */
[----:B------:R-:W-:Y:S01]  /*a0ac0*/  IMAD.IADD R7, R7, 0x1, -R52 ;  /* 0x0000000107077824 */ /* 0x000fe200078e0a34 */
[----:B------:R-:W4:Y:S01]  /*a0ad0*/  LDL R41, [R1+0x4f14] ;  /* 0x004f140001297983 */ /* 0x000f220000100800 */
[----:B------:R-:W-:-:S03]  /*a0ae0*/  IMAD R12, R12, -0x7fe001, RZ ;  /* 0xff801fff0c0c7824 */ /* 0x000fc600078e02ff */
[----:B------:R-:W4:Y:S04]  /*a0af0*/  LDL R52, [R1+0x4f04] ;  /* 0x004f040001347983 */ /* 0x000f280000100800 */
[----:B------:R0:W-:Y:S04]  /*a0b00*/  STL [R1+0x4e58], R42 ;  /* 0x004e582a01007387 */ /* 0x0001e80000100800 */
[----:B------:R1:W-:Y:S01]  /*a0b10*/  STL [R1+0x4e60], R8 ;  /* 0x004e600801007387 */ /* 0x0003e20000100800 */
[----:B0-----:R-:W-:-:S03]  /*a0b20*/  IADD3 R42, PT, PT, R36, -R43, R12 ;  /* 0x8000002b242a7210 */ /* 0x001fc60007ffe00c */
[----:B------:R-:W4:Y:S04]  /*a0b30*/  LDL R12, [R1+0x4f08] ;  /* 0x004f0800010c7983 */ /* 0x000f280000100800 */
[----:B-1----:R-:W4:Y:S04]  /*a0b40*/  LDL R8, [R1+0x4f0c] ;  /* 0x004f0c0001087983 */ /* 0x002f280000100800 */
[----:B------:R-:W4:Y:S01]  /*a0b50*/  LDL R43, [R1+0x4f18] ;  /* 0x004f1800012b7983 */ /* 0x000f220000100800 */
[CC--:B------:R-:W-:Y:S02]  /*a0b60*/  IADD3 R39, PT, PT, R24.reuse, -R53.reuse, RZ ;  /* 0x8000003518277210 */ /* 0x0c0fe40007ffe0ff */
[----:B------:R-:W-:Y:S01]  /*a0b70*/  IADD3 R38, PT, PT, R24, R53, RZ ;  /* 0x0000003518267210 */ /* 0x000fe20007ffe0ff */
[----:B------:R-:W-:Y:S01]  /*a0b80*/  IMAD.IADD R24, R40, 0x1, -R55 ;  /* 0x0000000128187824 */ /* 0x000fe200078e0a37 */
[----:B------:R-:W-:-:S02]  /*a0b90*/  ISETP.GE.AND P2, PT, R39, RZ, PT ;  /* 0x000000ff2700720c */ /* 0x000fc40003f46270 */
[----:B------:R-:W-:Y:S02]  /*a0ba0*/  ISETP.GT.AND P0, PT, R38, 0x7fe000, PT ;  /* 0x007fe0002600780c */ /* 0x000fe40003f04270 */
[----:B------:R-:W-:Y:S02]  /*a0bb0*/  ISETP.GE.AND P3, PT, R24, RZ, PT ;  /* 0x000000ff1800720c */ /* 0x000fe40003f66270 */
[----:B------:R-:W-:-:S07]  /*a0bc0*/  IADD3 R40, PT, PT, R40, R55, RZ ;  /* 0x0000003728287210 */ /* 0x000fce0007ffe0ff */
[----:B------:R-:W-:Y:S01]  /*a0bd0*/  @!P2 VIADD R39, R39, 0x7fe001 ;  /* 0x007fe0012727a836 */ /* 0x000fe20000000000 */
[----:B------:R-:W-:Y:S01]  /*a0be0*/  ISETP.GT.AND P1, PT, R40, 0x7fe000, PT ;  /* 0x007fe0002800780c */ /* 0x000fe20003f24270 */
[----:B------:R-:W-:Y:S02]  /*a0bf0*/  @P0 VIADD R38, R38, 0xff801fff ;  /* 0xff801fff26260836 */ /* 0x000fe40000000000 */
[----:B------:R-:W-:Y:S01]  /*a0c00*/  IMAD.WIDE R2, R39, UR4, RZ ;  /* 0x0000000427027c25 */ /* 0x000fe2000f8e02ff */
[----:B------:R-:W-:Y:S02]  /*a0c10*/  @!P3 IADD3 R24, PT, PT, R24, 0x7fe001, RZ ;  /* 0x007fe0011818b810 */ /* 0x000fe40007ffe0ff */
[----:B------:R-:W-:Y:S01]  /*a0c20*/  ISETP.GE.AND P3, PT, R7, RZ, PT ;  /* 0x000000ff0700720c */ /* 0x000fe20003f66270 */
[----:B------:R-:W-:Y:S01]  /*a0c30*/  IMAD R37, R2, 0x3802001, RZ ;  /* 0x0380200102257824 */ /* 0x000fe200078e02ff */
[----:B------:R-:W-:Y:S01]  /*a0c40*/  ISETP.GE.AND P2, PT, R38, RZ, PT ;  /* 0x000000ff2600720c */ /* 0x000fe20003f46270 */
[----:B------:R0:W-:Y:S03]  /*a0c50*/  STL [R1+0x4e3c], R46 ;  /* 0x004e3c2e01007387 */ /* 0x0001e60000100800 */
[----:B------:R-:W-:Y:S01]  /*a0c60*/  SHF.R.S32.HI R36, RZ, 0x1f, R37 ;  /* 0x0000001fff247819 */ /* 0x000fe20000011425 */
[----:B------:R-:W-:Y:S01]  /*a0c70*/  @P1 VIADD R40, R40, 0xff801fff ;  /* 0xff801fff28281836 */ /* 0x000fe20000000000 */
[----:B------:R-:W-:Y:S01]  /*a0c80*/  ISETP.GT.AND P0, PT, R0, 0x7fe000, PT ;  /* 0x007fe0000000780c */ /* 0x000fe20003f04270 */
[----:B0-----:R-:W-:-:S04]  /*a0c90*/  IMAD.HI.U32 R46, R37, -0x7fe001, R2 ;  /* 0xff801fff252e7827 */ /* 0x001fc800078e0002 */
[----:B------:R-:W-:Y:S01]  /*a0ca0*/  IMAD.WIDE R2, R24, UR4, RZ ;  /* 0x0000000418027c25 */ /* 0x000fe2000f8e02ff */
[----:B------:R-:W-:-:S03]  /*a0cb0*/  @!P3 IADD3 R7, PT, PT, R7, 0x7fe001, RZ ;  /* 0x007fe0010707b810 */ /* 0x000fc60007ffe0ff */
[----:B------:R-:W-:Y:S01]  /*a0cc0*/  IMAD R36, R36, -0x7fe001, RZ ;  /* 0xff801fff24247824 */ /* 0x000fe200078e02ff */
[----:B------:R-:W-:Y:S01]  /*a0cd0*/  @!P2 IADD3 R38, PT, PT, R38, 0x7fe001, RZ ;  /* 0x007fe0012626a810 */ /* 0x000fe20007ffe0ff */
[----:B------:R-:W-:Y:S01]  /*a0ce0*/  IMAD R39, R2, 0x3802001, RZ ;  /* 0x0380200102277824 */ /* 0x000fe200078e02ff */
[----:B------:R0:W-:Y:S01]  /*a0cf0*/  STL [R1+0x4e5c], R44 ;  /* 0x004e5c2c01007387 */ /* 0x0001e20000100800 */
[----:B------:R-:W-:Y:S01]  /*a0d00*/  ISETP.GE.AND P2, PT, R40, RZ, PT ;  /* 0x000000ff2800720c */ /* 0x000fe20003f46270 */
[C-C-:B------:R-:W-:Y:S02]  /*a0d10*/  IMAD.IADD R24, R22.reuse, 0x1, R25.reuse ;  /* 0x0000000116187824 */ /* 0x140fe400078e0219 */
[----:B------:R-:W-:Y:S01]  /*a0d20*/  IMAD.IADD R22, R22, 0x1, -R25 ;  /* 0x0000000116167824 */ /* 0x000fe200078e0a19 */
[----:B0-----:R-:W-:Y:S01]  /*a0d30*/  IADD3 R44, PT, PT, R46, -R37, R36 ;  /* 0x800000252e2c7210 */ /* 0x001fe20007ffe024 */
[----:B------:R-:W-:-:S04]  /*a0d40*/  IMAD.HI.U32 R46, R39, -0x7fe001, R2 ;  /* 0xff801fff272e7827 */ /* 0x000fc800078e0002 */
[----:B------:R-:W-:Y:S01]  /*a0d50*/  IMAD.WIDE R2, R7, UR4, RZ ;  /* 0x0000000407027c25 */ /* 0x000fe2000f8e02ff */
[----:B------:R-:W-:-:S03]  /*a0d60*/  SHF.R.S32.HI R7, RZ, 0x1f, R39 ;  /* 0x0000001fff077819 */ /* 0x000fc60000011427 */
[----:B------:R-:W-:Y:S01]  /*a0d70*/  IMAD R25, R2, 0x3802001, RZ ;  /* 0x0380200102197824 */ /* 0x000fe200078e02ff */
[----:B------:R0:W-:Y:S01]  /*a0d80*/  STL [R1+0x4e70], R42 ;  /* 0x004e702a01007387 */ /* 0x0001e20000100800 */
[----:B------:R-:W1:Y:S01]  /*a0d90*/  LDCU UR5, c[0x3][UR6+-0x58] ;  /* 0x00fff500060577ac */ /* 0x000e620008000800 */
[----:B------:R-:W-:Y:S02]  /*a0da0*/  @P0 IADD3 R0, PT, PT, R0, -0x7fe001, RZ ;  /* 0xff801fff00000810 */ /* 0x000fe40007ffe0ff */
[----:B------:R-:W-:Y:S01]  /*a0db0*/  ISETP.GE.AND P3, PT, R22, RZ, PT ;  /* 0x000000ff1600720c */ /* 0x000fe20003f66270 */
[----:B------:R-:W-:Y:S01]  /*a0dc0*/  @!P2 VIADD R40, R40, 0x7fe001 ;  /* 0x007fe0012828a836 */ /* 0x000fe20000000000 */
[----:B------:R-:W-:Y:S02]  /*a0dd0*/  ISETP.GT.AND P1, PT, R24, 0x7fe000, PT ;  /* 0x007fe0001800780c */ /* 0x000fe40003f24270 */
[C---:B------:R-:W-:Y:S01]  /*a0de0*/  IADD3 R36, PT, PT, R26.reuse, R47, RZ ;  /* 0x0000002f1a247210 */ /* 0x040fe20007ffe0ff */
[----:B0-----:R-:W-:Y:S01]  /*a0df0*/  IMAD R42, R7, -0x7fe001, RZ ;  /* 0xff801fff072a7824 */ /* 0x001fe200078e02ff */
[----:B------:R-:W-:Y:S01]  /*a0e00*/  SHF.R.S32.HI R7, RZ, 0x1f, R25 ;  /* 0x0000001fff077819 */ /* 0x000fe20000011419 */
[----:B------:R-:W-:Y:S01]  /*a0e10*/  IMAD.IADD R26, R26, 0x1, -R47 ;  /* 0x000000011a1a7824 */ /* 0x000fe200078e0a2f */
[----:B------:R-:W-:Y:S01]  /*a0e20*/  ISETP.GE.AND P2, PT, R0, RZ, PT ;  /* 0x000000ff0000720c */ /* 0x000fe20003f46270 */
[----:B------:R-:W-:-:S04]  /*a0e30*/  IMAD.HI.U32 R2, R25, -0x7fe001, R2 ;  /* 0xff801fff19027827 */ /* 0x000fc800078e0002 */
[----:B------:R-:W-:Y:S01]  /*a0e40*/  IMAD R7, R7, -0x7fe001, RZ ;  /* 0xff801fff07077824 */ /* 0x000fe200078e02ff */
[----:B------:R-:W-:Y:S01]  /*a0e50*/  ISETP.GE.AND P4, PT, R26, RZ, PT ;  /* 0x000000ff1a00720c */ /* 0x000fe20003f86270 */
[----:B------:R0:W-:Y:S01]  /*a0e60*/  STL [R1+0x4e68], R40 ;  /* 0x004e682801007387 */ /* 0x0001e20000100800 */
[----:B------:R-:W-:Y:S02]  /*a0e70*/  ISETP.GT.AND P0, PT, R36, 0x7fe000, PT ;  /* 0x007fe0002400780c */ /* 0x000fe40003f04270 */
[----:B------:R-:W-:Y:S02]  /*a0e80*/  @!P3 IADD3 R22, PT, PT, R22, 0x7fe001, RZ ;  /* 0x007fe0011616b810 */ /* 0x000fe40007ffe0ff */
[----:B------:R-:W-:Y:S02]  /*a0e90*/  @P1 IADD3 R24, PT, PT, R24, -0x7fe001, RZ ;  /* 0xff801fff18181810 */ /* 0x000fe40007ffe0ff */
[----:B0-----:R-:W-:Y:S01]  /*a0ea0*/  IADD3 R40, PT, PT, R2, -R25, R7 ;  /* 0x8000001902287210 */ /* 0x001fe20007ffe007 */
[----:B------:R-:W-:-:S02]  /*a0eb0*/  IMAD.IADD R7, R27, 0x1, -R54 ;  /* 0x000000011b077824 */ /* 0x000fc400078e0a36 */
[----:B------:R-:W-:Y:S02]  /*a0ec0*/  @!P2 VIADD R0, R0, 0x7fe001 ;  /* 0x007fe0010000a836 */ /* 0x000fe40000000000 */
[----:B-1----:R-:W-:Y:S01]  /*a0ed0*/  IMAD.WIDE R2, R22, UR5, RZ ;  /* 0x0000000516027c25 */ /* 0x002fe2000f8e02ff */
[----:B------:R-:W-:Y:S01]  /*a0ee0*/  ISETP.GE.AND P2, PT, R7, RZ, PT ;  /* 0x000000ff0700720c */ /* 0x000fe20003f46270 */
[----:B------:R0:W-:Y:S01]  /*a0ef0*/  STL [R1+0x4e64], R38 ;  /* 0x004e642601007387 */ /* 0x0001e20000100800 */
[----:B------:R-:W-:Y:S01]  /*a0f00*/  ISETP.GE.AND P1, PT, R24, RZ, PT ;  /* 0x000000ff1800720c */ /* 0x000fe20003f26270 */
[----:B------:R-:W-:Y:S01]  /*a0f10*/  IMAD R25, R2, 0x3802001, RZ ;  /* 0x0380200102197824 */ /* 0x000fe200078e02ff */
[----:B------:R-:W-:Y:S02]  /*a0f20*/  IADD3 R42, PT, PT, R46, -R39, R42 ;  /* 0x800000272e2a7210 */ /* 0x000fe40007ffe02a */
[----:B------:R-:W-:Y:S01]  /*a0f30*/  @!P4 IADD3 R26, PT, PT, R26, 0x7fe001, RZ ;  /* 0x007fe0011a1ac810 */ /* 0x000fe20007ffe0ff */
[----:B------:R-:W-:Y:S01]  /*a0f40*/  @P0 VIADD R36, R36, 0xff801fff ;  /* 0xff801fff24240836 */ /* 0x000fe20000000000 */
[----:B0-----:R-:W-:Y:S01]  /*a0f50*/  IADD3 R38, PT, PT, R27, R54, RZ ;  /* 0x000000361b267210 */ /* 0x001fe20007ffe0ff */
[----:B------:R0:W-:Y:S01]  /*a0f60*/  STL [R1+0x4e78], R42 ;  /* 0x004e782a01007387 */ /* 0x0001e20000100800 */
[----:B------:R-:W-:-:S02]  /*a0f70*/  SHF.R.S32.HI R22, RZ, 0x1f, R25 ;  /* 0x0000001fff167819 */ /* 0x000fc40000011419 */
[----:B------:R-:W-:Y:S01]  /*a0f80*/  ISETP.GT.AND P0, PT, R38, 0x7fe000, PT ;  /* 0x007fe0002600780c */ /* 0x000fe20003f04270 */
[----:B------:R-:W-:-:S04]  /*a0f90*/  IMAD.WIDE R26, R26, UR5, RZ ;  /* 0x000000051a1a7c25 */ /* 0x000fc8000f8e02ff */
[----:B0-----:R-:W-:Y:S01]  /*a0fa0*/  IMAD.HI.U32 R42, R25, -0x7fe001, R2 ;  /* 0xff801fff192a7827 */ /* 0x001fe200078e0002 */
[----:B--2---:R-:W-:-:S03]  /*a0fb0*/  IADD3 R2, PT, PT, R9, -R56, RZ ;  /* 0x8000003809027210 */ /* 0x004fc60007ffe0ff */
[----:B------:R-:W-:Y:S02]  /*a0fc0*/  IMAD R3, R26, 0x3802001, RZ ;  /* 0x038020011a037824 */ /* 0x000fe400078e02ff */
[----:B------:R-:W-:Y:S01]  /*a0fd0*/  @!P2 VIADD R7, R7, 0x7fe001 ;  /* 0x007fe0010707a836 */ /* 0x000fe20000000000 */
[----:B------:R-:W-:Y:S01]  /*a0fe0*/  ISETP.GE.AND P2, PT, R2, RZ, PT ;  /* 0x000000ff0200720c */ /* 0x000fe20003f46270 */
[----:B------:R-:W-:Y:S02]  /*a0ff0*/  IMAD R22, R22, -0x7fe001, RZ ;  /* 0xff801fff16167824 */ /* 0x000fe400078e02ff */
[----:B------:R-:W-:Y:S01]  /*a1000*/  @!P1 VIADD R24, R24, 0x7fe001 ;  /* 0x007fe00118189836 */ /* 0x000fe20000000000 */
[----:B------:R-:W-:Y:S01]  /*a1010*/  ISETP.GE.AND P1, PT, R36, RZ, PT ;  /* 0x000000ff2400720c */ /* 0x000fe20003f26270 */
[----:B------:R0:W-:Y:S01]  /*a1020*/  STL [R1+0x4e6c], R0 ;  /* 0x004e6c0001007387 */ /* 0x0001e20000100800 */
[----:B------:R-:W-:Y:S01]  /*a1030*/  IADD3 R42, PT, PT, R42, -R25, R22 ;  /* 0x800000192a2a7210 */ /* 0x000fe20007ffe016 */
[----:B------:R-:W-:-:S02]  /*a1040*/  @P0 VIADD R38, R38, 0xff801fff ;  /* 0xff801fff26260836 */ /* 0x000fc40000000000 */
[----:B------:R1:W-:Y:S01]  /*a1050*/  STL [R1+0x4e7c], R40 ;  /* 0x004e7c2801007387 */ /* 0x0003e20000100800 */
[C---:B------:R-:W-:Y:S01]  /*a1060*/  IMAD.IADD R22, R20.reuse, 0x1, R21 ;  /* 0x0000000114167824 */ /* 0x040fe200078e0215 */
[----:B------:R-:W-:Y:S02]  /*a1070*/  IADD3 R20, PT, PT, R20, -R21, RZ ;  /* 0x8000001514147210 */ /* 0x000fe40007ffe0ff */
[----:B0-----:R-:W-:Y:S01]  /*a1080*/  SHF.R.S32.HI R0, RZ, 0x1f, R3 ;  /* 0x0000001fff007819 */ /* 0x001fe20000011403 */
[----:B-1----:R-:W-:-:S04]  /*a1090*/  IMAD.HI.U32 R40, R3, -0x7fe001, R26 ;  /* 0xff801fff03287827 */ /* 0x002fc800078e001a */
[----:B------:R-:W-:Y:S01]  /*a10a0*/  IMAD.WIDE R26, R7, UR5, RZ ;  /* 0x00000005071a7c25 */ /* 0x000fe2000f8e02ff */
[----:B------:R-:W0:Y:S01]  /*a10b0*/  LDCU UR4, c[0x3][UR6+-0x5c] ;  /* 0x00fff480060477ac */ /* 0x000e220008000800 */
[----:B------:R-:W-:Y:S02]  /*a10c0*/  ISETP.GE.AND P0, PT, R38, RZ, PT ;  /* 0x000000ff2600720c */ /* 0x000fe40003f06270 */
[----:B------:R-:W-:Y:S01]  /*a10d0*/  IMAD R0, R0, -0x7fe001, RZ ;  /* 0xff801fff00007824 */ /* 0x000fe200078e02ff */
[----:B------:R-:W-:Y:S01]  /*a10e0*/  ISETP.GE.AND P3, PT, R20, RZ, PT ;  /* 0x000000ff1400720c */ /* 0x000fe20003f66270 */
[----:B------:R-:W-:Y:S02]  /*a10f0*/  IMAD R7, R26, 0x3802001, RZ ;  /* 0x038020011a077824 */ /* 0x000fe400078e02ff */
[----:B------:R-:W-:Y:S01]  /*a1100*/  @!P2 VIADD R2, R2, 0x7fe001 ;  /* 0x007fe0010202a836 */ /* 0x000fe20000000000 */
[----:B------:R-:W-:Y:S02]  /*a1110*/  IADD3 R40, PT, PT, R40, -R3, R0 ;  /* 0x8000000328287210 */ /* 0x000fe40007ffe000 */
[----:B------:R-:W-:-:S02]  /*a1120*/  @!P1 IADD3 R36, PT, PT, R36, 0x7fe001, RZ ;  /* 0x007fe00124249810 */ /* 0x000fc40007ffe0ff */
[----:B------:R-:W-:Y:S01]  /*a1130*/  SHF.R.S32.HI R3, RZ, 0x1f, R7 ;  /* 0x0000001fff037819 */ /* 0x000fe20000011407 */
[----:B------:R-:W-:Y:S01]  /*a1140*/  IMAD.WIDE R46, R2, UR5, RZ ;  /* 0x00000005022e7c25 */ /* 0x000fe2000f8e02ff */
[----:B------:R-:W-:Y:S01]  /*a1150*/  IADD3 R0, PT, PT, R9, R56, RZ ;  /* 0x0000003809007210 */ /* 0x000fe20007ffe0ff */
[----:B------:R1:W-:Y:S02]  /*a1160*/  STL [R1+0x4e80], R24 ;  /* 0x004e801801007387 */ /* 0x0003e40000100800 */
[----:B------:R-:W-:Y:S01]  /*a1170*/  IMAD.HI.U32 R26, R7, -0x7fe001, R26 ;  /* 0xff801fff071a7827 */ /* 0x000fe200078e001a */
[----:B------:R-:W-:Y:S01]  /*a1180*/  ISETP.GT.AND P1, PT, R0, 0x7fe000, PT ;  /* 0x007fe0000000780c */ /* 0x000fe20003f24270 */
[----:B------:R2:W-:Y:S02]  /*a1190*/  STL [R1+0x4e84], R36 ;  /* 0x004e842401007387 */ /* 0x0005e40000100800 */
[----:B------:R-:W-:Y:S02]  /*a11a0*/  IMAD R3, R3, -0x7fe001, RZ ;  /* 0xff801fff03037824 */ /* 0x000fe400078e02ff */
[----:B-1----:R-:W-:Y:S01]  /*a11b0*/  IMAD.IADD R24, R23, 0x1, R60 ;  /* 0x0000000117187824 */ /* 0x002fe200078e023c */
[----:B------:R-:W-:Y:S01]  /*a11c0*/  @!P0 IADD3 R38, PT, PT, R38, 0x7fe001, RZ ;  /* 0x007fe00126268810 */ /* 0x000fe20007ffe0ff */
[----:B--2---:R-:W-:Y:S01]  /*a11d0*/  IMAD R36, R46, 0x3802001, RZ ;  /* 0x038020012e247824 */ /* 0x004fe200078e02ff */
[----:B------:R-:W-:Y:S01]  /*a11e0*/  ISETP.GT.AND P2, PT, R22, 0x7fe000, PT ;  /* 0x007fe0001600780c */ /* 0x000fe20003f44270 */
[----:B------:R-:W-:Y:S01]  /*a11f0*/  @!P3 VIADD R20, R20, 0x7fe001 ;  /* 0x007fe0011414b836 */ /* 0x000fe20000000000 */
[----:B------:R-:W-:-:S02]  /*a1200*/  IADD3 R2, PT, PT, R26, -R7, R3 ;  /* 0x800000071a027210 */ /* 0x000fc40007ffe003 */
[----:B------:R-:W-:Y:S02]  /*a1210*/  ISETP.GT.AND P0, PT, R24, 0x7fe000, PT ;  /* 0x007fe0001800780c */ /* 0x000fe40003f04270 */
[----:B------:R-:W-:Y:S01]  /*a1220*/  SHF.R.S32.HI R3, RZ, 0x1f, R36 ;  /* 0x0000001fff037819 */ /* 0x000fe20000011424 */
[----:B0-----:R-:W-:Y:S01]  /*a1230*/  IMAD.WIDE R20, R20, UR4, RZ ;  /* 0x0000000414147c25 */ /* 0x001fe2000f8e02ff */
[----:B------:R-:W-:Y:S01]  /*a1240*/  IADD3 R23, PT, PT, R23, -R60, RZ ;  /* 0x8000003c17177210 */ /* 0x000fe20007ffe0ff */
[----:B------:R0:W-:Y:S02]  /*a1250*/  STL [R1+0x4e98], R2 ;  /* 0x004e980201007387 */ /* 0x0001e40000100800 */
[----:B------:R-:W-:Y:S01]  /*a1260*/  IMAD.HI.U32 R7, R36, -0x7fe001, R46 ;  /* 0xff801fff24077827 */ /* 0x000fe200078e002e */
[----:B------:R-:W-:-:S03]  /*a1270*/  ISETP.GE.AND P4, PT, R23, RZ, PT ;  /* 0x000000ff1700720c */ /* 0x000fc60003f86270 */
[----:B------:R-:W-:Y:S01]  /*a1280*/  IMAD R25, R20, 0x3802001, RZ ;  /* 0x0380200114197824 */ /* 0x000fe200078e02ff */
[----:B------:R-:W-:Y:S01]  /*a1290*/  @P1 IADD3 R0, PT, PT, R0, -0x7fe001, RZ ;  /* 0xff801fff00001810 */ /* 0x000fe20007ffe0ff */
[----:B0-----:R-:W-:Y:S01]  /*a12a0*/  IMAD R2, R3, -0x7fe001, RZ ;  /* 0xff801fff03027824 */ /* 0x001fe200078e02ff */
[----:B------:R-:W-:Y:S01]  /*a12b0*/  IADD3 R26, PT, PT, R64, R45, RZ ;  /* 0x0000002d401a7210 */ /* 0x000fe20007ffe0ff */
[----:B------:R-:W-:Y:S01]  /*a12c0*/  @P2 VIADD R22, R22, 0xff801fff ;  /* 0xff801fff16162836 */ /* 0x000fe20000000000 */
[----:B------:R-:W-:Y:S01]  /*a12d0*/  ISETP.GE.AND P2, PT, R0, RZ, PT ;  /* 0x000000ff0000720c */ /* 0x000fe20003f46270 */
[----:B------:R-:W-:Y:S01]  /*a12e0*/  IMAD.IADD R3, R64, 0x1, -R45 ;  /* 0x0000000140037824 */ /* 0x000fe200078e0a2d */
[----:B------:R-:W-:Y:S02]  /*a12f0*/  IADD3 R36, PT, PT, R7, -R36, R2 ;  /* 0x8000002407247210 */ /* 0x000fe40007ffe002 */
[----:B------:R-:W-:Y:S02]  /*a1300*/  SHF.R.S32.HI R2, RZ, 0x1f, R25 ;  /* 0x0000001fff027819 */ /* 0x000fe40000011419 */
[----:B------:R-:W-:-:S02]  /*a1310*/  @P0 IADD3 R24, PT, PT, R24, -0x7fe001, RZ ;  /* 0xff801fff18180810 */ /* 0x000fc40007ffe0ff */
[----:B------:R-:W-:Y:S01]  /*a1320*/  ISETP.GT.AND P1, PT, R26, 0x7fe000, PT ;  /* 0x007fe0001a00780c */ /* 0x000fe20003f24270 */
[----:B------:R0:W-:Y:S01]  /*a1330*/  STL [R1+0x4e88], R38 ;  /* 0x004e882601007387 */ /* 0x0001e20000100800 */
[----:B------:R-:W-:Y:S01]  /*a1340*/  ISETP.GE.AND P5, PT, R3, RZ, PT ;  /* 0x000000ff0300720c */ /* 0x000fe20003fa6270 */
[----:B------:R-:W-:Y:S01]  /*a1350*/  IMAD R2, R2, -0x7fe001, RZ ;  /* 0xff801fff02027824 */ /* 0x000fe200078e02ff */
[----:B------:R-:W-:Y:S01]  /*a1360*/  ISETP.GE.AND P0, PT, R24, RZ, PT ;  /* 0x000000ff1800720c */ /* 0x000fe20003f06270 */
[----:B------:R-:W-:Y:S02]  /*a1370*/  @!P4 VIADD R23, R23, 0x7fe001 ;  /* 0x007fe0011717c836 */ /* 0x000fe40000000000 */
[----:B0-----:R-:W-:Y:S01]  /*a1380*/  IMAD.HI.U32 R38, R25, -0x7fe001, R20 ;  /* 0xff801fff19267827 */ /* 0x001fe200078e0014 */
[----:B------:R-:W-:-:S03]  /*a1390*/  @!P2 IADD3 R0, PT, PT, R0, 0x7fe001, RZ ;  /* 0x007fe0010000a810 */ /* 0x000fc60007ffe0ff */
[----:B------:R-:W-:Y:S01]  /*a13a0*/  IMAD.WIDE R20, R23, UR4, RZ ;  /* 0x0000000417147c25 */ /* 0x000fe2000f8e02ff */
[----:B------:R-:W-:Y:S02]  /*a13b0*/  IADD3 R38, PT, PT, R38, -R25, R2 ;  /* 0x8000001926267210 */ /* 0x000fe40007ffe002 */
[----:B------:R-:W-:Y:S01]  /*a13c0*/  IADD3 R2, PT, PT, R6, -R57, RZ ;  /* 0x8000003906027210 */ /* 0x000fe20007ffe0ff */
[----:B------:R-:W-:Y:S01]  /*a13d0*/  IMAD R9, R20, 0x3802001, RZ ;  /* 0x0380200114097824 */ /* 0x000fe200078e02ff */
[----:B------:R-:W-:Y:S02]  /*a13e0*/  @P1 IADD3 R26, PT, PT, R26, -0x7fe001, RZ ;  /* 0xff801fff1a1a1810 */ /* 0x000fe40007ffe0ff */
[----:B------:R-:W-:Y:S01]  /*a13f0*/  ISETP.GE.AND P2, PT, R2, RZ, PT ;  /* 0x000000ff0200720c */ /* 0x000fe20003f46270 */
[----:B------:R-:W-:Y:S02]  /*a1400*/  @!P5 VIADD R3, R3, 0x7fe001 ;  /* 0x007fe0010303d836 */ /* 0x000fe40000000000 */
[----:B------:R-:W-:Y:S01]  /*a1410*/  @!P0 VIADD R24, R24, 0x7fe001 ;  /* 0x007fe00118188836 */ /* 0x000fe20000000000 */
[----:B------:R-:W-:Y:S01]  /*a1420*/  ISETP.GE.AND P0, PT, R26, RZ, PT ;  /* 0x000000ff1a00720c */ /* 0x000fe20003f06270 */
[----:B------:R0:W-:Y:S01]  /*a1430*/  STL [R1+0x4e94], R40 ;  /* 0x004e942801007387 */ /* 0x0001e20000100800 */
[----:B------:R-:W-:-:S03]  /*a1440*/  SHF.R.S32.HI R7, RZ, 0x1f, R9 ;  /* 0x0000001fff077819 */ /* 0x000fc60000011409 */
[----:B------:R1:W-:Y:S02]  /*a1450*/  STL [R1+0x4e8c], R0 ;  /* 0x004e8c0001007387 */ /* 0x0003e40000100800 */
[----:B------:R-:W-:Y:S02]  /*a1460*/  IMAD R7, R7, -0x7fe001, RZ ;  /* 0xff801fff07077824 */ /* 0x000fe400078e02ff */
[----:B0-----:R-:W-:-:S04]  /*a1470*/  IMAD.HI.U32 R40, R9, -0x7fe001, R20 ;  /* 0xff801fff09287827 */ /* 0x001fc800078e0014 */
[----:B------:R-:W-:Y:S01]  /*a1480*/  IMAD.WIDE R20, R3, UR4, RZ ;  /* 0x0000000403147c25 */ /* 0x000fe2000f8e02ff */
[----:B------:R-:W-:-:S03]  /*a1490*/  @!P2 IADD3 R2, PT, PT, R2, 0x7fe001, RZ ;  /* 0x007fe0010202a810 */ /* 0x000fc60007ffe0ff */
[----:B------:R-:W-:Y:S01]  /*a14a0*/  IMAD R23, R20, 0x3802001, RZ ;  /* 0x0380200114177824 */ /* 0x000fe200078e02ff */
[----:B------:R0:W-:Y:S01]  /*a14b0*/  STL [R1+0x4e9c], R36 ;  /* 0x004e9c2401007387 */ /* 0x0001e20000100800 */
[C-C-:B-1----:R-:W-:Y:S01]  /*a14c0*/  IMAD.IADD R0, R61.reuse, 0x1, -R16.reuse ;  /* 0x000000013d007824 */ /* 0x142fe200078e0a10 */
[----:B------:R-:W-:Y:S01]  /*a14d0*/  IADD3 R6, PT, PT, R6, R57, RZ ;  /* 0x0000003906067210 */ /* 0x000fe20007ffe0ff */
[----:B------:R-:W-:Y:S01]  /*a14e0*/  IMAD.IADD R16, R61, 0x1, R16 ;  /* 0x000000013d107824 */ /* 0x000fe200078e0210 */
[----:B------:R-:W-:Y:S01]  /*a14f0*/  @!P0 IADD3 R26, PT, PT, R26, 0x7fe001, RZ ;  /* 0x007fe0011a1a8810 */ /* 0x000fe20007ffe0ff */
[----:B------:R-:W-:Y:S01]  /*a1500*/  IMAD.WIDE R2, R2, UR4, RZ ;  /* 0x0000000402027c25 */ /* 0x000fe2000f8e02ff */
[----:B------:R-:W-:Y:S02]  /*a1510*/  ISETP.GE.AND P2, PT, R0, RZ, PT ;  /* 0x000000ff0000720c */ /* 0x000fe40003f46270 */
[----:B0-----:R-:W-:Y:S02]  /*a1520*/  IADD3 R36, PT, PT, R40, -R9, R7 ;  /* 0x8000000928247210 */ /* 0x001fe40007ffe007 */
[----:B------:R-:W-:-:S02]  /*a1530*/  SHF.R.S32.HI R7, RZ, 0x1f, R23 ;  /* 0x0000001fff077819 */ /* 0x000fc40000011417 */
[----:B------:R-:W-:Y:S01]  /*a1540*/  ISETP.GT.AND P0, PT, R6, 0x7fe000, PT ;  /* 0x007fe0000600780c */ /* 0x000fe20003f04270 */
[----:B------:R-:W0:Y:S01]  /*a1550*/  LDCU UR5, c[0x3][UR6+-0x60] ;  /* 0x00fff400060577ac */ /* 0x000e220008000800 */
[----:B------:R-:W-:Y:S01]  /*a1560*/  ISETP.GE.AND P3, PT, R22, RZ, PT ;  /* 0x000000ff1600720c */ /* 0x000fe20003f66270 */
[----:B------:R-:W-:Y:S01]  /*a1570*/  IMAD R9, R7, -0x7fe001, RZ ;  /* 0xff801fff07097824 */ /* 0x000fe200078e02ff */
[----:B------:R-:W-:Y:S01]  /*a1580*/  ISETP.GT.AND P1, PT, R16, 0x7fe000, PT ;  /* 0x007fe0001000780c */ /* 0x000fe20003f24270 */
[----:B------:R-:W-:Y:S01]  /*a1590*/  IMAD R7, R2, 0x3802001, RZ ;  /* 0x0380200102077824 */ /* 0x000fe200078e02ff */
[----:B------:R1:W-:Y:S01]  /*a15a0*/  STL [R1+0x4ea4], R24 ;  /* 0x004ea41801007387 */ /* 0x0003e20000100800 */
[----:B------:R-:W-:Y:S02]  /*a15b0*/  @!P2 VIADD R0, R0, 0x7fe001 ;  /* 0x007fe0010000a836 */ /* 0x000fe40000000000 */
[----:B-1----:R-:W-:-:S04]  /*a15c0*/  IMAD.HI.U32 R24, R7, -0x7fe001, R2 ;  /* 0xff801fff07187827 */ /* 0x002fc800078e0002 */
[----:B---3--:R-:W-:Y:S01]  /*a15d0*/  IMAD.IADD R2, R18, 0x1, R59 ;  /* 0x0000000112027824 */ /* 0x008fe200078e023b */
[----:B------:R-:W-:Y:S01]  /*a15e0*/  @P0 IADD3 R6, PT, PT, R6, -0x7fe001, RZ ;  /* 0xff801fff06060810 */ /* 0x000fe20007ffe0ff */
[----:B------:R-:W-:Y:S01]  /*a15f0*/  @!P3 VIADD R22, R22, 0x7fe001 ;  /* 0x007fe0011616b836 */ /* 0x000fe20000000000 */
[----:B------:R-:W-:Y:S02]  /*a1600*/  IADD3 R18, PT, PT, R18, -R59, RZ ;  /* 0x8000003b12127210 */ /* 0x000fe40007ffe0ff */
[----:B------:R-:W-:Y:S01]  /*a1610*/  ISETP.GT.AND P2, PT, R2, 0x7fe000, PT ;  /* 0x007fe0000200780c */ /* 0x000fe20003f44270 */
[----:B------:R-:W-:Y:S01]  /*a1620*/  @P1 VIADD R16, R16, 0xff801fff ;  /* 0xff801fff10101836 */ /* 0x000fe20000000000 */
[----:B------:R-:W-:Y:S01]  /*a1630*/  ISETP.GE.AND P1, PT, R6, RZ, PT ;  /* 0x000000ff0600720c */ /* 0x000fe20003f26270 */
[----:B------:R0:W-:Y:S01]  /*a1640*/  STL [R1+0x4ea8], R26 ;  /* 0x004ea81a01007387 */ /* 0x0001e20000100800 */
[----:B------:R-:W-:Y:S02]  /*a1650*/  SHF.R.S32.HI R3, RZ, 0x1f, R7 ;  /* 0x0000001fff037819 */ /* 0x000fe40000011407 */
[----:B------:R-:W-:Y:S01]  /*a1660*/  ISETP.GE.AND P4, PT, R18, RZ, PT ;  /* 0x000000ff1200720c */ /* 0x000fe20003f86270 */
[----:B------:R1:W-:Y:S01]  /*a1670*/  STL [R1+0x4ea0], R22 ;  /* 0x004ea01601007387 */ /* 0x0003e20000100800 */
[----:B0-----:R-:W-:-:S04]  /*a1680*/  IMAD.WIDE R26, R0, UR5, RZ ;  /* 0x00000005001a7c25 */ /* 0x001fc8000f8e02ff */
[----:B-1----:R-:W-:Y:S01]  /*a1690*/  IMAD.HI.U32 R22, R23, -0x7fe001, R20 ;  /* 0xff801fff17167827 */ /* 0x002fe200078e0014 */
[----:B------:R-:W-:-:S03]  /*a16a0*/  IADD3 R20, PT, PT, R19, R48, RZ ;  /* 0x0000003013147210 */ /* 0x000fc60007ffe0ff */
[----:B------:R-:W-:Y:S02]  /*a16b0*/  IMAD R0, R3, -0x7fe001, RZ ;  /* 0xff801fff03007824 */ /* 0x000fe400078e02ff */
[----:B------:R-:W-:Y:S02]  /*a16c0*/  IMAD R3, R26, 0x3802001, RZ ;  /* 0x038020011a037824 */ /* 0x000fe400078e02ff */
[----:B------:R-:W-:Y:S01]  /*a16d0*/  IMAD.IADD R19, R19, 0x1, -R48 ;  /* 0x0000000113137824 */ /* 0x000fe200078e0a30 */
[----:B------:R-:W-:Y:S02]  /*a16e0*/  @P2 IADD3 R2, PT, PT, R2, -0x7fe001, RZ ;  /* 0xff801fff02022810 */ /* 0x000fe40007ffe0ff */
[----:B------:R-:W-:Y:S02]  /*a16f0*/  IADD3 R24, PT, PT, R24, -R7, R0 ;  /* 0x8000000718187210 */ /* 0x000fe40007ffe000 */
[----:B------:R-:W-:Y:S02]  /*a1700*/  SHF.R.S32.HI R0, RZ, 0x1f, R3 ;  /* 0x0000001fff007819 */ /* 0x000fe40000011403 */
[----:B------:R-:W-:-:S02]  /*a1710*/  ISETP.GE.AND P2, PT, R19, RZ, PT ;  /* 0x000000ff1300720c */ /* 0x000fc40003f46270 */
[----:B------:R-:W-:Y:S01]  /*a1720*/  @!P1 IADD3 R6, PT, PT, R6, 0x7fe001, RZ ;  /* 0x007fe00106069810 */ /* 0x000fe20007ffe0ff */
[----:B------:R-:W-:Y:S01]  /*a1730*/  @!P4 VIADD R18, R18, 0x7fe001 ;  /* 0x007fe0011212c836 */ /* 0x000fe20000000000 */
[----:B------:R-:W-:Y:S01]  /*a1740*/  ISETP.GE.AND P1, PT, R2, RZ, PT ;  /* 0x000000ff0200720c */ /* 0x000fe20003f26270 */
[----:B------:R-:W-:Y:S01]  /*a1750*/  IMAD.HI.U32 R26, R3, -0x7fe001, R26 ;  /* 0xff801fff031a7827 */ /* 0x000fe200078e001a */
[----:B------:R-:W-:Y:S01]  /*a1760*/  IADD3 R22, PT, PT, R22, -R23, R9 ;  /* 0x8000001716167210 */ /* 0x000fe20007ffe009 */
[----:B------:R0:W-:Y:S01]  /*a1770*/  STL [R1+0x4eb4], R36 ;  /* 0x004eb42401007387 */ /* 0x0001e20000100800 */
[----:B------:R-:W-:Y:S01]  /*a1780*/  ISETP.GE.AND P3, PT, R16, RZ, PT ;  /* 0x000000ff1000720c */ /* 0x000fe20003f66270 */
[----:B------:R-:W-:Y:S01]  /*a1790*/  IMAD R0, R0, -0x7fe001, RZ ;  /* 0xff801fff00007824 */ /* 0x000fe200078e02ff */
[----:B------:R-:W-:Y:S01]  /*a17a0*/  ISETP.GT.AND P0, PT, R20, 0x7fe000, PT ;  /* 0x007fe0001400780c */ /* 0x000fe20003f04270 */
[----:B------:R1:W-:Y:S01]  /*a17b0*/  STL [R1+0x4eb8], R22 ;  /* 0x004eb81601007387 */ /* 0x0003e20000100800 */
[----:B0-----:R-:W-:Y:S01]  /*a17c0*/  IMAD.WIDE R36, R18, UR5, RZ ;  /* 0x0000000512247c25 */ /* 0x001fe2000f8e02ff */
[----:B------:R-:W-:-:S02]  /*a17d0*/  @!P2 IADD3 R19, PT, PT, R19, 0x7fe001, RZ ;  /* 0x007fe0011313a810 */ /* 0x000fc40007ffe0ff */
[----:B-1----:R-:W-:Y:S01]  /*a17e0*/  IADD3 R22, PT, PT, R26, -R3, R0 ;  /* 0x800000031a167210 */ /* 0x002fe20007ffe000 */
[----:B------:R-:W-:Y:S02]  /*a17f0*/  IMAD R7, R36, 0x3802001, RZ ;  /* 0x0380200124077824 */ /* 0x000fe400078e02ff */
[----:B-----5:R-:W-:Y:S01]  /*a1800*/  IMAD.IADD R0, R4, 0x1, -R49 ;  /* 0x0000000104007824 */ /* 0x020fe200078e0a31 */
[----:B------:R0:W-:Y:S01]  /*a1810*/  STL [R1+0x4eac], R6 ;  /* 0x004eac0601007387 */ /* 0x0001e20000100800 */
[----:B------:R-:W-:Y:S01]  /*a1820*/  @!P1 VIADD R2, R2, 0x7fe001 ;  /* 0x007fe00102029836 */ /* 0x000fe20000000000 */
[----:B------:R-:W-:Y:S02]  /*a1830*/  SHF.R.S32.HI R3, RZ, 0x1f, R7 ;  /* 0x0000001fff037819 */ /* 0x000fe40000011407 */
[----:B------:R-:W-:Y:S01]  /*a1840*/  ISETP.GE.AND P1, PT, R0, RZ, PT ;  /* 0x000000ff0000720c */ /* 0x000fe20003f26270 */
[----:B------:R-:W-:-:S04]  /*a1850*/  IMAD.WIDE R18, R19, UR5, RZ ;  /* 0x0000000513127c25 */ /* 0x000fc8000f8e02ff */
[----:B0-----:R-:W-:Y:S01]  /*a1860*/  IMAD.IADD R6, R13, 0x1, -R14 ;  /* 0x000000010d067824 */ /* 0x001fe200078e0a0e */
[----:B------:R-:W-:Y:S01]  /*a1870*/  IADD3 R4, PT, PT, R4, R49, RZ ;  /* 0x0000003104047210 */ /* 0x000fe20007ffe0ff */
[----:B------:R-:W-:Y:S01]  /*a1880*/  @!P3 VIADD R16, R16, 0x7fe001 ;  /* 0x007fe0011010b836 */ /* 0x000fe20000000000 */
[----:B------:R-:W0:Y:S01]  /*a1890*/  LDCU UR4, c[0x3][UR6+-0x64] ;  /* 0x00fff380060477ac */ /* 0x000e220008000800 */
[----:B------:R-:W-:Y:S01]  /*a18a0*/  IMAD.HI.U32 R26, R7, -0x7fe001, R36 ;  /* 0xff801fff071a7827 */ /* 0x000fe200078e0024 */
[----:B------:R-:W-:-:S03]  /*a18b0*/  ISETP.GE.AND P3, PT, R6, RZ, PT ;  /* 0x000000ff0600720c */ /* 0x000fc60003f66270 */
[----:B------:R-:W-:Y:S01]  /*a18c0*/  IMAD R3, R3, -0x7fe001, RZ ;  /* 0xff801fff03037824 */ /* 0x000fe200078e02ff */
[----:B------:R-:W-:Y:S01]  /*a18d0*/  @P0 IADD3 R20, PT, PT, R20, -0x7fe001, RZ ;  /* 0xff801fff14140810 */ /* 0x000fe20007ffe0ff */
[----:B------:R-:W-:Y:S01]  /*a18e0*/  IMAD R9, R18, 0x3802001, RZ ;  /* 0x0380200112097824 */ /* 0x000fe200078e02ff */
[----:B------:R-:W-:Y:S01]  /*a18f0*/  ISETP.GT.AND P0, PT, R4, 0x7fe000, PT ;  /* 0x007fe0000400780c */ /* 0x000fe20003f04270 */
[----:B------:R1:W-:Y:S01]  /*a1900*/  STL [R1+0x4ec0], R16 ;  /* 0x004ec01001007387 */ /* 0x0003e20000100800 */
[----:B------:R-:W-:Y:S01]  /*a1910*/  ISETP.GE.AND P2, PT, R20, RZ, PT ;  /* 0x000000ff1400720c */ /* 0x000fe20003f46270 */
[----:B------:R-:W-:Y:S02]  /*a1920*/  @!P1 VIADD R0, R0, 0x7fe001 ;  /* 0x007fe00100009836 */ /* 0x000fe40000000000 */
[----:B------:R2:W-:Y:S01]  /*a1930*/  STL [R1+0x4ec4], R2 ;  /* 0x004ec40201007387 */ /* 0x0005e20000100800 */
[----:B-1----:R-:W-:Y:S02]  /*a1940*/  IADD3 R16, PT, PT, R26, -R7, R3 ;  /* 0x800000071a107210 */ /* 0x002fe40007ffe003 */
[----:B------:R-:W-:Y:S01]  /*a1950*/  SHF.R.S32.HI R3, RZ, 0x1f, R9 ;  /* 0x0000001fff037819 */ /* 0x000fe20000011409 */
[----:B------:R-:W-:Y:S01]  /*a1960*/  IMAD.HI.U32 R18, R9, -0x7fe001, R18 ;  /* 0xff801fff09127827 */ /* 0x000fe200078e0012 */
[----:B------:R-:W-:-:S03]  /*a1970*/  @!P3 IADD3 R6, PT, PT, R6, 0x7fe001, RZ ;  /* 0x007fe0010606b810 */ /* 0x000fc60007ffe0ff */
[----:B------:R-:W-:Y:S02]  /*a1980*/  IMAD R7, R3, -0x7fe001, RZ ;  /* 0xff801fff03077824 */ /* 0x000fe400078e02ff */
[----:B--2---:R-:W-:Y:S01]  /*a1990*/  IMAD.WIDE R2, R0, UR5, RZ ;  /* 0x0000000500027c25 */ /* 0x004fe2000f8e02ff */
[----:B------:R-:W-:Y:S01]  /*a19a0*/  IADD3 R14, PT, PT, R13, R14, RZ ;  /* 0x0000000e0d0e7210 */ /* 0x000fe20007ffe0ff */
[----:B------:R1:W-:Y:S01]  /*a19b0*/  STL [R1+0x4ed4], R16 ;  /* 0x004ed41001007387 */ /* 0x0003e20000100800 */
[----:B------:R-:W-:Y:S01]  /*a19c0*/  IADD3 R0, PT, PT, R18, -R9, R7 ;  /* 0x8000000912007210 */ /* 0x000fe20007ffe007 */
[----:B------:R-:W-:Y:S02]  /*a19d0*/  @P0 VIADD R4, R4, 0xff801fff ;  /* 0xff801fff04040836 */ /* 0x000fe40000000000 */
[----:B------:R-:W-:Y:S01]  /*a19e0*/  IMAD R13, R2, 0x3802001, RZ ;  /* 0x03802001020d7824 */ /* 0x000fe200078e02ff */
[----:B------:R-:W-:Y:S01]  /*a19f0*/  ISETP.GT.AND P0, PT, R14, 0x7fe000, PT ;  /* 0x007fe0000e00780c */ /* 0x000fe20003f04270 */
[----:B0-----:R-:W-:Y:S01]  /*a1a00*/  IMAD.WIDE R6, R6, UR4, RZ ;  /* 0x0000000406067c25 */ /* 0x001fe2000f8e02ff */
[----:B------:R-:W-:-:S03]  /*a1a10*/  @!P2 IADD3 R20, PT, PT, R20, 0x7fe001, RZ ;  /* 0x007fe0011414a810 */ /* 0x000fc60007ffe0ff */
[C---:B-1----:R-:W-:Y:S01]  /*a1a20*/  IMAD.IADD R16, R15.reuse, 0x1, R50 ;  /* 0x000000010f107824 */ /* 0x042fe200078e0232 */
[----:B------:R-:W-:Y:S01]  /*a1a30*/  IADD3 R15, PT, PT, R15, -R50, RZ ;  /* 0x800000320f0f7210 */ /* 0x000fe20007ffe0ff */
[----:B------:R-:W-:Y:S01]  /*a1a40*/  IMAD.HI.U32 R18, R13, -0x7fe001, R2 ;  /* 0xff801fff0d127827 */ /* 0x000fe200078e0002 */
[----:B------:R-:W-:Y:S02]  /*a1a50*/  ISETP.GE.AND P2, PT, R4, RZ, PT ;  /* 0x000000ff0400720c */ /* 0x000fe40003f46270 */
[----:B------:R-:W-:Y:S01]  /*a1a60*/  ISETP.GE.AND P3, PT, R15, RZ, PT ;  /* 0x000000ff0f00720c */ /* 0x000fe20003f66270 */
[----:B------:R-:W-:Y:S01]  /*a1a70*/  IMAD R3, R6, 0x3802001, RZ ;  /* 0x0380200106037824 */ /* 0x000fe200078e02ff */
[----:B------:R0:W-:Y:S01]  /*a1a80*/  STL [R1+0x4ed8], R0 ;  /* 0x004ed80001007387 */ /* 0x0001e20000100800 */
[----:B------:R-:W-:Y:S01]  /*a1a90*/  IMAD.IADD R19, R17, 0x1, -R58 ;  /* 0x0000000111137824 */ /* 0x000fe200078e0a3a */
[----:B------:R-:W-:Y:S01]  /*a1aa0*/  SHF.R.S32.HI R9, RZ, 0x1f, R13 ;  /* 0x0000001fff097819 */ /* 0x000fe2000001140d */
[----:B------:R-:W-:Y:S01]  /*a1ab0*/  @P0 VIADD R14, R14, 0xff801fff ;  /* 0xff801fff0e0e0836 */ /* 0x000fe20000000000 */
[----:B------:R1:W-:Y:S01]  /*a1ac0*/  STL [R1+0x4ec8], R20 ;  /* 0x004ec81401007387 */ /* 0x0003e20000100800 */
[----:B0-----:R-:W-:Y:S01]  /*a1ad0*/  SHF.R.S32.HI R0, RZ, 0x1f, R3 ;  /* 0x0000001fff007819 */ /* 0x001fe20000011403 */
[----:B-1----:R-:W-:-:S03]  /*a1ae0*/  IMAD.HI.U32 R20, R3, -0x7fe001, R6 ;  /* 0xff801fff03147827 */ /* 0x002fc600078e0006 */
[----:B------:R-:W-:Y:S01]  /*a1af0*/  @!P2 IADD3 R4, PT, PT, R4, 0x7fe001, RZ ;  /* 0x007fe0010404a810 */ /* 0x000fe20007ffe0ff */
[----:B------:R-:W-:Y:S01]  /*a1b00*/  IMAD R0, R0, -0x7fe001, RZ ;  /* 0xff801fff00007824 */ /* 0x000fe200078e02ff */
[----:B------:R-:W-:Y:S01]  /*a1b10*/  ISETP.GT.AND P1, PT, R16, 0x7fe000, PT ;  /* 0x007fe0001000780c */ /* 0x000fe20003f24270 */
[----:B------:R-:W-:Y:S01]  /*a1b20*/  @!P3 VIADD R15, R15, 0x7fe001 ;  /* 0x007fe0010f0fb836 */ /* 0x000fe20000000000 */
[----:B------:R-:W-:Y:S01]  /*a1b30*/  ISETP.GE.AND P2, PT, R19, RZ, PT ;  /* 0x000000ff1300720c */ /* 0x000fe20003f46270 */
[----:B------:R-:W-:Y:S01]  /*a1b40*/  IMAD R9, R9, -0x7fe001, RZ ;  /* 0xff801fff09097824 */ /* 0x000fe200078e02ff */
[----:B------:R-:W-:Y:S02]  /*a1b50*/  ISETP.GE.AND P0, PT, R14, RZ, PT ;  /* 0x000000ff0e00720c */ /* 0x000fe40003f06270 */
[----:B------:R-:W-:Y:S01]  /*a1b60*/  IADD3 R20, PT, PT, R20, -R3, R0 ;  /* 0x8000000314147210 */ /* 0x000fe20007ffe000 */
[----:B------:R-:W-:Y:S02]  /*a1b70*/  IMAD.IADD R0, R5, 0x1, -R62 ;  /* 0x0000000105007824 */ /* 0x000fe400078e0a3e */
[----:B------:R-:W-:Y:S01]  /*a1b80*/  IMAD.WIDE R2, R15, UR4, RZ ;  /* 0x000000040f027c25 */ /* 0x000fe2000f8e02ff */
[----:B------:R-:W-:-:S02]  /*a1b90*/  IADD3 R18, PT, PT, R18, -R13, R9 ;  /* 0x8000000d12127210 */ /* 0x000fc40007ffe009 */
[----:B------:R-:W-:Y:S01]  /*a1ba0*/  ISETP.GE.AND P3, PT, R0, RZ, PT ;  /* 0x000000ff0000720c */ /* 0x000fe20003f66270 */
[----:B------:R-:W-:Y:S01]  /*a1bb0*/  IMAD R13, R2, 0x3802001, RZ ;  /* 0x03802001020d7824 */ /* 0x000fe200078e02ff */
[----:B------:R-:W-:Y:S01]  /*a1bc0*/  IADD3 R6, PT, PT, R17, R58, RZ ;  /* 0x0000003a11067210 */ /* 0x000fe20007ffe0ff */
[----:B------:R-:W-:Y:S01]  /*a1bd0*/  @!P2 VIADD R19, R19, 0x7fe001 ;  /* 0x007fe0011313a836 */ /* 0x000fe20000000000 */
[----:B------:R-:W-:Y:S01]  /*a1be0*/  @P1 IADD3 R16, PT, PT, R16, -0x7fe001, RZ ;  /* 0xff801fff10101810 */ /* 0x000fe20007ffe0ff */
[----:B------:R-:W-:Y:S01]  /*a1bf0*/  IMAD.HI.U32 R3, R13, -0x7fe001, R2 ;  /* 0xff801fff0d037827 */ /* 0x000fe200078e0002 */
[----:B------:R-:W-:Y:S02]  /*a1c00*/  SHF.R.S32.HI R2, RZ, 0x1f, R13 ;  /* 0x0000001fff027819 */ /* 0x000fe4000001140d */
[----:B------:R-:W-:Y:S01]  /*a1c10*/  @!P0 IADD3 R14, PT, PT, R14, 0x7fe001, RZ ;  /* 0x007fe0010e0e8810 */ /* 0x000fe20007ffe0ff */
[----:B------:R0:W-:Y:S01]  /*a1c20*/  STL [R1+0x4edc], R18 ;  /* 0x004edc1201007387 */ /* 0x0001e20000100800 */
[----:B------:R-:W-:Y:S01]  /*a1c30*/  ISETP.GT.AND P0, PT, R6, 0x7fe000, PT ;  /* 0x007fe0000600780c */ /* 0x000fe20003f04270 */
[----:B------:R-:W-:Y:S01]  /*a1c40*/  IMAD R2, R2, -0x7fe001, RZ ;  /* 0xff801fff02027824 */ /* 0x000fe200078e02ff */
[----:B------:R-:W-:Y:S01]  /*a1c50*/  ISETP.GE.AND P1, PT, R16, RZ, PT ;  /* 0x000000ff1000720c */ /* 0x000fe20003f26270 */
[----:B------:R4:W-:Y:S01]  /*a1c60*/  STL [R1+0x4ecc], R4 ;  /* 0x004ecc0401007387 */ /* 0x0009e20000100800 */
[----:B------:R-:W-:-:S02]  /*a1c70*/  @!P3 VIADD R0, R0, 0x7fe001 ;  /* 0x007fe0010000b836 */ /* 0x000fc40000000000 */
[----:B0-----:R-:W-:Y:S01]  /*a1c80*/  IMAD.WIDE R18, R19, UR4, RZ ;  /* 0x0000000413127c25 */ /* 0x001fe2000f8e02ff */
[----:B----4-:R-:W-:-:S03]  /*a1c90*/  IADD3 R4, PT, PT, R10, -R11, RZ ;  /* 0x8000000b0a047210 */ /* 0x010fc60007ffe0ff */
[----:B------:R-:W-:Y:S01]  /*a1ca0*/  IMAD R9, R18, 0x3802001, RZ ;  /* 0x0380200112097824 */ /* 0x000fe200078e02ff */
[----:B------:R0:W-:Y:S01]  /*a1cb0*/  STL [R1+0x4ee0], R14 ;  /* 0x004ee00e01007387 */ /* 0x0001e20000100800 */
[----:B------:R-:W1:Y:S01]  /*a1cc0*/  LDCU UR5, c[0x3][UR6+-0x68] ;  /* 0x00fff300060577ac */ /* 0x000e620008000800 */
[----:B------:R-:W-:Y:S02]  /*a1cd0*/  ISETP.GE.AND P4, PT, R4, RZ, PT ;  /* 0x000000ff0400720c */ /* 0x000fe40003f86270 */
[----:B------:R-:W-:Y:S02]  /*a1ce0*/  SHF.R.S32.HI R7, RZ, 0x1f, R9 ;  /* 0x0000001fff077819 */ /* 0x000fe40000011409 */
[----:B0-----:R-:W-:Y:S01]  /*a1cf0*/  IADD3 R14, PT, PT, R3, -R13, R2 ;  /* 0x8000000d030e7210 */ /* 0x001fe20007ffe002 */
[----:B------:R-:W-:Y:S01]  /*a1d00*/  IMAD.WIDE R2, R0, UR4, RZ ;  /* 0x0000000400027c25 */ /* 0x000fe2000f8e02ff */
[----:B------:R-:W-:Y:S02]  /*a1d10*/  IADD3 R0, PT, PT, R5, R62, RZ ;  /* 0x0000003e05007210 */ /* 0x000fe40007ffe0ff */
[----:B------:R-:W-:Y:S01]  /*a1d20*/  @P0 IADD3 R6, PT, PT, R6, -0x7fe001, RZ ;  /* 0xff801fff06060810 */ /* 0x000fe20007ffe0ff */
[----:B------:R-:W-:Y:S01]  /*a1d30*/  @!P1 VIADD R16, R16, 0x7fe001 ;  /* 0x007fe00110109836 */ /* 0x000fe20000000000 */
[----:B------:R-:W-:Y:S01]  /*a1d40*/  ISETP.GT.AND P0, PT, R0, 0x7fe000, PT ;  /* 0x007fe0000000780c */ /* 0x000fe20003f04270 */
[----:B------:R-:W-:-:S04]  /*a1d50*/  IMAD.HI.U32 R18, R9, -0x7fe001, R18 ;  /* 0xff801fff09127827 */ /* 0x000fc800078e0012 */
[----:B------:R-:W-:Y:S02]  /*a1d60*/  IMAD R7, R7, -0x7fe001, RZ ;  /* 0xff801fff07077824 */ /* 0x000fe400078e02ff */
[----:B------:R-:W-:Y:S01]  /*a1d70*/  IMAD R5, R2, 0x3802001, RZ ;  /* 0x0380200102057824 */ /* 0x000fe200078e02ff */
[----:B------:R0:W-:Y:S01]  /*a1d80*/  STL [R1+0x4ee4], R16 ;  /* 0x004ee41001007387 */ /* 0x0001e20000100800 */
[----:B------:R-:W-:Y:S01]  /*a1d90*/  @!P4 IADD3 R4, PT, PT, R4, 0x7fe001, RZ ;  /* 0x007fe0010404c810 */ /* 0x000fe20007ffe0ff */
[----:B------:R-:W-:Y:S02]  /*a1da0*/  IMAD.IADD R10, R10, 0x1, R11 ;  /* 0x000000010a0a7824 */ /* 0x000fe400078e020b */
[----:B------:R1:W-:Y:S01]  /*a1db0*/  STL [R1+0x4ef0], R20 ;  /* 0x004ef01401007387 */ /* 0x0003e20000100800 */
[----:B------:R-:W-:Y:S02]  /*a1dc0*/  ISETP.GE.AND P2, PT, R6, RZ, PT ;  /* 0x000000ff0600720c */ /* 0x000fe40003f46270 */
[----:B0-----:R-:W-:-:S02]  /*a1dd0*/  IADD3 R16, PT, PT, R18, -R9, R7 ;  /* 0x8000000912107210 */ /* 0x001fc40007ffe007 */
[----:B------:R-:W-:Y:S01]  /*a1de0*/  SHF.R.S32.HI R7, RZ, 0x1f, R5 ;  /* 0x0000001fff077819 */ /* 0x000fe20000011405 */
[----:B------:R-:W-:Y:S01]  /*a1df0*/  IMAD.HI.U32 R18, R5, -0x7fe001, R2 ;  /* 0xff801fff05127827 */ /* 0x000fe200078e0002 */
[----:B------:R-:W-:-:S03]  /*a1e00*/  @P0 IADD3 R0, PT, PT, R0, -0x7fe001, RZ ;  /* 0xff801fff00000810 */ /* 0x000fc60007ffe0ff */
[----:B-1----:R-:W-:Y:S01]  /*a1e10*/  IMAD.WIDE R20, R4, UR5, RZ ;  /* 0x0000000504147c25 */ /* 0x002fe2000f8e02ff */
[----:B------:R-:W-:-:S03]  /*a1e20*/  ISETP.GT.AND P1, PT, R10, 0x7fe000, PT ;  /* 0x007fe0000a00780c */ /* 0x000fc60003f24270 */
[----:B------:R-:W-:Y:S02]  /*a1e30*/  IMAD.IADD R4, R52, 0x1, R41 ;  /* 0x0000000134047824 */ /* 0x000fe400078e0229 */
[----:B------:R-:W-:Y:S01]  /*a1e40*/  IMAD R2, R7, -0x7fe001, RZ ;  /* 0xff801fff07027824 */ /* 0x000fe200078e02ff */
[----:B------:R-:W-:Y:S02]  /*a1e50*/  ISETP.GE.AND P6, PT, R0, RZ, PT ;  /* 0x000000ff0000720c */ /* 0x000fe40003fc6270 */
[----:B------:R-:W-:Y:S01]  /*a1e60*/  ISETP.GT.AND P0, PT, R4, 0x7fe000, PT ;  /* 0x007fe0000400780c */ /* 0x000fe20003f04270 */
[----:B------:R0:W-:Y:S01]  /*a1e70*/  STL [R1+0x4ef4], R14 ;  /* 0x004ef40e01007387 */ /* 0x0001e20000100800 */
[----:B------:R-:W-:Y:S02]  /*a1e80*/  IADD3 R18, PT, PT, R18, -R5, R2 ;  /* 0x8000000512127210 */ /* 0x000fe40007ffe002 */
[C---:B------:R-:W-:Y:S01]  /*a1e90*/  IADD3 R2, PT, PT, R8.reuse, R51, RZ ;  /* 0x0000003308027210 */ /* 0x040fe20007ffe0ff */
[----:B------:R-:W-:Y:S01]  /*a1ea0*/  IMAD.IADD R8, R8, 0x1, -R51 ;  /* 0x0000000108087824 */ /* 0x000fe200078e0a33 */
[----:B------:R-:W-:-:S02]  /*a1eb0*/  IADD3 R3, PT, PT, R52, -R41, RZ ;  /* 0x8000002934037210 */ /* 0x000fc40007ffe0ff */
[C---:B0-----:R-:W-:Y:S01]  /*a1ec0*/  IADD3 R14, PT, PT, R12.reuse, R43, RZ ;  /* 0x0000002b0c0e7210 */ /* 0x041fe20007ffe0ff */
[----:B------:R-:W-:Y:S01]  /*a1ed0*/  IMAD.IADD R12, R12, 0x1, -R43 ;  /* 0x000000010c0c7824 */ /* 0x000fe200078e0a2b */
[----:B------:R-:W-:Y:S01]  /*a1ee0*/  ISETP.GE.AND P5, PT, R8, RZ, PT ;  /* 0x000000ff0800720c */ /* 0x000fe20003fa6270 */
[----:B------:R-:W-:Y:S01]  /*a1ef0*/  @!P2 VIADD R6, R6, 0x7fe001 ;  /* 0x007fe0010606a836 */ /* 0x000fe20000000000 */
[----:B------:R-:W-:Y:S01]  /*a1f00*/  ISETP.GE.AND P2, PT, R3, RZ, PT ;  /* 0x000000ff0300720c */ /* 0x000fe20003f46270 */
[----:B------:R-:W-:Y:S01]  /*a1f10*/  IMAD R7, R20, 0x3802001, RZ ;  /* 0x0380200114077824 */ /* 0x000fe200078e02ff */
[----:B------:R-:W-:Y:S01]  /*a1f20*/  ISETP.GE.AND P4, PT, R12, RZ, PT ;  /* 0x000000ff0c00720c */ /* 0x000fe20003f86270 */
[----:B------:R-:W-:Y:S01]  /*a1f30*/  @P1 VIADD R10, R10, 0xff801fff ;  /* 0xff801fff0a0a1836 */ /* 0x000fe20000000000 */
[----:B------:R-:W-:Y:S01]  /*a1f40*/  @!P6 IADD3 R0, PT, PT, R0, 0x7fe001, RZ ;  /* 0x007fe0010000e810 */ /* 0x000fe20007ffe0ff */
[----:B------:R-:W-:Y:S01]  /*a1f50*/  @P0 VIADD R4, R4, 0xff801fff ;  /* 0xff801fff04040836 */ /* 0x000fe20000000000 */
[----:B------:R-:W-:-:S02]  /*a1f60*/  ISETP.GT.AND P6, PT, R2, 0x7fe000, PT ;  /* 0x007fe0000200780c */ /* 0x000fc40003fc4270 */
[----:B------:R-:W-:Y:S02]  /*a1f70*/  SHF.R.S32.HI R5, RZ, 0x1f, R7 ;  /* 0x0000001fff057819 */ /* 0x000fe40000011407 */
[----:B------:R-:W-:Y:S02]  /*a1f80*/  ISETP.GT.AND P3, PT, R14, 0x7fe000, PT ;  /* 0x007fe0000e00780c */ /* 0x000fe40003f64270 */
[----:B------:R-:W-:Y:S02]  /*a1f90*/  ISETP.GE.AND P1, PT, R10, RZ, PT ;  /* 0x000000ff0a00720c */ /* 0x000fe40003f26270 */
        /* <DEDUP_REMOVED lines=13> */
[----:B-1----:R-:W-:Y:S01]  /*a2070*/  IMAD.WIDE R6, R3, UR5, RZ ;  /* 0x0000000503067c25 */ /* 0x002fe2000f8e02ff */
[----:B------:R-:W-:Y:S02]  /*a2080*/  @!P1 IADD3 R10, PT, PT, R10, 0x7fe001, RZ ;  /* 0x007fe0010a0a9810 */ /* 0x000fe40007ffe0ff */
[----:B------:R-:W-:Y:S01]  /*a2090*/  @!P0 IADD3 R4, PT, PT, R4, 0x7fe001, RZ ;  /* 0x007fe00104048810 */ /* 0x000fe20007ffe0ff */
[----:B------:R-:W-:-:S02]  /*a20a0*/  IMAD R5, R6, 0x3802001, RZ ;  /* 0x0380200106057824 */ /* 0x000fc400078e02ff */
        /* <DEDUP_REMOVED lines=37> */
[----:B------:R-:W-:-:S04]  /*a2300*/  @P0 IADD3 R4, PT, PT, R4, -0x7fe001, RZ ;  /* 0xff801fff04040810 */ /* 0x000fc80007ffe0ff */
        /* <DEDUP_REMOVED lines=44> */
[----:B------:R-:W-:-:S02]  /*a25d0*/  @!P0 IADD3 R3, PT, PT, R3, 0x7fe001, RZ ;  /* 0x007fe00103038810 */ /* 0x000fc40007ffe0ff */
[----:B------:R-:W5:Y:S03]  /*a25e0*/  LDL R70, [R1+0x4fc0] ;  /* 0x004fc00001467983 */ /* 0x000f660000100800 */
        /* <DEDUP_REMOVED lines=17> */
[----:B------:R-:W-:Y:S01]  /*a2700*/  IMAD.IADD R24, R13, 0x1, R24 ;  /* 0x000000010d187824 */ /* 0x000fe200078e0218 */
[CC--:B----4-:R-:W-:Y:S02]  /*a2710*/  IADD3 R38, PT, PT, R23.reuse, R26.reuse, RZ ;  /* 0x0000001a17267210 */ /* 0x0d0fe40007ffe0ff */
[----:B------:R-:W-:Y:S02]  /*a2720*/  IADD3 R23, PT, PT, R23, -R26, RZ ;  /* 0x8000001a17177210 */ /* 0x000fe40007ffe0ff */
[----:B------:R-:W-:-:S07]  /*a2730*/  ISETP.GT.AND P0, PT, R24, 0x7fe000, PT ;  /* 0x007fe0001800780c */ /* 0x000fce0003f04270 */
[----:B------:R-:W-:-:S04]  /*a2740*/  @!P1 VIADD R16, R16, 0x7fe001 ;  /* 0x007fe00110109836 */ /* 0x000fc80000000000 */
[----:B------:R-:W-:Y:S01]  /*a2750*/  IMAD.WIDE R26, R16, UR4, RZ ;  /* 0x00000004101a7c25 */ /* 0x000fe2000f8e02ff */
[----:B------:R-:W-:-:S03]  /*a2760*/  ISETP.GE.AND P2, PT, R23, RZ, PT ;  /* 0x000000ff1700720c */ /* 0x000fc60003f46270 */
[----:B------:R-:W-:Y:S01]  /*a2770*/  IMAD R3, R26, 0x3802001, RZ ;  /* 0x038020011a037824 */ /* 0x000fe200078e02ff */
[----:B------:R-:W-:-:S04]  /*a2780*/  SHF.R.S32.HI R13, RZ, 0x1f, R37 ;  /* 0x0000001fff0d7819 */ /* 0x000fc80000011425 */
[----:B------:R-:W-:Y:S01]  /*a2790*/  SHF.R.S32.HI R2, RZ, 0x1f, R3 ;  /* 0x0000001fff027819 */ /* 0x000fe20000011403 */
[----:B------:R-:W-:Y:S02]  /*a27a0*/  IMAD R16, R13, -0x7fe001, RZ ;  /* 0xff801fff0d107824 */ /* 0x000fe400078e02ff */
[----:B------:R-:W-:-:S04]  /*a27b0*/  IMAD.HI.U32 R40, R3, -0x7fe001, R26 ;  /* 0xff801fff03287827 */ /* 0x000fc800078e001a */
[----:B------:R-:W-:Y:S02]  /*a27c0*/  IMAD R13, R2, -0x7fe001, RZ ;  /* 0xff801fff020d7824 */ /* 0x000fe400078e02ff */
[----:B------:R-:W-:Y:S01]  /*a27d0*/  @P0 VIADD R24, R24, 0xff801fff ;  /* 0xff801fff18180836 */ /* 0x000fe20000000000 */
[----:B------:R-:W-:Y:S01]  /*a27e0*/  @!P2 IADD3 R23, PT, PT, R23, 0x7fe001, RZ ;  /* 0x007fe0011717a810 */ /* 0x000fe20007ffe0ff */
[----:B--2---:R-:W-:Y:S01]  /*a27f0*/  IMAD.IADD R2, R0, 0x1, -R39 ;  /* 0x0000000100027824 */ /* 0x004fe200078e0a27 */
[----:B------:R-:W-:Y:S02]  /*a2800*/  IADD3 R40, PT, PT, R40, -R3, R13 ;  /* 0x8000000328287210 */ /* 0x000fe40007ffe00d */
[----:B------:R-:W-:Y:S01]  /*a2810*/  ISETP.GT.AND P1, PT, R38, 0x7fe000, PT ;  /* 0x007fe0002600780c */ /* 0x000fe20003f24270 */
[----:B------:R-:W2:Y:S01]  /*a2820*/  LDL R13, [R1+0x4fd0] ;  /* 0x004fd000010d7983 */ /* 0x000ea20000100800 */
[----:B------:R-:W-:Y:S01]  /*a2830*/  ISETP.GE.AND P0, PT, R24, RZ, PT ;  /* 0x000000ff1800720c */ /* 0x000fe20003f06270 */
[----:B------:R-:W-:Y:S01]  /*a2840*/  IMAD.WIDE R26, R23, UR4, RZ ;  /* 0x00000004171a7c25 */ /* 0x000fe2000f8e02ff */
[----:B------:R-:W-:-:S03]  /*a2850*/  ISETP.GE.AND P2, PT, R2, RZ, PT ;  /* 0x000000ff0200720c */ /* 0x000fc60003f46270 */
[----:B------:R-:W-:Y:S02]  /*a2860*/  IMAD R23, R26, 0x3802001, RZ ;  /* 0x038020011a177824 */ /* 0x000fe400078e02ff */
[----:B------:R-:W-:-:S03]  /*a2870*/  IMAD.IADD R0, R0, 0x1, R39 ;  /* 0x0000000100007824 */ /* 0x000fc600078e0227 */
[----:B------:R-:W-:Y:S02]  /*a2880*/  SHF.R.S32.HI R3, RZ, 0x1f, R23 ;  /* 0x0000001fff037819 */ /* 0x000fe40000011417 */
[----:B------:R-:W-:Y:S02]  /*a2890*/  @P1 IADD3 R38, PT, PT, R38, -0x7fe001, RZ ;  /* 0xff801fff26261810 */ /* 0x000fe40007ffe0ff */
[----:B------:R-:W-:Y:S02]  /*a28a0*/  @!P0 IADD3 R24, PT, PT, R24, 0x7fe001, RZ ;  /* 0x007fe00118188810 */ /* 0x000fe40007ffe0ff */
[----:B------:R-:W-:Y:S01]  /*a28b0*/  ISETP.GT.AND P0, PT, R0, 0x7fe000, PT ;  /* 0x007fe0000000780c */ /* 0x000fe20003f04270 */
[----:B------:R-:W-:Y:S01]  /*a28c0*/  IMAD.HI.U32 R26, R23, -0x7fe001, R26 ;  /* 0xff801fff171a7827 */ /* 0x000fe200078e001a */
[----:B------:R-:W-:Y:S02]  /*a28d0*/  IADD3 R42, PT, PT, R42, -R37, R16 ;  /* 0x800000252a2a7210 */ /* 0x000fe40007ffe010 */
[----:B-----5:R-:W-:Y:S01]  /*a28e0*/  IADD3 R16, PT, PT, R11, -R12, RZ ;  /* 0x8000000c0b107210 */ /* 0x020fe20007ffe0ff */
[----:B------:R-:W-:Y:S01]  /*a28f0*/  IMAD R27, R3, -0x7fe001, RZ ;  /* 0xff801fff031b7824 */ /* 0x000fe200078e02ff */
[----:B------:R-:W-:Y:S01]  /*a2900*/  ISETP.GE.AND P1, PT, R38, RZ, PT ;  /* 0x000000ff2600720c */ /* 0x000fe20003f26270 */
[----:B------:R-:W-:Y:S01]  /*a2910*/  @!P2 VIADD R2, R2, 0x7fe001 ;  /* 0x007fe0010202a836 */ /* 0x000fe20000000000 */
[----:B------:R-:W-:Y:S01]  /*a2920*/  ISETP.GE.AND P2, PT, R16, RZ, PT ;  /* 0x000000ff1000720c */ /* 0x000fe20003f46270 */
[----:B------:R-:W-:Y:S01]  /*a2930*/  IMAD.IADD R12, R11, 0x1, R12 ;  /* 0x000000010b0c7824 */ /* 0x000fe200078e020c */
[----:B------:R-:W-:Y:S01]  /*a2940*/  IADD3 R26, PT, PT, R26, -R23, R27 ;  /* 0x800000171a1a7210 */ /* 0x000fe20007ffe01b */
[----:B------:R-:W-:Y:S01]  /*a2950*/  IMAD.WIDE R2, R2, UR4, RZ ;  /* 0x0000000402027c25 */ /* 0x000fe2000f8e02ff */
[----:B------:R-:W3:Y:S01]  /*a2960*/  LDL R23, [R1+0x4fc8] ;  /* 0x004fc80001177983 */ /* 0x000ee20000100800 */
[----:B------:R-:W-:-:S02]  /*a2970*/  @P0 IADD3 R0, PT, PT, R0, -0x7fe001, RZ ;  /* 0xff801fff00000810 */ /* 0x000fc40007ffe0ff */
[----:B------:R-:W-:Y:S01]  /*a2980*/  IMAD R37, R2, 0x3802001, RZ ;  /* 0x0380200102257824 */ /* 0x000fe200078e02ff */
[----:B------:R-:W-:-:S03]  /*a2990*/  ISETP.GT.AND P0, PT, R12, 0x7fe000, PT ;  /* 0x007fe0000c00780c */ /* 0x000fc60003f04270 */
[----:B------:R-:W-:Y:S01]  /*a29a0*/  @!P1 VIADD R38, R38, 0x7fe001 ;  /* 0x007fe00126269836 */ /* 0x000fe20000000000 */
[----:B------:R-:W-:Y:S02]  /*a29b0*/  SHF.R.S32.HI R11, RZ, 0x1f, R37 ;  /* 0x0000001fff0b7819 */ /* 0x000fe40000011425 */
[----:B------:R-:W-:Y:S01]  /*a29c0*/  @!P2 IADD3 R16, PT, PT, R16, 0x7fe001, RZ ;  /* 0x007fe0011010a810 */ /* 0x000fe20007ffe0ff */
[----:B------:R1:W-:Y:S01]  /*a29d0*/  STL [R1+0x4f24], R24 ;  /* 0x004f241801007387 */ /* 0x0003e20000100800 */
[----:B------:R-:W-:-:S03]  /*a29e0*/  IMAD.HI.U32 R27, R37, -0x7fe001, R2 ;  /* 0xff801fff251b7827 */ /* 0x000fc600078e0002 */
[----:B------:R4:W-:Y:S01]  /*a29f0*/  STL [R1+0x4f28], R38 ;  /* 0x004f282601007387 */ /* 0x0009e20000100800 */
[----:B------:R-:W-:Y:S01]  /*a2a00*/  ISETP.GE.AND P1, PT, R0, RZ, PT ;  /* 0x000000ff0000720c */ /* 0x000fe20003f26270 */
[----:B0-----:R-:W-:-:S04]  /*a2a10*/  IMAD.WIDE R2, R16, UR5, RZ ;  /* 0x0000000510027c25 */ /* 0x001fc8000f8e02ff */
[----:B-1----:R-:W-:Y:S02]  /*a2a20*/  IMAD.IADD R24, R22, 0x1, -R41 ;  /* 0x0000000116187824 */ /* 0x002fe400078e0a29 */
[----:B----4-:R-:W-:-:S03]  /*a2a30*/  IMAD R38, R11, -0x7fe001, RZ ;  /* 0xff801fff0b267824 */ /* 0x010fc600078e02ff */
[----:B------:R-:W-:Y:S01]  /*a2a40*/  ISETP.GE.AND P2, PT, R24, RZ, PT ;  /* 0x000000ff1800720c */ /* 0x000fe20003f46270 */
[----:B------:R-:W-:Y:S01]  /*a2a50*/  @P0 VIADD R12, R12, 0xff801fff ;  /* 0xff801fff0c0c0836 */ /* 0x000fe20000000000 */
[----:B------:R-:W4:Y:S01]  /*a2a60*/  LDL R11, [R1+0x4fcc] ;  /* 0x004fcc00010b7983 */ /* 0x000f220000100800 */
[----:B------:R-:W-:Y:S01]  /*a2a70*/  IADD3 R16, PT, PT, R27, -R37, R38 ;  /* 0x800000251b107210 */ /* 0x000fe20007ffe026 */
[----:B------:R-:W-:Y:S02]  /*a2a80*/  IMAD R27, R2, 0x3802001, RZ ;  /* 0x03802001021b7824 */ /* 0x000fe400078e02ff */
[----:B------:R-:W-:Y:S02]  /*a2a90*/  ISETP.GE.AND P0, PT, R12, RZ, PT ;  /* 0x000000ff0c00720c */ /* 0x000fe40003f06270 */
[----:B------:R-:W-:-:S04]  /*a2aa0*/  IMAD.HI.U32 R38, R27, -0x7fe001, R2 ;  /* 0xff801fff1b267827 */ /* 0x000fc800078e0002 */
[----:B------:R-:W-:Y:S01]  /*a2ab0*/  IMAD.IADD R3, R25, 0x1, -R44 ;  /* 0x0000000119037824 */ /* 0x000fe200078e0a2c */
[----:B------:R-:W-:Y:S01]  /*a2ac0*/  @!P1 IADD3 R0, PT, PT, R0, 0x7fe001, RZ ;  /* 0x007fe00100009810 */ /* 0x000fe20007ffe0ff */
[----:B------:R-:W-:-:S03]  /*a2ad0*/  IMAD.IADD R2, R4, 0x1, R43 ;  /* 0x0000000104027824 */ /* 0x000fc600078e022b */
[----:B------:R-:W-:Y:S01]  /*a2ae0*/  ISETP.GE.AND P3, PT, R3, RZ, PT ;  /* 0x000000ff0300720c */ /* 0x000fe20003f66270 */
[----:B------:R0:W-:Y:S01]  /*a2af0*/  STL [R1+0x4f2c], R0 ;  /* 0x004f2c0001007387 */ /* 0x0001e20000100800 */
[----:B------:R-:W-:Y:S01]  /*a2b00*/  @!P2 IADD3 R24, PT, PT, R24, 0x7fe001, RZ ;  /* 0x007fe0011818a810 */ /* 0x000fe20007ffe0ff */
[----:B------:R-:W-:Y:S02]  /*a2b10*/  @!P0 VIADD R12, R12, 0x7fe001 ;  /* 0x007fe0010c0c8836 */ /* 0x000fe40000000000 */
[----:B------:R1:W-:Y:S01]  /*a2b20*/  STL [R1+0x4f38], R26 ;  /* 0x004f381a01007387 */ /* 0x0003e20000100800 */
[----:B------:R-:W-:Y:S02]  /*a2b30*/  ISETP.GT.AND P0, PT, R2, 0x7fe000, PT ;  /* 0x007fe0000200780c */ /* 0x000fe40003f04270 */
[----:B0-----:R-:W-:Y:S02]  /*a2b40*/  SHF.R.S32.HI R0, RZ, 0x1f, R27 ;  /* 0x0000001fff007819 */ /* 0x001fe4000001141b */
[----:B-1----:R-:W-:Y:S01]  /*a2b50*/  IADD3 R26, PT, PT, R25, R44, RZ ;  /* 0x0000002c191a7210 */ /* 0x002fe20007ffe0ff */
[----:B------:R-:W-:Y:S01]  /*a2b60*/  IMAD.WIDE R24, R24, UR5, RZ ;  /* 0x0000000518187c25 */ /* 0x000fe2000f8e02ff */
[----:B------:R-:W-:-:S02]  /*a2b70*/  IADD3 R22, PT, PT, R22, R41, RZ ;  /* 0x0000002916167210 */ /* 0x000fc40007ffe0ff */
[----:B------:R-:W-:Y:S01]  /*a2b80*/  ISETP.GT.AND P2, PT, R26, 0x7fe000, PT ;  /* 0x007fe0001a00780c */ /* 0x000fe20003f44270 */
[----:B------:R-:W-:Y:S02]  /*a2b90*/  IMAD R0, R0, -0x7fe001, RZ ;  /* 0xff801fff00007824 */ /* 0x000fe400078e02ff */
[----:B------:R-:W-:Y:S01]  /*a2ba0*/  IMAD R37, R24, 0x3802001, RZ ;  /* 0x0380200118257824 */ /* 0x000fe200078e02ff */
[----:B------:R0:W-:Y:S01]  /*a2bb0*/  STL [R1+0x4f3c], R16 ;  /* 0x004f3c1001007387 */ /* 0x0001e20000100800 */
[----:B------:R-:W-:Y:S01]  /*a2bc0*/  @!P3 VIADD R3, R3, 0x7fe001 ;  /* 0x007fe0010303b836 */ /* 0x000fe20000000000 */
[----:B------:R-:W-:Y:S01]  /*a2bd0*/  ISETP.GT.AND P1, PT, R22, 0x7fe000, PT ;  /* 0x007fe0001600780c */ /* 0x000fe20003f24270 */
[----:B------:R-:W-:Y:S01]  /*a2be0*/  IMAD.IADD R4, R4, 0x1, -R43 ;  /* 0x0000000104047824 */ /* 0x000fe200078e0a2b */
[----:B------:R1:W-:Y:S01]  /*a2bf0*/  STL [R1+0x4f40], R12 ;  /* 0x004f400c01007387 */ /* 0x0003e20000100800 */
[----:B------:R-:W-:-:S03]  /*a2c00*/  @P0 IADD3 R2, PT, PT, R2, -0x7fe001, RZ ;  /* 0xff801fff02020810 */ /* 0x000fc60007ffe0ff */
[----:B------:R-:W5:Y:S01]  /*a2c10*/  LDL R43, [R1+0x4fe0] ;  /* 0x004fe000012b7983 */ /* 0x000f620000100800 */
[----:B0-----:R-:W-:Y:S01]  /*a2c20*/  IADD3 R16, PT, PT, R38, -R27, R0 ;  /* 0x8000001b26107210 */ /* 0x001fe20007ffe000 */
[----:B------:R-:W-:Y:S02]  /*a2c30*/  IMAD.HI.U32 R38, R37, -0x7fe001, R24 ;  /* 0xff801fff25267827 */ /* 0x000fe400078e0018 */
[----:B-1----:R-:W5:Y:S02]  /*a2c40*/  LDL R12, [R1+0x4ff0] ;  /* 0x004ff000010c7983 */ /* 0x002f640000100800 */
[----:B------:R-:W-:Y:S01]  /*a2c50*/  IMAD.WIDE R24, R3, UR5, RZ ;  /* 0x0000000503187c25 */ /* 0x000fe2000f8e02ff */
[----:B------:R-:W-:Y:S02]  /*a2c60*/  SHF.R.S32.HI R3, RZ, 0x1f, R37 ;  /* 0x0000001fff037819 */ /* 0x000fe40000011425 */
[----:B------:R-:W-:Y:S01]  /*a2c70*/  @P2 IADD3 R26, PT, PT, R26, -0x7fe001, RZ ;  /* 0xff801fff1a1a2810 */ /* 0x000fe20007ffe0ff */
[----:B------:R-:W-:-:S02]  /*a2c80*/  IMAD R27, R24, 0x3802001, RZ ;  /* 0x03802001181b7824 */ /* 0x000fc400078e02ff */
[----:B------:R-:W-:Y:S01]  /*a2c90*/  IMAD R3, R3, -0x7fe001, RZ ;  /* 0xff801fff03037824 */ /* 0x000fe200078e02ff */
[----:B------:R-:W-:Y:S02]  /*a2ca0*/  ISETP.GE.AND P2, PT, R2, RZ, PT ;  /* 0x000000ff0200720c */ /* 0x000fe40003f46270 */
[----:B------:R-:W-:Y:S01]  /*a2cb0*/  ISETP.GE.AND P3, PT, R4, RZ, PT ;  /* 0x000000ff0400720c */ /* 0x000fe20003f66270 */
[----:B------:R-:W-:Y:S01]  /*a2cc0*/  IMAD.HI.U32 R25, R27, -0x7fe001, R24 ;  /* 0xff801fff1b197827 */ /* 0x000fe200078e0018 */
[----:B------:R-:W-:Y:S02]  /*a2cd0*/  @P1 IADD3 R22, PT, PT, R22, -0x7fe001, RZ ;  /* 0xff801fff16161810 */ /* 0x000fe40007ffe0ff */
[----:B------:R-:W-:Y:S02]  /*a2ce0*/  IADD3 R24, PT, PT, R38, -R37, R3 ;  /* 0x8000002526187210 */ /* 0x000fe40007ffe003 */
[----:B------:R-:W-:Y:S01]  /*a2cf0*/  SHF.R.S32.HI R0, RZ, 0x1f, R27 ;  /* 0x0000001fff007819 */ /* 0x000fe2000001141b */
[----:B------:R0:W-:Y:S01]  /*a2d00*/  STL [R1+0x4f50], R16 ;  /* 0x004f501001007387 */ /* 0x0001e20000100800 */
[----:B------:R-:W-:-:S02]  /*a2d10*/  ISETP.GE.AND P1, PT, R22, RZ, PT ;  /* 0x000000ff1600720c */ /* 0x000fc40003f26270 */
[----:B------:R-:W-:Y:S01]  /*a2d20*/  ISETP.GE.AND P0, PT, R26, RZ, PT ;  /* 0x000000ff1a00720c */ /* 0x000fe20003f06270 */
[----:B------:R1:W-:Y:S01]  /*a2d30*/  STL [R1+0x4f54], R24 ;  /* 0x004f541801007387 */ /* 0x0003e20000100800 */
[----:B------:R-:W-:Y:S01]  /*a2d40*/  IMAD R0, R0, -0x7fe001, RZ ;  /* 0xff801fff00007824 */ /* 0x000fe200078e02ff */
[----:B------:R-:W-:Y:S01]  /*a2d50*/  @!P3 IADD3 R4, PT, PT, R4, 0x7fe001, RZ ;  /* 0x007fe0010404b810 */ /* 0x000fe20007ffe0ff */
[C---:B0-----:R-:W-:Y:S01]  /*a2d60*/  IMAD.IADD R16, R5.reuse, 0x1, R14 ;  /* 0x0000000105107824 */ /* 0x041fe200078e020e */
[----:B------:R-:W-:Y:S01]  /*a2d70*/  IADD3 R14, PT, PT, R5, -R14, RZ ;  /* 0x8000000e050e7210 */ /* 0x000fe20007ffe0ff */
[----:B-1----:R-:W5:Y:S01]  /*a2d80*/  LDL R24, [R1+0x4fe4] ;  /* 0x004fe40001187983 */ /* 0x002f620000100800 */
[----:B------:R-:W-:Y:S01]  /*a2d90*/  @!P2 VIADD R2, R2, 0x7fe001 ;  /* 0x007fe0010202a836 */ /* 0x000fe20000000000 */
[----:B------:R-:W0:Y:S01]  /*a2da0*/  LDCU UR4, c[0x3][UR6+-0x74] ;  /* 0x00fff180060477ac */ /* 0x000e220008000800 */
[----:B------:R-:W-:Y:S01]  /*a2db0*/  IADD3 R38, PT, PT, R25, -R27, R0 ;  /* 0x8000001b19267210 */ /* 0x000fe20007ffe000 */
[----:B------:R-:W-:Y:S01]  /*a2dc0*/  IMAD.IADD R0, R15, 0x1, -R46 ;  /* 0x000000010f007824 */ /* 0x000fe200078e0a2e */
[----:B------:R-:W-:Y:S01]  /*a2dd0*/  ISETP.GE.AND P2, PT, R14, RZ, PT ;  /* 0x000000ff0e00720c */ /* 0x000fe20003f46270 */
[----:B------:R-:W5:Y:S01]  /*a2de0*/  LDL R25, [R1+0x4fe8] ;  /* 0x004fe80001197983 */ /* 0x000f620000100800 */
[----:B------:R-:W-:-:S02]  /*a2df0*/  IMAD.WIDE R4, R4, UR5, RZ ;  /* 0x0000000504047c25 */ /* 0x000fc4000f8e02ff */
[----:B------:R-:W-:Y:S02]  /*a2e00*/  ISETP.GE.AND P3, PT, R0, RZ, PT ;  /* 0x000000ff0000720c */ /* 0x000fe40003f66270 */
[----:B------:R-:W-:Y:S01]  /*a2e10*/  @!P1 VIADD R22, R22, 0x7fe001 ;  /* 0x007fe00116169836 */ /* 0x000fe20000000000 */
[----:B------:R-:W-:Y:S01]  /*a2e20*/  @!P0 IADD3 R26, PT, PT, R26, 0x7fe001, RZ ;  /* 0x007fe0011a1a8810 */ /* 0x000fe20007ffe0ff */
[----:B------:R-:W-:Y:S01]  /*a2e30*/  IMAD R37, R4, 0x3802001, RZ ;  /* 0x0380200104257824 */ /* 0x000fe200078e02ff */
[----:B------:R-:W-:Y:S01]  /*a2e40*/  ISETP.GT.AND P0, PT, R16, 0x7fe000, PT ;  /* 0x007fe0001000780c */ /* 0x000fe20003f04270 */
[----:B------:R1:W-:Y:S04]  /*a2e50*/  STL [R1+0x4f4c], R2 ;  /* 0x004f4c0201007387 */ /* 0x0003e80000100800 */
[----:B------:R0:W-:Y:S01]  /*a2e60*/  STL [R1+0x4f44], R22 ;  /* 0x004f441601007387 */ /* 0x0001e20000100800 */
[----:B------:R-:W-:-:S03]  /*a2e70*/  @!P2 VIADD R14, R14, 0x7fe001 ;  /* 0x007fe0010e0ea836 */ /* 0x000fc60000000000 */
[----:B------:R0:W-:Y:S04]  /*a2e80*/  STL [R1+0x4f58], R38 ;  /* 0x004f582601007387 */ /* 0x0001e80000100800 */
[----:B-1----:R-:W5:Y:S01]  /*a2e90*/  LDL R2, [R1+0x4fec] ;  /* 0x004fec0001027983 */ /* 0x002f620000100800 */
[----:B0-----:R-:W-:-:S03]  /*a2ea0*/  IMAD.HI.U32 R22, R37, -0x7fe001, R4 ;  /* 0xff801fff25167827 */ /* 0x001fc600078e0004 */
[----:B------:R-:W5:Y:S01]  /*a2eb0*/  LDL R5, [R1+0x4ffc] ;  /* 0x004ffc0001057983 */ /* 0x000f620000100800 */
[----:B------:R-:W-:Y:S01]  /*a2ec0*/  IADD3 R4, PT, PT, R15, R46, RZ ;  /* 0x0000002e0f047210 */ /* 0x000fe20007ffe0ff */
[C---:B------:R-:W-:Y:S01]  /*a2ed0*/  IMAD.IADD R38, R21.reuse, 0x1, R48 ;  /* 0x0000000115267824 */ /* 0x040fe200078e0230 */
[----:B------:R-:W-:Y:S01]  /*a2ee0*/  IADD3 R21, PT, PT, R21, -R48, RZ ;  /* 0x8000003015157210 */ /* 0x000fe20007ffe0ff */
        /* <DEDUP_REMOVED lines=28> */
[----:B------:R-:W-:Y:S02]  /*a30b0*/  @P1 IADD3 R4, PT, PT, R4, -0x7fe001, RZ ;  /* 0xff801fff04041810 */ /* 0x000fe40007ffe0ff */
[----:B------:R-:W-:-:S02]  /*a30c0*/  SHF.R.S32.HI R3, RZ, 0x1f, R41 ;  /* 0x0000001fff037819 */ /* 0x000fc40000011429 */
[----:B------:R-:W-:Y:S02]  /*a30d0*/  ISETP.GT.AND P2, PT, R38, 0x7fe000, PT ;  /* 0x007fe0002600780c */ /* 0x000fe40003f44270 */
[----:B------:R-:W-:Y:S01]  /*a30e0*/  ISETP.GE.AND P1, PT, R4, RZ, PT ;  /* 0x000000ff0400720c */ /* 0x000fe20003f26270 */
[----:B------:R-:W-:Y:S01]  /*a30f0*/  IMAD R3, R3, -0x7fe001, RZ ;  /* 0xff801fff03037824 */ /* 0x000fe200078e02ff */
[----:B------:R0:W-:Y:S04]  /*a3100*/  STL [R1+0x4f5c], R0 ;  /* 0x004f5c0001007387 */ /* 0x0001e80000100800 */
[----:B------:R-:W-:Y:S02]  /*a3110*/  IADD3 R22, PT, PT, R22, -R41, R3 ;  /* 0x8000002916167210 */ /* 0x000fe40007ffe003 */
[----:B------:R-:W-:Y:S01]  /*a3120*/  SHF.R.S32.HI R3, RZ, 0x1f, R21 ;  /* 0x0000001fff037819 */ /* 0x000fe20000011415 */
[----:B0-----:R-:W-:-:S02]  /*a3130*/  IMAD.IADD R0, R6, 0x1, -R45 ;  /* 0x0000000106007824 */ /* 0x001fc400078e0a2d */
[----:B------:R-:W-:Y:S02]  /*a3140*/  @P2 IADD3 R38, PT, PT, R38, -0x7fe001, RZ ;  /* 0xff801fff26262810 */ /* 0x000fe40007ffe0ff */
[----:B------:R-:W-:Y:S01]  /*a3150*/  IMAD R3, R3, -0x7fe001, RZ ;  /* 0xff801fff03037824 */ /* 0x000fe200078e02ff */
[----:B------:R-:W-:Y:S02]  /*a3160*/  @!P1 IADD3 R4, PT, PT, R4, 0x7fe001, RZ ;  /* 0x007fe00104049810 */ /* 0x000fe40007ffe0ff */
[----:B------:R-:W-:Y:S01]  /*a3170*/  ISETP.GE.AND P1, PT, R0, RZ, PT ;  /* 0x000000ff0000720c */ /* 0x000fe20003f26270 */
[----:B------:R0:W-:Y:S01]  /*a3180*/  STL [R1+0x4f70], R26 ;  /* 0x004f701a01007387 */ /* 0x0001e20000100800 */
[----:B------:R-:W-:Y:S01]  /*a3190*/  ISETP.GE.AND P0, PT, R38, RZ, PT ;  /* 0x000000ff2600720c */ /* 0x000fe20003f06270 */
[----:B------:R-:W1:Y:S01]  /*a31a0*/  LDCU UR5, c[0x3][UR6+-0x78] ;  /* 0x00fff100060577ac */ /* 0x000e620008000800 */
[----:B0-----:R-:W-:Y:S01]  /*a31b0*/  IADD3 R26, PT, PT, R40, -R21, R3 ;  /* 0x80000015281a7210 */ /* 0x001fe20007ffe003 */
[----:B------:R-:W-:Y:S01]  /*a31c0*/  IMAD.IADD R3, R8, 0x1, -R9 ;  /* 0x0000000108037824 */ /* 0x000fe200078e0a09 */
[----:B------:R-:W-:Y:S01]  /*a31d0*/  IADD3 R6, PT, PT, R6, R45, RZ ;  /* 0x0000002d06067210 */ /* 0x000fe20007ffe0ff */
[----:B------:R0:W-:Y:S03]  /*a31e0*/  STL [R1+0x4f64], R4 ;  /* 0x004f640401007387 */ /* 0x0001e60000100800 */
[----:B------:R-:W-:-:S03]  /*a31f0*/  ISETP.GE.AND P3, PT, R3, RZ, PT ;  /* 0x000000ff0300720c */ /* 0x000fc60003f66270 */
[----:B------:R-:W-:Y:S01]  /*a3200*/  @!P1 IADD3 R0, PT, PT, R0, 0x7fe001, RZ ;  /* 0x007fe00100009810 */ /* 0x000fe20007ffe0ff */
[----:B------:R1:W-:Y:S01]  /*a3210*/  STL [R1+0x4f74], R22 ;  /* 0x004f741601007387 */ /* 0x0003e20000100800 */
[----:B------:R-:W-:Y:S01]  /*a3220*/  @!P0 VIADD R38, R38, 0x7fe001 ;  /* 0x007fe00126268836 */ /* 0x000fe20000000000 */
[----:B------:R-:W-:Y:S02]  /*a3230*/  ISETP.GT.AND P0, PT, R6, 0x7fe000, PT ;  /* 0x007fe0000600780c */ /* 0x000fe40003f04270 */
[----:B0-----:R-:W-:Y:S01]  /*a3240*/  IADD3 R4, PT, PT, R8, R9, RZ ;  /* 0x0000000908047210 */ /* 0x001fe20007ffe0ff */
[----:B------:R-:W-:Y:S01]  /*a3250*/  IMAD.WIDE R8, R0, UR4, RZ ;  /* 0x0000000400087c25 */ /* 0x000fe2000f8e02ff */
[----:B------:R-:W5:Y:S03]  /*a3260*/  LDL R21, [R1+0x4c0c] ;  /* 0x004c0c0001157983 */ /* 0x000f660000100800 */
[C---:B-1----:R-:W-:Y:S01]  /*a3270*/  IMAD.IADD R22, R20.reuse, 0x1, R47 ;  /* 0x0000000114167824 */ /* 0x042fe200078e022f */
[----:B------:R-:W-:Y:S01]  /*a3280*/  IADD3 R20, PT, PT, R20, -R47, RZ ;  /* 0x8000002f14147210 */ /* 0x000fe20007ffe0ff */
[----:B------:R-:W-:Y:S01]  /*a3290*/  IMAD R37, R8, 0x3802001, RZ ;  /* 0x0380200108257824 */ /* 0x000fe200078e02ff */
[----:B------:R-:W-:-:S02]  /*a32a0*/  ISETP.GT.AND P1, PT, R4, 0x7fe000, PT ;  /* 0x007fe0000400780c */ /* 0x000fc40003f24270 */
[----:B------:R-:W-:Y:S02]  /*a32b0*/  ISETP.GE.AND P4, PT, R20, RZ, PT ;  /* 0x000000ff1400720c */ /* 0x000fe40003f86270 */
[----:B------:R-:W-:Y:S01]  /*a32c0*/  @!P3 IADD3 R3, PT, PT, R3, 0x7fe001, RZ ;  /* 0x007fe0010303b810 */ /* 0x000fe20007ffe0ff */
        /* <DEDUP_REMOVED lines=14> */
[----:B------:R-:W-:Y:S01]  /*a33b0*/  ISETP.GE.AND P3, PT, R0, RZ, PT ;  /* 0x000000ff0000720c */ /* 0x000fe20003f66270 */
[----:B0-----:R-:W-:-:S04]  /*a33c0*/  IMAD.WIDE R26, R20, UR5, RZ ;  /* 0x00000005141a7c25 */ /* 0x001fc8000f8e02ff */
[----:B------:R-:W-:Y:S01]  /*a33d0*/  IMAD.HI.U32 R20, R41, -0x7fe001, R8 ;  /* 0xff801fff29147827 */ /* 0x000fe200078e0008 */
[----:B------:R-:W-:-:S03]  /*a33e0*/  ISETP.GT.AND P0, PT, R22, 0x7fe000, PT ;  /* 0x007fe0001600780c */ /* 0x000fc60003f04270 */
[----:B------:R-:W-:Y:S02]  /*a33f0*/  IMAD R8, R3, -0x7fe001, RZ ;  /* 0xff801fff03087824 */ /* 0x000fe400078e02ff */
[----:B------:R-:W-:Y:S01]  /*a3400*/  IMAD R9, R26, 0x3802001, RZ ;  /* 0x038020011a097824 */ /* 0x000fe200078e02ff */
[----:B------:R0:W-:Y:S02]  /*a3410*/  STL [R1+0x4f30], R42 ;  /* 0x004f302a01007387 */ /* 0x0001e40000100800 */
[----:B------:R-:W-:Y:S01]  /*a3420*/  IADD3 R20, PT, PT, R20, -R41, R8 ;  /* 0x8000002914147210 */ /* 0x000fe20007ffe008 */
[----:B------:R-:W-:Y:S01]  /*a3430*/  @!P2 VIADD R6, R6, 0x7fe001 ;  /* 0x007fe0010606a836 */ /* 0x000fe20000000000 */
[----:B------:R-:W5:Y:S01]  /*a3440*/  LDL R41, [R1+0x4c10] ;  /* 0x004c100001297983 */ /* 0x000f620000100800 */
[----:B------:R-:W-:Y:S01]  /*a3450*/  SHF.R.S32.HI R3, RZ, 0x1f, R9 ;  /* 0x0000001fff037819 */ /* 0x000fe20000011409 */
[----:B------:R-:W-:Y:S01]  /*a3460*/  IMAD.IADD R8, R7, 0x1, -R50 ;  /* 0x0000000107087824 */ /* 0x000fe200078e0a32 */
[----:B------:R-:W-:Y:S01]  /*a3470*/  IADD3 R36, PT, PT, R36, R49, RZ ;  /* 0x0000003124247210 */ /* 0x000fe20007ffe0ff */
[----:B0-----:R-:W5:Y:S01]  /*a3480*/  LDL R42, [R1+0x4c30] ;  /* 0x004c3000012a7983 */ /* 0x001f620000100800 */
[----:B------:R-:W-:Y:S01]  /*a3490*/  IADD3 R38, PT, PT, R38, -R37, R39 ;  /* 0x8000002526267210 */ /* 0x000fe20007ffe027 */
[----:B------:R-:W-:Y:S01]  /*a34a0*/  IMAD R3, R3, -0x7fe001, RZ ;  /* 0xff801fff03037824 */ /* 0x000fe200078e02ff */
[----:B------:R-:W-:Y:S01]  /*a34b0*/  @!P1 IADD3 R4, PT, PT, R4, 0x7fe001, RZ ;  /* 0x007fe00104049810 */ /* 0x000fe20007ffe0ff */
[----:B------:R0:W-:Y:S01]  /*a34c0*/  STL [R1+0x4f6c], R6 ;  /* 0x004f6c0601007387 */ /* 0x0001e20000100800 */
[----:B------:R-:W-:-:S02]  /*a34d0*/  ISETP.GT.AND P2, PT, R36, 0x7fe000, PT ;  /* 0x007fe0002400780c */ /* 0x000fc40003f44270 */
[----:B------:R-:W-:Y:S01]  /*a34e0*/  ISETP.GE.AND P1, PT, R8, RZ, PT ;  /* 0x000000ff0800720c */ /* 0x000fe20003f26270 */
[----:B------:R-:W-:Y:S01]  /*a34f0*/  @!P3 VIADD R0, R0, 0x7fe001 ;  /* 0x007fe0010000b836 */ /* 0x000fe20000000000 */
[----:B------:R-:W-:Y:S01]  /*a3500*/  @P0 IADD3 R22, PT, PT, R22, -0x7fe001, RZ ;  /* 0xff801fff16160810 */ /* 0x000fe20007ffe0ff */
[----:B------:R1:W-:Y:S01]  /*a3510*/  STL [R1+0x4f7c], R38 ;  /* 0x004f7c2601007387 */ /* 0x0003e20000100800 */
[----:B0-----:R-:W-:-:S03]  /*a3520*/  IMAD.HI.U32 R6, R9, -0x7fe001, R26 ;  /* 0xff801fff09067827 */ /* 0x001fc600078e001a */
[----:B------:R0:W-:Y:S01]  /*a3530*/  STL [R1+0x4f90], R20 ;  /* 0x004f901401007387 */ /* 0x0001e20000100800 */
[----:B------:R-:W-:Y:S01]  /*a3540*/  ISETP.GE.AND P0, PT, R22, RZ, PT ;  /* 0x000000ff1600720c */ /* 0x000fe20003f06270 */
[----:B------:R-:W-:Y:S02]  /*a3550*/  IMAD.WIDE R26, R0, UR5, RZ ;  /* 0x00000005001a7c25 */ /* 0x000fe4000f8e02ff */
[----:B------:R2:W-:Y:S01]  /*a3560*/  STL [R1+0x4f80], R4 ;  /* 0x004f800401007387 */ /* 0x0005e20000100800 */
[----:B-1----:R-:W-:Y:S01]  /*a3570*/  IADD3 R38, PT, PT, R6, -R9, R3 ;  /* 0x8000000906267210 */ /* 0x002fe20007ffe003 */
[----:B------:R-:W-:Y:S02]  /*a3580*/  IMAD.IADD R6, R7, 0x1, R50 ;  /* 0x0000000107067824 */ /* 0x000fe400078e0232 */
[----:B------:R-:W5:Y:S01]  /*a3590*/  LDL R3, [R1+0x4c18] ;  /* 0x004c180001037983 */ /* 0x000f620000100800 */
[C---:B0-----:R-:W-:Y:S01]  /*a35a0*/  IADD3 R20, PT, PT, R10.reuse, R17, RZ ;  /* 0x000000110a147210 */ /* 0x041fe20007ffe0ff */
[----:B------:R-:W-:-:S02]  /*a35b0*/  IMAD.IADD R10, R10, 0x1, -R17 ;  /* 0x000000010a0a7824 */ /* 0x000fc400078e0a11 */
        /* <DEDUP_REMOVED lines=12> */
[----:B------:R-:W-:Y:S01]  /*a3680*/  IMAD.HI.U32 R26, R37, -0x7fe001, R26 ;  /* 0xff801fff251a7827 */ /* 0x000fe200078e001a */
[----:B------:R-:W-:-:S03]  /*a3690*/  ISETP.GT.AND P0, PT, R6, 0x7fe000, PT ;  /* 0x007fe0000600780c */ /* 0x000fc60003f04270 */
[----:B------:R-:W-:Y:S01]  /*a36a0*/  IMAD R27, R8, 0x3802001, RZ ;  /* 0x03802001081b7824 */ /* 0x000fe200078e02ff */
[----:B------:R-:W-:Y:S01]  /*a36b0*/  @!P4 IADD3 R10, PT, PT, R10, 0x7fe001, RZ ;  /* 0x007fe0010a0ac810 */ /* 0x000fe20007ffe0ff */
[----:B------:R1:W-:Y:S01]  /*a36c0*/  STL [R1+0x4f84], R22 ;  /* 0x004f841601007387 */ /* 0x0003e20000100800 */
[----:B------:R-:W-:Y:S02]  /*a36d0*/  IMAD R17, R17, -0x7fe001, RZ ;  /* 0xff801fff11117824 */ /* 0x000fe400078e02ff */
[----:B------:R-:W-:Y:S01]  /*a36e0*/  IMAD.HI.U32 R40, R27, -0x7fe001, R8 ;  /* 0xff801fff1b287827 */ /* 0x000fe200078e0008 */
[----:B------:R-:W-:Y:S02]  /*a36f0*/  SHF.R.S32.HI R8, RZ, 0x1f, R27 ;  /* 0x0000001fff087819 */ /* 0x000fe4000001141b */
[----:B------:R-:W-:Y:S01]  /*a3700*/  ISETP.GT.AND P1, PT, R20, 0x7fe000, PT ;  /* 0x007fe0001400780c */ /* 0x000fe20003f24270 */
[----:B0-----:R-:W-:-:S04]  /*a3710*/  IMAD.WIDE R44, R10, UR4, RZ ;  /* 0x000000040a2c7c25 */ /* 0x001fc8000f8e02ff */
[C---:B-1----:R-:W-:Y:S01]  /*a3720*/  IMAD.IADD R22, R18.reuse, 0x1, R51 ;  /* 0x0000000112167824 */ /* 0x042fe200078e0233 */
[----:B------:R-:W-:Y:S01]  /*a3730*/  IADD3 R18, PT, PT, R18, -R51, RZ ;  /* 0x8000003312127210 */ /* 0x000fe20007ffe0ff */
[----:B------:R-:W-:Y:S01]  /*a3740*/  @!P2 VIADD R36, R36, 0x7fe001 ;  /* 0x007fe0012424a836 */ /* 0x000fe20000000000 */
[----:B------:R-:W-:Y:S01]  /*a3750*/  IADD3 R26, PT, PT, R26, -R37, R17 ;  /* 0x800000251a1a7210 */ /* 0x000fe20007ffe011 */
[----:B------:R-:W-:Y:S01]  /*a3760*/  IMAD R8, R8, -0x7fe001, RZ ;  /* 0xff801fff08087824 */ /* 0x000fe200078e02ff */
[----:B------:R-:W-:Y:S01]  /*a3770*/  ISETP.GE.AND P2, PT, R18, RZ, PT ;  /* 0x000000ff1200720c */ /* 0x000fe20003f46270 */
[----:B------:R-:W-:Y:S01]  /*a3780*/  IMAD R17, R44, 0x3802001, RZ ;  /* 0x038020012c117824 */ /* 0x000fe200078e02ff */
[----:B------:R0:W-:Y:S01]  /*a3790*/  STL [R1+0x4f94], R38 ;  /* 0x004f942601007387 */ /* 0x0001e20000100800 */
[----:B------:R-:W-:Y:S01]  /*a37a0*/  @P0 IADD3 R6, PT, PT, R6, -0x7fe001, RZ ;  /* 0xff801fff06060810 */ /* 0x000fe20007ffe0ff */
[----:B------:R-:W-:Y:S01]  /*a37b0*/  @P1 VIADD R20, R20, 0xff801fff ;  /* 0xff801fff14141836 */ /* 0x000fe20000000000 */
[----:B------:R-:W-:Y:S01]  /*a37c0*/  ISETP.GT.AND P0, PT, R22, 0x7fe000, PT ;  /* 0x007fe0001600780c */ /* 0x000fe20003f04270 */
[----:B------:R-:W1:Y:S01]  /*a37d0*/  LDCU UR5, c[0x3][UR6+-0x80] ;  /* 0x00fff000060577ac */ /* 0x000e620008000800 */
[----:B------:R-:W-:Y:S01]  /*a37e0*/  ISETP.GE.AND P3, PT, R6, RZ, PT ;  /* 0x000000ff0600720c */ /* 0x000fe20003f66270 */
[----:B------:R-:W2:Y:S01]  /*a37f0*/  LDL R51, [R1+0x4c6c] ;  /* 0x004c6c0001337983 */ /* 0x000ea20000100800 */
[----:B0-----:R-:W-:-:S02]  /*a3800*/  IADD3 R38, PT, PT, R40, -R27, R8 ;  /* 0x8000001b28267210 */ /* 0x001fc40007ffe008 */
[----:B------:R-:W-:Y:S01]  /*a3810*/  SHF.R.S32.HI R8, RZ, 0x1f, R17 ;  /* 0x0000001fff087819 */ /* 0x000fe20000011411 */
[----:B------:R-:W-:Y:S01]  /*a3820*/  IMAD.HI.U32 R10, R17, -0x7fe001, R44 ;  /* 0xff801fff110a7827 */ /* 0x000fe200078e002c */
[----:B------:R-:W-:-:S03]  /*a3830*/  @!P2 IADD3 R18, PT, PT, R18, 0x7fe001, RZ ;  /* 0x007fe0011212a810 */ /* 0x000fc60007ffe0ff */
[----:B------:R-:W-:Y:S01]  /*a3840*/  IMAD R9, R8, -0x7fe001, RZ ;  /* 0xff801fff08097824 */ /* 0x000fe200078e02ff */
[----:B------:R-:W-:-:S04]  /*a3850*/  ISETP.GE.AND P1, PT, R20, RZ, PT ;  /* 0x000000ff1400720c */ /* 0x000fc80003f26270 */
[----:B------:R-:W-:Y:S01]  /*a3860*/  IADD3 R10, PT, PT, R10, -R17, R9 ;  /* 0x800000110a0a7210 */ /* 0x000fe20007ffe009 */
[----:B------:R-:W-:Y:S01]  /*a3870*/  IMAD.WIDE R8, R18, UR4, RZ ;  /* 0x0000000412087c25 */ /* 0x000fe2000f8e02ff */
[----:B------:R-:W2:Y:S04]  /*a3880*/  LDL R17, [R1+0x4c40] ;  /* 0x004c400001117983 */ /* 0x000ea80000100800 */
[----:B------:R-:W2:Y:S01]  /*a3890*/  LDL R18, [R1+0x4c60] ;  /* 0x004c600001127983 */ /* 0x000ea20000100800 */
[----:B------:R-:W-:Y:S01]  /*a38a0*/  @!P3 IADD3 R6, PT, PT, R6, 0x7fe001, RZ ;  /* 0x007fe0010606b810 */ /* 0x000fe20007ffe0ff */
[----:B------:R-:W-:Y:S02]  /*a38b0*/  @P0 VIADD R22, R22, 0xff801fff ;  /* 0xff801fff16160836 */ /* 0x000fe40000000000 */
[----:B------:R-:W-:Y:S01]  /*a38c0*/  IMAD R39, R8, 0x3802001, RZ ;  /* 0x0380200108277824 */ /* 0x000fe200078e02ff */
[----:B------:R0:W-:Y:S01]  /*a38d0*/  STL [R1+0x4f98], R26 ;  /* 0x004f981a01007387 */ /* 0x0001e20000100800 */
[----:B------:R-:W-:Y:S01]  /*a38e0*/  IMAD.IADD R27, R19, 0x1, -R52 ;  /* 0x00000001131b7824 */ /* 0x000fe200078e0a34 */
[----:B------:R-:W-:-:S02]  /*a38f0*/  @!P1 IADD3 R20, PT, PT, R20, 0x7fe001, RZ ;  /* 0x007fe00114149810 */ /* 0x000fc40007ffe0ff */
[----:B------:R3:W-:Y:S01]  /*a3900*/  STL [R1+0x4f8c], R6 ;  /* 0x004f8c0601007387 */ /* 0x0007e20000100800 */
[----:B------:R-:W-:Y:S01]  /*a3910*/  ISETP.GE.AND P1, PT, R22, RZ, PT ;  /* 0x000000ff1600720c */ /* 0x000fe20003f26270 */
[----:B0-----:R-:W-:Y:S02]  /*a3920*/  IMAD.IADD R26, R19, 0x1, R52 ;  /* 0x00000001131a7824 */ /* 0x001fe400078e0234 */
        /* <DEDUP_REMOVED lines=8> */
[----:B------:R-:W2:Y:S02]  /*a39b0*/  LDL R9, [R1+0x4c48] ;  /* 0x004c480001097983 */ /* 0x000ea40000100800 */
[----:B---3--:R-:W-:Y:S01]  /*a39c0*/  IMAD.IADD R10, R66, 0x1, -R53 ;  /* 0x00000001420a7824 */ /* 0x008fe200078e0a35 */
[----:B------:R-:W-:-:S02]  /*a39d0*/  IADD3 R38, PT, PT, R38, -R39, R6 ;  /* 0x8000002726267210 */ /* 0x000fc40007ffe006 */
[----:B------:R-:W3:Y:S01]  /*a39e0*/  LDL R6, [R1+0x4c68] ;  /* 0x004c680001067983 */ /* 0x000ee20000100800 */
[----:B------:R-:W-:Y:S02]  /*a39f0*/  @!P1 IADD3 R22, PT, PT, R22, 0x7fe001, RZ ;  /* 0x007fe00116169810 */ /* 0x000fe40007ffe0ff */
[----:B------:R-:W-:Y:S02]  /*a3a00*/  ISETP.GE.AND P1, PT, R10, RZ, PT ;  /* 0x000000ff0a00720c */ /* 0x000fe40003f26270 */
[----:B------:R-:W-:Y:S01]  /*a3a10*/  @!P2 IADD3 R27, PT, PT, R27, 0x7fe001, RZ ;  /* 0x007fe0011b1ba810 */ /* 0x000fe20007ffe0ff */
[----:B------:R0:W-:Y:S01]  /*a3a20*/  STL [R1+0x4fa4], R22 ;  /* 0x004fa41601007387 */ /* 0x0001e20000100800 */
[----:B------:R-:W-:Y:S01]  /*a3a30*/  @P0 IADD3 R26, PT, PT, R26, -0x7fe001, RZ ;  /* 0xff801fff1a1a0810 */ /* 0x000fe20007ffe0ff */
[----:B------:R-:W-:Y:S02]  /*a3a40*/  IMAD.IADD R8, R66, 0x1, R53 ;  /* 0x0000000142087824 */ /* 0x000fe400078e0235 */
[----:B------:R4:W-:Y:S01]  /*a3a50*/  STL [R1+0x4f88], R36 ;  /* 0x004f882401007387 */ /* 0x0009e20000100800 */
[----:B------:R-:W-:Y:S01]  /*a3a60*/  ISETP.GE.AND P2, PT, R26, RZ, PT ;  /* 0x000000ff1a00720c */ /* 0x000fe20003f46270 */
[C---:B0-----:R-:W-:Y:S01]  /*a3a70*/  IMAD.IADD R22, R70.reuse, 0x1, R13 ;  /* 0x0000000146167824 */ /* 0x041fe200078e020d */
[----:B------:R-:W-:-:S03]  /*a3a80*/  IADD3 R13, PT, PT, R70, -R13, RZ ;  /* 0x8000000d460d7210 */ /* 0x000fc60007ffe0ff */
[----:B------:R-:W-:Y:S01]  /*a3a90*/  @!P1 VIADD R10, R10, 0x7fe001 ;  /* 0x007fe0010a0a9836 */ /* 0x000fe20000000000 */
[----:B------:R0:W-:Y:S01]  /*a3aa0*/  STL [R1+0x4fa0], R20 ;  /* 0x004fa01401007387 */ /* 0x0001e20000100800 */
[----:B----4-:R-:W-:Y:S01]  /*a3ab0*/  IMAD.WIDE R36, R27, UR4, RZ ;  /* 0x000000041b247c25 */ /* 0x010fe2000f8e02ff */
        /* <DEDUP_REMOVED lines=11> */
[----:B------:R-:W0:Y:S01]  /*a3b70*/  LDCU UR7, c[0x3][UR6+-0x90] ;  /* 0x00ffee00060777ac */ /* 0x000e220008000800 */
[----:B------:R-:W-:Y:S01]  /*a3b80*/  @!P2 VIADD R26, R26, 0x7fe001 ;  /* 0x007fe0011a1aa836 */ /* 0x000fe20000000000 */
[----:B------:R-:W-:Y:S01]  /*a3b90*/  @P0 IADD3 R8, PT, PT, R8, -0x7fe001, RZ ;  /* 0xff801fff08080810 */ /* 0x000fe20007ffe0ff */
[----:B------:R-:W-:Y:S01]  /*a3ba0*/  @!P3 VIADD R13, R13, 0x7fe001 ;  /* 0x007fe0010d0db836 */ /* 0x000fe20000000000 */
[----:B------:R-:W-:Y:S01]  /*a3bb0*/  IADD3 R36, PT, PT, R36, -R27, R20 ;  /* 0x8000001b24247210 */ /* 0x000fe20007ffe014 */
[----:B----4-:R-:W-:Y:S01]  /*a3bc0*/  IMAD R38, R10, -0x7fe001, RZ ;  /* 0xff801fff0a267824 */ /* 0x010fe200078e02ff */
[----:B------:R1:W-:Y:S01]  /*a3bd0*/  STL [R1+0x4fa8], R26 ;  /* 0x004fa81a01007387 */ /* 0x0003e20000100800 */
[----:B------:R-:W-:Y:S01]  /*a3be0*/  IMAD.HI.U32 R37, R40, -0x7fe001, R44 ;  /* 0xff801fff28257827 */ /* 0x000fe200078e002c */
[----:B------:R-:W-:-:S02]  /*a3bf0*/  IADD3 R10, PT, PT, R61, -R54, RZ ;  /* 0x800000363d0a7210 */ /* 0x000fc40007ffe0ff */
[----:B------:R-:W-:Y:S01]  /*a3c00*/  ISETP.GE.AND P0, PT, R8, RZ, PT ;  /* 0x000000ff0800720c */ /* 0x000fe20003f06270 */
[----:B------:R-:W4:Y:S01]  /*a3c10*/  LDL R20, [R1+0x4c4c] ;  /* 0x004c4c0001147983 */ /* 0x000f220000100800 */
[----:B------:R-:W-:Y:S01]  /*a3c20*/  ISETP.GT.AND P1, PT, R22, 0x7fe000, PT ;  /* 0x007fe0001600780c */ /* 0x000fe20003f24270 */
[----:B------:R-:W0:Y:S02]  /*a3c30*/  LDCU UR8, c[0x3][UR6+-0x94] ;  /* 0x00ffed80060877ac */ /* 0x000e240008000800 */
[----:B------:R-:W4:Y:S01]  /*a3c40*/  LDL R66, [R1+0x4dc8] ;  /* 0x004dc80001427983 */ /* 0x000f220000100800 */
[----:B-1----:R-:W-:Y:S01]  /*a3c50*/  IMAD.WIDE R26, R13, UR5, RZ ;  /* 0x000000050d1a7c25 */ /* 0x002fe2000f8e02ff */
[----:B------:R-:W-:-:S03]  /*a3c60*/  ISETP.GE.AND P2, PT, R10, RZ, PT ;  /* 0x000000ff0a00720c */ /* 0x000fc60003f46270 */
[----:B------:R-:W-:Y:S01]  /*a3c70*/  IMAD.IADD R13, R23, 0x1, -R56 ;  /* 0x00000001170d7824 */ /* 0x000fe200078e0a38 */
[----:B------:R-:W-:Y:S01]  /*a3c80*/  IADD3 R40, PT, PT, R37, -R40, R38 ;  /* 0x8000002825287210 */ /* 0x000fe20007ffe026 */
[----:B------:R-:W-:-:S03]  /*a3c90*/  IMAD R37, R26, 0x3802001, RZ ;  /* 0x038020011a257824 */ /* 0x000fc600078e02ff */
[----:B------:R-:W-:Y:S01]  /*a3ca0*/  ISETP.GE.AND P3, PT, R13, RZ, PT ;  /* 0x000000ff0d00720c */ /* 0x000fe20003f66270 */
[----:B------:R1:W-:Y:S01]  /*a3cb0*/  STL [R1+0x4fb8], R36 ;  /* 0x004fb82401007387 */ /* 0x0003e20000100800 */
[----:B------:R-:W-:Y:S01]  /*a3cc0*/  IADD3 R38, PT, PT, R61, R54, RZ ;  /* 0x000000363d267210 */ /* 0x000fe20007ffe0ff */
[----:B------:R-:W-:Y:S01]  /*a3cd0*/  IMAD.HI.U32 R48, R37, -0x7fe001, R26 ;  /* 0xff801fff25307827 */ /* 0x000fe200078e001a */
[----:B------:R-:W-:Y:S01]  /*a3ce0*/  IADD3 R26, PT, PT, R23, R56, RZ ;  /* 0x00000038171a7210 */ /* 0x000fe20007ffe0ff */
[----:B------:R-:W4:Y:S01]  /*a3cf0*/  LDL R27, [R1+0x4c50] ;  /* 0x004c5000011b7983 */ /* 0x000f220000100800 */
[----:B------:R-:W-:Y:S01]  /*a3d00*/  @P1 IADD3 R22, PT, PT, R22, -0x7fe001, RZ ;  /* 0xff801fff16161810 */ /* 0x000fe20007ffe0ff */
[----:B------:R-:W-:Y:S01]  /*a3d10*/  @!P0 VIADD R8, R8, 0x7fe001 ;  /* 0x007fe00108088836 */ /* 0x000fe20000000000 */
[----:B-1----:R-:W-:Y:S02]  /*a3d20*/  SHF.R.S32.HI R36, RZ, 0x1f, R37 ;  /* 0x0000001fff247819 */ /* 0x002fe40000011425 */
[----:B------:R-:W-:Y:S01]  /*a3d30*/  @!P2 IADD3 R10, PT, PT, R10, 0x7fe001, RZ ;  /* 0x007fe0010a0aa810 */ /* 0x000fe20007ffe0ff */
[----:B------:R1:W-:Y:S01]  /*a3d40*/  STL [R1+0x4fbc], R40 ;  /* 0x004fbc2801007387 */ /* 0x0003e20000100800 */
[----:B------:R-:W-:Y:S01]  /*a3d50*/  ISETP.GT.AND P0, PT, R38, 0x7fe000, PT ;  /* 0x007fe0002600780c */ /* 0x000fe20003f04270 */
[----:B------:R-:W-:-:S02]  /*a3d60*/  IMAD R23, R36, -0x7fe001, RZ ;  /* 0xff801fff24177824 */ /* 0x000fc400078e02ff */
[----:B------:R-:W4:Y:S01]  /*a3d70*/  LDL R36, [R1+0x4c70] ;  /* 0x004c700001247983 */ /* 0x000f220000100800 */
[----:B------:R-:W-:Y:S02]  /*a3d80*/  ISETP.GE.AND P1, PT, R22, RZ, PT ;  /* 0x000000ff1600720c */ /* 0x000fe40003f26270 */
[----:B------:R-:W-:Y:S01]  /*a3d90*/  @!P3 IADD3 R13, PT, PT, R13, 0x7fe001, RZ ;  /* 0x007fe0010d0db810 */ /* 0x000fe20007ffe0ff */
[----:B------:R-:W-:Y:S01]  /*a3da0*/  IMAD.WIDE R44, R10, UR5, RZ ;  /* 0x000000050a2c7c25 */ /* 0x000fe2000f8e02ff */
[----:B------:R0:W-:Y:S03]  /*a3db0*/  STL [R1+0x4fac], R8 ;  /* 0x004fac0801007387 */ /* 0x0001e60000100800 */
[----:B------:R-:W-:Y:S01]  /*a3dc0*/  IMAD.IADD R10, R11, 0x1, -R58 ;  /* 0x000000010b0a7824 */ /* 0x000fe200078e0a3a */
[----:B-1----:R-:W4:Y:S01]  /*a3dd0*/  LDL R40, [R1+0x4c54] ;  /* 0x004c540001287983 */ /* 0x002f220000100800 */
[----:B------:R-:W-:Y:S01]  /*a3de0*/  IMAD.WIDE R46, R13, UR5, RZ ;  /* 0x000000050d2e7c25 */ /* 0x000fe2000f8e02ff */
[----:B------:R-:W-:-:S02]  /*a3df0*/  IADD3 R48, PT, PT, R48, -R37, R23 ;  /* 0x8000002530307210 */ /* 0x000fc40007ffe017 */
[----:B------:R-:W-:Y:S01]  /*a3e00*/  ISETP.GE.AND P3, PT, R10, RZ, PT ;  /* 0x000000ff0a00720c */ /* 0x000fe20003f66270 */
[----:B------:R-:W-:Y:S01]  /*a3e10*/  IMAD R23, R44, 0x3802001, RZ ;  /* 0x038020012c177824 */ /* 0x000fe200078e02ff */
[----:B------:R-:W1:Y:S01]  /*a3e20*/  LDCU UR4, c[0x3][UR6+-0x84] ;  /* 0x00ffef80060477ac */ /* 0x000e620008000800 */
[----:B------:R-:W-:Y:S01]  /*a3e30*/  @P0 VIADD R38, R38, 0xff801fff ;  /* 0xff801fff26260836 */ /* 0x000fe20000000000 */
[----:B------:R-:W4:Y:S01]  /*a3e40*/  LDL R54, [R1+0x4c78] ;  /* 0x004c780001367983 */ /* 0x000f220000100800 */
[----:B------:R-:W-:Y:S01]  /*a3e50*/  IMAD R37, R46, 0x3802001, RZ ;  /* 0x038020012e257824 */ /* 0x000fe200078e02ff */
[----:B0-----:R-:W-:Y:S01]  /*a3e60*/  IADD3 R8, PT, PT, R11, R58, RZ ;  /* 0x0000003a0b087210 */ /* 0x001fe20007ffe0ff */
[----:B------:R-:W-:Y:S01]  /*a3e70*/  @!P1 VIADD R22, R22, 0x7fe001 ;  /* 0x007fe00116169836 */ /* 0x000fe20000000000 */
[----:B------:R-:W-:Y:S01]  /*a3e80*/  SHF.R.S32.HI R13, RZ, 0x1f, R23 ;  /* 0x0000001fff0d7819 */ /* 0x000fe20000011417 */
[----:B------:R-:W-:Y:S01]  /*a3e90*/  IMAD.HI.U32 R44, R23, -0x7fe001, R44 ;  /* 0xff801fff172c7827 */ /* 0x000fe200078e002c */
[----:B------:R-:W-:Y:S01]  /*a3ea0*/  ISETP.GT.AND P1, PT, R26, 0x7fe000, PT ;  /* 0x007fe0001a00780c */ /* 0x000fe20003f24270 */
[----:B------:R-:W-:Y:S01]  /*a3eb0*/  STL [R1+0x4fd0], R48 ;  /* 0x004fd03001007387 */ /* 0x000fe20000100800 */
[----:B------:R-:W-:-:S02]  /*a3ec0*/  ISETP.GE.AND P2, PT, R38, RZ, PT ;  /* 0x000000ff2600720c */ /* 0x000fc40003f46270 */
[----:B------:R-:W-:Y:S01]  /*a3ed0*/  SHF.R.S32.HI R11, RZ, 0x1f, R37 ;  /* 0x0000001fff0b7819 */ /* 0x000fe20000011425 */
[----:B------:R0:W-:Y:S01]  /*a3ee0*/  STL [R1+0x4fc0], R22 ;  /* 0x004fc01601007387 */ /* 0x0001e20000100800 */
[----:B------:R-:W-:Y:S01]  /*a3ef0*/  IMAD R13, R13, -0x7fe001, RZ ;  /* 0xff801fff0d0d7824 */ /* 0x000fe200078e02ff */
[----:B------:R-:W-:Y:S02]  /*a3f00*/  ISETP.GT.AND P0, PT, R8, 0x7fe000, PT ;  /* 0x007fe0000800780c */ /* 0x000fe40003f04270 */
[----:B------:R-:W-:Y:S01]  /*a3f10*/  IMAD R11, R11, -0x7fe001, RZ ;  /* 0xff801fff0b0b7824 */ /* 0x000fe200078e02ff */
[----:B------:R-:W4:Y:S01]  /*a3f20*/  LDL R56, [R1+0x4cac] ;  /* 0x004cac0001387983 */ /* 0x000f220000100800 */
[----:B------:R-:W-:-:S03]  /*a3f30*/  @!P3 VIADD R10, R10, 0x7fe001 ;  /* 0x007fe0010a0ab836 */ /* 0x000fc60000000000 */
[----:B------:R-:W4:Y:S01]  /*a3f40*/  LDL R58, [R1+0x4cb4] ;  /* 0x004cb400013a7983 */ /* 0x000f220000100800 */
[----:B0-----:R-:W-:Y:S01]  /*a3f50*/  IMAD.HI.U32 R22, R37, -0x7fe001, R46 ;  /* 0xff801fff25167827 */ /* 0x001fe200078e002e */
[----:B------:R-:W-:-:S04]  /*a3f60*/  IADD3 R46, PT, PT, R44, -R23, R13 ;  /* 0x800000172c2e7210 */ /* 0x000fc80007ffe00d */
[----:B------:R-:W-:Y:S01]  /*a3f70*/  IADD3 R44, PT, PT, R22, -R37, R11 ;  /* 0x80000025162c7210 */ /* 0x000fe20007ffe00b */
[----:B------:R-:W-:Y:S01]  /*a3f80*/  IMAD.WIDE R10, R10, UR5, RZ ;  /* 0x000000050a0a7c25 */ /* 0x000fe2000f8e02ff */
[----:B------:R-:W-:Y:S01]  /*a3f90*/  @!P2 IADD3 R38, PT, PT, R38, 0x7fe001, RZ ;  /* 0x007fe0012626a810 */ /* 0x000fe20007ffe0ff */
[----:B------:R-:W4:Y:S02]  /*a3fa0*/  LDL R22, [R1+0x4c80] ;  /* 0x004c800001167983 */ /* 0x000f240000100800 */
[----:B------:R-:W-:Y:S01]  /*a3fb0*/  @P1 VIADD R26, R26, 0xff801fff ;  /* 0xff801fff1a1a1836 */ /* 0x000fe20000000000 */
[----:B-----5:R-:W-:Y:S01]  /*a3fc0*/  IADD3 R13, PT, PT, R43, -R12, RZ ;  /* 0x8000000c2b0d7210 */ /* 0x020fe20007ffe0ff */
[----:B------:R-:W-:Y:S01]  /*a3fd0*/  IMAD R37, R10, 0x3802001, RZ ;  /* 0x038020010a257824 */ /* 0x000fe200078e02ff */
[----:B------:R0:W-:Y:S01]  /*a3fe0*/  STL [R1+0x4fc4], R38 ;  /* 0x004fc42601007387 */ /* 0x0001e20000100800 */
[----:B------:R-:W-:Y:S01]  /*a3ff0*/  @P0 VIADD R8, R8, 0xff801fff ;  /* 0xff801fff08080836 */ /* 0x000fe20000000000 */
[----:B------:R-:W-:-:S02]  /*a4000*/  ISETP.GE.AND P1, PT, R26, RZ, PT ;  /* 0x000000ff1a00720c */ /* 0x000fc40003f26270 */
[----:B------:R-:W-:Y:S01]  /*a4010*/  ISETP.GE.AND P0, PT, R13, RZ, PT ;  /* 0x000000ff0d00720c */ /* 0x000fe20003f06270 */
[----:B------:R-:W-:Y:S01]  /*a4020*/  IMAD.IADD R12, R43, 0x1, R12 ;  /* 0x000000012b0c7824 */ /* 0x000fe200078e020c */
[----:B------:R-:W5:Y:S01]  /*a4030*/  LDL R23, [R1+0x4ca0] ;  /* 0x004ca00001177983 */ /* 0x000f620000100800 */
[----:B0-----:R-:W-:Y:S01]  /*a4040*/  IMAD.HI.U32 R38, R37, -0x7fe001, R10 ;  /* 0xff801fff25267827 */ /* 0x001fe200078e000a */
[----:B------:R-:W-:Y:S02]  /*a4050*/  SHF.R.S32.HI R10, RZ, 0x1f, R37 ;  /* 0x0000001fff0a7819 */ /* 0x000fe40000011425 */
[----:B------:R-:W5:Y:S03]  /*a4060*/  LDL R43, [R1+0x4c58] ;  /* 0x004c5800012b7983 */ /* 0x000f660000100800 */
[----:B------:R-:W-:Y:S01]  /*a4070*/  IMAD R10, R10, -0x7fe001, RZ ;  /* 0xff801fff0a0a7824 */ /* 0x000fe200078e02ff */
[----:B------:R0:W-:Y:S01]  /*a4080*/  STL [R1+0x4fd4], R46 ;  /* 0x004fd42e01007387 */ /* 0x0001e20000100800 */
[----:B------:R-:W-:-:S02]  /*a4090*/  @!P1 IADD3 R26, PT, PT, R26, 0x7fe001, RZ ;  /* 0x007fe0011a1a9810 */ /* 0x000fc40007ffe0ff */
[----:B------:R-:W-:Y:S02]  /*a40a0*/  ISETP.GE.AND P1, PT, R8, RZ, PT ;  /* 0x000000ff0800720c */ /* 0x000fe40003f26270 */
[----:B------:R-:W-:Y:S02]  /*a40b0*/  @!P0 IADD3 R13, PT, PT, R13, 0x7fe001, RZ ;  /* 0x007fe0010d0d8810 */ /* 0x000fe40007ffe0ff */
[----:B0-----:R-:W-:Y:S02]  /*a40c0*/  IADD3 R46, PT, PT, R38, -R37, R10 ;  /* 0x80000025262e7210 */ /* 0x001fe40007ffe00a */
[C---:B------:R-:W-:Y:S01]  /*a40d0*/  IADD3 R38, PT, PT, R24.reuse, R55, RZ ;  /* 0x0000003718267210 */ /* 0x040fe20007ffe0ff */
[----:B------:R-:W-:Y:S01]  /*a40e0*/  IMAD.IADD R24, R24, 0x1, -R55 ;  /* 0x0000000118187824 */ /* 0x000fe200078e0a37 */
[----:B------:R-:W-:Y:S01]  /*a40f0*/  ISETP.GT.AND P0, PT, R12, 0x7fe000, PT ;  /* 0x007fe0000c00780c */ /* 0x000fe20003f04270 */
[----:B-1----:R-:W-:Y:S01]  /*a4100*/  IMAD.WIDE R10, R13, UR4, RZ ;  /* 0x000000040d0a7c25 */ /* 0x002fe2000f8e02ff */
[----:B------:R0:W-:Y:S01]  /*a4110*/  STL [R1+0x4fc8], R26 ;  /* 0x004fc81a01007387 */ /* 0x0001e20000100800 */
[----:B------:R-:W-:-:S02]  /*a4120*/  IADD3 R13, PT, PT, R25, -R60, RZ ;  /* 0x8000003c190d7210 */ /* 0x000fc40007ffe0ff */
[----:B------:R-:W-:Y:S01]  /*a4130*/  ISETP.GE.AND P3, PT, R24, RZ, PT ;  /* 0x000000ff1800720c */ /* 0x000fe20003f66270 */
[----:B------:R-:W5:Y:S01]  /*a4140*/  LDL R55, [R1+0x4ca4] ;  /* 0x004ca40001377983 */ /* 0x000f620000100800 */
[----:B------:R-:W-:-:S03]  /*a4150*/  ISETP.GE.AND P4, PT, R13, RZ, PT ;  /* 0x000000ff0d00720c */ /* 0x000fc60003f86270 */
[----:B0-----:R-:W5:Y:S01]  /*a4160*/  LDL R26, [R1+0x4c84] ;  /* 0x004c8400011a7983 */ /* 0x001f620000100800 */
[----:B------:R-:W-:Y:S02]  /*a4170*/  IMAD R39, R10, 0x3802001, RZ ;  /* 0x038020010a277824 */ /* 0x000fe400078e02ff */
[----:B------:R-:W-:Y:S01]  /*a4180*/  @!P1 VIADD R8, R8, 0x7fe001 ;  /* 0x007fe00108089836 */ /* 0x000fe20000000000 */
[----:B------:R-:W-:Y:S01]  /*a4190*/  @P0 IADD3 R12, PT, PT, R12, -0x7fe001, RZ ;  /* 0xff801fff0c0c0810 */ /* 0x000fe20007ffe0ff */
[----:B------:R-:W-:Y:S01]  /*a41a0*/  IMAD.HI.U32 R50, R39, -0x7fe001, R10 ;  /* 0xff801fff27327827 */ /* 0x000fe200078e000a */
[----:B------:R0:W-:Y:S02]  /*a41b0*/  STL [R1+0x4fd8], R44 ;  /* 0x004fd82c01007387 */ /* 0x0001e40000100800 */
[----:B------:R-:W-:Y:S01]  /*a41c0*/  @!P3 IADD3 R24, PT, PT, R24, 0x7fe001, RZ ;  /* 0x007fe0011818b810 */ /* 0x000fe20007ffe0ff */
[----:B------:R-:W-:Y:S01]  /*a41d0*/  IMAD.IADD R10, R2, 0x1, -R5 ;  /* 0x00000001020a7824 */ /* 0x000fe200078e0a05 */
[----:B------:R1:W-:Y:S01]  /*a41e0*/  STL [R1+0x4fcc], R8 ;  /* 0x004fcc0801007387 */ /* 0x0003e20000100800 */
[----:B------:R-:W-:-:S03]  /*a41f0*/  ISETP.GE.AND P2, PT, R12, RZ, PT ;  /* 0x000000ff0c00720c */ /* 0x000fc60003f46270 */
[----:B------:R-:W5:Y:S01]  /*a4200*/  LDL R11, [R1+0x4c88] ;  /* 0x004c8800010b7983 */ /* 0x000f620000100800 */
[----:B0-----:R-:W-:Y:S01]  /*a4210*/  IMAD.IADD R44, R25, 0x1, R60 ;  /* 0x00000001192c7824 */ /* 0x001fe200078e023c */
[----:B------:R-:W-:Y:S02]  /*a4220*/  SHF.R.S32.HI R37, RZ, 0x1f, R39 ;  /* 0x0000001fff257819 */ /* 0x000fe40000011427 */
[----:B-1----:R-:W5:Y:S01]  /*a4230*/  LDL R8, [R1+0x4ca8] ;  /* 0x004ca80001087983 */ /* 0x002f620000100800 */
[----:B------:R-:W-:Y:S01]  /*a4240*/  ISETP.GE.AND P3, PT, R10, RZ, PT ;  /* 0x000000ff0a00720c */ /* 0x000fe20003f66270 */
[----:B------:R-:W-:Y:S01]  /*a4250*/  IMAD.WIDE R24, R24, UR4, RZ ;  /* 0x0000000418187c25 */ /* 0x000fe2000f8e02ff */
[----:B------:R-:W-:Y:S02]  /*a4260*/  ISETP.GT.AND P1, PT, R38, 0x7fe000, PT ;  /* 0x007fe0002600780c */ /* 0x000fe40003f24270 */
[----:B------:R-:W-:Y:S02]  /*a4270*/  @!P4 IADD3 R13, PT, PT, R13, 0x7fe001, RZ ;  /* 0x007fe0010d0dc810 */ /* 0x000fe40007ffe0ff */
        /* <DEDUP_REMOVED lines=8> */
[----:B------:R-:W-:Y:S02]  /*a4300*/  SHF.R.S32.HI R37, RZ, 0x1f, R45 ;  /* 0x0000001fff257819 */ /* 0x000fe4000001142d */
[----:B------:R-:W-:Y:S01]  /*a4310*/  @!P3 IADD3 R10, PT, PT, R10, 0x7fe001, RZ ;  /* 0x007fe0010a0ab810 */ /* 0x000fe20007ffe0ff */
[----:B------:R-:W-:Y:S02]  /*a4320*/  IMAD R25, R46, 0x3802001, RZ ;  /* 0x038020012e197824 */ /* 0x000fe400078e02ff */
[----:B------:R-:W-:Y:S02]  /*a4330*/  @P1 VIADD R38, R38, 0xff801fff ;  /* 0xff801fff26261836 */ /* 0x000fe40000000000 */
[----:B------:R-:W-:Y:S01]  /*a4340*/  @P0 VIADD R44, R44, 0xff801fff ;  /* 0xff801fff2c2c0836 */ /* 0x000fe20000000000 */
[----:B------:R-:W-:Y:S01]  /*a4350*/  SHF.R.S32.HI R24, RZ, 0x1f, R25 ;  /* 0x0000001fff187819 */ /* 0x000fe20000011419 */
[----:B------:R-:W-:Y:S01]  /*a4360*/  IMAD R37, R37, -0x7fe001, RZ ;  /* 0xff801fff25257824 */ /* 0x000fe200078e02ff */
[----:B------:R0:W-:Y:S01]  /*a4370*/  STL [R1+0x4fe0], R12 ;  /* 0x004fe00c01007387 */ /* 0x0001e20000100800 */
[----:B------:R-:W-:Y:S01]  /*a4380*/  ISETP.GE.AND P1, PT, R38, RZ, PT ;  /* 0x000000ff2600720c */ /* 0x000fe20003f26270 */
[----:B------:R-:W-:Y:S01]  /*a4390*/  IMAD.HI.U32 R46, R25, -0x7fe001, R46 ;  /* 0xff801fff192e7827 */ /* 0x000fe200078e002e */
[----:B------:R-:W-:Y:S01]  /*a43a0*/  ISETP.GE.AND P0, PT, R44, RZ, PT ;  /* 0x000000ff2c00720c */ /* 0x000fe20003f06270 */
[----:B------:R-:W5:Y:S01]  /*a43b0*/  LDL R39, [R1+0x4c94] ;  /* 0x004c940001277983 */ /* 0x000f620000100800 */
[----:B------:R-:W-:Y:S01]  /*a43c0*/  IADD3 R48, PT, PT, R48, -R45, R37 ;  /* 0x8000002d30307210 */ /* 0x000fe20007ffe025 */
[----:B------:R-:W-:-:S02]  /*a43d0*/  IMAD R24, R24, -0x7fe001, RZ ;  /* 0xff801fff18187824 */ /* 0x000fc400078e02ff */
[----:B0-----:R-:W-:-:S03]  /*a43e0*/  IMAD.WIDE R12, R10, UR4, RZ ;  /* 0x000000040a0c7c25 */ /* 0x001fc6000f8e02ff */
[----:B------:R-:W-:Y:S01]  /*a43f0*/  IADD3 R46, PT, PT, R46, -R25, R24 ;  /* 0x800000192e2e7210 */ /* 0x000fe20007ffe018 */
[----:B------:R-:W-:Y:S01]  /*a4400*/  IMAD R37, R12, 0x3802001, RZ ;  /* 0x038020010c257824 */ /* 0x000fe200078e02ff */
[----:B------:R-:W-:Y:S01]  /*a4410*/  IADD3 R2, PT, PT, R2, R5, RZ ;  /* 0x0000000502027210 */ /* 0x000fe20007ffe0ff */
[C---:B------:R-:W-:Y:S02]  /*a4420*/  IMAD.IADD R10, R14.reuse, 0x1, R15 ;  /* 0x000000010e0a7824 */ /* 0x040fe400078e020f */
[----:B------:R-:W-:Y:S02]  /*a4430*/  IMAD.HI.U32 R24, R37, -0x7fe001, R12 ;  /* 0xff801fff25187827 */ /* 0x000fe400078e000c */
[----:B------:R-:W5:Y:S01]  /*a4440*/  LDL R13, [R1+0x4c8c] ;  /* 0x004c8c00010d7983 */ /* 0x000f620000100800 */
[----:B------:R-:W-:Y:S01]  /*a4450*/  IADD3 R14, PT, PT, R14, -R15, RZ ;  /* 0x8000000f0e0e7210 */ /* 0x000fe20007ffe0ff */
[----:B------:R-:W-:Y:S01]  /*a4460*/  IMAD.IADD R5, R16, 0x1, -R57 ;  /* 0x0000000110057824 */ /* 0x000fe200078e0a39 */
[----:B------:R-:W-:Y:S01]  /*a4470*/  SHF.R.S32.HI R12, RZ, 0x1f, R37 ;  /* 0x0000001fff0c7819 */ /* 0x000fe20000011425 */
[----:B------:R-:W-:Y:S01]  /*a4480*/  @!P1 VIADD R38, R38, 0x7fe001 ;  /* 0x007fe00126269836 */ /* 0x000fe20000000000 */
[----:B------:R-:W0:Y:S01]  /*a4490*/  LDCU UR4, c[0x3][UR6+-0x88] ;  /* 0x00ffef00060477ac */ /* 0x000e220008000800 */
[----:B------:R-:W-:Y:S01]  /*a44a0*/  @!P0 VIADD R44, R44, 0x7fe001 ;  /* 0x007fe0012c2c8836 */ /* 0x000fe20000000000 */
[----:B------:R-:W-:Y:S01]  /*a44b0*/  ISETP.GE.AND P1, PT, R14, RZ, PT ;  /* 0x000000ff0e00720c */ /* 0x000fe20003f26270 */
[----:B------:R-:W-:Y:S01]  /*a44c0*/  IMAD R12, R12, -0x7fe001, RZ ;  /* 0xff801fff0c0c7824 */ /* 0x000fe200078e02ff */
[----:B------:R-:W-:Y:S01]  /*a44d0*/  ISETP.GE.AND P3, PT, R5, RZ, PT ;  /* 0x000000ff0500720c */ /* 0x000fe20003f66270 */
[----:B------:R1:W-:Y:S01]  /*a44e0*/  STL [R1+0x4fe4], R38 ;  /* 0x004fe42601007387 */ /* 0x0003e20000100800 */
[----:B------:R-:W-:-:S03]  /*a44f0*/  ISETP.GT.AND P0, PT, R2, 0x7fe000, PT ;  /* 0x007fe0000200780c */ /* 0x000fc60003f04270 */
[----:B------:R0:W-:Y:S04]  /*a4500*/  STL [R1+0x4fe8], R44 ;  /* 0x004fe82c01007387 */ /* 0x0001e80000100800 */
[----:B-1----:R-:W5:Y:S01]  /*a4510*/  LDL R38, [R1+0x4cb0] ;  /* 0x004cb00001267983 */ /* 0x002f620000100800 */
[----:B0-----:R-:W-:-:S03]  /*a4520*/  IADD3 R44, PT, PT, R24, -R37, R12 ;  /* 0x80000025182c7210 */ /* 0x001fc60007ffe00c */
[----:B------:R-:W5:Y:S01]  /*a4530*/  LDL R37, [R1+0x4c90] ;  /* 0x004c900001257983 */ /* 0x000f620000100800 */
[----:B------:R-:W-:Y:S01]  /*a4540*/  IADD3 R12, PT, PT, R68, -R59, RZ ;  /* 0x8000003b440c7210 */ /* 0x000fe20007ffe0ff */
[----:B------:R-:W-:Y:S01]  /*a4550*/  @!P1 VIADD R14, R14, 0x7fe001 ;  /* 0x007fe0010e0e9836 */ /* 0x000fe20000000000 */
[----:B------:R-:W-:Y:S02]  /*a4560*/  @!P3 IADD3 R5, PT, PT, R5, 0x7fe001, RZ ;  /* 0x007fe0010505b810 */ /* 0x000fe40007ffe0ff */
[----:B------:R-:W-:Y:S01]  /*a4570*/  ISETP.GE.AND P3, PT, R12, RZ, PT ;  /* 0x000000ff0c00720c */ /* 0x000fe20003f66270 */
[----:B------:R-:W-:Y:S01]  /*a4580*/  IMAD.WIDE R14, R14, UR4, RZ ;  /* 0x000000040e0e7c25 */ /* 0x000fe2000f8e02ff */
[----:B------:R-:W-:Y:S02]  /*a4590*/  @P0 IADD3 R2, PT, PT, R2, -0x7fe001, RZ ;  /* 0xff801fff02020810 */ /* 0x000fe40007ffe0ff */
[----:B------:R-:W-:Y:S01]  /*a45a0*/  ISETP.GT.AND P0, PT, R10, 0x7fe000, PT ;  /* 0x007fe0000a00780c */ /* 0x000fe20003f04270 */
[----:B------:R-:W-:-:S02]  /*a45b0*/  IMAD.IADD R16, R16, 0x1, R57 ;  /* 0x0000000110107824 */ /* 0x000fc400078e0239 */
[----:B------:R-:W-:Y:S01]  /*a45c0*/  IMAD R45, R14, 0x3802001, RZ ;  /* 0x038020010e2d7824 */ /* 0x000fe200078e02ff */
[----:B------:R0:W-:Y:S02]  /*a45d0*/  STL [R1+0x4ff0], R50 ;  /* 0x004ff03201007387 */ /* 0x0001e40000100800 */
[----:B------:R-:W-:-:S03]  /*a45e0*/  ISETP.GT.AND P1, PT, R16, 0x7fe000, PT ;  /* 0x007fe0001000780c */ /* 0x000fc60003f24270 */
[----:B------:R-:W-:Y:S01]  /*a45f0*/  @!P3 VIADD R12, R12, 0x7fe001 ;  /* 0x007fe0010c0cb836 */ /* 0x000fe20000000000 */
[----:B------:R-:W-:Y:S01]  /*a4600*/  ISETP.GE.AND P2, PT, R2, RZ, PT ;  /* 0x000000ff0200720c */ /* 0x000fe20003f46270 */
[----:B------:R-:W-:Y:S01]  /*a4610*/  IMAD.WIDE R24, R5, UR4, RZ ;  /* 0x0000000405187c25 */ /* 0x000fe2000f8e02ff */
[----:B------:R1:W-:Y:S03]  /*a4620*/  STL [R1+0x4ff4], R48 ;  /* 0x004ff43001007387 */ /* 0x0003e60000100800 */
[----:B0-----:R-:W-:Y:S01]  /*a4630*/  IMAD.HI.U32 R50, R45, -0x7fe001, R14 ;  /* 0xff801fff2d327827 */ /* 0x001fe200078e000e */
[----:B------:R-:W-:Y:S01]  /*a4640*/  SHF.R.S32.HI R15, RZ, 0x1f, R45 ;  /* 0x0000001fff0f7819 */ /* 0x000fe2000001142d */
[----:B------:R0:W-:Y:S02]  /*a4650*/  STL [R1+0x4ffc], R44 ;  /* 0x004ffc2c01007387 */ /* 0x0001e40000100800 */
[----:B------:R-:W-:-:S02]  /*a4660*/  IMAD.WIDE R60, R12, UR4, RZ ;  /* 0x000000040c3c7c25 */ /* 0x000fc4000f8e02ff */
[----:B------:R-:W-:Y:S02]  /*a4670*/  STL [R1+0x4ff8], R46 ;  /* 0x004ff82e01007387 */ /* 0x000fe40000100800 */
[----:B------:R-:W-:Y:S02]  /*a4680*/  IMAD R15, R15, -0x7fe001, RZ ;  /* 0xff801fff0f0f7824 */ /* 0x000fe400078e02ff */
[----:B------:R-:W-:Y:S01]  /*a4690*/  @P0 VIADD R10, R10, 0xff801fff ;  /* 0xff801fff0a0a0836 */ /* 0x000fe20000000000 */
[----:B------:R-:W5:Y:S01]  /*a46a0*/  LDL R57, [R1+0x4ce4] ;  /* 0x004ce40001397983 */ /* 0x000f620000100800 */
[----:B-1----:R-:W-:Y:S01]  /*a46b0*/  IMAD R48, R60, 0x3802001, RZ ;  /* 0x038020013c307824 */ /* 0x002fe200078e02ff */
[----:B------:R-:W-:Y:S01]  /*a46c0*/  IADD3 R50, PT, PT, R50, -R45, R15 ;  /* 0x8000002d32327210 */ /* 0x000fe20007ffe00f */
[----:B------:R-:W-:Y:S01]  /*a46d0*/  IMAD R47, R24, 0x3802001, RZ ;  /* 0x03802001182f7824 */ /* 0x000fe200078e02ff */
[----:B0-----:R-:W5:Y:S01]  /*a46e0*/  LDL R44, [R1+0x4c98] ;  /* 0x004c9800012c7983 */ /* 0x001f620000100800 */
[----:B------:R-:W-:Y:S01]  /*a46f0*/  IMAD.IADD R5, R21, 0x1, -R62 ;  /* 0x0000000115057824 */ /* 0x000fe200078e0a3e */
[----:B------:R-:W-:-:S02]  /*a4700*/  @P1 IADD3 R16, PT, PT, R16, -0x7fe001, RZ ;  /* 0xff801fff10101810 */ /* 0x000fc40007ffe0ff */
[----:B------:R-:W5:Y:S01]  /*a4710*/  LDL R45, [R1+0x4cb8] ;  /* 0x004cb800012d7983 */ /* 0x000f620000100800 */
[----:B------:R-:W-:Y:S02]  /*a4720*/  ISETP.GE.AND P0, PT, R10, RZ, PT ;  /* 0x000000ff0a00720c */ /* 0x000fe40003f06270 */
[----:B------:R-:W-:Y:S02]  /*a4730*/  SHF.R.S32.HI R12, RZ, 0x1f, R48 ;  /* 0x0000001fff0c7819 */ /* 0x000fe40000011430 */
[----:B------:R-:W-:Y:S02]  /*a4740*/  @!P2 IADD3 R2, PT, PT, R2, 0x7fe001, RZ ;  /* 0x007fe0010202a810 */ /* 0x000fe40007ffe0ff */
[----:B------:R-:W-:Y:S02]  /*a4750*/  SHF.R.S32.HI R14, RZ, 0x1f, R47 ;  /* 0x0000001fff0e7819 */ /* 0x000fe4000001142f */
[----:B------:R-:W-:Y:S02]  /*a4760*/  ISETP.GE.AND P1, PT, R16, RZ, PT ;  /* 0x000000ff1000720c */ /* 0x000fe40003f26270 */
[----:B------:R-:W-:Y:S01]  /*a4770*/  ISETP.GE.AND P2, PT, R5, RZ, PT ;  /* 0x000000ff0500720c */ /* 0x000fe20003f46270 */
[----:B------:R-:W-:Y:S01]  /*a4780*/  IMAD.HI.U32 R15, R48, -0x7fe001, R60 ;  /* 0xff801fff300f7827 */ /* 0x000fe200078e003c */
[----:B------:R0:W-:Y:S03]  /*a4790*/  STL [R1+0x4fec], R2 ;  /* 0x004fec0201007387 */ /* 0x0001e60000100800 */
[----:B------:R-:W-:-:S02]  /*a47a0*/  IMAD R12, R12, -0x7fe001, RZ ;  /* 0xff801fff0c0c7824 */ /* 0x000fc400078e02ff */
[----:B------:R-:W-:Y:S01]  /*a47b0*/  IMAD.HI.U32 R24, R47, -0x7fe001, R24 ;  /* 0xff801fff2f187827 */ /* 0x000fe200078e0018 */
[----:B------:R-:W-:Y:S01]  /*a47c0*/  @!P0 IADD3 R10, PT, PT, R10, 0x7fe001, RZ ;  /* 0x007fe0010a0a8810 */ /* 0x000fe20007ffe0ff */
[----:B------:R-:W-:Y:S02]  /*a47d0*/  STL [R1+0x4c20], R50 ;  /* 0x004c203201007387 */ /* 0x000fe40000100800 */
[----:B------:R-:W-:Y:S01]  /*a47e0*/  IMAD R14, R14, -0x7fe001, RZ ;  /* 0xff801fff0e0e7824 */ /* 0x000fe200078e02ff */
[----:B------:R-:W-:Y:S01]  /*a47f0*/  IADD3 R48, PT, PT, R15, -R48, R12 ;  /* 0x800000300f307210 */ /* 0x000fe20007ffe00c */
[----:B0-----:R-:W-:Y:S01]  /*a4800*/  IMAD.IADD R2, R68, 0x1, R59 ;  /* 0x0000000144027824 */ /* 0x001fe200078e023b */
[----:B------:R-:W5:Y:S02]  /*a4810*/  LDL R12, [R1+0x4cc0] ;  /* 0x004cc000010c7983 */ /* 0x000f640000100800 */
[----:B------:R-:W-:Y:S02]  /*a4820*/  IADD3 R14, PT, PT, R24, -R47, R14 ;  /* 0x8000002f180e7210 */ /* 0x000fe40007ffe00e */
[----:B------:R-:W5:Y:S01]  /*a4830*/  LDL R15, [R1+0x4ce0] ;  /* 0x004ce000010f7983 */ /* 0x000f620000100800 */
[----:B------:R-:W-:-:S02]  /*a4840*/  IADD3 R24, PT, PT, R21, R62, RZ ;  /* 0x0000003e15187210 */ /* 0x000fc40007ffe0ff */
        /* <DEDUP_REMOVED lines=10> */
[----:B------:R-:W-:Y:S01]  /*a48f0*/  @P0 IADD3 R2, PT, PT, R2, -0x7fe001, RZ ;  /* 0xff801fff02020810 */ /* 0x000fe20007ffe0ff */
[----:B------:R0:W-:Y:S02]  /*a4900*/  STL [R1+0x4c04], R16 ;  /* 0x004c041001007387 */ /* 0x0001e40000100800 */
[----:B------:R-:W-:Y:S01]  /*a4910*/  @P1 VIADD R24, R24, 0xff801fff ;  /* 0xff801fff18181836 */ /* 0x000fe20000000000 */
[----:B------:R-:W-:Y:S01]  /*a4920*/  ISETP.GE.AND P3, PT, R10, RZ, PT ;  /* 0x000000ff0a00720c */ /* 0x000fe20003f66270 */
[----:B-1----:R-:W2:Y:S01]  /*a4930*/  LDL R14, [R1+0x4cc4] ;  /* 0x004cc400010e7983 */ /* 0x002ea20000100800 */
[----:B------:R-:W-:-:S03]  /*a4940*/  ISETP.GE.AND P1, PT, R2, RZ, PT ;  /* 0x000000ff0200720c */ /* 0x000fc60003f26270 */
[----:B------:R-:W2:Y:S01]  /*a4950*/  LDL R59, [R1+0x4ce8] ;  /* 0x004ce800013b7983 */ /* 0x000ea20000100800 */
[----:B0-----:R-:W-:Y:S01]  /*a4960*/  SHF.R.S32.HI R16, RZ, 0x1f, R25 ;  /* 0x0000001fff107819 */ /* 0x001fe20000011419 */
[----:B------:R-:W-:Y:S02]  /*a4970*/  IMAD.HI.U32 R52, R25, -0x7fe001, R46 ;  /* 0xff801fff19347827 */ /* 0x000fe400078e002e */
[----:B------:R0:W-:Y:S02]  /*a4980*/  STL [R1+0x4c28], R48 ;  /* 0x004c283001007387 */ /* 0x0001e40000100800 */
[----:B------:R-:W-:Y:S02]  /*a4990*/  IMAD R16, R16, -0x7fe001, RZ ;  /* 0xff801fff10107824 */ /* 0x000fe400078e02ff */
[----:B------:R-:W2:Y:S01]  /*a49a0*/  LDL R62, [R1+0x4ccc] ;  /* 0x004ccc00013e7983 */ /* 0x000ea20000100800 */
[----:B------:R-:W-:Y:S02]  /*a49b0*/  IMAD.IADD R5, R4, 0x1, -R7 ;  /* 0x0000000104057824 */ /* 0x000fe400078e0a07 */
[----:B------:R-:W-:Y:S01]  /*a49c0*/  IADD3 R52, PT, PT, R52, -R25, R16 ;  /* 0x8000001934347210 */ /* 0x000fe20007ffe010 */
[----:B------:R-:W1:Y:S01]  /*a49d0*/  LDCU UR5, c[0x3][UR6+-0x8c] ;  /* 0x00ffee80060577ac */ /* 0x000e620008000800 */
[----:B------:R-:W2:Y:S01]  /*a49e0*/  LDL R16, [R1+0x4cc8] ;  /* 0x004cc80001107983 */ /* 0x000ea20000100800 */
[----:B------:R-:W-:Y:S01]  /*a49f0*/  IADD3 R42, PT, PT, R41, R42, RZ ;  /* 0x0000002a292a7210 */ /* 0x000fe20007ffe0ff */
[----:B------:R-:W-:Y:S01]  /*a4a00*/  @!P3 VIADD R10, R10, 0x7fe001 ;  /* 0x007fe0010a0ab836 */ /* 0x000fe20000000000 */
[----:B------:R-:W-:Y:S01]  /*a4a10*/  @!P1 IADD3 R2, PT, PT, R2, 0x7fe001, RZ ;  /* 0x007fe00102029810 */ /* 0x000fe20007ffe0ff */
[----:B------:R-:W2:Y:S01]  /*a4a20*/  LDL R60, [R1+0x4d28] ;  /* 0x004d2800013c7983 */ /* 0x000ea20000100800 */
[----:B------:R-:W-:-:S02]  /*a4a30*/  ISETP.GE.AND P3, PT, R5, RZ, PT ;  /* 0x000000ff0500720c */ /* 0x000fc40003f66270 */
[----:B------:R-:W-:Y:S01]  /*a4a40*/  ISETP.GE.AND P1, PT, R21, RZ, PT ;  /* 0x000000ff1500720c */ /* 0x000fe20003f26270 */
[----:B------:R-:W2:Y:S01]  /*a4a50*/  LDL R61, [R1+0x4d34] ;  /* 0x004d3400013d7983 */ /* 0x000ea20000100800 */
[----:B------:R-:W-:Y:S01]  /*a4a60*/  ISETP.GT.AND P0, PT, R42, 0x7fe000, PT ;  /* 0x007fe0002a00780c */ /* 0x000fe20003f04270 */
[----:B------:R-:W-:Y:S01]  /*a4a70*/  IMAD.WIDE R46, R10, UR4, RZ ;  /* 0x000000040a2e7c25 */ /* 0x000fe2000f8e02ff */
[----:B------:R-:W-:-:S03]  /*a4a80*/  ISETP.GE.AND P2, PT, R24, RZ, PT ;  /* 0x000000ff1800720c */ /* 0x000fc60003f46270 */
[----:B------:R-:W-:-:S04]  /*a4a90*/  IMAD R41, R46, 0x3802001, RZ ;  /* 0x038020012e297824 */ /* 0x000fc800078e02ff */
[----:B------:R-:W-:Y:S02]  /*a4aa0*/  @!P3 VIADD R5, R5, 0x7fe001 ;  /* 0x007fe0010505b836 */ /* 0x000fe40000000000 */
[----:B------:R-:W-:Y:S01]  /*a4ab0*/  @!P1 IADD3 R21, PT, PT, R21, 0x7fe001, RZ ;  /* 0x007fe00115159810 */ /* 0x000fe20007ffe0ff */
[----:B------:R-:W-:Y:S01]  /*a4ac0*/  IMAD.HI.U32 R50, R41, -0x7fe001, R46 ;  /* 0xff801fff29327827 */ /* 0x000fe200078e002e */
[----:B------:R-:W-:Y:S02]  /*a4ad0*/  @P0 IADD3 R42, PT, PT, R42, -0x7fe001, RZ ;  /* 0xff801fff2a2a0810 */ /* 0x000fe40007ffe0ff */
[----:B------:R-:W-:Y:S01]  /*a4ae0*/  SHF.R.S32.HI R10, RZ, 0x1f, R41 ;  /* 0x0000001fff0a7819 */ /* 0x000fe20000011429 */
[----:B------:R-:W-:Y:S01]  /*a4af0*/  IMAD.WIDE R46, R5, UR4, RZ ;  /* 0x00000004052e7c25 */ /* 0x000fe2000f8e02ff */
[----:B------:R-:W-:-:S03]  /*a4b00*/  ISETP.GE.AND P0, PT, R42, RZ, PT ;  /* 0x000000ff2a00720c */ /* 0x000fc60003f06270 */
[----:B0-----:R-:W-:-:S04]  /*a4b10*/  IMAD.WIDE R48, R21, UR4, RZ ;  /* 0x0000000415307c25 */ /* 0x001fc8000f8e02ff */
[----:B------:R-:W-:Y:S02]  /*a4b20*/  @!P2 VIADD R24, R24, 0x7fe001 ;  /* 0x007fe0011818a836 */ /* 0x000fe40000000000 */
[----:B------:R-:W-:Y:S02]  /*a4b30*/  IMAD R5, R46, 0x3802001, RZ ;  /* 0x038020012e057824 */ /* 0x000fe400078e02ff */
[----:B------:R-:W-:Y:S02]  /*a4b40*/  IMAD R10, R10, -0x7fe001, RZ ;  /* 0xff801fff0a0a7824 */ /* 0x000fe400078e02ff */
[----:B------:R-:W-:Y:S01]  /*a4b50*/  IMAD R21, R48, 0x3802001, RZ ;  /* 0x0380200130157824 */ /* 0x000fe200078e02ff */
[----:B------:R0:W-:Y:S02]  /*a4b60*/  STL [R1+0x4c08], R2 ;  /* 0x004c080201007387 */ /* 0x0001e40000100800 */
[----:B------:R-:W-:Y:S02]  /*a4b70*/  IADD3 R50, PT, PT, R50, -R41, R10 ;  /* 0x8000002932327210 */ /* 0x000fe40007ffe00a */
[----:B------:R3:W-:Y:S01]  /*a4b80*/  STL [R1+0x4c0c], R24 ;  /* 0x004c0c1801007387 */ /* 0x0007e20000100800 */
[----:B------:R-:W-:Y:S01]  /*a4b90*/  IMAD.IADD R10, R4, 0x1, R7 ;  /* 0x00000001040a7824 */ /* 0x000fe200078e0207 */
[----:B0-----:R-:W-:-:S02]  /*a4ba0*/  SHF.R.S32.HI R2, RZ, 0x1f, R5 ;  /* 0x0000001fff027819 */ /* 0x001fc40000011405 */
[----:B---3--:R-:W-:Y:S02]  /*a4bb0*/  IADD3 R24, PT, PT, R3, R0, RZ ;  /* 0x0000000003187210 */ /* 0x008fe40007ffe0ff */
[----:B------:R-:W-:Y:S01]  /*a4bc0*/  SHF.R.S32.HI R0, RZ, 0x1f, R21 ;  /* 0x0000001fff007819 */ /* 0x000fe20000011415 */
[----:B------:R-:W-:-:S04]  /*a4bd0*/  IMAD.HI.U32 R46, R5, -0x7fe001, R46 ;  /* 0xff801fff052e7827 */ /* 0x000fc800078e002e */
[----:B------:R-:W-:Y:S02]  /*a4be0*/  IMAD R2, R2, -0x7fe001, RZ ;  /* 0xff801fff02027824 */ /* 0x000fe400078e02ff */
[----:B------:R-:W-:-:S04]  /*a4bf0*/  IMAD.HI.U32 R4, R21, -0x7fe001, R48 ;  /* 0xff801fff15047827 */ /* 0x000fc800078e0030 */
[----:B------:R-:W-:Y:S01]  /*a4c00*/  @!P0 VIADD R42, R42, 0x7fe001 ;  /* 0x007fe0012a2a8836 */ /* 0x000fe20000000000 */
[----:B------:R-:W-:Y:S01]  /*a4c10*/  ISETP.GT.AND P0, PT, R10, 0x7fe000, PT ;  /* 0x007fe0000a00780c */ /* 0x000fe20003f04270 */
[----:B------:R-:W-:Y:S01]  /*a4c20*/  IMAD R0, R0, -0x7fe001, RZ ;  /* 0xff801fff00007824 */ /* 0x000fe200078e02ff */
[----:B------:R-:W-:Y:S01]  /*a4c30*/  IADD3 R48, PT, PT, R46, -R5, R2 ;  /* 0x800000052e307210 */ /* 0x000fe20007ffe002 */
[----:B------:R-:W3:Y:S01]  /*a4c40*/  LDL R47, [R1+0x4cec] ;  /* 0x004cec00012f7983 */ /* 0x000ee20000100800 */
[----:B------:R-:W-:Y:S02]  /*a4c50*/  ISETP.GT.AND P1, PT, R24, 0x7fe000, PT ;  /* 0x007fe0001800780c */ /* 0x000fe40003f24270 */
[----:B------:R-:W-:Y:S01]  /*a4c60*/  IADD3 R46, PT, PT, R4, -R21, R0 ;  /* 0x80000015042e7210 */ /* 0x000fe20007ffe000 */
[C---:B------:R-:W-:Y:S01]  /*a4c70*/  IMAD.IADD R0, R17.reuse, 0x1, R18 ;  /* 0x0000000111007824 */ /* 0x040fe200078e0212 */
[----:B------:R-:W-:Y:S01]  /*a4c80*/  IADD3 R2, PT, PT, R17, -R18, RZ ;  /* 0x8000001211027210 */ /* 0x000fe20007ffe0ff */
[----:B------:R0:W-:Y:S04]  /*a4c90*/  STL [R1+0x4c30], R50 ;  /* 0x004c303201007387 */ /* 0x0001e80000100800 */
[----:B------:R-:W3:Y:S04]  /*a4ca0*/  LDL R17, [R1+0x4cd0] ;  /* 0x004cd00001117983 */ /* 0x000ee80000100800 */
[----:B------:R-:W3:Y:S01]  /*a4cb0*/  LDL R18, [R1+0x4cf0] ;  /* 0x004cf00001127983 */ /* 0x000ee20000100800 */
[----:B------:R-:W-:-:S02]  /*a4cc0*/  ISETP.GE.AND P4, PT, R2, RZ, PT ;  /* 0x000000ff0200720c */ /* 0x000fc40003f86270 */
[----:B------:R-:W-:Y:S01]  /*a4cd0*/  @P0 IADD3 R10, PT, PT, R10, -0x7fe001, RZ ;  /* 0xff801fff0a0a0810 */ /* 0x000fe20007ffe0ff */
[----:B------:R-:W-:Y:S01]  /*a4ce0*/  @P1 VIADD R24, R24, 0xff801fff ;  /* 0xff801fff18181836 */ /* 0x000fe20000000000 */
[----:B------:R-:W-:Y:S01]  /*a4cf0*/  IADD3 R4, PT, PT, R19, R64, RZ ;  /* 0x0000004013047210 */ /* 0x000fe20007ffe0ff */
[----:B------:R-:W3:Y:S01]  /*a4d00*/  LDL R21, [R1+0x4cd4] ;  /* 0x004cd40001157983 */ /* 0x000ee20000100800 */
[----:B------:R-:W-:Y:S02]  /*a4d10*/  ISETP.GE.AND P2, PT, R10, RZ, PT ;  /* 0x000000ff0a00720c */ /* 0x000fe40003f46270 */
[----:B------:R-:W-:Y:S01]  /*a4d20*/  ISETP.GT.AND P1, PT, R4, 0x7fe000, PT ;  /* 0x007fe0000400780c */ /* 0x000fe20003f24270 */
[----:B0-----:R-:W3:Y:S01]  /*a4d30*/  LDL R50, [R1+0x4cf4] ;  /* 0x004cf40001327983 */ /* 0x001ee20000100800 */
[----:B------:R-:W-:-:S03]  /*a4d40*/  IMAD.IADD R5, R9, 0x1, -R6 ;  /* 0x0000000109057824 */ /* 0x000fc600078e0a06 */
[----:B------:R-:W-:Y:S01]  /*a4d50*/  @!P4 IADD3 R2, PT, PT, R2, 0x7fe001, RZ ;  /* 0x007fe0010202c810 */ /* 0x000fe20007ffe0ff */
[----:B------:R-:W-:Y:S01]  /*a4d60*/  IMAD.IADD R19, R19, 0x1, -R64 ;  /* 0x0000000113137824 */ /* 0x000fe200078e0a40 */
[----:B------:R-:W-:Y:S01]  /*a4d70*/  ISETP.GE.AND P3, PT, R24, RZ, PT ;  /* 0x000000ff1800720c */ /* 0x000fe20003f66270 */
[----:B------:R-:W-:Y:S02]  /*a4d80*/  STL [R1+0x4c2c], R52 ;  /* 0x004c2c3401007387 */ /* 0x000fe40000100800 */
[----:B-1----:R-:W-:Y:S01]  /*a4d90*/  IMAD.WIDE R2, R2, UR5, RZ ;  /* 0x0000000502027c25 */ /* 0x002fe2000f8e02ff */
[----:B------:R-:W-:Y:S01]  /*a4da0*/  ISETP.GE.AND P4, PT, R19, RZ, PT ;  /* 0x000000ff1300720c */ /* 0x000fe20003f86270 */
[----:B------:R-:W3:Y:S02]  /*a4db0*/  LDL R49, [R1+0x4d24] ;  /* 0x004d240001317983 */ /* 0x000ee40000100800 */
[----:B------:R-:W-:Y:S01]  /*a4dc0*/  @!P2 VIADD R10, R10, 0x7fe001 ;  /* 0x007fe0010a0aa836 */ /* 0x000fe20000000000 */
[----:B------:R-:W-:Y:S01]  /*a4dd0*/  ISETP.GE.AND P2, PT, R5, RZ, PT ;  /* 0x000000ff0500720c */ /* 0x000fe20003f46270 */
[----:B------:R-:W-:-:S02]  /*a4de0*/  @P1 VIADD R4, R4, 0xff801fff ;  /* 0xff801fff04041836 */ /* 0x000fc40000000000 */
[----:B------:R-:W-:Y:S01]  /*a4df0*/  IMAD R25, R2, 0x3802001, RZ ;  /* 0x0380200102197824 */ /* 0x000fe200078e02ff */
[----:B------:R0:W-:Y:S02]  /*a4e00*/  STL [R1+0x4c10], R42 ;  /* 0x004c102a01007387 */ /* 0x0001e40000100800 */
[----:B------:R-:W-:Y:S02]  /*a4e10*/  ISETP.GE.AND P1, PT, R4, RZ, PT ;  /* 0x000000ff0400720c */ /* 0x000fe40003f26270 */
[----:B------:R-:W-:Y:S02]  /*a4e20*/  SHF.R.S32.HI R7, RZ, 0x1f, R25 ;  /* 0x0000001fff077819 */ /* 0x000fe40000011419 */
[----:B------:R-:W-:Y:S01]  /*a4e30*/  ISETP.GT.AND P0, PT, R0, 0x7fe000, PT ;  /* 0x007fe0000000780c */ /* 0x000fe20003f04270 */
[----:B------:R-:W-:Y:S01]  /*a4e40*/  STL [R1+0x4c38], R46 ;  /* 0x004c382e01007387 */ /* 0x000fe20000100800 */
[----:B------:R-:W-:Y:S01]  /*a4e50*/  @!P3 IADD3 R24, PT, PT, R24, 0x7fe001, RZ ;  /* 0x007fe0011818b810 */ /* 0x000fe20007ffe0ff */
[----:B------:R-:W-:-:S02]  /*a4e60*/  IMAD R7, R7, -0x7fe001, RZ ;  /* 0xff801fff07077824 */ /* 0x000fc400078e02ff */
[----:B0-----:R-:W-:Y:S01]  /*a4e70*/  IMAD.HI.U32 R42, R25, -0x7fe001, R2 ;  /* 0xff801fff192a7827 */ /* 0x001fe200078e0002 */
[----:B------:R0:W-:Y:S01]  /*a4e80*/  STL [R1+0x4c14], R10 ;  /* 0x004c140a01007387 */ /* 0x0001e20000100800 */
[----:B------:R-:W-:Y:S02]  /*a4e90*/  @!P4 IADD3 R19, PT, PT, R19, 0x7fe001, RZ ;  /* 0x007fe0011313c810 */ /* 0x000fe40007ffe0ff */
[----:B------:R-:W-:Y:S01]  /*a4ea0*/  @!P2 VIADD R5, R5, 0x7fe001 ;  /* 0x007fe0010505a836 */ /* 0x000fe20000000000 */
[----:B------:R1:W-:Y:S01]  /*a4eb0*/  STL [R1+0x4c18], R24 ;  /* 0x004c181801007387 */ /* 0x0003e20000100800 */
[----:B------:R-:W-:Y:S01]  /*a4ec0*/  @!P1 VIADD R4, R4, 0x7fe001 ;  /* 0x007fe00104049836 */ /* 0x000fe20000000000 */
[----:B------:R-:W-:Y:S02]  /*a4ed0*/  IADD3 R6, PT, PT, R9, R6, RZ ;  /* 0x0000000609067210 */ /* 0x000fe40007ffe0ff */
[----:B------:R-:W3:Y:S01]  /*a4ee0*/  LDL R52, [R1+0x4cf8] ;  /* 0x004cf80001347983 */ /* 0x000ee20000100800 */
[----:B0-----:R-:W-:Y:S01]  /*a4ef0*/  IADD3 R10, PT, PT, R42, -R25, R7 ;  /* 0x800000192a0a7210 */ /* 0x001fe20007ffe007 */
[----:B------:R-:W-:-:S02]  /*a4f00*/  IMAD.WIDE R2, R19, UR5, RZ ;  /* 0x0000000513027c25 */ /* 0x000fc4000f8e02ff */
[----:B------:R0:W-:Y:S02]  /*a4f10*/  STL [R1+0x4c44], R4 ;  /* 0x004c440401007387 */ /* 0x0001e40000100800 */
[----:B-1----:R-:W-:Y:S01]  /*a4f20*/  IMAD.WIDE R24, R5, UR5, RZ ;  /* 0x0000000505187c25 */ /* 0x002fe2000f8e02ff */
[----:B------:R-:W-:Y:S01]  /*a4f30*/  @P0 IADD3 R0, PT, PT, R0, -0x7fe001, RZ ;  /* 0xff801fff00000810 */ /* 0x000fe20007ffe0ff */
[----:B------:R-:W3:Y:S02]  /*a4f40*/  LDL R9, [R1+0x4d20] ;  /* 0x004d200001097983 */ /* 0x000ee40000100800 */
[----:B------:R-:W-:Y:S02]  /*a4f50*/  IMAD R19, R24, 0x3802001, RZ ;  /* 0x0380200118137824 */ /* 0x000fe400078e02ff */
[----:B0-----:R-:W3:Y:S02]  /*a4f60*/  LDL R4, [R1+0x4d00] ;  /* 0x004d000001047983 */ /* 0x001ee40000100800 */
[----:B------:R-:W-:Y:S01]  /*a4f70*/  IMAD.HI.U32 R46, R19, -0x7fe001, R24 ;  /* 0xff801fff132e7827 */ /* 0x000fe200078e0018 */
[----:B------:R-:W-:Y:S01]  /*a4f80*/  ISETP.GE.AND P0, PT, R0, RZ, PT ;  /* 0x000000ff0000720c */ /* 0x000fe20003f06270 */
[----:B------:R-:W3:Y:S02]  /*a4f90*/  LDL R25, [R1+0x4cd8] ;  /* 0x004cd80001197983 */ /* 0x000ee40000100800 */
[----:B----4-:R-:W-:-:S05]  /*a4fa0*/  IMAD.IADD R5, R20, 0x1, -R51 ;  /* 0x0000000114057824 */ /* 0x010fca00078e0a33 */
[----:B------:R-:W-:Y:S01]  /*a4fb0*/  ISETP.GE.AND P2, PT, R5, RZ, PT ;  /* 0x000000ff0500720c */ /* 0x000fe20003f46270 */
[----:B------:R0:W-:Y:S01]  /*a4fc0*/  STL [R1+0x4c60], R10 ;  /* 0x004c600a01007387 */ /* 0x0001e20000100800 */
[----:B------:R-:W-:-:S03]  /*a4fd0*/  IMAD R41, R2, 0x3802001, RZ ;  /* 0x0380200102297824 */ /* 0x000fc600078e02ff */
[----:B------:R-:W-:Y:S01]  /*a4fe0*/  @!P0 IADD3 R0, PT, PT, R0, 0x7fe001, RZ ;  /* 0x007fe00100008810 */ /* 0x000fe20007ffe0ff */
[----:B------:R1:W-:Y:S04]  /*a4ff0*/  STL [R1+0x4c34], R48 ;  /* 0x004c343001007387 */ /* 0x0003e80000100800 */
[----:B0-----:R-:W4:Y:S01]  /*a5000*/  LDL R10, [R1+0x4d04] ;  /* 0x004d0400010a7983 */ /* 0x001f220000100800 */
[----:B------:R-:W-:-:S03]  /*a5010*/  ISETP.GT.AND P0, PT, R6, 0x7fe000, PT ;  /* 0x007fe0000600780c */ /* 0x000fc60003f04270 */
[----:B------:R0:W-:Y:S01]  /*a5020*/  STL [R1+0x4c40], R0 ;  /* 0x004c400001007387 */ /* 0x0001e20000100800 */
[----:B-1----:R-:W-:Y:S01]  /*a5030*/  IMAD.HI.U32 R48, R41, -0x7fe001, R2 ;  /* 0xff801fff29307827 */ /* 0x002fe200078e0002 */
[----:B------:R-:W-:Y:S02]  /*a5040*/  SHF.R.S32.HI R2, RZ, 0x1f, R19 ;  /* 0x0000001fff027819 */ /* 0x000fe40000011413 */
[----:B------:R-:W-:Y:S02]  /*a5050*/  @!P2 IADD3 R5, PT, PT, R5, 0x7fe001, RZ ;  /* 0x007fe0010505a810 */ /* 0x000fe40007ffe0ff */
[----:B0-----:R-:W-:Y:S01]  /*a5060*/  IADD3 R0, PT, PT, R27, -R36, RZ ;  /* 0x800000241b007210 */ /* 0x001fe20007ffe0ff */
[----:B------:R-:W-:Y:S01]  /*a5070*/  IMAD R2, R2, -0x7fe001, RZ ;  /* 0xff801fff02027824 */ /* 0x000fe200078e02ff */
[----:B------:R-:W-:Y:S02]  /*a5080*/  SHF.R.S32.HI R7, RZ, 0x1f, R41 ;  /* 0x0000001fff077819 */ /* 0x000fe40000011429 */
[----:B------:R-:W-:-:S02]  /*a5090*/  ISETP.GE.AND P2, PT, R0, RZ, PT ;  /* 0x000000ff0000720c */ /* 0x000fc40003f46270 */
[----:B------:R-:W-:Y:S01]  /*a50a0*/  IADD3 R36, PT, PT, R27, R36, RZ ;  /* 0x000000241b247210 */ /* 0x000fe20007ffe0ff */
[----:B------:R-:W-:Y:S01]  /*a50b0*/  IMAD R7, R7, -0x7fe001, RZ ;  /* 0xff801fff07077824 */ /* 0x000fe200078e02ff */
[----:B------:R-:W-:Y:S01]  /*a50c0*/  IADD3 R46, PT, PT, R46, -R19, R2 ;  /* 0x800000132e2e7210 */ /* 0x000fe20007ffe002 */
[----:B------:R-:W-:Y:S01]  /*a50d0*/  IMAD.WIDE R2, R5, UR5, RZ ;  /* 0x0000000505027c25 */ /* 0x000fe2000f8e02ff */
[----:B------:R-:W4:Y:S03]  /*a50e0*/  LDL R19, [R1+0x4d08] ;  /* 0x004d080001137983 */ /* 0x000f260000100800 */
[----:B------:R-:W-:Y:S01]  /*a50f0*/  @P0 VIADD R6, R6, 0xff801fff ;  /* 0xff801fff06060836 */ /* 0x000fe20000000000 */
[----:B------:R-:W-:Y:S01]  /*a5100*/  ISETP.GT.AND P0, PT, R36, 0x7fe000, PT ;  /* 0x007fe0002400780c */ /* 0x000fe20003f04270 */
[----:B------:R-:W-:Y:S01]  /*a5110*/  IMAD.IADD R20, R20, 0x1, R51 ;  /* 0x0000000114147824 */ /* 0x000fe200078e0233 */
[----:B------:R-:W-:Y:S01]  /*a5120*/  IADD3 R48, PT, PT, R48, -R41, R7 ;  /* 0x8000002930307210 */ /* 0x000fe20007ffe007 */
[----:B------:R-:W-:-:S02]  /*a5130*/  IMAD R7, R2, 0x3802001, RZ ;  /* 0x0380200102077824 */ /* 0x000fc400078e02ff */
[----:B------:R-:W-:Y:S01]  /*a5140*/  @!P2 VIADD R0, R0, 0x7fe001 ;  /* 0x007fe0010000a836 */ /* 0x000fe20000000000 */
[----:B------:R-:W-:Y:S01]  /*a5150*/  ISETP.GE.AND P3, PT, R6, RZ, PT ;  /* 0x000000ff0600720c */ /* 0x000fe20003f66270 */
[----:B------:R-:W-:Y:S01]  /*a5160*/  IMAD.HI.U32 R24, R7, -0x7fe001, R2 ;  /* 0xff801fff07187827 */ /* 0x000fe200078e0002 */
[----:B------:R-:W-:-:S03]  /*a5170*/  ISETP.GT.AND P1, PT, R20, 0x7fe000, PT ;  /* 0x007fe0001400780c */ /* 0x000fc60003f24270 */
[C---:B------:R-:W-:Y:S01]  /*a5180*/  IMAD.IADD R42, R40.reuse, 0x1, R53 ;  /* 0x00000001282a7824 */ /* 0x040fe200078e0235 */
[----:B------:R-:W-:Y:S01]  /*a5190*/  IADD3 R40, PT, PT, R40, -R53, RZ ;  /* 0x8000003528287210 */ /* 0x000fe20007ffe0ff */
[----:B------:R-:W-:-:S04]  /*a51a0*/  IMAD.WIDE R2, R0, UR5, RZ ;  /* 0x0000000500027c25 */ /* 0x000fc8000f8e02ff */
[----:B------:R-:W-:Y:S01]  /*a51b0*/  @P0 VIADD R36, R36, 0xff801fff ;  /* 0xff801fff24240836 */ /* 0x000fe20000000000 */
[----:B------:R-:W-:Y:S01]  /*a51c0*/  ISETP.GE.AND P4, PT, R40, RZ, PT ;  /* 0x000000ff2800720c */ /* 0x000fe20003f86270 */
[----:B------:R-:W-:Y:S01]  /*a51d0*/  IMAD R27, R2, 0x3802001, RZ ;  /* 0x03802001021b7824 */ /* 0x000fe200078e02ff */
[----:B------:R-:W-:Y:S01]  /*a51e0*/  ISETP.GT.AND P2, PT, R42, 0x7fe000, PT ;  /* 0x007fe0002a00780c */ /* 0x000fe20003f44270 */
[----:B------:R-:W-:Y:S01]  /*a51f0*/  @!P3 VIADD R6, R6, 0x7fe001 ;  /* 0x007fe0010606b836 */ /* 0x000fe20000000000 */
[----:B------:R-:W-:Y:S01]  /*a5200*/  ISETP.GE.AND P0, PT, R36, RZ, PT ;  /* 0x000000ff2400720c */ /* 0x000fe20003f06270 */
[----:B------:R0:W-:Y:S01]  /*a5210*/  STL [R1+0x4c64], R48 ;  /* 0x004c643001007387 */ /* 0x0001e20000100800 */
[----:B------:R-:W-:Y:S01]  /*a5220*/  SHF.R.S32.HI R0, RZ, 0x1f, R27 ;  /* 0x0000001fff007819 */ /* 0x000fe2000001141b */
[----:B------:R-:W-:Y:S01]  /*a5230*/  IMAD.HI.U32 R2, R27, -0x7fe001, R2 ;  /* 0xff801fff1b027827 */ /* 0x000fe200078e0002 */
[----:B------:R-:W-:Y:S01]  /*a5240*/  @P1 IADD3 R20, PT, PT, R20, -0x7fe001, RZ ;  /* 0xff801fff14141810 */ /* 0x000fe20007ffe0ff */
[----:B------:R-:W-:Y:S02]  /*a5250*/  STL [R1+0x4c68], R46 ;  /* 0x004c682e01007387 */ /* 0x000fe40000100800 */
[----:B------:R-:W-:Y:S01]  /*a5260*/  IMAD R0, R0, -0x7fe001, RZ ;  /* 0xff801fff00007824 */ /* 0x000fe200078e02ff */
[----:B------:R-:W-:Y:S01]  /*a5270*/  ISETP.GE.AND P1, PT, R20, RZ, PT ;  /* 0x000000ff1400720c */ /* 0x000fe20003f26270 */
[----:B------:R1:W-:Y:S01]  /*a5280*/  STL [R1+0x4c48], R6 ;  /* 0x004c480601007387 */ /* 0x0003e20000100800 */
[----:B------:R-:W-:-:S02]  /*a5290*/  @!P4 IADD3 R40, PT, PT, R40, 0x7fe001, RZ ;  /* 0x007fe0012828c810 */ /* 0x000fc40007ffe0ff */
[----:B0-----:R-:W-:Y:S01]  /*a52a0*/  IADD3 R48, PT, PT, R2, -R27, R0 ;  /* 0x8000001b02307210 */ /* 0x001fe20007ffe000 */
[----:B------:R-:W4:Y:S01]  /*a52b0*/  LDL R51, [R1+0x4d2c] ;  /* 0x004d2c0001337983 */ /* 0x000f220000100800 */
[----:B-----5:R-:W-:Y:S01]  /*a52c0*/  IADD3 R0, PT, PT, R22, -R23, RZ ;  /* 0x8000001716007210 */ /* 0x020fe20007ffe0ff */
[----:B------:R-:W-:Y:S01]  /*a52d0*/  IMAD.WIDE R40, R40, UR5, RZ ;  /* 0x0000000528287c25 */ /* 0x000fe2000f8e02ff */
[----:B------:R-:W-:Y:S01]  /*a52e0*/  SHF.R.S32.HI R5, RZ, 0x1f, R7 ;  /* 0x0000001fff057819 */ /* 0x000fe20000011407 */
[----:B------:R-:W5:Y:S01]  /*a52f0*/  LDL R27, [R1+0x4d30] ;  /* 0x004d3000011b7983 */ /* 0x000f620000100800 */
[C---:B-1----:R-:W-:Y:S01]  /*a5300*/  IADD3 R6, PT, PT, R43.reuse, R54, RZ ;  /* 0x000000362b067210 */ /* 0x042fe20007ffe0ff */
[----:B------:R-:W-:Y:S02]  /*a5310*/  IMAD.IADD R43, R43, 0x1, -R54 ;  /* 0x000000012b2b7824 */ /* 0x000fe400078e0a36 */
[----:B------:R-:W5:Y:S01]  /*a5320*/  LDL R53, [R1+0x4d74] ;  /* 0x004d740001357983 */ /* 0x000f620000100800 */
        /* <DEDUP_REMOVED lines=10> */
[----:B------:R-:W-:Y:S01]  /*a53d0*/  STL [R1+0x4c70], R48 ;  /* 0x004c703001007387 */ /* 0x000fe20000100800 */
[----:B------:R-:W-:Y:S01]  /*a53e0*/  IADD3 R24, PT, PT, R24, -R7, R5 ;  /* 0x8000000718187210 */ /* 0x000fe20007ffe005 */
[----:B------:R-:W-:-:S02]  /*a53f0*/  IMAD.IADD R5, R26, 0x1, -R55 ;  /* 0x000000011a057824 */ /* 0x000fc400078e0a37 */
[----:B------:R-:W-:Y:S01]  /*a5400*/  IMAD.HI.U32 R46, R3, -0x7fe001, R40 ;  /* 0xff801fff032e7827 */ /* 0x000fe200078e0028 */
[----:B------:R-:W-:Y:S01]  /*a5410*/  @!P2 IADD3 R0, PT, PT, R0, 0x7fe001, RZ ;  /* 0x007fe0010000a810 */ /* 0x000fe20007ffe0ff */
[----:B------:R0:W-:Y:S01]  /*a5420*/  STL [R1+0x4c4c], R20 ;  /* 0x004c4c1401007387 */ /* 0x0001e20000100800 */
[----:B------:R-:W-:Y:S01]  /*a5430*/  @!P0 IADD3 R43, PT, PT, R43, 0x7fe001, RZ ;  /* 0x007fe0012b2b8810 */ /* 0x000fe20007ffe0ff */
[----:B------:R-:W-:Y:S01]  /*a5440*/  IMAD R2, R2, -0x7fe001, RZ ;  /* 0xff801fff02027824 */ /* 0x000fe200078e02ff */
[----:B------:R-:W-:Y:S01]  /*a5450*/  ISETP.GE.AND P3, PT, R5, RZ, PT ;  /* 0x000000ff0500720c */ /* 0x000fe20003f66270 */
[----:B------:R-:W5:Y:S02]  /*a5460*/  LDL R54, [R1+0x4d38] ;  /* 0x004d380001367983 */ /* 0x000f640000100800 */
[----:B------:R-:W-:Y:S01]  /*a5470*/  IMAD.WIDE R40, R43, UR5, RZ ;  /* 0x000000052b287c25 */ /* 0x000fe2000f8e02ff */
[----:B------:R-:W-:Y:S01]  /*a5480*/  IADD3 R46, PT, PT, R46, -R3, R2 ;  /* 0x800000032e2e7210 */ /* 0x000fe20007ffe002 */
[----:B0-----:R-:W5:Y:S02]  /*a5490*/  LDL R20, [R1+0x4d0c] ;  /* 0x004d0c0001147983 */ /* 0x001f640000100800 */
[----:B------:R-:W-:Y:S01]  /*a54a0*/  IMAD.WIDE R2, R0, UR7, RZ ;  /* 0x0000000700027c25 */ /* 0x000fe2000f8e02ff */
[----:B------:R-:W-:-:S03]  /*a54b0*/  @!P1 IADD3 R42, PT, PT, R42, 0x7fe001, RZ ;  /* 0x007fe0012a2a9810 */ /* 0x000fc60007ffe0ff */
[----:B------:R-:W-:Y:S02]  /*a54c0*/  IMAD R23, R40, 0x3802001, RZ ;  /* 0x0380200128177824 */ /* 0x000fe400078e02ff */
[----:B------:R-:W-:Y:S02]  /*a54d0*/  IMAD R43, R2, 0x3802001, RZ ;  /* 0x03802001022b7824 */ /* 0x000fe400078e02ff */
[----:B------:R-:W-:Y:S01]  /*a54e0*/  IMAD.IADD R0, R11, 0x1, -R8 ;  /* 0x000000010b007824 */ /* 0x000fe200078e0a08 */
[----:B------:R0:W-:Y:S01]  /*a54f0*/  STL [R1+0x4c54], R42 ;  /* 0x004c542a01007387 */ /* 0x0001e20000100800 */
[----:B------:R-:W-:Y:S01]  /*a5500*/  ISETP.GT.AND P1, PT, R6, 0x7fe000, PT ;  /* 0x007fe0000600780c */ /* 0x000fe20003f24270 */
[----:B------:R-:W-:Y:S02]  /*a5510*/  @!P3 VIADD R5, R5, 0x7fe001 ;  /* 0x007fe0010505b836 */ /* 0x000fe40000000000 */
[----:B------:R-:W-:Y:S01]  /*a5520*/  ISETP.GE.AND P4, PT, R0, RZ, PT ;  /* 0x000000ff0000720c */ /* 0x000fe20003f86270 */
[----:B------:R1:W-:Y:S01]  /*a5530*/  STL [R1+0x4c6c], R24 ;  /* 0x004c6c1801007387 */ /* 0x0003e20000100800 */
[----:B0-----:R-:W-:Y:S01]  /*a5540*/  IMAD.HI.U32 R42, R43, -0x7fe001, R2 ;  /* 0xff801fff2b2a7827 */ /* 0x001fe200078e0002 */
[----:B------:R-:W-:-:S02]  /*a5550*/  SHF.R.S32.HI R2, RZ, 0x1f, R23 ;  /* 0x0000001fff027819 */ /* 0x000fc40000011417 */
[----:B------:R-:W-:Y:S01]  /*a5560*/  SHF.R.S32.HI R7, RZ, 0x1f, R43 ;  /* 0x0000001fff077819 */ /* 0x000fe2000001142b */
[----:B------:R-:W-:Y:S01]  /*a5570*/  IMAD.HI.U32 R40, R23, -0x7fe001, R40 ;  /* 0xff801fff17287827 */ /* 0x000fe200078e0028 */
[----:B-1----:R-:W5:Y:S03]  /*a5580*/  LDL R24, [R1+0x4d10] ;  /* 0x004d100001187983 */ /* 0x002f660000100800 */
[----:B------:R-:W-:Y:S02]  /*a5590*/  IMAD R41, R2, -0x7fe001, RZ ;  /* 0xff801fff02297824 */ /* 0x000fe400078e02ff */
[----:B------:R-:W-:Y:S01]  /*a55a0*/  IMAD.WIDE R2, R5, UR7, RZ ;  /* 0x0000000705027c25 */ /* 0x000fe2000f8e02ff */
[----:B------:R-:W-:Y:S02]  /*a55b0*/  IADD3 R26, PT, PT, R26, R55, RZ ;  /* 0x000000371a1a7210 */ /* 0x000fe40007ffe0ff */
[----:B------:R-:W-:Y:S01]  /*a55c0*/  ISETP.GT.AND P0, PT, R22, 0x7fe000, PT ;  /* 0x007fe0001600780c */ /* 0x000fe20003f04270 */
[----:B------:R-:W-:-:S02]  /*a55d0*/  IMAD R5, R7, -0x7fe001, RZ ;  /* 0xff801fff07057824 */ /* 0x000fc400078e02ff */
[----:B------:R-:W-:Y:S01]  /*a55e0*/  @P1 VIADD R6, R6, 0xff801fff ;  /* 0xff801fff06061836 */ /* 0x000fe20000000000 */
[----:B------:R-:W-:Y:S01]  /*a55f0*/  @!P4 IADD3 R0, PT, PT, R0, 0x7fe001, RZ ;  /* 0x007fe0010000c810 */ /* 0x000fe20007ffe0ff */
[----:B------:R-:W-:Y:S01]  /*a5600*/  IMAD R7, R2, 0x3802001, RZ ;  /* 0x0380200102077824 */ /* 0x000fe200078e02ff */
[----:B------:R-:W-:Y:S01]  /*a5610*/  ISETP.GT.AND P1, PT, R26, 0x7fe000, PT ;  /* 0x007fe0001a00780c */ /* 0x000fe20003f24270 */
[----:B------:R0:W-:Y:S01]  /*a5620*/  STL [R1+0x4c50], R36 ;  /* 0x004c502401007387 */ /* 0x0001e20000100800 */
[----:B------:R-:W-:Y:S02]  /*a5630*/  IADD3 R42, PT, PT, R42, -R43, R5 ;  /* 0x8000002b2a2a7210 */ /* 0x000fe40007ffe005 */
[----:B------:R-:W-:Y:S01]  /*a5640*/  SHF.R.S32.HI R5, RZ, 0x1f, R7 ;  /* 0x0000001fff057819 */ /* 0x000fe20000011407 */
[----:B------:R1:W-:Y:S01]  /*a5650*/  STL [R1+0x4c74], R46 ;  /* 0x004c742e01007387 */ /* 0x0003e20000100800 */
[----:B------:R-:W-:Y:S01]  /*a5660*/  ISETP.GE.AND P2, PT, R6, RZ, PT ;  /* 0x000000ff0600720c */ /* 0x000fe20003f46270 */
[----:B------:R-:W-:Y:S01]  /*a5670*/  IMAD.IADD R8, R11, 0x1, R8 ;  /* 0x000000010b087824 */ /* 0x000fe200078e0208 */
[----:B------:R-:W-:Y:S01]  /*a5680*/  IADD3 R40, PT, PT, R40, -R23, R41 ;  /* 0x8000001728287210 */ /* 0x000fe20007ffe029 */
[----:B------:R-:W5:Y:S04]  /*a5690*/  LDL R55, [R1+0x4d78] ;  /* 0x004d780001377983 */ /* 0x000f680000100800 */
[----:B0-----:R-:W5:Y:S01]  /*a56a0*/  LDL R36, [R1+0x4d14] ;  /* 0x004d140001247983 */ /* 0x001f620000100800 */
[----:B-1----:R-:W-:Y:S01]  /*a56b0*/  IMAD.HI.U32 R46, R7, -0x7fe001, R2 ;  /* 0xff801fff072e7827 */ /* 0x002fe200078e0002 */
[----:B------:R-:W-:-:S02]  /*a56c0*/  @P0 IADD3 R22, PT, PT, R22, -0x7fe001, RZ ;  /* 0xff801fff16160810 */ /* 0x000fc40007ffe0ff */
[----:B------:R-:W5:Y:S01]  /*a56d0*/  LDL R41, [R1+0x4d18] ;  /* 0x004d180001297983 */ /* 0x000f620000100800 */
[----:B------:R-:W-:-:S04]  /*a56e0*/  IMAD.WIDE R2, R0, UR7, RZ ;  /* 0x0000000700027c25 */ /* 0x000fc8000f8e02ff */
[----:B------:R-:W-:Y:S01]  /*a56f0*/  IMAD R0, R5, -0x7fe001, RZ ;  /* 0xff801fff05007824 */ /* 0x000fe200078e02ff */
[----:B------:R-:W-:Y:S01]  /*a5700*/  ISETP.GT.AND P0, PT, R8, 0x7fe000, PT ;  /* 0x007fe0000800780c */ /* 0x000fe20003f04270 */
[----:B------:R-:W-:-:S03]  /*a5710*/  @P1 VIADD R26, R26, 0xff801fff ;  /* 0xff801fff1a1a1836 */ /* 0x000fc60000000000 */
[----:B------:R-:W-:Y:S01]  /*a5720*/  IADD3 R46, PT, PT, R46, -R7, R0 ;  /* 0x800000072e2e7210 */ /* 0x000fe20007ffe000 */
[----:B------:R-:W-:Y:S01]  /*a5730*/  IMAD.IADD R0, R13, 0x1, -R56 ;  /* 0x000000010d007824 */ /* 0x000fe200078e0a38 */
[----:B------:R-:W-:Y:S01]  /*a5740*/  ISETP.GE.AND P3, PT, R22, RZ, PT ;  /* 0x000000ff1600720c */ /* 0x000fe20003f66270 */
[----:B------:R-:W-:Y:S01]  /*a5750*/  IMAD R5, R2, 0x3802001, RZ ;  /* 0x0380200102057824 */ /* 0x000fe200078e02ff */
[----:B------:R-:W-:Y:S02]  /*a5760*/  @!P2 IADD3 R6, PT, PT, R6, 0x7fe001, RZ ;  /* 0x007fe0010606a810 */ /* 0x000fe40007ffe0ff */
[----:B------:R-:W-:Y:S02]  /*a5770*/  ISETP.GE.AND P1, PT, R26, RZ, PT ;  /* 0x000000ff1a00720c */ /* 0x000fe40003f26270 */
[----:B------:R-:W-:Y:S01]  /*a5780*/  ISETP.GE.AND P2, PT, R0, RZ, PT ;  /* 0x000000ff0000720c */ /* 0x000fe20003f46270 */
[----:B------:R0:W-:Y:S01]  /*a5790*/  STL [R1+0x4c58], R6 ;  /* 0x004c580601007387 */ /* 0x0001e20000100800 */
[----:B------:R-:W-:Y:S01]  /*a57a0*/  IMAD.HI.U32 R48, R5, -0x7fe001, R2 ;  /* 0xff801fff05307827 */ /* 0x000fe200078e0002 */
[----:B------:R-:W-:-:S02]  /*a57b0*/  SHF.R.S32.HI R2, RZ, 0x1f, R5 ;  /* 0x0000001fff027819 */ /* 0x000fc40000011405 */
[----:B------:R1:W-:Y:S01]  /*a57c0*/  STL [R1+0x4c78], R40 ;  /* 0x004c782801007387 */ /* 0x0003e20000100800 */
[----:B------:R-:W-:Y:S02]  /*a57d0*/  @P0 IADD3 R8, PT, PT, R8, -0x7fe001, RZ ;  /* 0xff801fff08080810 */ /* 0x000fe40007ffe0ff */
[----:B0-----:R-:W-:Y:S01]  /*a57e0*/  IADD3 R6, PT, PT, R13, R56, RZ ;  /* 0x000000380d067210 */ /* 0x001fe20007ffe0ff */
[----:B------:R-:W-:Y:S01]  /*a57f0*/  IMAD R2, R2, -0x7fe001, RZ ;  /* 0xff801fff02027824 */ /* 0x000fe200078e02ff */
[----:B------:R-:W-:Y:S01]  /*a5800*/  @!P3 IADD3 R22, PT, PT, R22, 0x7fe001, RZ ;  /* 0x007fe0011616b810 */ /* 0x000fe20007ffe0ff */
[----:B------:R-:W-:Y:S01]  /*a5810*/  @!P1 VIADD R26, R26, 0x7fe001 ;  /* 0x007fe0011a1a9836 */ /* 0x000fe20000000000 */
[----:B------:R-:W-:Y:S01]  /*a5820*/  ISETP.GT.AND P0, PT, R6, 0x7fe000, PT ;  /* 0x007fe0000600780c */ /* 0x000fe20003f04270 */
[C---:B-1----:R-:W-:Y:S01]  /*a5830*/  IMAD.IADD R40, R37.reuse, 0x1, R38 ;  /* 0x0000000125287824 */ /* 0x042fe200078e0226 */
[----:B------:R-:W-:Y:S01]  /*a5840*/  IADD3 R37, PT, PT, R37, -R38, RZ ;  /* 0x8000002625257210 */ /* 0x000fe20007ffe0ff */
[--C-:B------:R-:W-:Y:S01]  /*a5850*/  IMAD.IADD R38, R39, 0x1, R58.reuse ;  /* 0x0000000127267824 */ /* 0x100fe200078e023a */
[----:B------:R-:W-:Y:S01]  /*a5860*/  @!P2 IADD3 R0, PT, PT, R0, 0x7fe001, RZ ;  /* 0x007fe0010000a810 */ /* 0x000fe20007ffe0ff */
[----:B------:R0:W-:Y:S01]  /*a5870*/  STL [R1+0x4ca0], R42 ;  /* 0x004ca02a01007387 */ /* 0x0001e20000100800 */
[----:B------:R-:W-:Y:S01]  /*a5880*/  ISETP.GE.AND P3, PT, R37, RZ, PT ;  /* 0x000000ff2500720c */ /* 0x000fe20003f66270 */
[----:B------:R-:W-:Y:S01]  /*a5890*/  IMAD.IADD R39, R39, 0x1, -R58 ;  /* 0x0000000127277824 */ /* 0x000fe200078e0a3a */
[----:B------:R-:W-:Y:S01]  /*a58a0*/  ISETP.GE.AND P1, PT, R8, RZ, PT ;  /* 0x000000ff0800720c */ /* 0x000fe20003f26270 */
[----:B------:R1:W-:Y:S04]  /*a58b0*/  STL [R1+0x4c80], R22 ;  /* 0x004c801601007387 */ /* 0x0003e80000100800 */
[----:B------:R-:W5:Y:S01]  /*a58c0*/  LDL R13, [R1+0x4d44] ;  /* 0x004d4400010d7983 */ /* 0x000f620000100800 */
[----:B0-----:R-:W-:-:S03]  /*a58d0*/  IADD3 R42, PT, PT, R48, -R5, R2 ;  /* 0x80000005302a7210 */ /* 0x001fc60007ffe002 */
[----:B------:R-:W5:Y:S01]  /*a58e0*/  LDL R2, [R1+0x4d40] ;  /* 0x004d400001027983 */ /* 0x000f620000100800 */
[----:B------:R-:W-:Y:S01]  /*a58f0*/  ISETP.GE.AND P4, PT, R39, RZ, PT ;  /* 0x000000ff2700720c */ /* 0x000fe20003f86270 */
[----:B-1----:R-:W-:Y:S02]  /*a5900*/  IMAD.WIDE R22, R0, UR7, RZ ;  /* 0x0000000700167c25 */ /* 0x002fe4000f8e02ff */
[----:B------:R-:W5:Y:S02]  /*a5910*/  LDL R5, [R1+0x4d60] ;  /* 0x004d600001057983 */ /* 0x000f640000100800 */
[----:B------:R-:W-:Y:S02]  /*a5920*/  @P0 VIADD R6, R6, 0xff801fff ;  /* 0xff801fff06060836 */ /* 0x000fe40000000000 */
[----:B------:R-:W-:Y:S01]  /*a5930*/  IMAD R11, R22, 0x3802001, RZ ;  /* 0x03802001160b7824 */ /* 0x000fe200078e02ff */
[----:B------:R-:W-:Y:S01]  /*a5940*/  ISETP.GT.AND P0, PT, R38, 0x7fe000, PT ;  /* 0x007fe0002600780c */ /* 0x000fe20003f04270 */
[----:B------:R0:W-:Y:S01]  /*a5950*/  STL [R1+0x4c84], R26 ;  /* 0x004c841a01007387 */ /* 0x0001e20000100800 */
[----:B------:R-:W-:-:S02]  /*a5960*/  @!P3 IADD3 R37, PT, PT, R37, 0x7fe001, RZ ;  /* 0x007fe0012525b810 */ /* 0x000fc40007ffe0ff */
[----:B------:R-:W-:Y:S01]  /*a5970*/  @!P1 IADD3 R8, PT, PT, R8, 0x7fe001, RZ ;  /* 0x007fe00108089810 */ /* 0x000fe20007ffe0ff */
[----:B------:R1:W-:Y:S01]  /*a5980*/  STL [R1+0x4ca8], R42 ;  /* 0x004ca82a01007387 */ /* 0x0003e20000100800 */
[----:B------:R-:W-:Y:S02]  /*a5990*/  ISETP.GE.AND P2, PT, R6, RZ, PT ;  /* 0x000000ff0600720c */ /* 0x000fe40003f46270 */
[----:B------:R-:W-:Y:S01]  /*a59a0*/  SHF.R.S32.HI R7, RZ, 0x1f, R11 ;  /* 0x0000001fff077819 */ /* 0x000fe2000001140b */
[----:B------:R-:W5:Y:S01]  /*a59b0*/  LDL R48, [R1+0x4d64] ;  /* 0x004d640001307983 */ /* 0x000f620000100800 */
[----:B------:R-:W-:Y:S01]  /*a59c0*/  ISETP.GT.AND P1, PT, R40, 0x7fe000, PT ;  /* 0x007fe0002800780c */ /* 0x000fe20003f24270 */
[----:B0-----:R-:W-:Y:S01]  /*a59d0*/  IMAD.HI.U32 R26, R11, -0x7fe001, R22 ;  /* 0xff801fff0b1a7827 */ /* 0x001fe200078e0016 */
[----:B------:R-:W-:Y:S01]  /*a59e0*/  @!P4 IADD3 R39, PT, PT, R39, 0x7fe001, RZ ;  /* 0x007fe0012727c810 */ /* 0x000fe20007ffe0ff */
[----:B------:R-:W5:Y:S02]  /*a59f0*/  LDL R0, [R1+0x4d48] ;  /* 0x004d480001007983 */ /* 0x000f640000100800 */
[----:B------:R-:W-:-:S02]  /*a5a00*/  IMAD.WIDE R22, R37, UR7, RZ ;  /* 0x0000000725167c25 */ /* 0x000fc4000f8e02ff */
[----:B------:R-:W5:Y:S02]  /*a5a10*/  LDL R3, [R1+0x4d68] ;  /* 0x004d680001037983 */ /* 0x000f640000100800 */
[----:B------:R-:W-:Y:S02]  /*a5a20*/  IMAD R7, R7, -0x7fe001, RZ ;  /* 0xff801fff07077824 */ /* 0x000fe400078e02ff */
[----:B------:R-:W-:Y:S01]  /*a5a30*/  IMAD R37, R22, 0x3802001, RZ ;  /* 0x0380200116257824 */ /* 0x000fe200078e02ff */
[----:B------:R-:W-:Y:S01]  /*a5a40*/  @P0 IADD3 R38, PT, PT, R38, -0x7fe001, RZ ;  /* 0xff801fff26260810 */ /* 0x000fe20007ffe0ff */
[----:B-1----:R-:W-:Y:S01]  /*a5a50*/  IMAD.WIDE R42, R39, UR7, RZ ;  /* 0x00000007272a7c25 */ /* 0x002fe2000f8e02ff */
[----:B------:R-:W-:Y:S01]  /*a5a60*/  IADD3 R26, PT, PT, R26, -R11, R7 ;  /* 0x8000000b1a1a7210 */ /* 0x000fe20007ffe007 */
[----:B------:R0:W-:Y:S02]  /*a5a70*/  STL [R1+0x4c88], R8 ;  /* 0x004c880801007387 */ /* 0x0001e40000100800 */
[----:B------:R-:W-:-:S02]  /*a5a80*/  IMAD.IADD R7, R44, 0x1, -R45 ;  /* 0x000000012c077824 */ /* 0x000fc400078e0a2d */
[----:B------:R-:W-:Y:S01]  /*a5a90*/  @!P2 VIADD R6, R6, 0x7fe001 ;  /* 0x007fe0010606a836 */ /* 0x000fe20000000000 */
[----:B------:R-:W5:Y:S01]  /*a5aa0*/  LDL R58, [R1+0x4d54] ;  /* 0x004d5400013a7983 */ /* 0x000f620000100800 */
[----:B------:R-:W-:Y:S01]  /*a5ab0*/  @P1 VIADD R40, R40, 0xff801fff ;  /* 0xff801fff28281836 */ /* 0x000fe20000000000 */
[----:B------:R-:W-:Y:S01]  /*a5ac0*/  ISETP.GE.AND P1, PT, R38, RZ, PT ;  /* 0x000000ff2600720c */ /* 0x000fe20003f26270 */
[----:B------:R-:W-:Y:S01]  /*a5ad0*/  IMAD R11, R42, 0x3802001, RZ ;  /* 0x038020012a0b7824 */ /* 0x000fe200078e02ff */
[----:B0-----:R-:W-:Y:S02]  /*a5ae0*/  SHF.R.S32.HI R8, RZ, 0x1f, R37 ;  /* 0x0000001fff087819 */ /* 0x001fe40000011425 */
[----:B------:R-:W-:Y:S01]  /*a5af0*/  ISETP.GE.AND P2, PT, R7, RZ, PT ;  /* 0x000000ff0700720c */ /* 0x000fe20003f46270 */
[----:B------:R0:W-:Y:S01]  /*a5b00*/  STL [R1+0x4c8c], R6 ;  /* 0x004c8c0601007387 */ /* 0x0001e20000100800 */
[----:B------:R-:W-:Y:S01]  /*a5b10*/  IMAD.HI.U32 R22, R37, -0x7fe001, R22 ;  /* 0xff801fff25167827 */ /* 0x000fe200078e0016 */
[----:B------:R-:W-:-:S02]  /*a5b20*/  ISETP.GE.AND P0, PT, R40, RZ, PT ;  /* 0x000000ff2800720c */ /* 0x000fc40003f06270 */
[----:B------:R1:W-:Y:S01]  /*a5b30*/  STL [R1+0x4cac], R26 ;  /* 0x004cac1a01007387 */ /* 0x0003e20000100800 */
[----:B------:R-:W-:-:S03]  /*a5b40*/  IMAD R8, R8, -0x7fe001, RZ ;  /* 0xff801fff08087824 */ /* 0x000fc600078e02ff */
[----:B------:R-:W-:Y:S01]  /*a5b50*/  @!P1 VIADD R38, R38, 0x7fe001 ;  /* 0x007fe00126269836 */ /* 0x000fe20000000000 */
[----:B------:R-:W5:Y:S01]  /*a5b60*/  LDL R23, [R1+0x4d50] ;  /* 0x004d500001177983 */ /* 0x000f620000100800 */
[----:B0-----:R-:W-:Y:S02]  /*a5b70*/  SHF.R.S32.HI R6, RZ, 0x1f, R11 ;  /* 0x0000001fff067819 */ /* 0x001fe4000001140b */
[----:B------:R-:W-:Y:S02]  /*a5b80*/  IADD3 R8, PT, PT, R22, -R37, R8 ;  /* 0x8000002516087210 */ /* 0x000fe40007ffe008 */
[----:B------:R-:W-:Y:S01]  /*a5b90*/  @!P2 IADD3 R7, PT, PT, R7, 0x7fe001, RZ ;  /* 0x007fe0010707a810 */ /* 0x000fe20007ffe0ff */
[----:B------:R-:W-:Y:S01]  /*a5ba0*/  IMAD R22, R6, -0x7fe001, RZ ;  /* 0xff801fff06167824 */ /* 0x000fe200078e02ff */
[----:B------:R-:W-:Y:S01]  /*a5bb0*/  IADD3 R6, PT, PT, R12, -R15, RZ ;  /* 0x8000000f0c067210 */ /* 0x000fe20007ffe0ff */
[----:B------:R-:W-:Y:S01]  /*a5bc0*/  IMAD.HI.U32 R42, R11, -0x7fe001, R42 ;  /* 0xff801fff0b2a7827 */ /* 0x000fe200078e002a */
[----:B------:R-:W-:Y:S01]  /*a5bd0*/  @!P0 IADD3 R40, PT, PT, R40, 0x7fe001, RZ ;  /* 0x007fe00128288810 */ /* 0x000fe20007ffe0ff */
[----:B-1----:R-:W5:Y:S01]  /*a5be0*/  LDL R26, [R1+0x4d70] ;  /* 0x004d7000011a7983 */ /* 0x002f620000100800 */
[----:B------:R-:W-:-:S03]  /*a5bf0*/  ISETP.GE.AND P1, PT, R6, RZ, PT ;  /* 0x000000ff0600720c */ /* 0x000fc60003f26270 */
[----:B------:R0:W-:Y:S01]  /*a5c00*/  STL [R1+0x4c94], R38 ;  /* 0x004c942601007387 */ /* 0x0001e20000100800 */
[----:B------:R-:W-:Y:S01]  /*a5c10*/  IMAD.IADD R12, R12, 0x1, R15 ;  /* 0x000000010c0c7824 */ /* 0x000fe200078e020f */
[----:B------:R-:W-:Y:S01]  /*a5c20*/  IADD3 R42, PT, PT, R42, -R11, R22 ;  /* 0x8000000b2a2a7210 */ /* 0x000fe20007ffe016 */
[----:B------:R-:W-:Y:S01]  /*a5c30*/  IMAD.IADD R44, R44, 0x1, R45 ;  /* 0x000000012c2c7824 */ /* 0x000fe200078e022d */
[----:B------:R2:W-:Y:S01]  /*a5c40*/  STL [R1+0x4cb0], R8 ;  /* 0x004cb00801007387 */ /* 0x0005e20000100800 */
[----:B0-----:R-:W-:-:S03]  /*a5c50*/  IMAD.WIDE R38, R7, UR7, RZ ;  /* 0x0000000707267c25 */ /* 0x001fc6000f8e02ff */
[----:B------:R-:W5:Y:S01]  /*a5c60*/  LDL R22, [R1+0x4d4c] ;  /* 0x004d4c0001167983 */ /* 0x000f620000100800 */
[----:B------:R-:W-:-:S03]  /*a5c70*/  IMAD R15, R38, 0x3802001, RZ ;  /* 0x03802001260f7824 */ /* 0x000fc600078e02ff */
[----:B------:R-:W5:Y:S01]  /*a5c80*/  LDL R45, [R1+0x4d6c] ;  /* 0x004d6c00012d7983 */ /* 0x000f620000100800 */
[----:B------:R-:W-:Y:S01]  /*a5c90*/  @!P1 VIADD R6, R6, 0x7fe001 ;  /* 0x007fe00106069836 */ /* 0x000fe20000000000 */
[----:B------:R-:W-:-:S03]  /*a5ca0*/  SHF.R.S32.HI R11, RZ, 0x1f, R15 ;  /* 0x0000001fff0b7819 */ /* 0x000fc6000001140f */
[----:B------:R-:W-:Y:S01]  /*a5cb0*/  IMAD.WIDE R6, R6, UR8, RZ ;  /* 0x0000000806067c25 */ /* 0x000fe2000f8e02ff */
[----:B------:R0:W-:Y:S01]  /*a5cc0*/  STL [R1+0x4cb4], R42 ;  /* 0x004cb42a01007387 */ /* 0x0001e20000100800 */
[----:B------:R-:W-:Y:S02]  /*a5cd0*/  ISETP.GT.AND P0, PT, R12, 0x7fe000, PT ;  /* 0x007fe0000c00780c */ /* 0x000fe40003f04270 */
[----:B------:R-:W-:Y:S01]  /*a5ce0*/  IMAD.HI.U32 R38, R15, -0x7fe001, R38 ;  /* 0xff801fff0f267827 */ /* 0x000fe200078e0026 */
[----:B--2---:R-:W-:-:S03]  /*a5cf0*/  IADD3 R8, PT, PT, R14, R57, RZ ;  /* 0x000000390e087210 */ /* 0x004fc60007ffe0ff */
[----:B------:R-:W-:Y:S01]  /*a5d00*/  IMAD R11, R11, -0x7fe001, RZ ;  /* 0xff801fff0b0b7824 */ /* 0x000fe200078e02ff */
[----:B------:R-:W-:Y:S01]  /*a5d10*/  IADD3 R14, PT, PT, R14, -R57, RZ ;  /* 0x800000390e0e7210 */ /* 0x000fe20007ffe0ff */
[----:B0-----:R-:W-:-:S03]  /*a5d20*/  IMAD R42, R6, 0x3802001, RZ ;  /* 0x03802001062a7824 */ /* 0x001fc600078e02ff */
        /* <DEDUP_REMOVED lines=8> */
[----:B------:R-:W-:Y:S02]  /*a5db0*/  SHF.R.S32.HI R7, RZ, 0x1f, R42 ;  /* 0x0000001fff077819 */ /* 0x000fe4000001142a */
[----:B------:R-:W-:-:S03]  /*a5dc0*/  @!P4 IADD3 R14, PT, PT, R14, 0x7fe001, RZ ;  /* 0x007fe0010e0ec810 */ /* 0x000fc60007ffe0ff */
[----:B------:R-:W-:Y:S02]  /*a5dd0*/  IMAD R7, R7, -0x7fe001, RZ ;  /* 0xff801fff07077824 */ /* 0x000fe400078e02ff */
[----:B------:R-:W-:Y:S01]  /*a5de0*/  IMAD.WIDE R14, R14, UR8, RZ ;  /* 0x000000080e0e7c25 */ /* 0x000fe2000f8e02ff */
[----:B------:R-:W-:-:S03]  /*a5df0*/  IADD3 R16, PT, PT, R16, R59, RZ ;  /* 0x0000003b10107210 */ /* 0x000fc60007ffe0ff */
[----:B------:R-:W-:Y:S02]  /*a5e00*/  @P1 VIADD R8, R8, 0xff801fff ;  /* 0xff801fff08081836 */ /* 0x000fe40000000000 */
[----:B------:R-:W-:Y:S01]  /*a5e10*/  @!P5 VIADD R6, R6, 0x7fe001 ;  /* 0x007fe0010606d836 */ /* 0x000fe20000000000 */
[----:B------:R-:W-:Y:S01]  /*a5e20*/  IADD3 R42, PT, PT, R11, -R42, R7 ;  /* 0x8000002a0b2a7210 */ /* 0x000fe20007ffe007 */
[----:B------:R-:W-:Y:S01]  /*a5e30*/  IMAD R37, R14, 0x3802001, RZ ;  /* 0x038020010e257824 */ /* 0x000fe200078e02ff */
[----:B------:R-:W-:Y:S01]  /*a5e40*/  ISETP.GE.AND P1, PT, R8, RZ, PT ;  /* 0x000000ff0800720c */ /* 0x000fe20003f26270 */
[----:B------:R-:W-:Y:S01]  /*a5e50*/  IMAD.WIDE R6, R6, UR8, RZ ;  /* 0x0000000806067c25 */ /* 0x000fe2000f8e02ff */
[----:B------:R-:W-:Y:S02]  /*a5e60*/  @!P3 IADD3 R12, PT, PT, R12, 0x7fe001, RZ ;  /* 0x007fe0010c0cb810 */ /* 0x000fe40007ffe0ff */
        /* <DEDUP_REMOVED lines=9> */
[----:B------:R-:W-:Y:S01]  /*a5f00*/  IMAD R11, R11, -0x7fe001, RZ ;  /* 0xff801fff0b0b7824 */ /* 0x000fe200078e02ff */
[----:B------:R-:W-:Y:S01]  /*a5f10*/  ISETP.GT.AND P2, PT, R44, 0x7fe000, PT ;  /* 0x007fe0002c00780c */ /* 0x000fe20003f44270 */
[----:B------:R-:W-:Y:S02]  /*a5f20*/  @!P1 VIADD R8, R8, 0x7fe001 ;  /* 0x007fe00108089836 */ /* 0x000fe40000000000 */
[----:B------:R-:W-:Y:S01]  /*a5f30*/  IMAD R7, R7, -0x7fe001, RZ ;  /* 0xff801fff07077824 */ /* 0x000fe200078e02ff */
[----:B------:R-:W-:Y:S01]  /*a5f40*/  @P0 IADD3 R16, PT, PT, R16, -0x7fe001, RZ ;  /* 0xff801fff10100810 */ /* 0x000fe20007ffe0ff */
[----:B------:R0:W-:Y:S01]  /*a5f50*/  STL [R1+0x4ce0], R42 ;  /* 0x004ce02a01007387 */ /* 0x0001e20000100800 */
[----:B------:R-:W-:Y:S01]  /*a5f60*/  IADD3 R14, PT, PT, R14, -R37, R11 ;  /* 0x800000250e0e7210 */ /* 0x000fe20007ffe00b */
[----:B---3--:R-:W-:Y:S01]  /*a5f70*/  IMAD.IADD R11, R62, 0x1, -R47 ;  /* 0x000000013e0b7824 */ /* 0x008fe200078e0a2f */
[----:B------:R-:W-:Y:S01]  /*a5f80*/  ISETP.GE.AND P0, PT, R16, RZ, PT ;  /* 0x000000ff1000720c */ /* 0x000fe20003f06270 */
[----:B------:R1:W-:Y:S04]  /*a5f90*/  STL [R1+0x4cc4], R8 ;  /* 0x004cc40801007387 */ /* 0x0003e80000100800 */
[----:B------:R3:W-:Y:S01]  /*a5fa0*/  STL [R1+0x4cb8], R38 ;  /* 0x004cb82601007387 */ /* 0x0007e20000100800 */
[----:B0-----:R-:W-:-:S03]  /*a5fb0*/  IADD3 R42, PT, PT, R12, -R15, R7 ;  /* 0x8000000f0c2a7210 */ /* 0x001fc60007ffe007 */
[----:B------:R-:W2:Y:S04]  /*a5fc0*/  LDL R7, [R1+0x4d80] ;  /* 0x004d800001077983 */ /* 0x000ea80000100800 */
[----:B-1----:R-:W2:Y:S01]  /*a5fd0*/  LDL R8, [R1+0x4da0] ;  /* 0x004da00001087983 */ /* 0x002ea20000100800 */
[C---:B---3--:R-:W-:Y:S01]  /*a5fe0*/  IADD3 R38, PT, PT, R17.reuse, R18, RZ ;  /* 0x0000001211267210 */ /* 0x048fe20007ffe0ff */
[----:B------:R-:W-:Y:S01]  /*a5ff0*/  IMAD.IADD R17, R17, 0x1, -R18 ;  /* 0x0000000111117824 */ /* 0x000fe200078e0a12 */
[----:B------:R-:W-:Y:S01]  /*a6000*/  ISETP.GE.AND P3, PT, R11, RZ, PT ;  /* 0x000000ff0b00720c */ /* 0x000fe20003f66270 */
[----:B------:R-:W-:Y:S01]  /*a6010*/  @P2 VIADD R44, R44, 0xff801fff ;  /* 0xff801fff2c2c2836 */ /* 0x000fe20000000000 */
[----:B------:R-:W-:Y:S01]  /*a6020*/  IADD3 R6, PT, PT, R62, R47, RZ ;  /* 0x0000002f3e067210 */ /* 0x000fe20007ffe0ff */
[----:B------:R-:W3:Y:S01]  /*a6030*/  LDL R12, [R1+0x4d84] ;  /* 0x004d8400010c7983 */ /* 0x000ee20000100800 */
[----:B------:R-:W-:Y:S01]  /*a6040*/  ISETP.GE.AND P4, PT, R17, RZ, PT ;  /* 0x000000ff1100720c */ /* 0x000fe20003f86270 */
[----:B------:R-:W-:Y:S01]  /*a6050*/  IMAD.IADD R18, R21, 0x1, R50 ;  /* 0x0000000115127824 */ /* 0x000fe200078e0232 */
[----:B------:R-:W-:Y:S01]  /*a6060*/  ISETP.GE.AND P2, PT, R44, RZ, PT ;  /* 0x000000ff2c00720c */ /* 0x000fe20003f46270 */
[----:B------:R-:W3:Y:S01]  /*a6070*/  LDL R47, [R1+0x4da4] ;  /* 0x004da400012f7983 */ /* 0x000ee20000100800 */
[----:B------:R-:W-:-:S02]  /*a6080*/  @!P0 IADD3 R16, PT, PT, R16, 0x7fe001, RZ ;  /* 0x007fe00110108810 */ /* 0x000fc40007ffe0ff */
[----:B------:R-:W-:Y:S01]  /*a6090*/  ISETP.GT.AND P0, PT, R6, 0x7fe000, PT ;  /* 0x007fe0000600780c */ /* 0x000fe20003f04270 */
[----:B------:R0:W-:Y:S01]  /*a60a0*/  STL [R1+0x4ce4], R14 ;  /* 0x004ce40e01007387 */ /* 0x0001e20000100800 */
[----:B------:R-:W-:Y:S01]  /*a60b0*/  IADD3 R21, PT, PT, R21, -R50, RZ ;  /* 0x8000003215157210 */ /* 0x000fe20007ffe0ff */
[----:B------:R-:W-:Y:S01]  /*a60c0*/  @!P3 VIADD R11, R11, 0x7fe001 ;  /* 0x007fe0010b0bb836 */ /* 0x000fe20000000000 */
[----:B------:R-:W-:Y:S01]  /*a60d0*/  ISETP.GT.AND P1, PT, R38, 0x7fe000, PT ;  /* 0x007fe0002600780c */ /* 0x000fe20003f24270 */
[----:B------:R-:W-:Y:S01]  /*a60e0*/  STL [R1+0x4ca4], R46 ;  /* 0x004ca42e01007387 */ /* 0x000fe20000100800 */
[----:B------:R-:W-:Y:S01]  /*a60f0*/  ISETP.GE.AND P3, PT, R21, RZ, PT ;  /* 0x000000ff1500720c */ /* 0x000fe20003f66270 */
[----:B------:R-:W-:Y:S02]  /*a6100*/  @!P4 VIADD R17, R17, 0x7fe001 ;  /* 0x007fe0011111c836 */ /* 0x000fe40000000000 */
[----:B------:R1:W-:Y:S01]  /*a6110*/  STL [R1+0x4cc8], R16 ;  /* 0x004cc81001007387 */ /* 0x0003e20000100800 */
[----:B------:R-:W-:Y:S01]  /*a6120*/  @!P2 VIADD R44, R44, 0x7fe001 ;  /* 0x007fe0012c2ca836 */ /* 0x000fe20000000000 */
[----:B------:R-:W-:Y:S01]  /*a6130*/  ISETP.GT.AND P2, PT, R18, 0x7fe000, PT ;  /* 0x007fe0001200780c */ /* 0x000fe20003f44270 */
[----:B0-----:R-:W-:Y:S01]  /*a6140*/  IMAD.WIDE R14, R11, UR8, RZ ;  /* 0x000000080b0e7c25 */ /* 0x001fe2000f8e02ff */
[----:B------:R-:W-:Y:S01]  /*a6150*/  @P0 IADD3 R6, PT, PT, R6, -0x7fe001, RZ ;  /* 0xff801fff06060810 */ /* 0x000fe20007ffe0ff */
[----:B------:R-:W3:Y:S01]  /*a6160*/  LDL R50, [R1+0x4dac] ;  /* 0x004dac0001327983 */ /* 0x000ee20000100800 */
[----:B------:R-:W0:Y:S03]  /*a6170*/  LDCU UR9, c[0x3][UR6+-0x98] ;  /* 0x00ffed00060977ac */ /* 0x000e260008000800 */
[----:B------:R-:W-:Y:S01]  /*a6180*/  STL [R1+0x4ce8], R42 ;  /* 0x004ce82a01007387 */ /* 0x000fe20000100800 */
[----:B-1----:R-:W-:Y:S01]  /*a6190*/  IMAD.WIDE R16, R17, UR8, RZ ;  /* 0x0000000811107c25 */ /* 0x002fe2000f8e02ff */
[----:B------:R-:W-:-:S02]  /*a61a0*/  ISETP.GE.AND P0, PT, R6, RZ, PT ;  /* 0x000000ff0600720c */ /* 0x000fc40003f06270 */
[----:B------:R-:W3:Y:S01]  /*a61b0*/  LDL R62, [R1+0x4dc4] ;  /* 0x004dc400013e7983 */ /* 0x000ee20000100800 */
[----:B------:R-:W-:Y:S02]  /*a61c0*/  IMAD R43, R16, 0x3802001, RZ ;  /* 0x03802001102b7824 */ /* 0x000fe400078e02ff */
[----:B------:R-:W-:Y:S02]  /*a61d0*/  IMAD R39, R14, 0x3802001, RZ ;  /* 0x038020010e277824 */ /* 0x000fe400078e02ff */
[----:B------:R-:W-:Y:S01]  /*a61e0*/  @!P3 VIADD R21, R21, 0x7fe001 ;  /* 0x007fe0011515b836 */ /* 0x000fe20000000000 */
[----:B------:R1:W-:Y:S01]  /*a61f0*/  STL [R1+0x4c98], R44 ;  /* 0x004c982c01007387 */ /* 0x0003e20000100800 */
[----:B------:R-:W-:Y:S01]  /*a6200*/  SHF.R.S32.HI R11, RZ, 0x1f, R43 ;  /* 0x0000001fff0b7819 */ /* 0x000fe2000001142b */
[----:B------:R-:W-:Y:S01]  /*a6210*/  IMAD.HI.U32 R16, R43, -0x7fe001, R16 ;  /* 0xff801fff2b107827 */ /* 0x000fe200078e0010 */
[----:B------:R-:W-:-:S03]  /*a6220*/  @P1 IADD3 R38, PT, PT, R38, -0x7fe001, RZ ;  /* 0xff801fff26261810 */ /* 0x000fc60007ffe0ff */
[----:B------:R-:W-:Y:S02]  /*a6230*/  IMAD R11, R11, -0x7fe001, RZ ;  /* 0xff801fff0b0b7824 */ /* 0x000fe400078e02ff */
[----:B-1----:R-:W-:-:S04]  /*a6240*/  IMAD.HI.U32 R44, R39, -0x7fe001, R14 ;  /* 0xff801fff272c7827 */ /* 0x002fc800078e000e */
[----:B------:R-:W-:Y:S01]  /*a6250*/  IMAD.WIDE R14, R21, UR8, RZ ;  /* 0x00000008150e7c25 */ /* 0x000fe2000f8e02ff */
[----:B------:R-:W-:-:S03]  /*a6260*/  ISETP.GE.AND P1, PT, R38, RZ, PT ;  /* 0x000000ff2600720c */ /* 0x000fc60003f26270 */
[----:B------:R-:W-:Y:S02]  /*a6270*/  @P2 VIADD R18, R18, 0xff801fff ;  /* 0xff801fff12122836 */ /* 0x000fe40000000000 */
[----:B------:R-:W-:Y:S01]  /*a6280*/  IMAD R17, R14, 0x3802001, RZ ;  /* 0x038020010e117824 */ /* 0x000fe200078e02ff */
[----:B------:R-:W-:Y:S02]  /*a6290*/  IADD3 R16, PT, PT, R16, -R43, R11 ;  /* 0x8000002b10107210 */ /* 0x000fe40007ffe00b */
[----:B------:R-:W-:Y:S01]  /*a62a0*/  ISETP.GE.AND P2, PT, R18, RZ, PT ;  /* 0x000000ff1200720c */ /* 0x000fe20003f46270 */
[----:B------:R-:W-:Y:S01]  /*a62b0*/  IMAD.HI.U32 R46, R17, -0x7fe001, R14 ;  /* 0xff801fff112e7827 */ /* 0x000fe200078e000e */
[----:B------:R-:W-:Y:S01]  /*a62c0*/  @!P0 IADD3 R6, PT, PT, R6, 0x7fe001, RZ ;  /* 0x007fe00106068810 */ /* 0x000fe20007ffe0ff */
[----:B------:R-:W3:Y:S04]  /*a62d0*/  LDL R14, [R1+0x4d88] ;  /* 0x004d8800010e7983 */ /* 0x000ee80000100800 */
[----:B------:R-:W3:Y:S01]  /*a62e0*/  LDL R43, [R1+0x4da8] ;  /* 0x004da800012b7983 */ /* 0x000ee20000100800 */
[----:B------:R-:W-:-:S03]  /*a62f0*/  IADD3 R11, PT, PT, R25, -R52, RZ ;  /* 0x80000034190b7210 */ /* 0x000fc60007ffe0ff */
[----:B------:R1:W-:Y:S04]  /*a6300*/  STL [R1+0x4ccc], R6 ;  /* 0x004ccc0601007387 */ /* 0x0003e80000100800 */
[----:B------:R-:W3:Y:S01]  /*a6310*/  LDL R15, [R1+0x4d8c] ;  /* 0x004d8c00010f7983 */ /* 0x000ee20000100800 */
[----:B------:R-:W-:Y:S02]  /*a6320*/  @!P1 IADD3 R38, PT, PT, R38, 0x7fe001, RZ ;  /* 0x007fe00126269810 */ /* 0x000fe40007ffe0ff */
[C---:B-1----:R-:W-:Y:S01]  /*a6330*/  IADD3 R6, PT, PT, R4.reuse, R9, RZ ;  /* 0x0000000904067210 */ /* 0x042fe20007ffe0ff */
[----:B------:R-:W-:Y:S01]  /*a6340*/  IMAD.IADD R4, R4, 0x1, -R9 ;  /* 0x0000000104047824 */ /* 0x000fe200078e0a09 */
[----:B------:R-:W-:Y:S01]  /*a6350*/  SHF.R.S32.HI R9, RZ, 0x1f, R17 ;  /* 0x0000001fff097819 */ /* 0x000fe20000011411 */
[----:B------:R-:W-:Y:S01]  /*a6360*/  @!P2 VIADD R18, R18, 0x7fe001 ;  /* 0x007fe0011212a836 */ /* 0x000fe20000000000 */
[----:B------:R-:W-:-:S03]  /*a6370*/  ISETP.GE.AND P1, PT, R11, RZ, PT ;  /* 0x000000ff0b00720c */ /* 0x000fc60003f26270 */
[----:B------:R-:W-:Y:S01]  /*a6380*/  IMAD R9, R9, -0x7fe001, RZ ;  /* 0xff801fff09097824 */ /* 0x000fe200078e02ff */
[----:B------:R1:W-:Y:S04]  /*a6390*/  STL [R1+0x4cd0], R38 ;  /* 0x004cd02601007387 */ /* 0x0003e80000100800 */
[----:B------:R4:W-:Y:S01]  /*a63a0*/  STL [R1+0x4cd4], R18 ;  /* 0x004cd41201007387 */ /* 0x0009e20000100800 */
[----:B------:R-:W-:Y:S02]  /*a63b0*/  SHF.R.S32.HI R37, RZ, 0x1f, R39 ;  /* 0x0000001fff257819 */ /* 0x000fe40000011427 */
[----:B-1----:R-:W-:Y:S02]  /*a63c0*/  IADD3 R38, PT, PT, R46, -R17, R9 ;  /* 0x800000112e267210 */ /* 0x002fe40007ffe009 */
[----:B------:R-:W3:Y:S01]  /*a63d0*/  LDL R17, [R1+0x4d90] ;  /* 0x004d900001117983 */ /* 0x000ee20000100800 */
[----:B------:R-:W-:-:S03]  /*a63e0*/  ISETP.GE.AND P3, PT, R4, RZ, PT ;  /* 0x000000ff0400720c */ /* 0x000fc60003f66270 */
[----:B----4-:R-:W4:Y:S01]  /*a63f0*/  LDL R18, [R1+0x4db0] ;  /* 0x004db00001127983 */ /* 0x010f220000100800 */
[----:B------:R-:W-:Y:S02]  /*a6400*/  IADD3 R9, PT, PT, R10, -R49, RZ ;  /* 0x800000310a097210 */ /* 0x000fe40007ffe0ff */
[----:B------:R-:W-:Y:S01]  /*a6410*/  @!P1 IADD3 R11, PT, PT, R11, 0x7fe001, RZ ;  /* 0x007fe0010b0b9810 */ /* 0x000fe20007ffe0ff */
[----:B------:R-:W-:Y:S01]  /*a6420*/  IMAD R37, R37, -0x7fe001, RZ ;  /* 0xff801fff25257824 */ /* 0x000fe200078e02ff */
[----:B------:R-:W-:Y:S01]  /*a6430*/  ISETP.GE.AND P4, PT, R9, RZ, PT ;  /* 0x000000ff0900720c */ /* 0x000fe20003f86270 */
[----:B------:R1:W-:Y:S01]  /*a6440*/  STL [R1+0x4cf0], R16 ;  /* 0x004cf01001007387 */ /* 0x0003e20000100800 */
[----:B------:R-:W-:Y:S02]  /*a6450*/  IMAD.IADD R42, R25, 0x1, R52 ;  /* 0x00000001192a7824 */ /* 0x000fe400078e0234 */
[----:B------:R-:W-:Y:S01]  /*a6460*/  IADD3 R44, PT, PT, R44, -R39, R37 ;  /* 0x800000272c2c7210 */ /* 0x000fe20007ffe025 */
[----:B------:R-:W-:Y:S01]  /*a6470*/  @!P3 VIADD R4, R4, 0x7fe001 ;  /* 0x007fe0010404b836 */ /* 0x000fe20000000000 */
[----:B------:R-:W-:Y:S01]  /*a6480*/  ISETP.GT.AND P0, PT, R6, 0x7fe000, PT ;  /* 0x007fe0000600780c */ /* 0x000fe20003f04270 */
[----:B------:R-:W-:Y:S01]  /*a6490*/  STL [R1+0x4cf4], R38 ;  /* 0x004cf42601007387 */ /* 0x000fe20000100800 */
[----:B-1----:R-:W-:-:S05]  /*a64a0*/  IMAD.IADD R16, R10, 0x1, R49 ;  /* 0x000000010a107824 */ /* 0x002fca00078e0231 */
[----:B------:R-:W-:Y:S01]  /*a64b0*/  @!P4 IADD3 R9, PT, PT, R9, 0x7fe001, RZ ;  /* 0x007fe0010909c810 */ /* 0x000fe20007ffe0ff */
[----:B------:R-:W-:Y:S01]  /*a64c0*/  IMAD.WIDE R10, R11, UR8, RZ ;  /* 0x000000080b0a7c25 */ /* 0x000fe2000f8e02ff */
[----:B------:R1:W-:Y:S03]  /*a64d0*/  STL [R1+0x4cec], R44 ;  /* 0x004cec2c01007387 */ /* 0x0003e60000100800 */
[----:B------:R-:W-:Y:S01]  /*a64e0*/  IMAD R25, R10, 0x3802001, RZ ;  /* 0x038020010a197824 */ /* 0x000fe200078e02ff */
[----:B------:R-:W-:Y:S01]  /*a64f0*/  ISETP.GT.AND P2, PT, R42, 0x7fe000, PT ;  /* 0x007fe0002a00780c */ /* 0x000fe20003f44270 */
[----:B------:R-:W4:Y:S04]  /*a6500*/  LDL R39, [R1+0x4d98] ;  /* 0x004d980001277983 */ /* 0x000f280000100800 */
[----:B------:R-:W4:Y:S01]  /*a6510*/  LDL R52, [R1+0x4db4] ;  /* 0x004db40001347983 */ /* 0x000f220000100800 */
[----:B-1----:R-:W-:Y:S01]  /*a6520*/  IMAD.HI.U32 R44, R25, -0x7fe001, R10 ;  /* 0xff801fff192c7827 */ /* 0x002fe200078e000a */
[----:B------:R-:W-:-:S02]  /*a6530*/  @P0 IADD3 R6, PT, PT, R6, -0x7fe001, RZ ;  /* 0xff801fff06060810 */ /* 0x000fc40007ffe0ff */
[----:B------:R-:W4:Y:S01]  /*a6540*/  LDL R49, [R1+0x4de4] ;  /* 0x004de40001317983 */ /* 0x000f220000100800 */
[----:B0-----:R-:W-:Y:S01]  /*a6550*/  IMAD.WIDE R10, R4, UR9, RZ ;  /* 0x00000009040a7c25 */ /* 0x001fe2000f8e02ff */
[----:B------:R-:W-:-:S03]  /*a6560*/  IADD3 R4, PT, PT, R19, -R60, RZ ;  /* 0x8000003c13047210 */ /* 0x000fc60007ffe0ff */
[----:B------:R-:W-:Y:S01]  /*a6570*/  IMAD R37, R10, 0x3802001, RZ ;  /* 0x038020010a257824 */ /* 0x000fe200078e02ff */
[----:B------:R-:W-:Y:S01]  /*a6580*/  SHF.R.S32.HI R21, RZ, 0x1f, R25 ;  /* 0x0000001fff157819 */ /* 0x000fe20000011419 */
[----:B------:R-:W-:Y:S01]  /*a6590*/  IMAD.WIDE R56, R9, UR9, RZ ;  /* 0x0000000909387c25 */ /* 0x000fe2000f8e02ff */
[----:B------:R-:W-:Y:S02]  /*a65a0*/  ISETP.GE.AND P3, PT, R4, RZ, PT ;  /* 0x000000ff0400720c */ /* 0x000fe40003f66270 */
[----:B------:R-:W-:Y:S01]  /*a65b0*/  SHF.R.S32.HI R9, RZ, 0x1f, R37 ;  /* 0x0000001fff097819 */ /* 0x000fe20000011425 */
[----:B------:R-:W-:-:S04]  /*a65c0*/  IMAD.HI.U32 R46, R37, -0x7fe001, R10 ;  /* 0xff801fff252e7827 */ /* 0x000fc800078e000a */
[----:B------:R-:W-:Y:S02]  /*a65d0*/  IMAD R11, R56, 0x3802001, RZ ;  /* 0x03802001380b7824 */ /* 0x000fe400078e02ff */
[----:B------:R-:W-:Y:S02]  /*a65e0*/  IMAD R21, R21, -0x7fe001, RZ ;  /* 0xff801fff15157824 */ /* 0x000fe400078e02ff */
[----:B------:R-:W-:Y:S01]  /*a65f0*/  IMAD R10, R9, -0x7fe001, RZ ;  /* 0xff801fff090a7824 */ /* 0x000fe200078e02ff */
[----:B------:R-:W-:Y:S02]  /*a6600*/  SHF.R.S32.HI R9, RZ, 0x1f, R11 ;  /* 0x0000001fff097819 */ /* 0x000fe4000001140b */
[----:B------:R-:W-:Y:S01]  /*a6610*/  IADD3 R38, PT, PT, R44, -R25, R21 ;  /* 0x800000192c267210 */ /* 0x000fe20007ffe015 */
[----:B------:R-:W-:Y:S01]  /*a6620*/  IMAD.HI.U32 R44, R11, -0x7fe001, R56 ;  /* 0xff801fff0b2c7827 */ /* 0x000fe200078e0038 */
[----:B------:R-:W4:Y:S01]  /*a6630*/  LDL R25, [R1+0x4d94] ;  /* 0x004d940001197983 */ /* 0x000f220000100800 */
[----:B------:R-:W-:-:S03]  /*a6640*/  @!P3 IADD3 R4, PT, PT, R4, 0x7fe001, RZ ;  /* 0x007fe0010404b810 */ /* 0x000fc60007ffe0ff */
[----:B------:R-:W4:Y:S01]  /*a6650*/  LDL R56, [R1+0x4db8] ;  /* 0x004db80001387983 */ /* 0x000f220000100800 */
[----:B------:R-:W-:Y:S01]  /*a6660*/  IMAD R9, R9, -0x7fe001, RZ ;  /* 0xff801fff09097824 */ /* 0x000fe200078e02ff */
[----:B------:R-:W-:Y:S01]  /*a6670*/  IADD3 R46, PT, PT, R46, -R37, R10 ;  /* 0x800000252e2e7210 */ /* 0x000fe20007ffe00a */
[----:B------:R-:W-:-:S03]  /*a6680*/  @P2 VIADD R42, R42, 0xff801fff ;  /* 0xff801fff2a2a2836 */ /* 0x000fc60000000000 */
[----:B------:R-:W-:Y:S01]  /*a6690*/  IADD3 R44, PT, PT, R44, -R11, R9 ;  /* 0x8000000b2c2c7210 */ /* 0x000fe20007ffe009 */
[----:B------:R-:W-:Y:S01]  /*a66a0*/  IMAD.WIDE R10, R4, UR9, RZ ;  /* 0x00000009040a7c25 */ /* 0x000fe2000f8e02ff */
[----:B------:R-:W4:Y:S01]  /*a66b0*/  LDL R9, [R1+0x4de0] ;  /* 0x004de00001097983 */ /* 0x000f220000100800 */
[----:B------:R-:W-:-:S03]  /*a66c0*/  ISETP.GT.AND P1, PT, R16, 0x7fe000, PT ;  /* 0x007fe0001000780c */ /* 0x000fc60003f24270 */
[----:B------:R-:W4:Y:S01]  /*a66d0*/  LDL R4, [R1+0x4dc0] ;  /* 0x004dc00001047983 */ /* 0x000f220000100800 */
[----:B------:R-:W-:Y:S02]  /*a66e0*/  ISETP.GE.AND P2, PT, R6, RZ, PT ;  /* 0x000000ff0600720c */ /* 0x000fe40003f46270 */
[----:B------:R-:W-:-:S07]  /*a66f0*/  ISETP.GE.AND P0, PT, R42, RZ, PT ;  /* 0x000000ff2a00720c */ /* 0x000fce0003f06270 */
[----:B------:R-:W-:-:S04]  /*a6700*/  @P1 VIADD R16, R16, 0xff801fff ;  /* 0xff801fff10101836 */ /* 0x000fc80000000000 */
[----:B------:R-:W-:Y:S02]  /*a6710*/  @!P2 IADD3 R6, PT, PT, R6, 0x7fe001, RZ ;  /* 0x007fe0010606a810 */ /* 0x000fe40007ffe0ff */
[----:B------:R-:W-:-:S03]  /*a6720*/  ISETP.GE.AND P1, PT, R16, RZ, PT ;  /* 0x000000ff1000720c */ /* 0x000fc60003f26270 */
[----:B------:R0:W-:Y:S01]  /*a6730*/  STL [R1+0x4d00], R6 ;  /* 0x004d000601007387 */ /* 0x0001e20000100800 */
[----:B-----5:R-:W-:Y:S02]  /*a6740*/  IMAD.IADD R21, R20, 0x1, -R51 ;  /* 0x0000000114157824 */ /* 0x020fe400078e0a33 */
[----:B------:R-:W-:Y:S01]  /*a6750*/  @!P0 VIADD R42, R42, 0x7fe001 ;  /* 0x007fe0012a2a8836 */ /* 0x000fe20000000000 */
[----:B0-----:R-:W-:-:S04]  /*a6760*/  IADD3 R6, PT, PT, R19, R60, RZ ;  /* 0x0000003c13067210 */ /* 0x001fc80007ffe0ff */
[----:B------:R-:W-:Y:S02]  /*a6770*/  ISETP.GT.AND P0, PT, R6, 0x7fe000, PT ;  /* 0x007fe0000600780c */ /* 0x000fe40003f04270 */
[----:B------:R-:W-:Y:S01]  /*a6780*/  ISETP.GE.AND P2, PT, R21, RZ, PT ;  /* 0x000000ff1500720c */ /* 0x000fe20003f46270 */
[----:B------:R-:W-:-:S05]  /*a6790*/  @!P1 VIADD R16, R16, 0x7fe001 ;  /* 0x007fe00110109836 */ /* 0x000fca0000000000 */
[----:B------:R0:W-:Y:S01]  /*a67a0*/  STL [R1+0x4d04], R16 ;  /* 0x004d041001007387 */ /* 0x0001e20000100800 */
[----:B------:R-:W-:Y:S02]  /*a67b0*/  IMAD.IADD R20, R20, 0x1, R51 ;  /* 0x0000000114147824 */ /* 0x000fe400078e0233 */
[----:B------:R-:W-:Y:S01]  /*a67c0*/  IMAD R37, R10, 0x3802001, RZ ;  /* 0x038020010a257824 */ /* 0x000fe200078e02ff */
[----:B------:R1:W-:Y:S01]  /*a67d0*/  STL [R1+0x4cd8], R42 ;  /* 0x004cd82a01007387 */ /* 0x0003e20000100800 */
[----:B------:R-:W-:Y:S02]  /*a67e0*/  @P0 VIADD R6, R6, 0xff801fff ;  /* 0xff801fff06060836 */ /* 0x000fe40000000000 */
[----:B------:R-:W-:Y:S01]  /*a67f0*/  @!P2 IADD3 R21, PT, PT, R21, 0x7fe001, RZ ;  /* 0x007fe0011515a810 */ /* 0x000fe20007ffe0ff */
[----:B------:R5:W-:Y:S01]  /*a6800*/  STL [R1+0x4cf8], R38 ;  /* 0x004cf82601007387 */ /* 0x000be20000100800 */
[C---:B0-----:R-:W-:Y:S01]  /*a6810*/  IADD3 R16, PT, PT, R24.reuse, R27, RZ ;  /* 0x0000001b18107210 */ /* 0x041fe20007ffe0ff */
[----:B------:R-:W-:Y:S01]  /*a6820*/  IMAD.IADD R24, R24, 0x1, -R27 ;  /* 0x0000000118187824 */ /* 0x000fe200078e0a1b */
[----:B------:R-:W-:Y:S01]  /*a6830*/  ISETP.GE.AND P0, PT, R6, RZ, PT ;  /* 0x000000ff0600720c */ /* 0x000fe20003f06270 */
[----:B------:R0:W-:Y:S01]  /*a6840*/  STL [R1+0x4d20], R46 ;  /* 0x004d202e01007387 */ /* 0x0001e20000100800 */
[----:B------:R-:W-:Y:S01]  /*a6850*/  ISETP.GT.AND P2, PT, R16, 0x7fe000, PT ;  /* 0x007fe0001000780c */ /* 0x000fe20003f44270 */
[----:B-1----:R-:W-:Y:S01]  /*a6860*/  IMAD.HI.U32 R42, R37, -0x7fe001, R10 ;  /* 0xff801fff252a7827 */ /* 0x002fe200078e000a */
[----:B------:R-:W-:Y:S01]  /*a6870*/  ISETP.GT.AND P1, PT, R20, 0x7fe000, PT ;  /* 0x007fe0001400780c */ /* 0x000fe20003f24270 */
[----:B------:R1:W-:Y:S01]  /*a6880*/  STL [R1+0x4d24], R44 ;  /* 0x004d242c01007387 */ /* 0x0003e20000100800 */
[----:B------:R-:W-:Y:S01]  /*a6890*/  ISETP.GE.AND P3, PT, R24, RZ, PT ;  /* 0x000000ff1800720c */ /* 0x000fe20003f66270 */
[----:B------:R-:W-:Y:S01]  /*a68a0*/  IMAD.WIDE R10, R21, UR9, RZ ;  /* 0x00000009150a7c25 */ /* 0x000fe2000f8e02ff */
[----:B------:R-:W-:Y:S01]  /*a68b0*/  SHF.R.S32.HI R19, RZ, 0x1f, R37 ;  /* 0x0000001fff137819 */ /* 0x000fe20000011425 */
[----:B------:R-:W4:Y:S02]  /*a68c0*/  LDL R51, [R1+0x4de8] ;  /* 0x004de80001337983 */ /* 0x000f240000100800 */
[----:B-----5:R-:W-:-:S02]  /*a68d0*/  IMAD.IADD R38, R36, 0x1, R61 ;  /* 0x0000000124267824 */ /* 0x020fc400078e023d */
[----:B------:R-:W-:Y:S02]  /*a68e0*/  IMAD R21, R10, 0x3802001, RZ ;  /* 0x038020010a157824 */ /* 0x000fe400078e02ff */
[----:B------:R-:W-:Y:S02]  /*a68f0*/  @P2 VIADD R16, R16, 0xff801fff ;  /* 0xff801fff10102836 */ /* 0x000fe40000000000 */
[----:B------:R-:W-:Y:S01]  /*a6900*/  @!P0 VIADD R6, R6, 0x7fe001 ;  /* 0x007fe00106068836 */ /* 0x000fe20000000000 */
[----:B------:R-:W-:Y:S01]  /*a6910*/  ISETP.GT.AND P0, PT, R38, 0x7fe000, PT ;  /* 0x007fe0002600780c */ /* 0x000fe20003f04270 */
[----:B------:R-:W-:Y:S02]  /*a6920*/  IMAD R19, R19, -0x7fe001, RZ ;  /* 0xff801fff13137824 */ /* 0x000fe400078e02ff */
[----:B0-----:R-:W-:Y:S01]  /*a6930*/  IMAD.HI.U32 R46, R21, -0x7fe001, R10 ;  /* 0xff801fff152e7827 */ /* 0x001fe200078e000a */
[----:B------:R-:W-:Y:S02]  /*a6940*/  SHF.R.S32.HI R10, RZ, 0x1f, R21 ;  /* 0x0000001fff0a7819 */ /* 0x000fe40000011415 */
[----:B------:R-:W-:-:S02]  /*a6950*/  @P1 IADD3 R20, PT, PT, R20, -0x7fe001, RZ ;  /* 0xff801fff14141810 */ /* 0x000fc40007ffe0ff */
[----:B------:R-:W-:Y:S02]  /*a6960*/  IADD3 R36, PT, PT, R36, -R61, RZ ;  /* 0x8000003d24247210 */ /* 0x000fe40007ffe0ff */
[----:B------:R-:W-:Y:S02]  /*a6970*/  @!P3 IADD3 R24, PT, PT, R24, 0x7fe001, RZ ;  /* 0x007fe0011818b810 */ /* 0x000fe40007ffe0ff */
[----:B------:R-:W-:Y:S02]  /*a6980*/  ISETP.GE.AND P2, PT, R16, RZ, PT ;  /* 0x000000ff1000720c */ /* 0x000fe40003f46270 */
[----:B------:R-:W-:Y:S01]  /*a6990*/  IADD3 R42, PT, PT, R42, -R37, R19 ;  /* 0x800000252a2a7210 */ /* 0x000fe20007ffe013 */
[----:B------:R-:W-:Y:S01]  /*a69a0*/  IMAD R19, R10, -0x7fe001, RZ ;  /* 0xff801fff0a137824 */ /* 0x000fe200078e02ff */
[----:B------:R-:W-:Y:S01]  /*a69b0*/  ISETP.GE.AND P1, PT, R20, RZ, PT ;  /* 0x000000ff1400720c */ /* 0x000fe20003f26270 */
[----:B------:R-:W-:Y:S01]  /*a69c0*/  IMAD.WIDE R10, R24, UR9, RZ ;  /* 0x00000009180a7c25 */ /* 0x000fe2000f8e02ff */
[----:B------:R-:W-:-:S02]  /*a69d0*/  ISETP.GE.AND P4, PT, R36, RZ, PT ;  /* 0x000000ff2400720c */ /* 0x000fc40003f86270 */
[----:B------:R-:W-:Y:S01]  /*a69e0*/  IADD3 R24, PT, PT, R46, -R21, R19 ;  /* 0x800000152e187210 */ /* 0x000fe20007ffe013 */
[----:B------:R-:W-:Y:S01]  /*a69f0*/  IMAD R19, R10, 0x3802001, RZ ;  /* 0x038020010a137824 */ /* 0x000fe200078e02ff */
[----:B------:R-:W-:-:S03]  /*a6a00*/  @P0 IADD3 R38, PT, PT, R38, -0x7fe001, RZ ;  /* 0xff801fff26260810 */ /* 0x000fc60007ffe0ff */
[----:B-1----:R-:W-:Y:S01]  /*a6a10*/  IMAD.HI.U32 R44, R19, -0x7fe001, R10 ;  /* 0xff801fff132c7827 */ /* 0x002fe200078e000a */
[----:B------:R-:W-:Y:S02]  /*a6a20*/  @!P2 IADD3 R16, PT, PT, R16, 0x7fe001, RZ ;  /* 0x007fe0011010a810 */ /* 0x000fe40007ffe0ff */
[----:B------:R-:W-:Y:S01]  /*a6a30*/  ISETP.GE.AND P2, PT, R38, RZ, PT ;  /* 0x000000ff2600720c */ /* 0x000fe20003f46270 */
[----:B------:R-:W-:Y:S01]  /*a6a40*/  IMAD.IADD R10, R41, 0x1, -R54 ;  /* 0x00000001290a7824 */ /* 0x000fe200078e0a36 */
[----:B------:R-:W-:Y:S01]  /*a6a50*/  @!P1 IADD3 R20, PT, PT, R20, 0x7fe001, RZ ;  /* 0x007fe00114149810 */ /* 0x000fe20007ffe0ff */
[----:B------:R-:W-:Y:S01]  /*a6a60*/  @!P4 VIADD R36, R36, 0x7fe001 ;  /* 0x007fe0012424c836 */ /* 0x000fe20000000000 */
[----:B------:R0:W-:Y:S02]  /*a6a70*/  STL [R1+0x4d08], R6 ;  /* 0x004d080601007387 */ /* 0x0001e40000100800 */
[----:B------:R-:W-:Y:S01]  /*a6a80*/  ISETP.GE.AND P3, PT, R10, RZ, PT ;  /* 0x000000ff0a00720c */ /* 0x000fe20003f66270 */
[----:B------:R-:W-:Y:S01]  /*a6a90*/  IMAD.WIDE R36, R36, UR9, RZ ;  /* 0x0000000924247c25 */ /* 0x000fe2000f8e02ff */
[----:B------:R-:W-:Y:S01]  /*a6aa0*/  SHF.R.S32.HI R11, RZ, 0x1f, R19 ;  /* 0x0000001fff0b7819 */ /* 0x000fe20000011413 */
[----:B------:R1:W-:Y:S02]  /*a6ab0*/  STL [R1+0x4d0c], R20 ;  /* 0x004d0c1401007387 */ /* 0x0003e40000100800 */
[----:B------:R-:W-:Y:S01]  /*a6ac0*/  IMAD R21, R36, 0x3802001, RZ ;  /* 0x0380200124157824 */ /* 0x000fe200078e02ff */
[C---:B0-----:R-:W-:Y:S01]  /*a6ad0*/  IADD3 R6, PT, PT, R2.reuse, R5, RZ ;  /* 0x0000000502067210 */ /* 0x041fe20007ffe0ff */
[----:B------:R-:W-:-:S02]  /*a6ae0*/  IMAD.IADD R2, R2, 0x1, -R5 ;  /* 0x0000000102027824 */ /* 0x000fc400078e0a05 */
[----:B-1----:R-:W-:Y:S02]  /*a6af0*/  IMAD.IADD R20, R41, 0x1, R54 ;  /* 0x0000000129147824 */ /* 0x002fe400078e0236 */
[----:B------:R-:W-:Y:S01]  /*a6b00*/  IMAD R11, R11, -0x7fe001, RZ ;  /* 0xff801fff0b0b7824 */ /* 0x000fe200078e02ff */
[----:B------:R-:W0:Y:S01]  /*a6b10*/  LDCU UR12, c[0x3][UR6+-0x9c] ;  /* 0x00ffec80060c77ac */ /* 0x000e220008000800 */
[----:B------:R-:W-:Y:S01]  /*a6b20*/  @!P2 VIADD R38, R38, 0x7fe001 ;  /* 0x007fe0012626a836 */ /* 0x000fe20000000000 */
[----:B------:R-:W-:Y:S02]  /*a6b30*/  ISETP.GT.AND P1, PT, R20, 0x7fe000, PT ;  /* 0x007fe0001400780c */ /* 0x000fe40003f24270 */
[----:B------:R-:W-:Y:S02]  /*a6b40*/  ISETP.GE.AND P2, PT, R2, RZ, PT ;  /* 0x000000ff0200720c */ /* 0x000fe40003f46270 */
[----:B------:R-:W-:Y:S02]  /*a6b50*/  ISETP.GT.AND P0, PT, R6, 0x7fe000, PT ;  /* 0x007fe0000600780c */ /* 0x000fe40003f04270 */
[----:B------:R-:W-:-:S02]  /*a6b60*/  SHF.R.S32.HI R5, RZ, 0x1f, R21 ;  /* 0x0000001fff057819 */ /* 0x000fc40000011415 */
[----:B------:R-:W-:Y:S02]  /*a6b70*/  IADD3 R44, PT, PT, R44, -R19, R11 ;  /* 0x800000132c2c7210 */ /* 0x000fe40007ffe00b */
[----:B------:R-:W-:Y:S01]  /*a6b80*/  @!P3 IADD3 R10, PT, PT, R10, 0x7fe001, RZ ;  /* 0x007fe0010a0ab810 */ /* 0x000fe20007ffe0ff */
        /* <DEDUP_REMOVED lines=12> */
[----:B------:R-:W-:Y:S01]  /*a6c50*/  IMAD R21, R10, 0x3802001, RZ ;  /* 0x038020010a157824 */ /* 0x000fe200078e02ff */
[----:B------:R-:W-:Y:S01]  /*a6c60*/  @!P2 IADD3 R2, PT, PT, R2, 0x7fe001, RZ ;  /* 0x007fe0010202a810 */ /* 0x000fe20007ffe0ff */
[----:B------:R-:W-:Y:S01]  /*a6c70*/  @P0 VIADD R6, R6, 0xff801fff ;  /* 0xff801fff06060836 */ /* 0x000fe20000000000 */
[----:B------:R-:W-:Y:S01]  /*a6c80*/  ISETP.GE.AND P1, PT, R20, RZ, PT ;  /* 0x000000ff1400720c */ /* 0x000fe20003f26270 */
[----:B------:R-:W-:Y:S01]  /*a6c90*/  IMAD.HI.U32 R46, R21, -0x7fe001, R10 ;  /* 0xff801fff152e7827 */ /* 0x000fe200078e000a */
[----:B------:R-:W5:Y:S01]  /*a6ca0*/  LDL R27, [R1+0x4dd0] ;  /* 0x004dd000011b7983 */ /* 0x000f620000100800 */
[----:B------:R-:W-:Y:S02]  /*a6cb0*/  IADD3 R19, PT, PT, R0, -R3, RZ ;  /* 0x8000000300137210 */ /* 0x000fe40007ffe0ff */
[----:B------:R-:W-:Y:S01]  /*a6cc0*/  IMAD.IADD R5, R13, 0x1, -R48 ;  /* 0x000000010d057824 */ /* 0x000fe200078e0a30 */
[----:B------:R-:W5:Y:S01]  /*a6cd0*/  LDL R36, [R1+0x4df0] ;  /* 0x004df00001247983 */ /* 0x000f620000100800 */
[----:B0-----:R-:W-:Y:S01]  /*a6ce0*/  IMAD.WIDE R10, R2, UR12, RZ ;  /* 0x0000000c020a7c25 */ /* 0x001fe2000f8e02ff */
[----:B------:R-:W-:-:S02]  /*a6cf0*/  ISETP.GE.AND P2, PT, R6, RZ, PT ;  /* 0x000000ff0600720c */ /* 0x000fc40003f46270 */
[----:B--2---:R-:W-:Y:S01]  /*a6d00*/  IADD3 R16, PT, PT, R13, R48, RZ ;  /* 0x000000300d107210 */ /* 0x004fe20007ffe0ff */
        /* <DEDUP_REMOVED lines=16> */
[----:B------:R-:W-:Y:S01]  /*a6e10*/  @P0 IADD3 R16, PT, PT, R16, -0x7fe001, RZ ;  /* 0xff801fff10100810 */ /* 0x000fe20007ffe0ff */
[----:B------:R2:W-:Y:S01]  /*a6e20*/  STL [R1+0x4d38], R2 ;  /* 0x004d380201007387 */ /* 0x0005e20000100800 */
[----:B------:R-:W-:Y:S01]  /*a6e30*/  IMAD.IADD R0, R0, 0x1, R3 ;  /* 0x0000000100007824 */ /* 0x000fe200078e0203 */
[----:B0-----:R-:W-:-:S02]  /*a6e40*/  IADD3 R42, PT, PT, R10, -R37, R13 ;  /* 0x800000250a2a7210 */ /* 0x001fc40007ffe00d */
[----:B------:R-:W-:Y:S01]  /*a6e50*/  STL [R1+0x4d40], R6 ;  /* 0x004d400601007387 */ /* 0x000fe20000100800 */
[----:B------:R-:W-:-:S03]  /*a6e60*/  IMAD.WIDE R10, R5, UR12, RZ ;  /* 0x0000000c050a7c25 */ /* 0x000fc6000f8e02ff */
[----:B------:R-:W5:Y:S01]  /*a6e70*/  LDL R37, [R1+0x4dd4] ;  /* 0x004dd40001257983 */ /* 0x000f620000100800 */
[----:B-1----:R-:W-:-:S03]  /*a6e80*/  IMAD.WIDE R20, R19, UR12, RZ ;  /* 0x0000000c13147c25 */ /* 0x002fc6000f8e02ff */
[----:B------:R-:W5:Y:S01]  /*a6e90*/  LDL R54, [R1+0x4df4] ;  /* 0x004df40001367983 */ /* 0x000f620000100800 */
[----:B------:R-:W-:Y:S01]  /*a6ea0*/  ISETP.GE.AND P2, PT, R16, RZ, PT ;  /* 0x000000ff1000720c */ /* 0x000fe20003f46270 */
[----:B------:R-:W-:Y:S01]  /*a6eb0*/  IMAD R13, R10, 0x3802001, RZ ;  /* 0x038020010a0d7824 */ /* 0x000fe200078e02ff */
[----:B------:R-:W-:Y:S01]  /*a6ec0*/  ISETP.GT.AND P0, PT, R0, 0x7fe000, PT ;  /* 0x007fe0000000780c */ /* 0x000fe20003f04270 */
[----:B------:R-:W-:-:S03]  /*a6ed0*/  IMAD R19, R20, 0x3802001, RZ ;  /* 0x0380200114137824 */ /* 0x000fc600078e02ff */
[----:B------:R-:W-:Y:S02]  /*a6ee0*/  SHF.R.S32.HI R5, RZ, 0x1f, R13 ;  /* 0x0000001fff057819 */ /* 0x000fe4000001140d */
[----:B--2---:R-:W-:Y:S01]  /*a6ef0*/  SHF.R.S32.HI R2, RZ, 0x1f, R19 ;  /* 0x0000001fff027819 */ /* 0x004fe20000011413 */
[----:B------:R-:W-:Y:S01]  /*a6f00*/  IMAD.HI.U32 R44, R13, -0x7fe001, R10 ;  /* 0xff801fff0d2c7827 */ /* 0x000fe200078e000a */
[----:B------:R-:W-:Y:S01]  /*a6f10*/  IADD3 R10, PT, PT, R22, R45, RZ ;  /* 0x0000002d160a7210 */ /* 0x000fe20007ffe0ff */
[----:B------:R0:W-:Y:S02]  /*a6f20*/  STL [R1+0x4d60], R42 ;  /* 0x004d602a01007387 */ /* 0x0001e40000100800 */
[----:B------:R-:W-:Y:S02]  /*a6f30*/  IMAD.HI.U32 R20, R19, -0x7fe001, R20 ;  /* 0xff801fff13147827 */ /* 0x000fe400078e0014 */
[----:B------:R-:W2:Y:S02]  /*a6f40*/  LDL R38, [R1+0x4dd8] ;  /* 0x004dd80001267983 */ /* 0x000ea40000100800 */
[----:B------:R-:W-:-:S02]  /*a6f50*/  @!P2 VIADD R16, R16, 0x7fe001 ;  /* 0x007fe0011010a836 */ /* 0x000fc40000000000 */
[----:B------:R-:W-:Y:S01]  /*a6f60*/  IMAD R5, R5, -0x7fe001, RZ ;  /* 0xff801fff05057824 */ /* 0x000fe200078e02ff */
[----:B------:R-:W2:Y:S01]  /*a6f70*/  LDL R59, [R1+0x4df8] ;  /* 0x004df800013b7983 */ /* 0x000ea20000100800 */
[----:B------:R-:W-:Y:S01]  /*a6f80*/  IMAD R2, R2, -0x7fe001, RZ ;  /* 0xff801fff02027824 */ /* 0x000fe200078e02ff */
[----:B------:R-:W-:Y:S02]  /*a6f90*/  @P0 IADD3 R0, PT, PT, R0, -0x7fe001, RZ ;  /* 0xff801fff00000810 */ /* 0x000fe40007ffe0ff */
[----:B------:R-:W-:Y:S01]  /*a6fa0*/  ISETP.GT.AND P1, PT, R10, 0x7fe000, PT ;  /* 0x007fe0000a00780c */ /* 0x000fe20003f24270 */
[----:B------:R1:W-:Y:S01]  /*a6fb0*/  STL [R1+0x4d44], R16 ;  /* 0x004d441001007387 */ /* 0x0003e20000100800 */
[----:B------:R-:W-:Y:S01]  /*a6fc0*/  IADD3 R3, PT, PT, R23, -R26, RZ ;  /* 0x8000001a17037210 */ /* 0x000fe20007ffe0ff */
[----:B------:R-:W-:Y:S01]  /*a6fd0*/  IMAD.IADD R22, R22, 0x1, -R45 ;  /* 0x0000000116167824 */ /* 0x000fe200078e0a2d */
[----:B------:R-:W-:Y:S01]  /*a6fe0*/  IADD3 R44, PT, PT, R44, -R13, R5 ;  /* 0x8000000d2c2c7210 */ /* 0x000fe20007ffe005 */
[----:B------:R-:W-:Y:S01]  /*a6ff0*/  IMAD.IADD R11, R58, 0x1, -R53 ;  /* 0x000000013a0b7824 */ /* 0x000fe200078e0a35 */
[----:B0-----:R-:W-:Y:S01]  /*a7000*/  IADD3 R42, PT, PT, R20, -R19, R2 ;  /* 0x80000013142a7210 */ /* 0x001fe20007ffe002 */
[----:B------:R-:W2:Y:S01]  /*a7010*/  LDL R5, [R1+0x4e20] ;  /* 0x004e200001057983 */ /* 0x000ea20000100800 */
[----:B------:R-:W-:-:S03]  /*a7020*/  ISETP.GE.AND P2, PT, R0, RZ, PT ;  /* 0x000000ff0000720c */ /* 0x000fc60003f46270 */
[----:B------:R-:W2:Y:S01]  /*a7030*/  LDL R2, [R1+0x4e00] ;  /* 0x004e000001027983 */ /* 0x000ea20000100800 */
[----:B------:R-:W-:Y:S02]  /*a7040*/  ISETP.GE.AND P4, PT, R3, RZ, PT ;  /* 0x000000ff0300720c */ /* 0x000fe40003f86270 */
[----:B------:R-:W-:Y:S01]  /*a7050*/  ISETP.GE.AND P3, PT, R22, RZ, PT ;  /* 0x000000ff1600720c */ /* 0x000fe20003f66270 */
[----:B------:R-:W-:Y:S01]  /*a7060*/  IMAD.IADD R26, R23, 0x1, R26 ;  /* 0x00000001171a7824 */ /* 0x000fe200078e021a */
[----:B------:R-:W-:Y:S01]  /*a7070*/  @P1 IADD3 R10, PT, PT, R10, -0x7fe001, RZ ;  /* 0xff801fff0a0a1810 */ /* 0x000fe20007ffe0ff */
[----:B------:R-:W2:Y:S03]  /*a7080*/  LDL R6, [R1+0x4e04] ;  /* 0x004e040001067983 */ /* 0x000ea60000100800 */
[----:B------:R-:W-:Y:S01]  /*a7090*/  ISETP.GE.AND P1, PT, R10, RZ, PT ;  /* 0x000000ff0a00720c */ /* 0x000fe20003f26270 */
[----:B------:R-:W2:Y:S01]  /*a70a0*/  LDL R61, [R1+0x4e24] ;  /* 0x004e2400013d7983 */ /* 0x000ea20000100800 */
[----:B------:R-:W-:-:S02]  /*a70b0*/  @!P2 IADD3 R0, PT, PT, R0, 0x7fe001, RZ ;  /* 0x007fe0010000a810 */ /* 0x000fc40007ffe0ff */
[----:B------:R-:W-:Y:S02]  /*a70c0*/  ISETP.GE.AND P2, PT, R11, RZ, PT ;  /* 0x000000ff0b00720c */ /* 0x000fe40003f46270 */
[----:B------:R-:W-:Y:S02]  /*a70d0*/  @!P4 IADD3 R3, PT, PT, R3, 0x7fe001, RZ ;  /* 0x007fe0010303c810 */ /* 0x000fe40007ffe0ff */
[----:B------:R-:W-:Y:S01]  /*a70e0*/  ISETP.GT.AND P0, PT, R26, 0x7fe000, PT ;  /* 0x007fe0001a00780c */ /* 0x000fe20003f04270 */
[----:B------:R-:W-:Y:S02]  /*a70f0*/  @!P3 VIADD R22, R22, 0x7fe001 ;  /* 0x007fe0011616b836 */ /* 0x000fe40000000000 */
[----:B------:R-:W-:-:S04]  /*a7100*/  IMAD.WIDE R20, R3, UR12, RZ ;  /* 0x0000000c03147c25 */ /* 0x000fc8000f8e02ff */
[----:B------:R-:W-:Y:S01]  /*a7110*/  IMAD.WIDE R22, R22, UR12, RZ ;  /* 0x0000000c16167c25 */ /* 0x000fe2000f8e02ff */
[----:B-1----:R-:W-:-:S03]  /*a7120*/  IADD3 R16, PT, PT, R58, R53, RZ ;  /* 0x000000353a107210 */ /* 0x002fc60007ffe0ff */
[----:B------:R-:W-:Y:S02]  /*a7130*/  IMAD R41, R20, 0x3802001, RZ ;  /* 0x0380200114297824 */ /* 0x000fe400078e02ff */
        /* <DEDUP_REMOVED lines=15> */
[----:B------:R-:W2:Y:S01]  /*a7230*/  LDL R11, [R1+0x4e08] ;  /* 0x004e0800010b7983 */ /* 0x000ea20000100800 */
[C---:B0-----:R-:W-:Y:S01]  /*a7240*/  IMAD.IADD R42, R40.reuse, 0x1, R55 ;  /* 0x00000001282a7824 */ /* 0x041fe200078e0237 */
[----:B------:R-:W-:-:S02]  /*a7250*/  IADD3 R40, PT, PT, R40, -R55, RZ ;  /* 0x8000003728287210 */ /* 0x000fc40007ffe0ff */
[----:B------:R-:W2:Y:S01]  /*a7260*/  LDL R58, [R1+0x4e28] ;  /* 0x004e2800013a7983 */ /* 0x000ea20000100800 */
[----:B------:R-:W-:Y:S02]  /*a7270*/  IADD3 R22, PT, PT, R22, -R41, R3 ;  /* 0x8000002916167210 */ /* 0x000fe40007ffe003 */
[----:B------:R-:W-:Y:S02]  /*a7280*/  ISETP.GE.AND P3, PT, R40, RZ, PT ;  /* 0x000000ff2800720c */ /* 0x000fe40003f66270 */
[----:B------:R-:W-:Y:S01]  /*a7290*/  @P0 IADD3 R16, PT, PT, R16, -0x7fe001, RZ ;  /* 0xff801fff10100810 */ /* 0x000fe20007ffe0ff */
[----:B------:R-:W-:Y:S01]  /*a72a0*/  @!P2 VIADD R26, R26, 0x7fe001 ;  /* 0x007fe0011a1aa836 */ /* 0x000fe20000000000 */
[----:B------:R-:W-:Y:S01]  /*a72b0*/  ISETP.GT.AND P1, PT, R42, 0x7fe000, PT ;  /* 0x007fe0002a00780c */ /* 0x000fe20003f24270 */
[----:B------:R-:W-:Y:S01]  /*a72c0*/  IMAD R3, R20, 0x3802001, RZ ;  /* 0x0380200114037824 */ /* 0x000fe200078e02ff */
[C---:B-1----:R-:W-:Y:S01]  /*a72d0*/  IADD3 R10, PT, PT, R7.reuse, R8, RZ ;  /* 0x00000008070a7210 */ /* 0x042fe20007ffe0ff */
[----:B------:R-:W-:Y:S01]  /*a72e0*/  IMAD.IADD R7, R7, 0x1, -R8 ;  /* 0x0000000107077824 */ /* 0x000fe200078e0a08 */
[----:B------:R-:W2:Y:S01]  /*a72f0*/  LDL R53, [R1+0x4e2c] ;  /* 0x004e2c0001357983 */ /* 0x000ea20000100800 */
[----:B------:R-:W-:Y:S01]  /*a7300*/  IMAD.HI.U32 R44, R3, -0x7fe001, R20 ;  /* 0xff801fff032c7827 */ /* 0x000fe200078e0014 */
[----:B------:R-:W-:-:S02]  /*a7310*/  SHF.R.S32.HI R0, RZ, 0x1f, R3 ;  /* 0x0000001fff007819 */ /* 0x000fc40000011403 */
[----:B------:R-:W2:Y:S01]  /*a7320*/  LDL R20, [R1+0x4e0c] ;  /* 0x004e0c0001147983 */ /* 0x000ea20000100800 */
[----:B------:R-:W-:Y:S01]  /*a7330*/  SHF.R.S32.HI R13, RZ, 0x1f, R19 ;  /* 0x0000001fff0d7819 */ /* 0x000fe20000011413 */
[----:B------:R-:W0:Y:S01]  /*a7340*/  LDCU UR13, c[0x3][UR6+-0xa0] ;  /* 0x00ffec00060d77ac */ /* 0x000e220008000800 */
[----:B------:R-:W-:Y:S02]  /*a7350*/  ISETP.GE.AND P2, PT, R16, RZ, PT ;  /* 0x000000ff1000720c */ /* 0x000fe40003f46270 */
[----:B------:R-:W-:Y:S01]  /*a7360*/  ISETP.GE.AND P4, PT, R7, RZ, PT ;  /* 0x000000ff0700720c */ /* 0x000fe20003f86270 */
[----:B------:R-:W-:Y:S01]  /*a7370*/  IMAD R0, R0, -0x7fe001, RZ ;  /* 0xff801fff00007824 */ /* 0x000fe200078e02ff */
[----:B------:R-:W-:Y:S01]  /*a7380*/  @P1 IADD3 R42, PT, PT, R42, -0x7fe001, RZ ;  /* 0xff801fff2a2a1810 */ /* 0x000fe20007ffe0ff */
[----:B------:R-:W-:Y:S02]  /*a7390*/  @!P3 VIADD R40, R40, 0x7fe001 ;  /* 0x007fe0012828b836 */ /* 0x000fe40000000000 */
[----:B------:R-:W-:Y:S01]  /*a73a0*/  IMAD R13, R13, -0x7fe001, RZ ;  /* 0xff801fff0d0d7824 */ /* 0x000fe200078e02ff */
[----:B------:R-:W-:Y:S01]  /*a73b0*/  IADD3 R44, PT, PT, R44, -R3, R0 ;  /* 0x800000032c2c7210 */ /* 0x000fe20007ffe000 */
[----:B------:R-:W-:Y:S01]  /*a73c0*/  IMAD.WIDE R40, R40, UR12, RZ ;  /* 0x0000000c28287c25 */ /* 0x000fe2000f8e02ff */
[----:B------:R-:W-:-:S02]  /*a73d0*/  ISETP.GE.AND P3, PT, R42, RZ, PT ;  /* 0x000000ff2a00720c */ /* 0x000fc40003f66270 */
[----:B------:R-:W-:Y:S01]  /*a73e0*/  IADD3 R46, PT, PT, R46, -R19, R13 ;  /* 0x800000132e2e7210 */ /* 0x000fe20007ffe00d */
[C---:B---3--:R-:W-:Y:S01]  /*a73f0*/  IMAD.IADD R8, R12.reuse, 0x1, R47 ;  /* 0x000000010c087824 */ /* 0x048fe200078e022f */
[----:B------:R-:W-:Y:S01]  /*a7400*/  IADD3 R0, PT, PT, R12, -R47, RZ ;  /* 0x8000002f0c007210 */ /* 0x000fe20007ffe0ff */
[----:B------:R-:W-:Y:S01]  /*a7410*/  IMAD R19, R40, 0x3802001, RZ ;  /* 0x0380200128137824 */ /* 0x000fe200078e02ff */
[----:B------:R-:W-:Y:S01]  /*a7420*/  ISETP.GT.AND P0, PT, R10, 0x7fe000, PT ;  /* 0x007fe0000a00780c */ /* 0x000fe20003f04270 */
[----:B------:R-:W-:Y:S01]  /*a7430*/  @!P2 VIADD R16, R16, 0x7fe001 ;  /* 0x007fe0011010a836 */ /* 0x000fe20000000000 */
[----:B------:R-:W-:Y:S01]  /*a7440*/  ISETP.GE.AND P2, PT, R0, RZ, PT ;  /* 0x000000ff0000720c */ /* 0x000fe20003f46270 */
[----:B------:R-:W-:Y:S01]  /*a7450*/  STL [R1+0x4d6c], R46 ;  /* 0x004d6c2e01007387 */ /* 0x000fe20000100800 */
[----:B------:R-:W-:Y:S02]  /*a7460*/  @!P4 IADD3 R7, PT, PT, R7, 0x7fe001, RZ ;  /* 0x007fe0010707c810 */ /* 0x000fe40007ffe0ff */
[----:B------:R-:W-:Y:S01]  /*a7470*/  ISETP.GT.AND P1, PT, R8, 0x7fe000, PT ;  /* 0x007fe0000800780c */ /* 0x000fe20003f24270 */
[----:B------:R1:W-:Y:S01]  /*a7480*/  STL [R1+0x4d50], R26 ;  /* 0x004d501a01007387 */ /* 0x0003e20000100800 */
[----:B------:R-:W-:Y:S01]  /*a7490*/  SHF.R.S32.HI R3, RZ, 0x1f, R19 ;  /* 0x0000001fff037819 */ /* 0x000fe20000011413 */
[----:B0-----:R-:W-:-:S02]  /*a74a0*/  IMAD.WIDE R12, R7, UR13, RZ ;  /* 0x0000000d070c7c25 */ /* 0x001fc4000f8e02ff */
[----:B------:R-:W-:Y:S04]  /*a74b0*/  STL [R1+0x4d70], R22 ;  /* 0x004d701601007387 */ /* 0x000fe80000100800 */
[----:B------:R-:W3:Y:S04]  /*a74c0*/  LDL R64, [R1+0x4e10] ;  /* 0x004e100001407983 */ /* 0x000ee80000100800 */
[----:B------:R-:W3:Y:S01]  /*a74d0*/  LDL R21, [R1+0x4e30] ;  /* 0x004e300001157983 */ /* 0x000ee20000100800 */
[----:B-1----:R-:W-:-:S04]  /*a74e0*/  IMAD.HI.U32 R26, R19, -0x7fe001, R40 ;  /* 0xff801fff131a7827 */ /* 0x002fc800078e0028 */
[----:B------:R-:W-:Y:S02]  /*a74f0*/  @!P3 VIADD R42, R42, 0x7fe001 ;  /* 0x007fe0012a2ab836 */ /* 0x000fe40000000000 */
[----:B------:R-:W-:Y:S02]  /*a7500*/  IMAD R3, R3, -0x7fe001, RZ ;  /* 0xff801fff03037824 */ /* 0x000fe400078e02ff */
[----:B------:R-:W-:Y:S01]  /*a7510*/  IMAD R7, R12, 0x3802001, RZ ;  /* 0x038020010c077824 */ /* 0x000fe200078e02ff */
[----:B------:R0:W-:Y:S01]  /*a7520*/  STL [R1+0x4d54], R16 ;  /* 0x004d541001007387 */ /* 0x0001e20000100800 */
[----:B------:R-:W-:Y:S01]  /*a7530*/  @P0 IADD3 R10, PT, PT, R10, -0x7fe001, RZ ;  /* 0xff801fff0a0a0810 */ /* 0x000fe20007ffe0ff */
[----:B------:R-:W-:Y:S01]  /*a7540*/  @!P2 VIADD R0, R0, 0x7fe001 ;  /* 0x007fe0010000a836 */ /* 0x000fe20000000000 */
[----:B------:R-:W-:Y:S01]  /*a7550*/  IADD3 R26, PT, PT, R26, -R19, R3 ;  /* 0x800000131a1a7210 */ /* 0x000fe20007ffe003 */
[----:B------:R-:W-:Y:S01]  /*a7560*/  STL [R1+0x4d74], R44 ;  /* 0x004d742c01007387 */ /* 0x000fe20000100800 */
[----:B------:R-:W-:-:S02]  /*a7570*/  @P1 IADD3 R8, PT, PT, R8, -0x7fe001, RZ ;  /* 0xff801fff08081810 */ /* 0x000fc40007ffe0ff */
[----:B------:R-:W-:Y:S01]  /*a7580*/  SHF.R.S32.HI R3, RZ, 0x1f, R7 ;  /* 0x0000001fff037819 */ /* 0x000fe20000011407 */
[----:B------:R1:W-:Y:S01]  /*a7590*/  STL [R1+0x4d58], R42 ;  /* 0x004d582a01007387 */ /* 0x0003e20000100800 */
[----:B------:R-:W-:Y:S01]  /*a75a0*/  ISETP.GE.AND P0, PT, R10, RZ, PT ;  /* 0x000000ff0a00720c */ /* 0x000fe20003f06270 */
[----:B0-----:R-:W-:Y:S02]  /*a75b0*/  IMAD.HI.U32 R16, R7, -0x7fe001, R12 ;  /* 0xff801fff07107827 */ /* 0x001fe400078e000c */
[----:B------:R-:W3:Y:S04]  /*a75c0*/  LDL R22, [R1+0x4e14] ;  /* 0x004e140001167983 */ /* 0x000ee80000100800 */
[----:B------:R-:W3:Y:S01]  /*a75d0*/  LDL R55, [R1+0x4e34] ;  /* 0x004e340001377983 */ /* 0x000ee20000100800 */
[----:B------:R-:W-:Y:S01]  /*a75e0*/  IMAD.WIDE R12, R0, UR13, RZ ;  /* 0x0000000d000c7c25 */ /* 0x000fe2000f8e02ff */
[----:B------:R-:W-:-:S03]  /*a75f0*/  ISETP.GE.AND P1, PT, R8, RZ, PT ;  /* 0x000000ff0800720c */ /* 0x000fc60003f26270 */
[----:B------:R-:W-:Y:S01]  /*a7600*/  IMAD R3, R3, -0x7fe001, RZ ;  /* 0xff801fff03037824 */ /* 0x000fe200078e02ff */
[----:B------:R4:W-:Y:S01]  /*a7610*/  STL [R1+0x4d78], R26 ;  /* 0x004d781a01007387 */ /* 0x0009e20000100800 */
[----:B------:R-:W-:-:S03]  /*a7620*/  IMAD R19, R12, 0x3802001, RZ ;  /* 0x038020010c137824 */ /* 0x000fc600078e02ff */
[----:B------:R-:W3:Y:S01]  /*a7630*/  LDL R23, [R1+0x4e18] ;  /* 0x004e180001177983 */ /* 0x000ee20000100800 */
[----:B-1----:R-:W-:Y:S01]  /*a7640*/  IADD3 R42, PT, PT, R16, -R7, R3 ;  /* 0x80000007102a7210 */ /* 0x002fe20007ffe003 */
[----:B------:R-:W-:Y:S02]  /*a7650*/  IMAD.IADD R3, R14, 0x1, -R43 ;  /* 0x000000010e037824 */ /* 0x000fe400078e0a2b */
[----:B------:R-:W3:Y:S01]  /*a7660*/  LDL R60, [R1+0x4e38] ;  /* 0x004e3800013c7983 */ /* 0x000ee20000100800 */
[----:B------:R-:W-:Y:S01]  /*a7670*/  SHF.R.S32.HI R0, RZ, 0x1f, R19 ;  /* 0x0000001fff007819 */ /* 0x000fe20000011413 */
[----:B------:R-:W-:Y:S01]  /*a7680*/  @!P0 VIADD R10, R10, 0x7fe001 ;  /* 0x007fe0010a0a8836 */ /* 0x000fe20000000000 */
[----:B------:R-:W-:Y:S01]  /*a7690*/  ISETP.GE.AND P0, PT, R3, RZ, PT ;  /* 0x000000ff0300720c */ /* 0x000fe20003f06270 */
[----:B------:R-:W-:Y:S01]  /*a76a0*/  IMAD.HI.U32 R40, R19, -0x7fe001, R12 ;  /* 0xff801fff13287827 */ /* 0x000fe200078e000c */
[----:B------:R-:W-:Y:S02]  /*a76b0*/  IADD3 R7, PT, PT, R15, -R50, RZ ;  /* 0x800000320f077210 */ /* 0x000fe40007ffe0ff */
[----:B------:R-:W-:Y:S01]  /*a76c0*/  @!P1 IADD3 R8, PT, PT, R8, 0x7fe001, RZ ;  /* 0x007fe00108089810 */ /* 0x000fe20007ffe0ff */
[----:B------:R-:W-:Y:S01]  /*a76d0*/  IMAD R0, R0, -0x7fe001, RZ ;  /* 0xff801fff00007824 */ /* 0x000fe200078e02ff */
[----:B------:R-:W-:Y:S01]  /*a76e0*/  STL [R1+0x4d80], R10 ;  /* 0x004d800a01007387 */ /* 0x000fe20000100800 */
[----:B------:R-:W-:Y:S01]  /*a76f0*/  ISETP.GE.AND P1, PT, R7, RZ, PT ;  /* 0x000000ff0700720c */ /* 0x000fe20003f26270 */
[----:B------:R-:W-:-:S02]  /*a7700*/  IMAD.IADD R14, R14, 0x1, R43 ;  /* 0x000000010e0e7824 */ /* 0x000fc400078e022b */
[----:B------:R0:W-:Y:S01]  /*a7710*/  STL [R1+0x4da0], R42 ;  /* 0x004da02a01007387 */ /* 0x0001e20000100800 */
[----:B------:R-:W-:-:S03]  /*a7720*/  IADD3 R40, PT, PT, R40, -R19, R0 ;  /* 0x8000001328287210 */ /* 0x000fc60007ffe000 */
[----:B------:R1:W-:Y:S04]  /*a7730*/  STL [R1+0x4d84], R8 ;  /* 0x004d840801007387 */ /* 0x0003e80000100800 */
[----:B------:R-:W3:Y:S04]  /*a7740*/  LDL R0, [R1+0x4c1c] ;  /* 0x004c1c0001007983 */ /* 0x000ee80000100800 */
[----:B------:R-:W3:Y:S01]  /*a7750*/  LDL R43, [R1+0x4c3c] ;  /* 0x004c3c00012b7983 */ /* 0x000ee20000100800 */
[----:B------:R-:W-:Y:S01]  /*a7760*/  @!P0 VIADD R3, R3, 0x7fe001 ;  /* 0x007fe00103038836 */ /* 0x000fe20000000000 */
[----:B------:R-:W-:Y:S01]  /*a7770*/  IADD3 R16, PT, PT, R15, R50, RZ ;  /* 0x000000320f107210 */ /* 0x000fe20007ffe0ff */
[C---:B----4-:R-:W-:Y:S01]  /*a7780*/  IMAD.IADD R26, R17.reuse, 0x1, R18 ;  /* 0x00000001111a7824 */ /* 0x050fe200078e0212 */
[----:B------:R-:W-:Y:S01]  /*a7790*/  IADD3 R17, PT, PT, R17, -R18, RZ ;  /* 0x8000001211117210 */ /* 0x000fe20007ffe0ff */
[----:B------:R-:W4:Y:S01]  /*a77a0*/  LDL R46, [R1+0x4c7c] ;  /* 0x004c7c00012e7983 */ /* 0x000f220000100800 */
[----:B------:R-:W-:Y:S01]  /*a77b0*/  ISETP.GT.AND P0, PT, R14, 0x7fe000, PT ;  /* 0x007fe0000e00780c */ /* 0x000fe20003f04270 */
[----:B------:R-:W-:Y:S01]  /*a77c0*/  IMAD.WIDE R12, R3, UR13, RZ ;  /* 0x0000000d030c7c25 */ /* 0x000fe2000f8e02ff */
[----:B------:R-:W-:Y:S01]  /*a77d0*/  @!P1 IADD3 R7, PT, PT, R7, 0x7fe001, RZ ;  /* 0x007fe00107079810 */ /* 0x000fe20007ffe0ff */
[----:B------:R-:W4:Y:S01]  /*a77e0*/  LDL R3, [R1+0x4c5c] ;  /* 0x004c5c0001037983 */ /* 0x000f220000100800 */
[----:B------:R-:W-:-:S02]  /*a77f0*/  ISETP.GT.AND P1, PT, R16, 0x7fe000, PT ;  /* 0x007fe0001000780c */ /* 0x000fc40003f24270 */
[----:B------:R-:W-:Y:S02]  /*a7800*/  ISETP.GE.AND P3, PT, R17, RZ, PT ;  /* 0x000000ff1100720c */ /* 0x000fe40003f66270 */
[----:B------:R-:W-:Y:S01]  /*a7810*/  ISETP.GT.AND P2, PT, R26, 0x7fe000, PT ;  /* 0x007fe0001a00780c */ /* 0x000fe20003f44270 */
[----:B------:R-:W-:-:S04]  /*a7820*/  IMAD.WIDE R18, R7, UR13, RZ ;  /* 0x0000000d07127c25 */ /* 0x000fc8000f8e02ff */
[----:B------:R-:W-:Y:S02]  /*a7830*/  @P0 VIADD R14, R14, 0xff801fff ;  /* 0xff801fff0e0e0836 */ /* 0x000fe40000000000 */
[----:B------:R-:W-:Y:S01]  /*a7840*/  IMAD R15, R12, 0x3802001, RZ ;  /* 0x038020010c0f7824 */ /* 0x000fe200078e02ff */
[----:B------:R-:W-:Y:S01]  /*a7850*/  STL [R1+0x4da4], R40 ;  /* 0x004da42801007387 */ /* 0x000fe20000100800 */
[----:B------:R-:W-:Y:S02]  /*a7860*/  @P1 IADD3 R16, PT, PT, R16, -0x7fe001, RZ ;  /* 0xff801fff10101810 */ /* 0x000fe40007ffe0ff */
[----:B------:R-:W-:Y:S01]  /*a7870*/  @!P3 VIADD R17, R17, 0x7fe001 ;  /* 0x007fe0011111b836 */ /* 0x000fe20000000000 */
[----:B------:R-:W-:Y:S01]  /*a7880*/  ISETP.GE.AND P0, PT, R14, RZ, PT ;  /* 0x000000ff0e00720c */ /* 0x000fe20003f06270 */
[----:B------:R-:W-:Y:S01]  /*a7890*/  IMAD R41, R18, 0x3802001, RZ ;  /* 0x0380200112297824 */ /* 0x000fe200078e02ff */
[----:B------:R-:W4:Y:S01]  /*a78a0*/  LDL R7, [R1+0x4c9c] ;  /* 0x004c9c0001077983 */ /* 0x000f220000100800 */
[----:B0-----:R-:W-:Y:S01]  /*a78b0*/  IMAD.HI.U32 R42, R15, -0x7fe001, R12 ;  /* 0xff801fff0f2a7827 */ /* 0x001fe200078e000c */
[----:B------:R-:W-:-:S02]  /*a78c0*/  ISETP.GE.AND P1, PT, R16, RZ, PT ;  /* 0x000000ff1000720c */ /* 0x000fc40003f26270 */
[----:B------:R-:W4:Y:S01]  /*a78d0*/  LDL R48, [R1+0x4cbc] ;  /* 0x004cbc0001307983 */ /* 0x000f220000100800 */
[----:B------:R-:W-:Y:S01]  /*a78e0*/  IMAD.WIDE R12, R17, UR13, RZ ;  /* 0x0000000d110c7c25 */ /* 0x000fe2000f8e02ff */
[----:B------:R-:W-:Y:S02]  /*a78f0*/  SHF.R.S32.HI R10, RZ, 0x1f, R15 ;  /* 0x0000001fff0a7819 */ /* 0x000fe4000001140f */
[----:B------:R-:W-:Y:S01]  /*a7900*/  @P2 IADD3 R26, PT, PT, R26, -0x7fe001, RZ ;  /* 0xff801fff1a1a2810 */ /* 0x000fe20007ffe0ff */
[----:B------:R-:W-:Y:S01]  /*a7910*/  IMAD.HI.U32 R44, R41, -0x7fe001, R18 ;  /* 0xff801fff292c7827 */ /* 0x000fe200078e0012 */
[----:B-1----:R-:W-:-:S03]  /*a7920*/  SHF.R.S32.HI R8, RZ, 0x1f, R41 ;  /* 0x0000001fff087819 */ /* 0x002fc60000011429 */
[----:B------:R-:W-:Y:S01]  /*a7930*/  IMAD R19, R12, 0x3802001, RZ ;  /* 0x038020010c137824 */ /* 0x000fe200078e02ff */
[----:B------:R-:W-:Y:S01]  /*a7940*/  ISETP.GE.AND P2, PT, R26, RZ, PT ;  /* 0x000000ff1a00720c */ /* 0x000fe20003f46270 */
[----:B------:R-:W-:Y:S02]  /*a7950*/  IMAD R10, R10, -0x7fe001, RZ ;  /* 0xff801fff0a0a7824 */ /* 0x000fe400078e02ff */
[----:B------:R-:W-:Y:S01]  /*a7960*/  IMAD R17, R8, -0x7fe001, RZ ;  /* 0xff801fff08117824 */ /* 0x000fe200078e02ff */
[----:B------:R-:W-:Y:S01]  /*a7970*/  SHF.R.S32.HI R8, RZ, 0x1f, R19 ;  /* 0x0000001fff087819 */ /* 0x000fe20000011413 */
[----:B------:R-:W-:Y:S01]  /*a7980*/  @!P0 VIADD R14, R14, 0x7fe001 ;  /* 0x007fe0010e0e8836 */ /* 0x000fe20000000000 */
[----:B------:R-:W-:Y:S01]  /*a7990*/  IADD3 R18, PT, PT, R42, -R15, R10 ;  /* 0x8000000f2a127210 */ /* 0x000fe20007ffe00a */
[----:B------:R-:W-:Y:S01]  /*a79a0*/  IMAD.HI.U32 R42, R19, -0x7fe001, R12 ;  /* 0xff801fff132a7827 */ /* 0x000fe200078e000c */
[----:B------:R-:W-:Y:S02]  /*a79b0*/  @!P1 IADD3 R16, PT, PT, R16, 0x7fe001, RZ ;  /* 0x007fe00110109810 */ /* 0x000fe40007ffe0ff */
[----:B------:R-:W-:Y:S01]  /*a79c0*/  IADD3 R10, PT, PT, R44, -R41, R17 ;  /* 0x800000292c0a7210 */ /* 0x000fe20007ffe011 */
[----:B------:R-:W-:Y:S01]  /*a79d0*/  IMAD R8, R8, -0x7fe001, RZ ;  /* 0xff801fff08087824 */ /* 0x000fe200078e02ff */
[----:B------:R-:W-:Y:S01]  /*a79e0*/  STL [R1+0x4d88], R14 ;  /* 0x004d880e01007387 */ /* 0x000fe20000100800 */
[----:B------:R-:W-:Y:S01]  /*a79f0*/  IADD3 R17, PT, PT, R39, -R56, RZ ;  /* 0x8000003827117210 */ /* 0x000fe20007ffe0ff */
[----:B------:R-:W-:-:S02]  /*a7a00*/  IMAD.IADD R13, R25, 0x1, -R52 ;  /* 0x00000001190d7824 */ /* 0x000fc400078e0a34 */
[----:B------:R0:W-:Y:S01]  /*a7a10*/  STL [R1+0x4da8], R18 ;  /* 0x004da81201007387 */ /* 0x0001e20000100800 */
[----:B------:R-:W-:Y:S01]  /*a7a20*/  IADD3 R42, PT, PT, R42, -R19, R8 ;  /* 0x800000132a2a7210 */ /* 0x000fe20007ffe008 */
[----:B------:R-:W-:Y:S02]  /*a7a30*/  @!P2 VIADD R26, R26, 0x7fe001 ;  /* 0x007fe0011a1aa836 */ /* 0x000fe40000000000 */
[----:B------:R-:W-:Y:S01]  /*a7a40*/  STL [R1+0x4d8c], R16 ;  /* 0x004d8c1001007387 */ /* 0x000fe20000100800 */
[----:B------:R-:W-:-:S03]  /*a7a50*/  ISETP.GE.AND P2, PT, R17, RZ, PT ;  /* 0x000000ff1100720c */ /* 0x000fc60003f46270 */
[----:B------:R1:W-:Y:S01]  /*a7a60*/  STL [R1+0x4dac], R10 ;  /* 0x004dac0a01007387 */ /* 0x0003e20000100800 */
[----:B0-----:R-:W-:-:S03]  /*a7a70*/  IADD3 R18, PT, PT, R25, R52, RZ ;  /* 0x0000003419127210 */ /* 0x001fc60007ffe0ff */
[----:B------:R-:W4:Y:S01]  /*a7a80*/  LDL R8, [R1+0x4cdc] ;  /* 0x004cdc0001087983 */ /* 0x000f220000100800 */
[----:B------:R-:W-:-:S03]  /*a7a90*/  ISETP.GE.AND P0, PT, R13, RZ, PT ;  /* 0x000000ff0d00720c */ /* 0x000fc60003f06270 */
[----:B------:R-:W4:Y:S01]  /*a7aa0*/  LDL R45, [R1+0x4cfc] ;  /* 0x004cfc00012d7983 */ /* 0x000f220000100800 */
[----:B------:R-:W-:Y:S02]  /*a7ab0*/  ISETP.GT.AND P1, PT, R18, 0x7fe000, PT ;  /* 0x007fe0001200780c */ /* 0x000fe40003f24270 */
[C---:B-1----:R-:W-:Y:S01]  /*a7ac0*/  IADD3 R10, PT, PT, R4.reuse, R9, RZ ;  /* 0x00000009040a7210 */ /* 0x042fe20007ffe0ff */
[----:B------:R-:W-:Y:S01]  /*a7ad0*/  STL [R1+0x4d90], R26 ;  /* 0x004d901a01007387 */ /* 0x000fe20000100800 */
[----:B------:R-:W-:-:S03]  /*a7ae0*/  IMAD.IADD R4, R4, 0x1, -R9 ;  /* 0x0000000104047824 */ /* 0x000fc600078e0a09 */
[----:B------:R0:W-:Y:S01]  /*a7af0*/  STL [R1+0x4db0], R42 ;  /* 0x004db02a01007387 */ /* 0x0001e20000100800 */
[----:B------:R-:W-:-:S03]  /*a7b00*/  IMAD.IADD R40, R39, 0x1, R56 ;  /* 0x0000000127287824 */ /* 0x000fc600078e0238 */
[----:B------:R-:W4:Y:S04]  /*a7b10*/  LDL R9, [R1+0x4d1c] ;  /* 0x004d1c0001097983 */ /* 0x000f280000100800 */
[----:B------:R-:W4:Y:S01]  /*a7b20*/  LDL R50, [R1+0x4d3c] ;  /* 0x004d3c0001327983 */ /* 0x000f220000100800 */
[----:B------:R-:W1:Y:S01]  /*a7b30*/  LDCU UR14, c[0x3][UR6+-0xa4] ;  /* 0x00ffeb80060e77ac */ /* 0x000e620008000800 */
[----:B------:R-:W-:Y:S01]  /*a7b40*/  ISETP.GE.AND P3, PT, R4, RZ, PT ;  /* 0x000000ff0400720c */ /* 0x000fe20003f66270 */
[----:B------:R-:W-:Y:S01]  /*a7b50*/  @!P2 VIADD R17, R17, 0x7fe001 ;  /* 0x007fe0011111a836 */ /* 0x000fe20000000000 */
[----:B------:R-:W-:Y:S01]  /*a7b60*/  ISETP.GT.AND P2, PT, R40, 0x7fe000, PT ;  /* 0x007fe0002800780c */ /* 0x000fe20003f44270 */
[----:B------:R-:W4:Y:S01]  /*a7b70*/  LDL R12, [R1+0x4d5c] ;  /* 0x004d5c00010c7983 */ /* 0x000f220000100800 */
[----:B------:R-:W-:-:S02]  /*a7b80*/  @!P0 IADD3 R13, PT, PT, R13, 0x7fe001, RZ ;  /* 0x007fe0010d0d8810 */ /* 0x000fc40007ffe0ff */
[----:B------:R-:W-:Y:S01]  /*a7b90*/  @P1 IADD3 R18, PT, PT, R18, -0x7fe001, RZ ;  /* 0xff801fff12121810 */ /* 0x000fe20007ffe0ff */
[----:B------:R-:W4:Y:S01]  /*a7ba0*/  LDL R47, [R1+0x4d7c] ;  /* 0x004d7c00012f7983 */ /* 0x000f220000100800 */
[----:B------:R-:W-:Y:S01]  /*a7bb0*/  ISETP.GT.AND P0, PT, R10, 0x7fe000, PT ;  /* 0x007fe0000a00780c */ /* 0x000fe20003f04270 */
[----:B------:R-:W-:Y:S01]  /*a7bc0*/  IMAD.WIDE R14, R13, UR13, RZ ;  /* 0x0000000d0d0e7c25 */ /* 0x000fe2000f8e02ff */
[----:B------:R-:W-:Y:S01]  /*a7bd0*/  ISETP.GE.AND P1, PT, R18, RZ, PT ;  /* 0x000000ff1200720c */ /* 0x000fe20003f26270 */
[----:B------:R-:W4:Y:S02]  /*a7be0*/  LDL R13, [R1+0x4d9c] ;  /* 0x004d9c00010d7983 */ /* 0x000f240000100800 */
[----:B------:R-:W-:Y:S01]  /*a7bf0*/  IMAD.WIDE R16, R17, UR13, RZ ;  /* 0x0000000d11107c25 */ /* 0x000fe2000f8e02ff */
[----:B------:R-:W-:Y:S01]  /*a7c00*/  @!P3 IADD3 R4, PT, PT, R4, 0x7fe001, RZ ;  /* 0x007fe0010404b810 */ /* 0x000fe20007ffe0ff */
[----:B------:R-:W4:Y:S02]  /*a7c10*/  LDL R52, [R1+0x4dbc] ;  /* 0x004dbc0001347983 */ /* 0x000f240000100800 */
[----:B------:R-:W-:-:S02]  /*a7c20*/  IMAD R19, R14, 0x3802001, RZ ;  /* 0x038020010e137824 */ /* 0x000fc400078e02ff */
[----:B------:R-:W-:Y:S02]  /*a7c30*/  IMAD R39, R16, 0x3802001, RZ ;  /* 0x0380200110277824 */ /* 0x000fe400078e02ff */
[----:B------:R-:W-:Y:S02]  /*a7c40*/  @P2 VIADD R40, R40, 0xff801fff ;  /* 0xff801fff28282836 */ /* 0x000fe40000000000 */
[----:B0-----:R-:W-:Y:S01]  /*a7c50*/  IMAD.HI.U32 R42, R19, -0x7fe001, R14 ;  /* 0xff801fff132a7827 */ /* 0x001fe200078e000e */
[----:B------:R-:W-:-:S03]  /*a7c60*/  @P0 IADD3 R10, PT, PT, R10, -0x7fe001, RZ ;  /* 0xff801fff0a0a0810 */ /* 0x000fc60007ffe0ff */
[----:B-1----:R-:W-:Y:S01]  /*a7c70*/  IMAD.WIDE R14, R4, UR14, RZ ;  /* 0x0000000e040e7c25 */ /* 0x002fe2000f8e02ff */
[----:B------:R-:W-:-:S03]  /*a7c80*/  ISETP.GE.AND P0, PT, R40, RZ, PT ;  /* 0x000000ff2800720c */ /* 0x000fc60003f06270 */
[----:B------:R-:W-:Y:S01]  /*a7c90*/  IMAD.HI.U32 R26, R39, -0x7fe001, R16 ;  /* 0xff801fff271a7827 */ /* 0x000fe200078e0010 */
[----:B------:R-:W-:-:S03]  /*a7ca0*/  SHF.R.S32.HI R17, RZ, 0x1f, R19 ;  /* 0x0000001fff117819 */ /* 0x000fc60000011413 */
[----:B------:R-:W-:Y:S02]  /*a7cb0*/  IMAD.IADD R16, R62, 0x1, -R49 ;  /* 0x000000013e107824 */ /* 0x000fe400078e0a31 */
[----:B------:R-:W-:Y:S01]  /*a7cc0*/  @!P1 VIADD R18, R18, 0x7fe001 ;  /* 0x007fe00112129836 */ /* 0x000fe20000000000 */
[----:B------:R-:W-:Y:S01]  /*a7cd0*/  ISETP.GE.AND P1, PT, R10, RZ, PT ;  /* 0x000000ff0a00720c */ /* 0x000fe20003f26270 */
[----:B------:R-:W-:Y:S01]  /*a7ce0*/  IMAD R41, R14, 0x3802001, RZ ;  /* 0x038020010e297824 */ /* 0x000fe200078e02ff */
[----:B------:R-:W-:Y:S01]  /*a7cf0*/  SHF.R.S32.HI R4, RZ, 0x1f, R39 ;  /* 0x0000001fff047819 */ /* 0x000fe20000011427 */
[----:B------:R-:W-:Y:S01]  /*a7d00*/  IMAD R25, R17, -0x7fe001, RZ ;  /* 0xff801fff11197824 */ /* 0x000fe200078e02ff */
[----:B------:R-:W-:Y:S02]  /*a7d10*/  ISETP.GE.AND P2, PT, R16, RZ, PT ;  /* 0x000000ff1000720c */ /* 0x000fe40003f46270 */
[----:B------:R-:W-:Y:S01]  /*a7d20*/  SHF.R.S32.HI R17, RZ, 0x1f, R41 ;  /* 0x0000001fff117819 */ /* 0x000fe20000011429 */
[----:B------:R-:W-:Y:S01]  /*a7d30*/  IMAD R4, R4, -0x7fe001, RZ ;  /* 0xff801fff04047824 */ /* 0x000fe200078e02ff */
[----:B------:R-:W-:Y:S01]  /*a7d40*/  IADD3 R42, PT, PT, R42, -R19, R25 ;  /* 0x800000132a2a7210 */ /* 0x000fe20007ffe019 */
[----:B------:R-:W-:-:S04]  /*a7d50*/  IMAD.HI.U32 R44, R41, -0x7fe001, R14 ;  /* 0xff801fff292c7827 */ /* 0x000fc800078e000e */
[----:B------:R-:W-:Y:S01]  /*a7d60*/  IMAD R17, R17, -0x7fe001, RZ ;  /* 0xff801fff11117824 */ /* 0x000fe200078e02ff */
[----:B------:R-:W-:Y:S01]  /*a7d70*/  IADD3 R26, PT, PT, R26, -R39, R4 ;  /* 0x800000271a1a7210 */ /* 0x000fe20007ffe004 */
[----:B------:R-:W-:Y:S01]  /*a7d80*/  @!P0 VIADD R40, R40, 0x7fe001 ;  /* 0x007fe00128288836 */ /* 0x000fe20000000000 */
[----:B------:R-:W-:Y:S01]  /*a7d90*/  @!P1 IADD3 R10, PT, PT, R10, 0x7fe001, RZ ;  /* 0x007fe0010a0a9810 */ /* 0x000fe20007ffe0ff */
[----:B------:R-:W-:Y:S01]  /*a7da0*/  STL [R1+0x4d94], R18 ;  /* 0x004d941201007387 */ /* 0x000fe20000100800 */
[----:B------:R-:W-:Y:S01]  /*a7db0*/  IADD3 R44, PT, PT, R44, -R41, R17 ;  /* 0x800000292c2c7210 */ /* 0x000fe20007ffe011 */
[----:B------:R-:W-:Y:S02]  /*a7dc0*/  @!P2 VIADD R16, R16, 0x7fe001 ;  /* 0x007fe0011010a836 */ /* 0x000fe40000000000 */
[----:B------:R0:W-:Y:S04]  /*a7dd0*/  STL [R1+0x4db4], R42 ;  /* 0x004db42a01007387 */ /* 0x0001e80000100800 */
[----:B------:R-:W-:Y:S01]  /*a7de0*/  STL [R1+0x4d98], R40 ;  /* 0x004d982801007387 */ /* 0x000fe20000100800 */
[----:B------:R-:W-:-:S03]  /*a7df0*/  IMAD.WIDE R16, R16, UR14, RZ ;  /* 0x0000000e10107c25 */ /* 0x000fc6000f8e02ff */
[----:B------:R5:W-:Y:S04]  /*a7e00*/  STL [R1+0x4db8], R26 ;  /* 0x004db81a01007387 */ /* 0x000be80000100800 */
[----:B------:R1:W-:Y:S04]  /*a7e10*/  STL [R1+0x4dc0], R10 ;  /* 0x004dc00a01007387 */ /* 0x0003e80000100800 */
[----:B------:R-:W-:Y:S04]  /*a7e20*/  STL [R1+0x4de0], R44 ;  /* 0x004de02c01007387 */ /* 0x000fe80000100800 */
[----:B------:R-:W4:Y:S04]  /*a7e30*/  LDL R14, [R1+0x4ddc] ;  /* 0x004ddc00010e7983 */ /* 0x000f280000100800 */
[----:B------:R-:W4:Y:S01]  /*a7e40*/  LDL R41, [R1+0x4dfc] ;  /* 0x004dfc0001297983 */ /* 0x000f220000100800 */
[----:B------:R-:W-:-:S03]  /*a7e50*/  IMAD R39, R16, 0x3802001, RZ ;  /* 0x0380200110277824 */ /* 0x000fc600078e02ff */
[----:B------:R-:W4:Y:S01]  /*a7e60*/  LDL R15, [R1+0x4e1c] ;  /* 0x004e1c00010f7983 */ /* 0x000f220000100800 */
[----:B0-----:R-:W-:-:S03]  /*a7e70*/  IMAD.HI.U32 R42, R39, -0x7fe001, R16 ;  /* 0xff801fff272a7827 */ /* 0x001fc600078e0010 */
[----:B------:R-:W4:Y:S04]  /*a7e80*/  LDL R56, [R1+0x4e3c] ;  /* 0x004e3c0001387983 */ /* 0x000f280000100800 */
[----:B------:R-:W4:Y:S04]  /*a7e90*/  LDL R16, [R1+0x4e40] ;  /* 0x004e400001107983 */ /* 0x000f280000100800 */
[----:B------:R-:W4:Y:S01]  /*a7ea0*/  LDL R17, [R1+0x4e60] ;  /* 0x004e600001117983 */ /* 0x000f220000100800 */
[----:B------:R-:W-:Y:S01]  /*a7eb0*/  IADD3 R4, PT, PT, R62, R49, RZ ;  /* 0x000000313e047210 */ /* 0x000fe20007ffe0ff */
[----:B------:R-:W-:-:S03]  /*a7ec0*/  IMAD.IADD R19, R66, 0x1, -R51 ;  /* 0x0000000142137824 */ /* 0x000fc600078e0a33 */
[----:B------:R-:W-:Y:S02]  /*a7ed0*/  ISETP.GT.AND P0, PT, R4, 0x7fe000, PT ;  /* 0x007fe0000400780c */ /* 0x000fe40003f04270 */
[----:B------:R-:W-:Y:S02]  /*a7ee0*/  ISETP.GE.AND P2, PT, R19, RZ, PT ;  /* 0x000000ff1300720c */ /* 0x000fe40003f46270 */
[----:B------:R-:W-:Y:S01]  /*a7ef0*/  IADD3 R18, PT, PT, R66, R51, RZ ;  /* 0x0000003342127210 */ /* 0x000fe20007ffe0ff */
[C---:B-----5:R-:W-:Y:S01]  /*a7f00*/  IMAD.IADD R26, R24.reuse, 0x1, -R57 ;  /* 0x00000001181a7824 */ /* 0x060fe200078e0a39 */
[----:B-1----:R-:W-:Y:S02]  /*a7f10*/  IADD3 R10, PT, PT, R24, R57, RZ ;  /* 0x00000039180a7210 */ /* 0x002fe40007ffe0ff */
[----:B------:R-:W-:-:S05]  /*a7f20*/  SHF.R.S32.HI R24, RZ, 0x1f, R39 ;  /* 0x0000001fff187819 */ /* 0x000fca0000011427 */
[----:B------:R-:W-:Y:S02]  /*a7f30*/  @P0 IADD3 R4, PT, PT, R4, -0x7fe001, RZ ;  /* 0xff801fff04040810 */ /* 0x000fe40007ffe0ff */
[----:B------:R-:W-:Y:S02]  /*a7f40*/  ISETP.GT.AND P0, PT, R18, 0x7fe000, PT ;  /* 0x007fe0001200780c */ /* 0x000fe40003f04270 */
[----:B------:R-:W-:Y:S01]  /*a7f50*/  @!P2 IADD3 R19, PT, PT, R19, 0x7fe001, RZ ;  /* 0x007fe0011313a810 */ /* 0x000fe20007ffe0ff */
[----:B------:R-:W-:Y:S01]  /*a7f60*/  IMAD R40, R24, -0x7fe001, RZ ;  /* 0xff801fff18287824 */ /* 0x000fe200078e02ff */
[----:B------:R-:W-:Y:S02]  /*a7f70*/  ISETP.GE.AND P3, PT, R26, RZ, PT ;  /* 0x000000ff1a00720c */ /* 0x000fe40003f66270 */
[----:B------:R-:W-:Y:S01]  /*a7f80*/  ISETP.GE.AND P1, PT, R4, RZ, PT ;  /* 0x000000ff0400720c */ /* 0x000fe20003f26270 */
[----:B------:R-:W-:Y:S01]  /*a7f90*/  IMAD.WIDE R24, R19, UR14, RZ ;  /* 0x0000000e13187c25 */ /* 0x000fe2000f8e02ff */
[----:B------:R-:W-:-:S02]  /*a7fa0*/  IADD3 R19, PT, PT, R27, -R36, RZ ;  /* 0x800000241b137210 */ /* 0x000fc40007ffe0ff */
[----:B------:R-:W-:Y:S01]  /*a7fb0*/  IADD3 R42, PT, PT, R42, -R39, R40 ;  /* 0x800000272a2a7210 */ /* 0x000fe20007ffe028 */
[----:B------:R-:W-:Y:S01]  /*a7fc0*/  IMAD R39, R24, 0x3802001, RZ ;  /* 0x0380200118277824 */ /* 0x000fe200078e02ff */
[----:B------:R-:W-:Y:S01]  /*a7fd0*/  ISETP.GE.AND P4, PT, R19, RZ, PT ;  /* 0x000000ff1300720c */ /* 0x000fe20003f86270 */
[----:B------:R-:W-:Y:S01]  /*a7fe0*/  @P0 VIADD R18, R18, 0xff801fff ;  /* 0xff801fff12120836 */ /* 0x000fe20000000000 */
[----:B------:R-:W-:Y:S01]  /*a7ff0*/  ISETP.GT.AND P0, PT, R10, 0x7fe000, PT ;  /* 0x007fe0000a00780c */ /* 0x000fe20003f04270 */
[----:B------:R-:W-:Y:S02]  /*a8000*/  IMAD.IADD R36, R27, 0x1, R36 ;  /* 0x000000011b247824 */ /* 0x000fe400078e0224 */
[----:B------:R-:W-:Y:S01]  /*a8010*/  IMAD.HI.U32 R40, R39, -0x7fe001, R24 ;  /* 0xff801fff27287827 */ /* 0x000fe200078e0018 */
[----:B------:R-:W-:Y:S02]  /*a8020*/  ISETP.GE.AND P2, PT, R18, RZ, PT ;  /* 0x000000ff1200720c */ /* 0x000fe40003f46270 */
[----:B------:R-:W-:Y:S01]  /*a8030*/  SHF.R.S32.HI R24, RZ, 0x1f, R39 ;  /* 0x0000001fff187819 */ /* 0x000fe20000011427 */
[----:B------:R-:W-:Y:S01]  /*a8040*/  @!P1 VIADD R4, R4, 0x7fe001 ;  /* 0x007fe00104049836 */ /* 0x000fe20000000000 */
[----:B------:R-:W-:-:S02]  /*a8050*/  @!P3 IADD3 R26, PT, PT, R26, 0x7fe001, RZ ;  /* 0x007fe0011a1ab810 */ /* 0x000fc40007ffe0ff */
[----:B------:R-:W-:Y:S01]  /*a8060*/  ISETP.GT.AND P1, PT, R36, 0x7fe000, PT ;  /* 0x007fe0002400780c */ /* 0x000fe20003f24270 */
[----:B------:R-:W-:Y:S02]  /*a8070*/  IMAD R24, R24, -0x7fe001, RZ ;  /* 0xff801fff18187824 */ /* 0x000fe400078e02ff */
[----:B------:R-:W-:Y:S01]  /*a8080*/  IMAD.WIDE R62, R26, UR14, RZ ;  /* 0x0000000e1a3e7c25 */ /* 0x000fe2000f8e02ff */
[----:B------:R0:W-:Y:S03]  /*a8090*/  STL [R1+0x4dc4], R4 ;  /* 0x004dc40401007387 */ /* 0x0001e60000100800 */
[----:B------:R-:W-:Y:S02]  /*a80a0*/  @!P4 VIADD R19, R19, 0x7fe001 ;  /* 0x007fe0011313c836 */ /* 0x000fe40000000000 */
[----:B------:R-:W-:Y:S01]  /*a80b0*/  @P0 VIADD R10, R10, 0xff801fff ;  /* 0xff801fff0a0a0836 */ /* 0x000fe20000000000 */
[----:B------:R-:W-:Y:S01]  /*a80c0*/  IADD3 R40, PT, PT, R40, -R39, R24 ;  /* 0x8000002728287210 */ /* 0x000fe20007ffe018 */
[----:B------:R-:W-:-:S02]  /*a80d0*/  IMAD R27, R62, 0x3802001, RZ ;  /* 0x038020013e1b7824 */ /* 0x000fc400078e02ff */
[----:B------:R-:W-:Y:S01]  /*a80e0*/  IMAD.WIDE R24, R19, UR14, RZ ;  /* 0x0000000e13187c25 */ /* 0x000fe2000f8e02ff */
[----:B0-----:R-:W-:Y:S02]  /*a80f0*/  IADD3 R4, PT, PT, R37, -R54, RZ ;  /* 0x8000003625047210 */ /* 0x001fe40007ffe0ff */
[----:B------:R-:W-:Y:S02]  /*a8100*/  @!P2 IADD3 R18, PT, PT, R18, 0x7fe001, RZ ;  /* 0x007fe0011212a810 */ /* 0x000fe40007ffe0ff */
[----:B------:R-:W-:Y:S01]  /*a8110*/  ISETP.GE.AND P0, PT, R10, RZ, PT ;  /* 0x000000ff0a00720c */ /* 0x000fe20003f06270 */
[----:B------:R-:W-:Y:S01]  /*a8120*/  IMAD R39, R24, 0x3802001, RZ ;  /* 0x0380200118277824 */ /* 0x000fe200078e02ff */
[----:B------:R-:W-:Y:S01]  /*a8130*/  ISETP.GE.AND P2, PT, R4, RZ, PT ;  /* 0x000000ff0400720c */ /* 0x000fe20003f46270 */
[----:B------:R-:W-:Y:S01]  /*a8140*/  @P1 VIADD R36, R36, 0xff801fff ;  /* 0xff801fff24241836 */ /* 0x000fe20000000000 */
[----:B------:R-:W-:Y:S01]  /*a8150*/  SHF.R.S32.HI R26, RZ, 0x1f, R27 ;  /* 0x0000001fff1a7819 */ /* 0x000fe2000001141b */
[----:B------:R-:W-:Y:S01]  /*a8160*/  STL [R1+0x4de4], R42 ;  /* 0x004de42a01007387 */ /* 0x000fe20000100800 */
[----:B------:R-:W-:Y:S01]  /*a8170*/  SHF.R.S32.HI R19, RZ, 0x1f, R39 ;  /* 0x0000001fff137819 */ /* 0x000fe20000011427 */
[----:B------:R-:W-:Y:S01]  /*a8180*/  IMAD.HI.U32 R44, R27, -0x7fe001, R62 ;  /* 0xff801fff1b2c7827 */ /* 0x000fe200078e003e */
[----:B------:R-:W-:Y:S01]  /*a8190*/  ISETP.GE.AND P1, PT, R36, RZ, PT ;  /* 0x000000ff2400720c */ /* 0x000fe20003f26270 */
[----:B------:R0:W-:Y:S02]  /*a81a0*/  STL [R1+0x4dc8], R18 ;  /* 0x004dc81201007387 */ /* 0x0001e40000100800 */
[----:B------:R-:W-:-:S02]  /*a81b0*/  IMAD R26, R26, -0x7fe001, RZ ;  /* 0xff801fff1a1a7824 */ /* 0x000fc400078e02ff */
[----:B------:R-:W-:Y:S01]  /*a81c0*/  IMAD.HI.U32 R24, R39, -0x7fe001, R24 ;  /* 0xff801fff27187827 */ /* 0x000fe200078e0018 */
[----:B------:R-:W-:-:S03]  /*a81d0*/  @!P0 IADD3 R10, PT, PT, R10, 0x7fe001, RZ ;  /* 0x007fe0010a0a8810 */ /* 0x000fc60007ffe0ff */
[----:B0-----:R-:W-:Y:S01]  /*a81e0*/  IMAD.IADD R18, R37, 0x1, R54 ;  /* 0x0000000125127824 */ /* 0x001fe200078e0236 */
[----:B------:R-:W-:Y:S01]  /*a81f0*/  IADD3 R42, PT, PT, R44, -R27, R26 ;  /* 0x8000001b2c2a7210 */ /* 0x000fe20007ffe01a */
[----:B------:R-:W-:Y:S01]  /*a8200*/  IMAD R19, R19, -0x7fe001, RZ ;  /* 0xff801fff13137824 */ /* 0x000fe200078e02ff */
[-C--:B--2---:R-:W-:Y:S01]  /*a8210*/  IADD3 R26, PT, PT, R38, R59.reuse, RZ ;  /* 0x0000003b261a7210 */ /* 0x084fe20007ffe0ff */
[----:B------:R-:W-:Y:S01]  /*a8220*/  @!P2 VIADD R4, R4, 0x7fe001 ;  /* 0x007fe0010404a836 */ /* 0x000fe20000000000 */
[----:B------:R-:W-:Y:S01]  /*a8230*/  ISETP.GT.AND P0, PT, R18, 0x7fe000, PT ;  /* 0x007fe0001200780c */ /* 0x000fe20003f04270 */
[----:B------:R0:W-:Y:S01]  /*a8240*/  STL [R1+0x4de8], R40 ;  /* 0x004de82801007387 */ /* 0x0001e20000100800 */
[----:B------:R-:W-:Y:S01]  /*a8250*/  IADD3 R38, PT, PT, R38, -R59, RZ ;  /* 0x8000003b26267210 */ /* 0x000fe20007ffe0ff */
[----:B------:R-:W-:-:S03]  /*a8260*/  @!P1 VIADD R36, R36, 0x7fe001 ;  /* 0x007fe00124249836 */ /* 0x000fc60000000000 */
[----:B------:R-:W-:Y:S02]  /*a8270*/  ISETP.GE.AND P3, PT, R38, RZ, PT ;  /* 0x000000ff2600720c */ /* 0x000fe40003f66270 */
[----:B0-----:R-:W-:Y:S01]  /*a8280*/  IADD3 R40, PT, PT, R24, -R39, R19 ;  /* 0x8000002718287210 */ /* 0x001fe20007ffe013 */
[----:B------:R-:W-:-:S04]  /*a8290*/  IMAD.WIDE R24, R4, UR14, RZ ;  /* 0x0000000e04187c25 */ /* 0x000fc8000f8e02ff */
[----:B------:R-:W-:Y:S01]  /*a82a0*/  IMAD.IADD R4, R2, 0x1, -R5 ;  /* 0x0000000102047824 */ /* 0x000fe200078e0a05 */
[----:B------:R-:W-:Y:S01]  /*a82b0*/  ISETP.GT.AND P1, PT, R26, 0x7fe000, PT ;  /* 0x007fe0001a00780c */ /* 0x000fe20003f24270 */
[----:B------:R-:W0:Y:S01]  /*a82c0*/  LDCU UR15, c[0x3][UR6+-0xa8] ;  /* 0x00ffeb00060f77ac */ /* 0x000e220008000800 */
[----:B------:R-:W-:Y:S02]  /*a82d0*/  IADD3 R2, PT, PT, R2, R5, RZ ;  /* 0x0000000502027210 */ /* 0x000fe40007ffe0ff */
[----:B------:R-:W-:Y:S02]  /*a82e0*/  ISETP.GE.AND P4, PT, R4, RZ, PT ;  /* 0x000000ff0400720c */ /* 0x000fe40003f86270 */
[----:B------:R-:W-:Y:S01]  /*a82f0*/  @P0 IADD3 R18, PT, PT, R18, -0x7fe001, RZ ;  /* 0xff801fff12120810 */ /* 0x000fe20007ffe0ff */
[----:B------:R-:W-:Y:S01]  /*a8300*/  IMAD R27, R24, 0x3802001, RZ ;  /* 0x03802001181b7824 */ /* 0x000fe200078e02ff */
[----:B------:R-:W-:Y:S01]  /*a8310*/  ISETP.GT.AND P0, PT, R2, 0x7fe000, PT ;  /* 0x007fe0000200780c */ /* 0x000fe20003f04270 */
[----:B------:R1:W-:Y:S01]  /*a8320*/  STL [R1+0x4dcc], R10 ;  /* 0x004dcc0a01007387 */ /* 0x0003e20000100800 */
[----:B------:R-:W-:-:S02]  /*a8330*/  ISETP.GE.AND P2, PT, R18, RZ, PT ;  /* 0x000000ff1200720c */ /* 0x000fc40003f46270 */
[----:B------:R-:W-:Y:S02]  /*a8340*/  @!P3 IADD3 R38, PT, PT, R38, 0x7fe001, RZ ;  /* 0x007fe0012626b810 */ /* 0x000fe40007ffe0ff */
[----:B------:R-:W-:Y:S01]  /*a8350*/  SHF.R.S32.HI R19, RZ, 0x1f, R27 ;  /* 0x0000001fff137819 */ /* 0x000fe2000001141b */
[----:B------:R-:W-:Y:S02]  /*a8360*/  @P1 VIADD R26, R26, 0xff801fff ;  /* 0xff801fff1a1a1836 */ /* 0x000fe40000000000 */
[----:B-1----:R-:W-:Y:S02]  /*a8370*/  IMAD.IADD R10, R6, 0x1, R61 ;  /* 0x00000001060a7824 */ /* 0x002fe400078e023d */
[----:B------:R-:W-:-:S03]  /*a8380*/  IMAD.WIDE R38, R38, UR14, RZ ;  /* 0x0000000e26267c25 */ /* 0x000fc6000f8e02ff */
[----:B------:R-:W-:Y:S01]  /*a8390*/  ISETP.GT.AND P1, PT, R10, 0x7fe000, PT ;  /* 0x007fe0000a00780c */ /* 0x000fe20003f24270 */
[----:B------:R-:W-:Y:S02]  /*a83a0*/  @!P4 VIADD R4, R4, 0x7fe001 ;  /* 0x007fe0010404c836 */ /* 0x000fe40000000000 */
[----:B------:R-:W-:Y:S01]  /*a83b0*/  IMAD.HI.U32 R24, R27, -0x7fe001, R24 ;  /* 0xff801fff1b187827 */ /* 0x000fe200078e0018 */
[----:B------:R-:W-:-:S03]  /*a83c0*/  IADD3 R6, PT, PT, R6, -R61, RZ ;  /* 0x8000003d06067210 */ /* 0x000fc60007ffe0ff */
[----:B------:R-:W-:Y:S01]  /*a83d0*/  IMAD R19, R19, -0x7fe001, RZ ;  /* 0xff801fff13137824 */ /* 0x000fe200078e02ff */
[----:B------:R-:W-:Y:S01]  /*a83e0*/  ISETP.GE.AND P3, PT, R26, RZ, PT ;  /* 0x000000ff1a00720c */ /* 0x000fe20003f66270 */
[----:B------:R-:W-:Y:S02]  /*a83f0*/  IMAD R37, R38, 0x3802001, RZ ;  /* 0x0380200126257824 */ /* 0x000fe400078e02ff */
[----:B0-----:R-:W-:Y:S01]  /*a8400*/  IMAD.WIDE R4, R4, UR15, RZ ;  /* 0x0000000f04047c25 */ /* 0x001fe2000f8e02ff */
[----:B------:R-:W-:-:S03]  /*a8410*/  @!P2 IADD3 R18, PT, PT, R18, 0x7fe001, RZ ;  /* 0x007fe0011212a810 */ /* 0x000fc60007ffe0ff */
[----:B------:R-:W-:Y:S01]  /*a8420*/  @P0 VIADD R2, R2, 0xff801fff ;  /* 0xff801fff02020836 */ /* 0x000fe20000000000 */
[----:B------:R-:W-:Y:S01]  /*a8430*/  IADD3 R24, PT, PT, R24, -R27, R19 ;  /* 0x8000001b18187210 */ /* 0x000fe20007ffe013 */
[----:B------:R-:W-:Y:S01]  /*a8440*/  IMAD R27, R4, 0x3802001, RZ ;  /* 0x03802001041b7824 */ /* 0x000fe200078e02ff */
[----:B------:R-:W-:Y:S01]  /*a8450*/  ISETP.GE.AND P2, PT, R6, RZ, PT ;  /* 0x000000ff0600720c */ /* 0x000fe20003f46270 */
[----:B------:R-:W-:Y:S01]  /*a8460*/  STL [R1+0x4dec], R42 ;  /* 0x004dec2a01007387 */ /* 0x000fe20000100800 */
[----:B------:R-:W-:Y:S02]  /*a8470*/  SHF.R.S32.HI R19, RZ, 0x1f, R37 ;  /* 0x0000001fff137819 */ /* 0x000fe40000011425 */
[----:B------:R-:W-:Y:S01]  /*a8480*/  ISETP.GE.AND P0, PT, R2, RZ, PT ;  /* 0x000000ff0200720c */ /* 0x000fe20003f06270 */
[----:B------:R0:W-:Y:S01]  /*a8490*/  STL [R1+0x4dd0], R36 ;  /* 0x004dd02401007387 */ /* 0x0001e20000100800 */
[----:B------:R-:W-:-:S03]  /*a84a0*/  @P1 VIADD R10, R10, 0xff801fff ;  /* 0xff801fff0a0a1836 */ /* 0x000fc60000000000 */
[----:B------:R-:W-:Y:S04]  /*a84b0*/  STL [R1+0x4df0], R40 ;  /* 0x004df02801007387 */ /* 0x000fe80000100800 */
[----:B------:R1:W-:Y:S01]  /*a84c0*/  STL [R1+0x4dd4], R18 ;  /* 0x004dd41201007387 */ /* 0x0003e20000100800 */
[----:B0-----:R-:W-:Y:S01]  /*a84d0*/  IMAD R36, R19, -0x7fe001, RZ ;  /* 0xff801fff13247824 */ /* 0x001fe200078e02ff */
[----:B------:R-:W-:Y:S01]  /*a84e0*/  IADD3 R19, PT, PT, R11, -R58, RZ ;  /* 0x8000003a0b137210 */ /* 0x000fe20007ffe0ff */
[----:B------:R-:W-:Y:S01]  /*a84f0*/  IMAD.HI.U32 R4, R27, -0x7fe001, R4 ;  /* 0xff801fff1b047827 */ /* 0x000fe200078e0004 */
[----:B------:R-:W-:Y:S02]  /*a8500*/  @!P3 IADD3 R26, PT, PT, R26, 0x7fe001, RZ ;  /* 0x007fe0011a1ab810 */ /* 0x000fe40007ffe0ff */
[----:B-1----:R-:W-:-:S02]  /*a8510*/  SHF.R.S32.HI R18, RZ, 0x1f, R27 ;  /* 0x0000001fff127819 */ /* 0x002fc4000001141b */
[----:B------:R-:W-:Y:S02]  /*a8520*/  ISETP.GE.AND P1, PT, R10, RZ, PT ;  /* 0x000000ff0a00720c */ /* 0x000fe40003f26270 */
[----:B------:R-:W-:Y:S01]  /*a8530*/  ISETP.GE.AND P3, PT, R19, RZ, PT ;  /* 0x000000ff1300720c */ /* 0x000fe20003f66270 */
[----:B------:R-:W-:Y:S02]  /*a8540*/  IMAD R5, R18, -0x7fe001, RZ ;  /* 0xff801fff12057824 */ /* 0x000fe400078e02ff */
[----:B------:R-:W-:Y:S01]  /*a8550*/  IMAD.IADD R18, R11, 0x1, R58 ;  /* 0x000000010b127824 */ /* 0x000fe200078e023a */
[----:B------:R-:W-:Y:S01]  /*a8560*/  @!P2 IADD3 R6, PT, PT, R6, 0x7fe001, RZ ;  /* 0x007fe0010606a810 */ /* 0x000fe20007ffe0ff */
[----:B------:R0:W-:Y:S01]  /*a8570*/  STL [R1+0x4df4], R24 ;  /* 0x004df41801007387 */ /* 0x0001e20000100800 */
[----:B------:R-:W-:Y:S02]  /*a8580*/  @!P0 VIADD R2, R2, 0x7fe001 ;  /* 0x007fe00102028836 */ /* 0x000fe40000000000 */
[----:B------:R-:W-:Y:S01]  /*a8590*/  IMAD.HI.U32 R25, R37, -0x7fe001, R38 ;  /* 0xff801fff25197827 */ /* 0x000fe200078e0026 */
[----:B------:R1:W-:Y:S01]  /*a85a0*/  STL [R1+0x4dd8], R26 ;  /* 0x004dd81a01007387 */ /* 0x0003e20000100800 */
[----:B------:R-:W-:-:S02]  /*a85b0*/  ISETP.GT.AND P0, PT, R18, 0x7fe000, PT ;  /* 0x007fe0001200780c */ /* 0x000fc40003f04270 */
[----:B------:R-:W-:Y:S01]  /*a85c0*/  IADD3 R11, PT, PT, R20, -R53, RZ ;  /* 0x80000035140b7210 */ /* 0x000fe20007ffe0ff */
[----:B------:R-:W-:Y:S01]  /*a85d0*/  @!P1 VIADD R10, R10, 0x7fe001 ;  /* 0x007fe0010a0a9836 */ /* 0x000fe20000000000 */
[----:B0-----:R-:W-:Y:S02]  /*a85e0*/  IADD3 R24, PT, PT, R25, -R37, R36 ;  /* 0x8000002519187210 */ /* 0x001fe40007ffe024 */
[----:B-1----:R-:W-:Y:S01]  /*a85f0*/  IADD3 R26, PT, PT, R4, -R27, R5 ;  /* 0x8000001b041a7210 */ /* 0x002fe20007ffe005 */
[----:B------:R-:W-:Y:S01]  /*a8600*/  IMAD.WIDE R4, R6, UR15, RZ ;  /* 0x0000000f06047c25 */ /* 0x000fe2000f8e02ff */
[----:B------:R-:W-:-:S03]  /*a8610*/  ISETP.GE.AND P1, PT, R11, RZ, PT ;  /* 0x000000ff0b00720c */ /* 0x000fc60003f26270 */
[----:B------:R-:W-:Y:S01]  /*a8620*/  IMAD R25, R4, 0x3802001, RZ ;  /* 0x0380200104197824 */ /* 0x000fe200078e02ff */
[----:B------:R-:W-:Y:S01]  /*a8630*/  @!P3 IADD3 R19, PT, PT, R19, 0x7fe001, RZ ;  /* 0x007fe0011313b810 */ /* 0x000fe20007ffe0ff */
[----:B------:R-:W-:Y:S01]  /*a8640*/  IMAD.IADD R20, R20, 0x1, R53 ;  /* 0x0000000114147824 */ /* 0x000fe200078e0235 */
[----:B------:R0:W-:Y:S02]  /*a8650*/  STL [R1+0x4df8], R24 ;  /* 0x004df81801007387 */ /* 0x0001e40000100800 */
        /* <DEDUP_REMOVED lines=10> */
[----:B------:R-:W-:-:S03]  /*a8700*/  @!P1 IADD3 R11, PT, PT, R11, 0x7fe001, RZ ;  /* 0x007fe0010b0b9810 */ /* 0x000fc60007ffe0ff */
[----:B------:R0:W-:Y:S01]  /*a8710*/  STL [R1+0x4e04], R10 ;  /* 0x004e040a01007387 */ /* 0x0001e20000100800 */
[C-C-:B---3--:R-:W-:Y:S02]  /*a8720*/  IMAD.IADD R6, R64.reuse, 0x1, R21.reuse ;  /* 0x0000000140067824 */ /* 0x148fe400078e0215 */
[----:B------:R-:W-:Y:S01]  /*a8730*/  IMAD.IADD R21, R64, 0x1, -R21 ;  /* 0x0000000140157824 */ /* 0x000fe200078e0a15 */
[----:B------:R-:W-:Y:S02]  /*a8740*/  @P0 IADD3 R20, PT, PT, R20, -0x7fe001, RZ ;  /* 0xff801fff14140810 */ /* 0x000fe40007ffe0ff */
[----:B0-----:R-:W-:Y:S02]  /*a8750*/  IADD3 R10, PT, PT, R24, -R25, R2 ;  /* 0x80000019180a7210 */ /* 0x001fe40007ffe002 */
[----:B------:R-:W-:Y:S01]  /*a8760*/  SHF.R.S32.HI R2, RZ, 0x1f, R19 ;  /* 0x0000001fff027819 */ /* 0x000fe20000011413 */
[----:B------:R-:W-:Y:S01]  /*a8770*/  IMAD.WIDE R24, R11, UR15, RZ ;  /* 0x0000000f0b187c25 */ /* 0x000fe2000f8e02ff */
[----:B------:R-:W-:-:S03]  /*a8780*/  ISETP.GT.AND P1, PT, R6, 0x7fe000, PT ;  /* 0x007fe0000600780c */ /* 0x000fc60003f24270 */
[----:B------:R-:W-:Y:S01]  /*a8790*/  IMAD.HI.U32 R26, R19, -0x7fe001, R4 ;  /* 0xff801fff131a7827 */ /* 0x000fe200078e0004 */
[----:B------:R-:W-:-:S03]  /*a87a0*/  ISETP.GE.AND P3, PT, R21, RZ, PT ;  /* 0x000000ff1500720c */ /* 0x000fc60003f66270 */
        /* <DEDUP_REMOVED lines=11> */
[----:B------:R-:W-:-:S02]  /*a8860*/  @P1 IADD3 R6, PT, PT, R6, -0x7fe001, RZ ;  /* 0xff801fff06061810 */ /* 0x000fc40007ffe0ff */
[----:B------:R-:W-:Y:S01]  /*a8870*/  IMAD R5, R4, -0x7fe001, RZ ;  /* 0xff801fff04057824 */ /* 0x000fe200078e02ff */
[----:B------:R-:W-:Y:S01]  /*a8880*/  ISETP.GT.AND P0, PT, R22, 0x7fe000, PT ;  /* 0x007fe0001600780c */ /* 0x000fe20003f04270 */
[----:B------:R-:W-:Y:S01]  /*a8890*/  @!P3 VIADD R21, R21, 0x7fe001 ;  /* 0x007fe0011515b836 */ /* 0x000fe20000000000 */
[----:B------:R-:W-:Y:S01]  /*a88a0*/  @!P2 IADD3 R20, PT, PT, R20, 0x7fe001, RZ ;  /* 0x007fe0011414a810 */ /* 0x000fe20007ffe0ff */
        /* <DEDUP_REMOVED lines=8> */
[----:B------:R-:W-:Y:S01]  /*a8930*/  @P0 IADD3 R22, PT, PT, R22, -0x7fe001, RZ ;  /* 0xff801fff16160810 */ /* 0x000fe20007ffe0ff */
[----:B0-----:R-:W-:Y:S02]  /*a8940*/  IMAD R18, R4, 0x3802001, RZ ;  /* 0x0380200104127824 */ /* 0x001fe400078e02ff */
[----:B------:R-:W-:Y:S02]  /*a8950*/  ISETP.GE.AND P4, PT, R23, RZ, PT ;  /* 0x000000ff1700720c */ /* 0x000fe40003f86270 */
[----:B------:R-:W-:-:S04]  /*a8960*/  IMAD.HI.U32 R19, R18, -0x7fe001, R4 ;  /* 0xff801fff12137827 */ /* 0x000fc800078e0004 */
[----:B------:R-:W-:-:S04]  /*a8970*/  IMAD.WIDE R4, R2, UR15, RZ ;  /* 0x0000000f02047c25 */ /* 0x000fc8000f8e02ff */
[C---:B------:R-:W-:Y:S01]  /*a8980*/  IMAD.IADD R2, R0.reuse, 0x1, R43 ;  /* 0x0000000100027824 */ /* 0x040fe200078e022b */
[----:B------:R-:W-:Y:S01]  /*a8990*/  IADD3 R0, PT, PT, R0, -R43, RZ ;  /* 0x8000002b00007210 */ /* 0x000fe20007ffe0ff */
[----:B------:R-:W-:Y:S01]  /*a89a0*/  @!P2 VIADD R6, R6, 0x7fe001 ;  /* 0x007fe0010606a836 */ /* 0x000fe20000000000 */
[----:B------:R-:W-:Y:S01]  /*a89b0*/  ISETP.GE.AND P2, PT, R22, RZ, PT ;  /* 0x000000ff1600720c */ /* 0x000fe20003f46270 */
[----:B------:R-:W-:Y:S01]  /*a89c0*/  IMAD R21, R4, 0x3802001, RZ ;  /* 0x0380200104157824 */ /* 0x000fe200078e02ff */
[----:B------:R-:W-:Y:S02]  /*a89d0*/  @P1 IADD3 R10, PT, PT, R10, -0x7fe001, RZ ;  /* 0xff801fff0a0a1810 */ /* 0x000fe40007ffe0ff */
[----:B------:R-:W-:Y:S01]  /*a89e0*/  ISETP.GE.AND P1, PT, R0, RZ, PT ;  /* 0x000000ff0000720c */ /* 0x000fe20003f26270 */
[----:B------:R-:W-:Y:S01]  /*a89f0*/  STL [R1+0x4e28], R26 ;  /* 0x004e281a01007387 */ /* 0x000fe20000100800 */
[----:B------:R-:W-:-:S03]  /*a8a00*/  SHF.R.S32.HI R11, RZ, 0x1f, R18 ;  /* 0x0000001fff0b7819 */ /* 0x000fc60000011412 */
[----:B------:R0:W-:Y:S02]  /*a8a10*/  STL [R1+0x4e0c], R20 ;  /* 0x004e0c1401007387 */ /* 0x0001e40000100800 */
[----:B------:R-:W-:Y:S02]  /*a8a20*/  IMAD R11, R11, -0x7fe001, RZ ;  /* 0xff801fff0b0b7824 */ /* 0x000fe400078e02ff */
[----:B------:R-:W-:Y:S01]  /*a8a30*/  STL [R1+0x4e2c], R24 ;  /* 0x004e2c1801007387 */ /* 0x000fe20000100800 */
[----:B------:R-:W-:-:S03]  /*a8a40*/  @!P4 VIADD R23, R23, 0x7fe001 ;  /* 0x007fe0011717c836 */ /* 0x000fc60000000000 */
[----:B------:R4:W-:Y:S01]  /*a8a50*/  STL [R1+0x4e10], R6 ;  /* 0x004e100601007387 */ /* 0x0009e20000100800 */
[----:B0-----:R-:W-:Y:S01]  /*a8a60*/  IMAD.HI.U32 R20, R21, -0x7fe001, R4 ;  /* 0xff801fff15147827 */ /* 0x001fe200078e0004 */
[----:B------:R-:W-:Y:S02]  /*a8a70*/  SHF.R.S32.HI R4, RZ, 0x1f, R21 ;  /* 0x0000001fff047819 */ /* 0x000fe40000011415 */
[----:B------:R-:W-:Y:S01]  /*a8a80*/  ISETP.GT.AND P0, PT, R2, 0x7fe000, PT ;  /* 0x007fe0000200780c */ /* 0x000fe20003f04270 */
[----:B----4-:R-:W-:Y:S01]  /*a8a90*/  IMAD.IADD R6, R3, 0x1, -R46 ;  /* 0x0000000103067824 */ /* 0x010fe200078e0a2e */
[----:B------:R-:W-:Y:S01]  /*a8aa0*/  IADD3 R24, PT, PT, R19, -R18, R11 ;  /* 0x8000001213187210 */ /* 0x000fe20007ffe00b */
[----:B------:R-:W-:Y:S01]  /*a8ab0*/  IMAD R4, R4, -0x7fe001, RZ ;  /* 0xff801fff04047824 */ /* 0x000fe200078e02ff */
[----:B------:R-:W-:Y:S01]  /*a8ac0*/  @!P2 IADD3 R22, PT, PT, R22, 0x7fe001, RZ ;  /* 0x007fe0011616a810 */ /* 0x000fe20007ffe0ff */
[----:B------:R-:W-:Y:S01]  /*a8ad0*/  IMAD.WIDE R18, R23, UR15, RZ ;  /* 0x0000000f17127c25 */ /* 0x000fe2000f8e02ff */
[----:B------:R-:W-:-:S02]  /*a8ae0*/  ISETP.GE.AND P2, PT, R6, RZ, PT ;  /* 0x000000ff0600720c */ /* 0x000fc40003f46270 */
[----:B------:R-:W-:Y:S02]  /*a8af0*/  ISETP.GE.AND P3, PT, R10, RZ, PT ;  /* 0x000000ff0a00720c */ /* 0x000fe40003f66270 */
[----:B------:R-:W-:Y:S02]  /*a8b00*/  @!P1 IADD3 R0, PT, PT, R0, 0x7fe001, RZ ;  /* 0x007fe00100009810 */ /* 0x000fe40007ffe0ff */
[----:B------:R-:W-:Y:S01]  /*a8b10*/  IADD3 R20, PT, PT, R20, -R21, R4 ;  /* 0x8000001514147210 */ /* 0x000fe20007ffe004 */
[----:B------:R-:W-:Y:S02]  /*a8b20*/  IMAD R21, R18, 0x3802001, RZ ;  /* 0x0380200112157824 */ /* 0x000fe400078e02ff */
[----:B------:R-:W-:-:S04]  /*a8b30*/  IMAD.WIDE R4, R0, UR4, RZ ;  /* 0x0000000400047c25 */ /* 0x000fc8000f8e02ff */
[----:B------:R-:W-:Y:S01]  /*a8b40*/  IMAD.IADD R0, R3, 0x1, R46 ;  /* 0x0000000103007824 */ /* 0x000fe200078e022e */
[----:B------:R-:W-:Y:S01]  /*a8b50*/  SHF.R.S32.HI R11, RZ, 0x1f, R21 ;  /* 0x0000001fff0b7819 */ /* 0x000fe20000011415 */
[----:B------:R-:W-:Y:S01]  /*a8b60*/  @P0 VIADD R2, R2, 0xff801fff ;  /* 0xff801fff02020836 */ /* 0x000fe20000000000 */
[----:B------:R-:W-:Y:S01]  /*a8b70*/  IADD3 R3, PT, PT, R7, -R48, RZ ;  /* 0x8000003007037210 */ /* 0x000fe20007ffe0ff */
[----:B------:R-:W-:Y:S01]  /*a8b80*/  IMAD.HI.U32 R18, R21, -0x7fe001, R18 ;  /* 0xff801fff15127827 */ /* 0x000fe200078e0012 */
[----:B------:R-:W-:Y:S02]  /*a8b90*/  ISETP.GT.AND P0, PT, R0, 0x7fe000, PT ;  /* 0x007fe0000000780c */ /* 0x000fe40003f04270 */
[----:B------:R-:W-:Y:S01]  /*a8ba0*/  @!P3 IADD3 R10, PT, PT, R10, 0x7fe001, RZ ;  /* 0x007fe0010a0ab810 */ /* 0x000fe20007ffe0ff */
[----:B------:R-:W-:Y:S01]  /*a8bb0*/  @!P2 VIADD R6, R6, 0x7fe001 ;  /* 0x007fe0010606a836 */ /* 0x000fe20000000000 */
[----:B------:R-:W-:Y:S01]  /*a8bc0*/  ISETP.GE.AND P2, PT, R3, RZ, PT ;  /* 0x000000ff0300720c */ /* 0x000fe20003f46270 */
        /* <DEDUP_REMOVED lines=19> */
[----:B------:R-:W-:-:S03]  /*a8d00*/  IADD3 R6, PT, PT, R8, R45, RZ ;  /* 0x0000002d08067210 */ /* 0x000fc60007ffe0ff */
[----:B------:R-:W-:Y:S01]  /*a8d10*/  IMAD.WIDE R22, R3, UR7, RZ ;  /* 0x0000000703167c25 */ /* 0x000fe2000f8e02ff */
[----:B------:R-:W-:Y:S01]  /*a8d20*/  IADD3 R20, PT, PT, R20, -R11, R5 ;  /* 0x8000000b14147210 */ /* 0x000fe20007ffe005 */
[----:B------:R0:W-:Y:S01]  /*a8d30*/  STL [R1+0x4e38], R18 ;  /* 0x004e381201007387 */ /* 0x0001e20000100800 */
[----:B------:R-:W-:Y:S01]  /*a8d40*/  @!P1 IADD3 R2, PT, PT, R2, 0x7fe001, RZ ;  /* 0x007fe00102029810 */ /* 0x000fe20007ffe0ff */
[----:B------:R-:W-:Y:S01]  /*a8d50*/  IMAD.IADD R8, R8, 0x1, -R45 ;  /* 0x0000000108087824 */ /* 0x000fe200078e0a2d */
[----:B------:R-:W-:Y:S01]  /*a8d60*/  SHF.R.S32.HI R5, RZ, 0x1f, R10 ;  /* 0x0000001fff057819 */ /* 0x000fe2000001140a */
[----:B------:R-:W-:Y:S01]  /*a8d70*/  IMAD.IADD R3, R9, 0x1, -R50 ;  /* 0x0000000109037824 */ /* 0x000fe200078e0a32 */
[----:B------:R-:W-:Y:S01]  /*a8d80*/  @P0 IADD3 R4, PT, PT, R4, -0x7fe001, RZ ;  /* 0xff801fff04040810 */ /* 0x000fe20007ffe0ff */
[----:B------:R1:W-:Y:S01]  /*a8d90*/  STL [R1+0x4c1c], R2 ;  /* 0x004c1c0201007387 */ /* 0x0003e20000100800 */
[----:B------:R-:W-:Y:S01]  /*a8da0*/  ISETP.GE.AND P3, PT, R8, RZ, PT ;  /* 0x000000ff0800720c */ /* 0x000fe20003f66270 */
[----:B0-----:R-:W-:-:S02]  /*a8db0*/  IMAD R18, R22, 0x3802001, RZ ;  /* 0x0380200116127824 */ /* 0x001fc400078e02ff */
[----:B------:R-:W-:Y:S01]  /*a8dc0*/  IMAD R5, R5, -0x7fe001, RZ ;  /* 0xff801fff05057824 */ /* 0x000fe200078e02ff */
[----:B------:R-:W-:Y:S02]  /*a8dd0*/  @!P2 IADD3 R0, PT, PT, R0, 0x7fe001, RZ ;  /* 0x007fe0010000a810 */ /* 0x000fe40007ffe0ff */
[----:B-1----:R-:W-:Y:S02]  /*a8de0*/  SHF.R.S32.HI R2, RZ, 0x1f, R18 ;  /* 0x0000001fff027819 */ /* 0x002fe40000011412 */
[----:B------:R-:W-:Y:S02]  /*a8df0*/  ISETP.GE.AND P0, PT, R4, RZ, PT ;  /* 0x000000ff0400720c */ /* 0x000fe40003f06270 */
[----:B------:R-:W-:Y:S01]  /*a8e00*/  IADD3 R10, PT, PT, R7, -R10, R5 ;  /* 0x8000000a070a7210 */ /* 0x000fe20007ffe005 */
[----:B------:R-:W-:Y:S01]  /*a8e10*/  IMAD.HI.U32 R5, R18, -0x7fe001, R22 ;  /* 0xff801fff12057827 */ /* 0x000fe200078e0016 */
[----:B------:R-:W-:-:S03]  /*a8e20*/  ISETP.GE.AND P2, PT, R3, RZ, PT ;  /* 0x000000ff0300720c */ /* 0x000fc60003f46270 */
[----:B------:R-:W-:Y:S01]  /*a8e30*/  IMAD R2, R2, -0x7fe001, RZ ;  /* 0xff801fff02027824 */ /* 0x000fe200078e02ff */
[----:B------:R-:W-:Y:S02]  /*a8e40*/  @!P3 IADD3 R8, PT, PT, R8, 0x7fe001, RZ ;  /* 0x007fe0010808b810 */ /* 0x000fe40007ffe0ff */
[----:B------:R-:W-:Y:S02]  /*a8e50*/  ISETP.GT.AND P1, PT, R6, 0x7fe000, PT ;  /* 0x007fe0000600780c */ /* 0x000fe40003f24270 */
[----:B------:R-:W-:Y:S01]  /*a8e60*/  IADD3 R18, PT, PT, R5, -R18, R2 ;  /* 0x8000001205127210 */ /* 0x000fe20007ffe002 */
[----:B------:R-:W-:Y:S01]  /*a8e70*/  IMAD.IADD R2, R9, 0x1, R50 ;  /* 0x0000000109027824 */ /* 0x000fe200078e0232 */
[----:B------:R-:W-:Y:S01]  /*a8e80*/  IADD3 R5, PT, PT, R12, -R47, RZ ;  /* 0x8000002f0c057210 */ /* 0x000fe20007ffe0ff */
[----:B------:R-:W-:-:S03]  /*a8e90*/  IMAD.WIDE R8, R8, UR8, RZ ;  /* 0x0000000808087c25 */ /* 0x000fc6000f8e02ff */
[----:B------:R-:W-:Y:S01]  /*a8ea0*/  ISETP.GE.AND P3, PT, R5, RZ, PT ;  /* 0x000000ff0500720c */ /* 0x000fe20003f66270 */
[----:B------:R-:W-:Y:S01]  /*a8eb0*/  @!P0 VIADD R4, R4, 0x7fe001 ;  /* 0x007fe00104048836 */ /* 0x000fe20000000000 */
[----:B------:R-:W-:Y:S02]  /*a8ec0*/  ISETP.GT.AND P0, PT, R2, 0x7fe000, PT ;  /* 0x007fe0000200780c */ /* 0x000fe40003f04270 */
[----:B------:R-:W-:Y:S01]  /*a8ed0*/  @!P2 IADD3 R3, PT, PT, R3, 0x7fe001, RZ ;  /* 0x007fe0010303a810 */ /* 0x000fe20007ffe0ff */
[----:B------:R0:W-:Y:S01]  /*a8ee0*/  STL [R1+0x4c3c], R20 ;  /* 0x004c3c1401007387 */ /* 0x0001e20000100800 */
[----:B------:R-:W-:-:S03]  /*a8ef0*/  IMAD R19, R8, 0x3802001, RZ ;  /* 0x0380200108137824 */ /* 0x000fc600078e02ff */
[----:B------:R1:W-:Y:S04]  /*a8f00*/  STL [R1+0x4c5c], R0 ;  /* 0x004c5c0001007387 */ /* 0x0003e80000100800 */
[----:B------:R2:W-:Y:S01]  /*a8f10*/  STL [R1+0x4c7c], R10 ;  /* 0x004c7c0a01007387 */ /* 0x0005e20000100800 */
[----:B------:R-:W-:Y:S02]  /*a8f20*/  @P1 VIADD R6, R6, 0xff801fff ;  /* 0xff801fff06061836 */ /* 0x000fe40000000000 */
[----:B0-----:R-:W-:Y:S01]  /*a8f30*/  IMAD.HI.U32 R20, R19, -0x7fe001, R8 ;  /* 0xff801fff13147827 */ /* 0x001fe200078e0008 */
[----:B-1----:R-:W-:-:S03]  /*a8f40*/  SHF.R.S32.HI R0, RZ, 0x1f, R19 ;  /* 0x0000001fff007819 */ /* 0x002fc60000011413 */
[----:B--2---:R-:W-:Y:S01]  /*a8f50*/  IMAD.WIDE R10, R3, UR9, RZ ;  /* 0x00000009030a7c25 */ /* 0x004fe2000f8e02ff */
[----:B------:R-:W-:-:S03]  /*a8f60*/  @!P3 IADD3 R5, PT, PT, R5, 0x7fe001, RZ ;  /* 0x007fe0010505b810 */ /* 0x000fc60007ffe0ff */
[----:B------:R-:W-:Y:S02]  /*a8f70*/  IMAD R9, R10, 0x3802001, RZ ;  /* 0x038020010a097824 */ /* 0x000fe400078e02ff */
[----:B------:R-:W-:Y:S01]  /*a8f80*/  IMAD.IADD R7, R13, 0x1, -R52 ;  /* 0x000000010d077824 */ /* 0x000fe200078e0a34 */
[----:B------:R-:W-:Y:S01]  /*a8f90*/  ISETP.GE.AND P1, PT, R6, RZ, PT ;  /* 0x000000ff0600720c */ /* 0x000fe20003f26270 */
[----:B------:R-:W-:Y:S02]  /*a8fa0*/  IMAD.IADD R12, R12, 0x1, R47 ;  /* 0x000000010c0c7824 */ /* 0x000fe400078e022f */
[----:B------:R-:W-:Y:S01]  /*a8fb0*/  IMAD R3, R0, -0x7fe001, RZ ;  /* 0xff801fff00037824 */ /* 0x000fe200078e02ff */
[----:B------:R-:W-:Y:S01]  /*a8fc0*/  SHF.R.S32.HI R0, RZ, 0x1f, R9 ;  /* 0x0000001fff007819 */ /* 0x000fe20000011409 */
[----:B------:R-:W-:Y:S01]  /*a8fd0*/  @P0 VIADD R2, R2, 0xff801fff ;  /* 0xff801fff02020836 */ /* 0x000fe20000000000 */
[----:B------:R0:W-:Y:S01]  /*a8fe0*/  STL [R1+0x4c9c], R4 ;  /* 0x004c9c0401007387 */ /* 0x0001e20000100800 */
[----:B------:R-:W-:-:S02]  /*a8ff0*/  ISETP.GE.AND P4, PT, R7, RZ, PT ;  /* 0x000000ff0700720c */ /* 0x000fc40003f86270 */
[----:B------:R-:W-:Y:S01]  /*a9000*/  ISETP.GT.AND P0, PT, R12, 0x7fe000, PT ;  /* 0x007fe0000c00780c */ /* 0x000fe20003f04270 */
[----:B------:R-:W-:Y:S01]  /*a9010*/  IMAD.HI.U32 R8, R9, -0x7fe001, R10 ;  /* 0xff801fff09087827 */ /* 0x000fe200078e000a */
[----:B------:R-:W-:Y:S02]  /*a9020*/  IADD3 R20, PT, PT, R20, -R19, R3 ;  /* 0x8000001314147210 */ /* 0x000fe40007ffe003 */
[----:B------:R-:W-:Y:S01]  /*a9030*/  ISETP.GE.AND P2, PT, R2, RZ, PT ;  /* 0x000000ff0200720c */ /* 0x000fe20003f46270 */
[----:B0-----:R-:W-:-:S04]  /*a9040*/  IMAD.WIDE R4, R5, UR12, RZ ;  /* 0x0000000c05047c25 */ /* 0x001fc8000f8e02ff */
[----:B------:R-:W-:Y:S02]  /*a9050*/  IMAD R3, R0, -0x7fe001, RZ ;  /* 0xff801fff00037824 */ /* 0x000fe400078e02ff */
[----:B------:R-:W-:Y:S01]  /*a9060*/  IMAD R11, R4, 0x3802001, RZ ;  /* 0x03802001040b7824 */ /* 0x000fe200078e02ff */
[----:B------:R-:W-:Y:S02]  /*a9070*/  @!P1 IADD3 R6, PT, PT, R6, 0x7fe001, RZ ;  /* 0x007fe00106069810 */ /* 0x000fe40007ffe0ff */
[----:B------:R-:W-:Y:S02]  /*a9080*/  IADD3 R8, PT, PT, R8, -R9, R3 ;  /* 0x8000000908087210 */ /* 0x000fe40007ffe003 */
[----:B------:R-:W-:Y:S01]  /*a9090*/  SHF.R.S32.HI R3, RZ, 0x1f, R11 ;  /* 0x0000001fff037819 */ /* 0x000fe2000001140b */
[----:B------:R0:W-:Y:S01]  /*a90a0*/  STL [R1+0x4cbc], R18 ;  /* 0x004cbc1201007387 */ /* 0x0001e20000100800 */
[----:B------:R-:W-:Y:S01]  /*a90b0*/  IADD3 R0, PT, PT, R13, R52, RZ ;  /* 0x000000340d007210 */ /* 0x000fe20007ffe0ff */
[----:B------:R-:W-:Y:S01]  /*a90c0*/  @!P4 VIADD R7, R7, 0x7fe001 ;  /* 0x007fe0010707c836 */ /* 0x000fe20000000000 */
[----:B------:R-:W-:Y:S01]  /*a90d0*/  @P0 IADD3 R12, PT, PT, R12, -0x7fe001, RZ ;  /* 0xff801fff0c0c0810 */ /* 0x000fe20007ffe0ff */
[----:B------:R-:W-:Y:S01]  /*a90e0*/  IMAD R3, R3, -0x7fe001, RZ ;  /* 0xff801fff03037824 */ /* 0x000fe200078e02ff */
[----:B------:R1:W-:Y:S01]  /*a90f0*/  STL [R1+0x4cdc], R6 ;  /* 0x004cdc0601007387 */ /* 0x0003e20000100800 */
[----:B------:R-:W-:Y:S01]  /*a9100*/  ISETP.GT.AND P1, PT, R0, 0x7fe000, PT ;  /* 0x007fe0000000780c */ /* 0x000fe20003f24270 */
[----:B0-----:R-:W-:Y:S01]  /*a9110*/  IMAD.HI.U32 R18, R11, -0x7fe001, R4 ;  /* 0xff801fff0b127827 */ /* 0x001fe200078e0004 */
[----:B------:R-:W-:-:S03]  /*a9120*/  @!P2 IADD3 R2, PT, PT, R2, 0x7fe001, RZ ;  /* 0x007fe0010202a810 */ /* 0x000fc60007ffe0ff */
[--C-:B------:R-:W-:Y:S02]  /*a9130*/  IMAD.IADD R4, R14, 0x1, R41.reuse ;  /* 0x000000010e047824 */ /* 0x100fe400078e0229 */
[----:B-1----:R-:W-:Y:S01]  /*a9140*/  IMAD.WIDE R6, R7, UR13, RZ ;  /* 0x0000000d07067c25 */ /* 0x002fe2000f8e02ff */
        /* <DEDUP_REMOVED lines=11> */
[----:B------:R-:W-:Y:S01]  /*a9200*/  ISETP.GE.AND P4, PT, R3, RZ, PT ;  /* 0x000000ff0300720c */ /* 0x000fe20003f86270 */
[----:B------:R-:W1:Y:S01]  /*a9210*/  LDCU UR4, c[0x3][UR6+-0xac] ;  /* 0x00ffea80060477ac */ /* 0x000e620008000800 */
[----:B------:R-:W-:Y:S01]  /*a9220*/  IADD3 R6, PT, PT, R15, R56, RZ ;  /* 0x000000380f067210 */ /* 0x000fe20007ffe0ff */
[C---:B0-----:R-:W-:Y:S01]  /*a9230*/  IMAD.IADD R8, R16.reuse, 0x1, R17 ;  /* 0x0000000110087824 */ /* 0x041fe200078e0211 */
[----:B------:R-:W-:Y:S01]  /*a9240*/  IADD3 R16, PT, PT, R16, -R17, RZ ;  /* 0x8000001110107210 */ /* 0x000fe20007ffe0ff */
[----:B------:R-:W-:Y:S01]  /*a9250*/  @P1 VIADD R0, R0, 0xff801fff ;  /* 0xff801fff00001836 */ /* 0x000fe20000000000 */
[----:B------:R-:W-:Y:S02]  /*a9260*/  ISETP.GT.AND P3, PT, R6, 0x7fe000, PT ;  /* 0x007fe0000600780c */ /* 0x000fe40003f64270 */
[----:B------:R-:W-:Y:S01]  /*a9270*/  ISETP.GE.AND P5, PT, R16, RZ, PT ;  /* 0x000000ff1000720c */ /* 0x000fe20003fa6270 */
[----:B------:R-:W-:Y:S01]  /*a9280*/  @!P6 VIADD R12, R12, 0x7fe001 ;  /* 0x007fe0010c0ce836 */ /* 0x000fe20000000000 */
[----:B------:R-:W-:-:S02]  /*a9290*/  SHF.R.S32.HI R2, RZ, 0x1f, R10 ;  /* 0x0000001fff027819 */ /* 0x000fc4000001140a */
[----:B------:R-:W-:Y:S02]  /*a92a0*/  @P0 IADD3 R4, PT, PT, R4, -0x7fe001, RZ ;  /* 0xff801fff04040810 */ /* 0x000fe40007ffe0ff */
[----:B------:R-:W-:Y:S02]  /*a92b0*/  ISETP.GT.AND P6, PT, R8, 0x7fe000, PT ;  /* 0x007fe0000800780c */ /* 0x000fe40003fc4270 */
[----:B------:R-:W-:Y:S01]  /*a92c0*/  ISETP.GE.AND P1, PT, R0, RZ, PT ;  /* 0x000000ff0000720c */ /* 0x000fe20003f26270 */
[----:B------:R-:W-:Y:S01]  /*a92d0*/  IMAD R2, R2, -0x7fe001, RZ ;  /* 0xff801fff02027824 */ /* 0x000fe200078e02ff */
[----:B------:R-:W-:Y:S02]  /*a92e0*/  ISETP.GE.AND P0, PT, R4, RZ, PT ;  /* 0x000000ff0400720c */ /* 0x000fe40003f06270 */
[----:B------:R-:W-:Y:S02]  /*a92f0*/  @!P2 IADD3 R14, PT, PT, R14, 0x7fe001, RZ ;  /* 0x007fe0010e0ea810 */ /* 0x000fe40007ffe0ff */
[----:B------:R-:W-:Y:S01]  /*a9300*/  @!P4 IADD3 R3, PT, PT, R3, 0x7fe001, RZ ;  /* 0x007fe0010303c810 */ /* 0x000fe20007ffe0ff */
[----:B------:R-:W-:Y:S01]  /*a9310*/  @!P5 VIADD R16, R16, 0x7fe001 ;  /* 0x007fe0011010d836 */ /* 0x000fe20000000000 */
[----:B------:R-:W-:Y:S01]  /*a9320*/  IADD3 R10, PT, PT, R5, -R10, R2 ;  /* 0x8000000a050a7210 */ /* 0x000fe20007ffe002 */
[----:B------:R-:W-:-:S04]  /*a9330*/  IMAD.WIDE R14, R14, UR14, RZ ;  /* 0x0000000e0e0e7c25 */ /* 0x000fc8000f8e02ff */
[----:B------:R-:W-:Y:S02]  /*a9340*/  @P3 VIADD R6, R6, 0xff801fff ;  /* 0xff801fff06063836 */ /* 0x000fe40000000000 */
        /* <DEDUP_REMOVED lines=75> */
[C---:B--2---:R-:W-:Y:S01]  /*a9800*/  IADD3 R3, PT, PT, R2.reuse, -R5, RZ ;  /* 0x8000000502037210 */ /* 0x044fe20007ffe0ff */
[----:B------:R-:W-:-:S03]  /*a9810*/  IMAD.IADD R2, R2, 0x1, R5 ;  /* 0x0000000102027824 */ /* 0x000fc600078e0205 */
[----:B------:R-:W-:Y:S02]  /*a9820*/  ISETP.GE.AND P1, PT, R3, RZ, PT ;  /* 0x000000ff0300720c */ /* 0x000fe40003f26270 */
[----:B------:R-:W-:Y:S02]  /*a9830*/  ISETP.GT.AND P0, PT, R2, 0x7fe000, PT ;  /* 0x007fe0000200780c */ /* 0x000fe40003f04270 */
[C---:B---3--:R-:W-:Y:S01]  /*a9840*/  IADD3 R9, PT, PT, R7.reuse, -R12, RZ ;  /* 0x8000000c07097210 */ /* 0x048fe20007ffe0ff */
[----:B------:R-:W-:-:S03]  /*a9850*/  IMAD.IADD R12, R7, 0x1, R12 ;  /* 0x00000001070c7824 */ /* 0x000fc600078e020c */
[----:B------:R-:W-:-:S05]  /*a9860*/  ISETP.GE.AND P2, PT, R9, RZ, PT ;  /* 0x000000ff0900720c */ /* 0x000fca0003f46270 */
[----:B------:R-:W-:Y:S02]  /*a9870*/  @!P1 VIADD R3, R3, 0x7fe001 ;  /* 0x007fe00103039836 */ /* 0x000fe40000000000 */
[----:B------:R-:W-:Y:S02]  /*a9880*/  @P0 IADD3 R2, PT, PT, R2, -0x7fe001, RZ ;  /* 0xff801fff02020810 */ /* 0x000fe40007ffe0ff */
[----:B------:R-:W-:Y:S01]  /*a9890*/  IMAD.WIDE R4, R3, UR4, RZ ;  /* 0x0000000403047c25 */ /* 0x000fe2000f8e02ff */
[----:B------:R-:W-:Y:S02]  /*a98a0*/  ISETP.GT.AND P0, PT, R12, 0x7fe000, PT ;  /* 0x007fe0000c00780c */ /* 0x000fe40003f04270 */
[----:B------:R-:W-:Y:S01]  /*a98b0*/  ISETP.GE.AND P1, PT, R2, RZ, PT ;  /* 0x000000ff0200720c */ /* 0x000fe20003f26270 */
[----:B------:R-:W-:Y:S01]  /*a98c0*/  IMAD R27, R4, 0x3802001, RZ ;  /* 0x03802001041b7824 */ /* 0x000fe200078e02ff */
[----:B------:R-:W-:Y:S01]  /*a98d0*/  @!P2 IADD3 R9, PT, PT, R9, 0x7fe001, RZ ;  /* 0x007fe0010909a810 */ /* 0x000fe20007ffe0ff */
[C---:B----4-:R-:W-:Y:S01]  /*a98e0*/  IMAD.IADD R3, R11.reuse, 0x1, -R14 ;  /* 0x000000010b037824 */ /* 0x050fe200078e0a0e */
[----:B------:R-:W-:-:S02]  /*a98f0*/  IADD3 R14, PT, PT, R11, R14, RZ ;  /* 0x0000000e0b0e7210 */ /* 0x000fc40007ffe0ff */
[----:B------:R-:W-:Y:S01]  /*a9900*/  SHF.R.S32.HI R7, RZ, 0x1f, R27 ;  /* 0x0000001fff077819 */ /* 0x000fe2000001141b */
[----:B------:R-:W-:-:S04]  /*a9910*/  IMAD.HI.U32 R44, R27, -0x7fe001, R4 ;  /* 0xff801fff1b2c7827 */ /* 0x000fc800078e0004 */
[----:B------:R-:W-:Y:S01]  /*a9920*/  IMAD.WIDE R4, R9, UR4, RZ ;  /* 0x0000000409047c25 */ /* 0x000fe2000f8e02ff */
[----:B------:R-:W-:Y:S02]  /*a9930*/  @P0 IADD3 R12, PT, PT, R12, -0x7fe001, RZ ;  /* 0xff801fff0c0c0810 */ /* 0x000fe40007ffe0ff */
[----:B------:R-:W-:Y:S01]  /*a9940*/  ISETP.GT.AND P0, PT, R14, 0x7fe000, PT ;  /* 0x007fe0000e00780c */ /* 0x000fe20003f04270 */
[----:B------:R-:W-:Y:S02]  /*a9950*/  @!P1 VIADD R2, R2, 0x7fe001 ;  /* 0x007fe00102029836 */ /* 0x000fe40000000000 */
[----:B------:R-:W-:Y:S01]  /*a9960*/  IMAD R7, R7, -0x7fe001, RZ ;  /* 0xff801fff07077824 */ /* 0x000fe200078e02ff */
[----:B------:R-:W-:Y:S01]  /*a9970*/  ISETP.GE.AND P2, PT, R12, RZ, PT ;  /* 0x000000ff0c00720c */ /* 0x000fe20003f46270 */
[----:B------:R-:W-:Y:S01]  /*a9980*/  IMAD R9, R4, 0x3802001, RZ ;  /* 0x0380200104097824 */ /* 0x000fe200078e02ff */
[----:B------:R-:W-:Y:S01]  /*a9990*/  ISETP.GE.AND P3, PT, R3, RZ, PT ;  /* 0x000000ff0300720c */ /* 0x000fe20003f66270 */
[----:B------:R1:W-:Y:S01]  /*a99a0*/  STL [R1+0x4e44], R2 ;  /* 0x004e440201007387 */ /* 0x0003e20000100800 */
[----:B------:R-:W-:-:S02]  /*a99b0*/  IADD3 R44, PT, PT, R44, -R27, R7 ;  /* 0x8000001b2c2c7210 */ /* 0x000fc40007ffe007 */
[----:B------:R-:W-:Y:S01]  /*a99c0*/  SHF.R.S32.HI R11, RZ, 0x1f, R9 ;  /* 0x0000001fff0b7819 */ /* 0x000fe20000011409 */
[----:B------:R-:W2:Y:S04]  /*a99d0*/  LDL R27, [R1+0x4ed4] ;  /* 0x004ed400011b7983 */ /* 0x000ea80000100800 */
[----:B------:R-:W2:Y:S01]  /*a99e0*/  LDL R56, [R1+0x4ef4] ;  /* 0x004ef40001387983 */ /* 0x000ea20000100800 */
[----:B------:R-:W-:Y:S01]  /*a99f0*/  IMAD.HI.U32 R42, R9, -0x7fe001, R4 ;  /* 0xff801fff092a7827 */ /* 0x000fe200078e0004 */
[----:B------:R-:W-:-:S03]  /*a9a00*/  @P0 IADD3 R14, PT, PT, R14, -0x7fe001, RZ ;  /* 0xff801fff0e0e0810 */ /* 0x000fc60007ffe0ff */
[----:B------:R-:W-:Y:S01]  /*a9a10*/  IMAD R5, R11, -0x7fe001, RZ ;  /* 0xff801fff0b057824 */ /* 0x000fe200078e02ff */
[----:B------:R-:W-:Y:S01]  /*a9a20*/  @!P3 IADD3 R3, PT, PT, R3, 0x7fe001, RZ ;  /* 0x007fe0010303b810 */ /* 0x000fe20007ffe0ff */
[----:B------:R-:W-:Y:S01]  /*a9a30*/  @!P2 VIADD R12, R12, 0x7fe001 ;  /* 0x007fe0010c0ca836 */ /* 0x000fe20000000000 */
[----:B------:R-:W-:Y:S02]  /*a9a40*/  ISETP.GE.AND P2, PT, R14, RZ, PT ;  /* 0x000000ff0e00720c */ /* 0x000fe40003f46270 */
[----:B------:R-:W-:Y:S01]  /*a9a50*/  IADD3 R42, PT, PT, R42, -R9, R5 ;  /* 0x800000092a2a7210 */ /* 0x000fe20007ffe005 */
[C-C-:B-----5:R-:W-:Y:S01]  /*a9a60*/  IMAD.IADD R4, R24.reuse, 0x1, R39.reuse ;  /* 0x0000000118047824 */ /* 0x160fe200078e0227 */
[----:B------:R-:W-:Y:S01]  /*a9a70*/  STL [R1+0x4e64], R44 ;  /* 0x004e642c01007387 */ /* 0x000fe20000100800 */
[----:B------:R-:W-:Y:S01]  /*a9a80*/  IMAD.IADD R24, R24, 0x1, -R39 ;  /* 0x0000000118187824 */ /* 0x000fe200078e0a27 */
[C---:B------:R-:W-:Y:S01]  /*a9a90*/  IADD3 R40, PT, PT, R38.reuse, R43, RZ ;  /* 0x0000002b26287210 */ /* 0x040fe20007ffe0ff */
[----:B-1----:R-:W-:Y:S01]  /*a9aa0*/  IMAD.WIDE R2, R3, UR4, RZ ;  /* 0x0000000403027c25 */ /* 0x002fe2000f8e02ff */
[----:B------:R1:W-:Y:S03]  /*a9ab0*/  STL [R1+0x4e48], R12 ;  /* 0x004e480c01007387 */ /* 0x0003e60000100800 */
[----:B------:R-:W-:Y:S01]  /*a9ac0*/  IMAD.IADD R38, R38, 0x1, -R43 ;  /* 0x0000000126267824 */ /* 0x000fe200078e0a2b */
[----:B------:R3:W-:Y:S01]  /*a9ad0*/  STL [R1+0x4e68], R42 ;  /* 0x004e682a01007387 */ /* 0x0007e20000100800 */
[----:B------:R-:W-:-:S03]  /*a9ae0*/  ISETP.GE.AND P3, PT, R24, RZ, PT ;  /* 0x000000ff1800720c */ /* 0x000fc60003f66270 */
[----:B------:R-:W4:Y:S01]  /*a9af0*/  LDL R43, [R1+0x4ed8] ;  /* 0x004ed800012b7983 */ /* 0x000f220000100800 */
[----:B------:R-:W-:-:S03]  /*a9b00*/  IMAD R39, R2, 0x3802001, RZ ;  /* 0x0380200102277824 */ /* 0x000fc600078e02ff */
[----:B------:R-:W4:Y:S01]  /*a9b10*/  LDL R58, [R1+0x4ef8] ;  /* 0x004ef800013a7983 */ /* 0x000f220000100800 */
[----:B------:R-:W-:Y:S02]  /*a9b20*/  ISETP.GT.AND P1, PT, R4, 0x7fe000, PT ;  /* 0x007fe0000400780c */ /* 0x000fe40003f24270 */
[----:B------:R-:W-:Y:S02]  /*a9b30*/  SHF.R.S32.HI R7, RZ, 0x1f, R39 ;  /* 0x0000001fff077819 */ /* 0x000fe40000011427 */
[----:B------:R-:W-:Y:S02]  /*a9b40*/  @!P2 IADD3 R14, PT, PT, R14, 0x7fe001, RZ ;  /* 0x007fe0010e0ea810 */ /* 0x000fe40007ffe0ff */
[----:B------:R-:W-:Y:S01]  /*a9b50*/  ISETP.GT.AND P0, PT, R40, 0x7fe000, PT ;  /* 0x007fe0002800780c */ /* 0x000fe20003f04270 */
[----:B-1----:R-:W-:Y:S02]  /*a9b60*/  IMAD R12, R7, -0x7fe001, RZ ;  /* 0xff801fff070c7824 */ /* 0x002fe400078e02ff */
[----:B------:R-:W-:Y:S01]  /*a9b70*/  STL [R1+0x4e4c], R14 ;  /* 0x004e4c0e01007387 */ /* 0x000fe20000100800 */
[----:B------:R-:W-:-:S03]  /*a9b80*/  @!P3 VIADD R24, R24, 0x7fe001 ;  /* 0x007fe0011818b836 */ /* 0x000fc60000000000 */
[----:B------:R-:W5:Y:S01]  /*a9b90*/  LDL R7, [R1+0x4edc] ;  /* 0x004edc0001077983 */ /* 0x000f620000100800 */
[----:B------:R-:W-:-:S03]  /*a9ba0*/  IMAD.IADD R5, R41, 0x1, -R46 ;  /* 0x0000000129057824 */ /* 0x000fc600078e0a2e */
[----:B------:R-:W5:Y:S01]  /*a9bb0*/  LDL R60, [R1+0x4efc] ;  /* 0x004efc00013c7983 */ /* 0x000f620000100800 */
[----:B------:R-:W-:Y:S01]  /*a9bc0*/  IMAD.HI.U32 R9, R39, -0x7fe001, R2 ;  /* 0xff801fff27097827 */ /* 0x000fe200078e0002 */
[----:B------:R-:W-:-:S03]  /*a9bd0*/  @P1 IADD3 R4, PT, PT, R4, -0x7fe001, RZ ;  /* 0xff801fff04041810 */ /* 0x000fc60007ffe0ff */
[----:B------:R-:W-:Y:S01]  /*a9be0*/  IMAD.WIDE R2, R24, UR4, RZ ;  /* 0x0000000418027c25 */ /* 0x000fe2000f8e02ff */
[----:B------:R-:W-:Y:S02]  /*a9bf0*/  ISETP.GE.AND P3, PT, R38, RZ, PT ;  /* 0x000000ff2600720c */ /* 0x000fe40003f66270 */
[----:B------:R-:W-:Y:S01]  /*a9c00*/  ISETP.GE.AND P4, PT, R5, RZ, PT ;  /* 0x000000ff0500720c */ /* 0x000fe20003f86270 */
[----:B------:R-:W-:Y:S01]  /*a9c10*/  IMAD R11, R2, 0x3802001, RZ ;  /* 0x03802001020b7824 */ /* 0x000fe200078e02ff */
[----:B------:R-:W-:Y:S02]  /*a9c20*/  @P0 IADD3 R40, PT, PT, R40, -0x7fe001, RZ ;  /* 0xff801fff28280810 */ /* 0x000fe40007ffe0ff */
[----:B---3--:R-:W-:Y:S02]  /*a9c30*/  IADD3 R42, PT, PT, R41, R46, RZ ;  /* 0x0000002e292a7210 */ /* 0x008fe40007ffe0ff */
[----:B------:R-:W-:Y:S02]  /*a9c40*/  ISETP.GE.AND P1, PT, R4, RZ, PT ;  /* 0x000000ff0400720c */ /* 0x000fe40003f26270 */
[----:B------:R-:W-:-:S02]  /*a9c50*/  ISETP.GE.AND P2, PT, R40, RZ, PT ;  /* 0x000000ff2800720c */ /* 0x000fc40003f46270 */
[----:B------:R-:W-:Y:S02]  /*a9c60*/  ISETP.GT.AND P0, PT, R42, 0x7fe000, PT ;  /* 0x007fe0002a00780c */ /* 0x000fe40003f04270 */
        /* <DEDUP_REMOVED lines=10> */
[----:B------:R-:W-:Y:S01]  /*a9d10*/  IMAD.WIDE R44, R5, UR4, RZ ;  /* 0x00000004052c7c25 */ /* 0x000fe2000f8e02ff */
[----:B------:R1:W-:Y:S03]  /*a9d20*/  STL [R1+0x4e50], R4 ;  /* 0x004e500401007387 */ /* 0x0003e60000100800 */
[----:B------:R-:W-:-:S02]  /*a9d30*/  @!P2 VIADD R40, R40, 0x7fe001 ;  /* 0x007fe0012828a836 */ /* 0x000fc40000000000 */
[----:B------:R-:W-:Y:S01]  /*a9d40*/  @P0 VIADD R42, R42, 0xff801fff ;  /* 0xff801fff2a2a0836 */ /* 0x000fe20000000000 */
[----:B------:R3:W-:Y:S01]  /*a9d50*/  STL [R1+0x4e70], R2 ;  /* 0x004e700201007387 */ /* 0x0007e20000100800 */
[----:B------:R-:W-:Y:S02]  /*a9d60*/  IMAD R5, R38, 0x3802001, RZ ;  /* 0x0380200126057824 */ /* 0x000fe400078e02ff */
[----:B------:R-:W-:Y:S01]  /*a9d70*/  IMAD R41, R44, 0x3802001, RZ ;  /* 0x038020012c297824 */ /* 0x000fe200078e02ff */
[----:B------:R0:W-:Y:S01]  /*a9d80*/  STL [R1+0x4e54], R40 ;  /* 0x004e542801007387 */ /* 0x0001e20000100800 */
[----:B------:R-:W-:-:S03]  /*a9d90*/  ISETP.GE.AND P0, PT, R42, RZ, PT ;  /* 0x000000ff2a00720c */ /* 0x000fc60003f06270 */
[----:B------:R-:W5:Y:S01]  /*a9da0*/  LDL R9, [R1+0x4f00] ;  /* 0x004f000001097983 */ /* 0x000f620000100800 */
[----:B-1----:R-:W-:-:S03]  /*a9db0*/  SHF.R.S32.HI R4, RZ, 0x1f, R5 ;  /* 0x0000001fff047819 */ /* 0x002fc60000011405 */
[----:B------:R-:W5:Y:S01]  /*a9dc0*/  LDL R14, [R1+0x4f20] ;  /* 0x004f2000010e7983 */ /* 0x000f620000100800 */
[----:B---3--:R-:W-:Y:S02]  /*a9dd0*/  SHF.R.S32.HI R2, RZ, 0x1f, R41 ;  /* 0x0000001fff027819 */ /* 0x008fe40000011429 */
[-C--:B------:R-:W-:Y:S01]  /*a9de0*/  IADD3 R3, PT, PT, R0, -R47.reuse, RZ ;  /* 0x8000002f00037210 */ /* 0x080fe20007ffe0ff */
[----:B------:R-:W-:Y:S01]  /*a9df0*/  IMAD.HI.U32 R38, R5, -0x7fe001, R38 ;  /* 0xff801fff05267827 */ /* 0x000fe200078e0026 */
[----:B------:R-:W3:Y:S02]  /*a9e00*/  LDL R11, [R1+0x4f04] ;  /* 0x004f0400010b7983 */ /* 0x000ee40000100800 */
[----:B------:R-:W-:Y:S01]  /*a9e10*/  ISETP.GE.AND P1, PT, R3, RZ, PT ;  /* 0x000000ff0300720c */ /* 0x000fe20003f26270 */
[----:B------:R-:W-:Y:S01]  /*a9e20*/  IMAD R4, R4, -0x7fe001, RZ ;  /* 0xff801fff04047824 */ /* 0x000fe200078e02ff */
[----:B------:R-:W3:Y:S01]  /*a9e30*/  LDL R62, [R1+0x4f24] ;  /* 0x004f2400013e7983 */ /* 0x000ee20000100800 */
[----:B------:R-:W-:Y:S01]  /*a9e40*/  IMAD R24, R2, -0x7fe001, RZ ;  /* 0xff801fff02187824 */ /* 0x000fe200078e02ff */
[----:B------:R-:W-:Y:S01]  /*a9e50*/  IADD3 R2, PT, PT, R0, R47, RZ ;  /* 0x0000002f00027210 */ /* 0x000fe20007ffe0ff */
[----:B------:R-:W-:Y:S01]  /*a9e60*/  IMAD.HI.U32 R44, R41, -0x7fe001, R44 ;  /* 0xff801fff292c7827 */ /* 0x000fe200078e002c */
[----:B------:R-:W-:-:S02]  /*a9e70*/  IADD3 R12, PT, PT, R8, -R15, RZ ;  /* 0x8000000f080c7210 */ /* 0x000fc40007ffe0ff */
[----:B0-----:R-:W-:Y:S01]  /*a9e80*/  IADD3 R40, PT, PT, R38, -R5, R4 ;  /* 0x8000000526287210 */ /* 0x001fe20007ffe004 */
[----:B------:R-:W-:Y:S01]  /*a9e90*/  @!P0 VIADD R42, R42, 0x7fe001 ;  /* 0x007fe0012a2a8836 */ /* 0x000fe20000000000 */
[----:B------:R-:W-:Y:S02]  /*a9ea0*/  ISETP.GT.AND P0, PT, R2, 0x7fe000, PT ;  /* 0x007fe0000200780c */ /* 0x000fe40003f04270 */
[----:B------:R-:W-:Y:S01]  /*a9eb0*/  IADD3 R38, PT, PT, R44, -R41, R24 ;  /* 0x800000292c267210 */ /* 0x000fe20007ffe018 */
[----:B------:R-:W-:Y:S01]  /*a9ec0*/  STL [R1+0x4e74], R40 ;  /* 0x004e742801007387 */ /* 0x000fe20000100800 */
[----:B------:R-:W-:-:S03]  /*a9ed0*/  ISETP.GE.AND P2, PT, R12, RZ, PT ;  /* 0x000000ff0c00720c */ /* 0x000fc60003f46270 */
[----:B------:R-:W-:Y:S01]  /*a9ee0*/  STL [R1+0x4e58], R42 ;  /* 0x004e582a01007387 */ /* 0x000fe20000100800 */
[----:B------:R-:W-:-:S03]  /*a9ef0*/  @!P1 VIADD R3, R3, 0x7fe001 ;  /* 0x007fe00103039836 */ /* 0x000fc60000000000 */
[----:B------:R0:W-:Y:S01]  /*a9f00*/  STL [R1+0x4e78], R38 ;  /* 0x004e782601007387 */ /* 0x0001e20000100800 */
[----:B------:R-:W-:-:S03]  /*a9f10*/  IMAD.IADD R0, R16, 0x1, -R49 ;  /* 0x0000000110007824 */ /* 0x000fc600078e0a31 */
[----:B------:R-:W3:Y:S01]  /*a9f20*/  LDL R24, [R1+0x4f08] ;  /* 0x004f080001187983 */ /* 0x000ee20000100800 */
[----:B------:R-:W-:-:S03]  /*a9f30*/  IADD3 R8, PT, PT, R8, R15, RZ ;  /* 0x0000000f08087210 */ /* 0x000fc60007ffe0ff */
[----:B------:R-:W3:Y:S01]  /*a9f40*/  LDL R47, [R1+0x4f28] ;  /* 0x004f2800012f7983 */ /* 0x000ee20000100800 */
[----:B------:R-:W-:Y:S01]  /*a9f50*/  IMAD.WIDE R4, R3, UR4, RZ ;  /* 0x0000000403047c25 */ /* 0x000fe2000f8e02ff */
[----:B------:R-:W-:-:S03]  /*a9f60*/  ISETP.GE.AND P4, PT, R0, RZ, PT ;  /* 0x000000ff0000720c */ /* 0x000fc60003f86270 */
[----:B------:R-:W-:Y:S01]  /*a9f70*/  @P0 VIADD R2, R2, 0xff801fff ;  /* 0xff801fff02020836 */ /* 0x000fe20000000000 */
[----:B------:R-:W-:Y:S01]  /*a9f80*/  ISETP.GT.AND P0, PT, R8, 0x7fe000, PT ;  /* 0x007fe0000800780c */ /* 0x000fe20003f04270 */
[----:B------:R-:W-:Y:S01]  /*a9f90*/  IMAD R39, R4, 0x3802001, RZ ;  /* 0x0380200104277824 */ /* 0x000fe200078e02ff */
[----:B------:R-:W-:Y:S01]  /*a9fa0*/  @!P2 IADD3 R12, PT, PT, R12, 0x7fe001, RZ ;  /* 0x007fe0010c0ca810 */ /* 0x000fe20007ffe0ff */
[----:B0-----:R-:W3:Y:S01]  /*a9fb0*/  LDL R38, [R1+0x4f0c] ;  /* 0x004f0c0001267983 */ /* 0x001ee20000100800 */
[----:B------:R-:W-:Y:S01]  /*a9fc0*/  IADD3 R16, PT, PT, R16, R49, RZ ;  /* 0x0000003110107210 */ /* 0x000fe20007ffe0ff */
[----:B------:R-:W-:Y:S02]  /*a9fd0*/  IMAD.HI.U32 R44, R39, -0x7fe001, R4 ;  /* 0xff801fff272c7827 */ /* 0x000fe400078e0004 */
[----:B------:R-:W3:Y:S02]  /*a9fe0*/  LDL R49, [R1+0x4f2c] ;  /* 0x004f2c0001317983 */ /* 0x000ee40000100800 */
[----:B------:R-:W-:Y:S01]  /*a9ff0*/  IMAD.WIDE R4, R12, UR5, RZ ;  /* 0x000000050c047c25 */ /* 0x000fe2000f8e02ff */
[----:B------:R-:W-:-:S03]  /*aa000*/  ISETP.GE.AND P3, PT, R2, RZ, PT ;  /* 0x000000ff0200720c */ /* 0x000fc60003f66270 */
[C---:B------:R-:W-:Y:S01]  /*aa010*/  IMAD.IADD R12, R18.reuse, 0x1, R51 ;  /* 0x00000001120c7824 */ /* 0x040fe200078e0233 */
[----:B------:R-:W-:Y:S01]  /*aa020*/  IADD3 R18, PT, PT, R18, -R51, RZ ;  /* 0x8000003312127210 */ /* 0x000fe20007ffe0ff */
[----:B------:R-:W-:Y:S01]  /*aa030*/  IMAD R41, R4, 0x3802001, RZ ;  /* 0x0380200104297824 */ /* 0x000fe200078e02ff */
[----:B------:R-:W-:Y:S01]  /*aa040*/  ISETP.GT.AND P1, PT, R16, 0x7fe000, PT ;  /* 0x007fe0001000780c */ /* 0x000fe20003f24270 */
[----:B------:R-:W-:Y:S01]  /*aa050*/  @!P4 VIADD R0, R0, 0x7fe001 ;  /* 0x007fe0010000c836 */ /* 0x000fe20000000000 */
[----:B------:R-:W-:Y:S02]  /*aa060*/  ISETP.GE.AND P4, PT, R18, RZ, PT ;  /* 0x000000ff1200720c */ /* 0x000fe40003f86270 */
[----:B------:R-:W-:Y:S02]  /*aa070*/  SHF.R.S32.HI R15, RZ, 0x1f, R39 ;  /* 0x0000001fff0f7819 */ /* 0x000fe40000011427 */
[----:B------:R-:W-:Y:S01]  /*aa080*/  @P0 IADD3 R8, PT, PT, R8, -0x7fe001, RZ ;  /* 0xff801fff08080810 */ /* 0x000fe20007ffe0ff */
[----:B------:R-:W-:Y:S01]  /*aa090*/  IMAD.HI.U32 R40, R41, -0x7fe001, R4 ;  /* 0xff801fff29287827 */ /* 0x000fe200078e0004 */
[----:B------:R-:W-:-:S02]  /*aa0a0*/  ISETP.GT.AND P2, PT, R12, 0x7fe000, PT ;  /* 0x007fe0000c00780c */ /* 0x000fc40003f44270 */
[----:B------:R-:W-:Y:S01]  /*aa0b0*/  ISETP.GE.AND P0, PT, R8, RZ, PT ;  /* 0x000000ff0800720c */ /* 0x000fe20003f06270 */
[----:B------:R-:W-:Y:S01]  /*aa0c0*/  IMAD.WIDE R4, R0, UR5, RZ ;  /* 0x0000000500047c25 */ /* 0x000fe2000f8e02ff */
[----:B------:R-:W-:-:S03]  /*aa0d0*/  SHF.R.S32.HI R3, RZ, 0x1f, R41 ;  /* 0x0000001fff037819 */ /* 0x000fc60000011429 */
[----:B------:R-:W-:Y:S02]  /*aa0e0*/  IMAD R15, R15, -0x7fe001, RZ ;  /* 0xff801fff0f0f7824 */ /* 0x000fe400078e02ff */
[----:B------:R-:W-:Y:S01]  /*aa0f0*/  IMAD R45, R4, 0x3802001, RZ ;  /* 0x03802001042d7824 */ /* 0x000fe200078e02ff */
[----:B------:R-:W-:Y:S01]  /*aa100*/  @P1 IADD3 R16, PT, PT, R16, -0x7fe001, RZ ;  /* 0xff801fff10101810 */ /* 0x000fe20007ffe0ff */
[----:B------:R-:W-:Y:S01]  /*aa110*/  @!P3 VIADD R2, R2, 0x7fe001 ;  /* 0x007fe0010202b836 */ /* 0x000fe20000000000 */
[----:B------:R-:W-:Y:S01]  /*aa120*/  IADD3 R42, PT, PT, R44, -R39, R15 ;  /* 0x800000272c2a7210 */ /* 0x000fe20007ffe00f */
[----:B------:R-:W-:Y:S02]  /*aa130*/  IMAD R3, R3, -0x7fe001, RZ ;  /* 0xff801fff03037824 */ /* 0x000fe400078e02ff */
[----:B------:R-:W-:Y:S01]  /*aa140*/  IMAD.HI.U32 R15, R45, -0x7fe001, R4 ;  /* 0xff801fff2d0f7827 */ /* 0x000fe200078e0004 */
[----:B------:R-:W-:Y:S02]  /*aa150*/  SHF.R.S32.HI R4, RZ, 0x1f, R45 ;  /* 0x0000001fff047819 */ /* 0x000fe4000001142d */
[----:B------:R-:W-:Y:S01]  /*aa160*/  @P2 IADD3 R12, PT, PT, R12, -0x7fe001, RZ ;  /* 0xff801fff0c0c2810 */ /* 0x000fe20007ffe0ff */
[----:B------:R-:W-:Y:S01]  /*aa170*/  @!P4 VIADD R18, R18, 0x7fe001 ;  /* 0x007fe0011212c836 */ /* 0x000fe20000000000 */
[----:B------:R0:W-:Y:S01]  /*aa180*/  STL [R1+0x4e5c], R2 ;  /* 0x004e5c0201007387 */ /* 0x0001e20000100800 */
[----:B------:R-:W-:Y:S01]  /*aa190*/  IADD3 R40, PT, PT, R40, -R41, R3 ;  /* 0x8000002928287210 */ /* 0x000fe20007ffe003 */
[----:B------:R-:W-:Y:S01]  /*aa1a0*/  @!P0 VIADD R8, R8, 0x7fe001 ;  /* 0x007fe00108088836 */ /* 0x000fe20000000000 */
[----:B------:R-:W-:Y:S01]  /*aa1b0*/  ISETP.GE.AND P1, PT, R16, RZ, PT ;  /* 0x000000ff1000720c */ /* 0x000fe20003f26270 */
[----:B------:R-:W-:Y:S01]  /*aa1c0*/  IMAD R4, R4, -0x7fe001, RZ ;  /* 0xff801fff04047824 */ /* 0x000fe200078e02ff */
[----:B------:R-:W-:Y:S01]  /*aa1d0*/  ISETP.GE.AND P0, PT, R12, RZ, PT ;  /* 0x000000ff0c00720c */ /* 0x000fe20003f06270 */
[----:B------:R-:W3:Y:S01]  /*aa1e0*/  LDL R5, [R1+0x4f10] ;  /* 0x004f100001057983 */ /* 0x000ee20000100800 */
[----:B0-----:R-:W-:-:S03]  /*aa1f0*/  IMAD.WIDE R2, R18, UR5, RZ ;  /* 0x0000000512027c25 */ /* 0x001fc6000f8e02ff */
[----:B------:R-:W3:Y:S01]  /*aa200*/  LDL R0, [R1+0x4f30] ;  /* 0x004f300001007983 */ /* 0x000ee20000100800 */
[----:B------:R-:W-:Y:S01]  /*aa210*/  IADD3 R18, PT, PT, R15, -R45, R4 ;  /* 0x8000002d0f127210 */ /* 0x000fe20007ffe004 */
[----:B------:R-:W-:Y:S02]  /*aa220*/  IMAD R39, R2, 0x3802001, RZ ;  /* 0x0380200102277824 */ /* 0x000fe400078e02ff */
[----:B------:R-:W-:Y:S02]  /*aa230*/  IMAD.IADD R4, R21, 0x1, -R26 ;  /* 0x0000000115047824 */ /* 0x000fe400078e0a1a */
[----:B------:R-:W-:Y:S01]  /*aa240*/  IMAD.HI.U32 R44, R39, -0x7fe001, R2 ;  /* 0xff801fff272c7827 */ /* 0x000fe200078e0002 */
[----:B------:R-:W-:Y:S02]  /*aa250*/  SHF.R.S32.HI R3, RZ, 0x1f, R39 ;  /* 0x0000001fff037819 */ /* 0x000fe40000011427 */
[----:B------:R-:W-:Y:S02]  /*aa260*/  IADD3 R2, PT, PT, R20, -R53, RZ ;  /* 0x8000003514027210 */ /* 0x000fe40007ffe0ff */
[----:B------:R-:W-:-:S02]  /*aa270*/  ISETP.GE.AND P2, PT, R4, RZ, PT ;  /* 0x000000ff0400720c */ /* 0x000fc40003f46270 */
[----:B------:R-:W-:Y:S01]  /*aa280*/  @!P1 IADD3 R16, PT, PT, R16, 0x7fe001, RZ ;  /* 0x007fe00110109810 */ /* 0x000fe20007ffe0ff */
        /* <DEDUP_REMOVED lines=11> */
[----:B------:R-:W3:Y:S04]  /*aa340*/  LDL R39, [R1+0x4f14] ;  /* 0x004f140001277983 */ /* 0x000ee80000100800 */
[----:B------:R-:W3:Y:S01]  /*aa350*/  LDL R64, [R1+0x4f34] ;  /* 0x004f340001407983 */ /* 0x000ee20000100800 */
[----:B------:R-:W-:Y:S02]  /*aa360*/  IMAD.IADD R26, R21, 0x1, R26 ;  /* 0x00000001151a7824 */ /* 0x000fe400078e021a */
[----:B------:R-:W-:Y:S01]  /*aa370*/  @!P2 VIADD R4, R4, 0x7fe001 ;  /* 0x007fe0010404a836 */ /* 0x000fe20000000000 */
[----:B0-----:R-:W3:Y:S01]  /*aa380*/  LDL R42, [R1+0x4f18] ;  /* 0x004f1800012a7983 */ /* 0x001ee20000100800 */
[----:B------:R-:W-:Y:S02]  /*aa390*/  ISETP.GT.AND P0, PT, R20, 0x7fe000, PT ;  /* 0x007fe0001400780c */ /* 0x000fe40003f04270 */
[----:B------:R-:W-:Y:S01]  /*aa3a0*/  IADD3 R15, PT, PT, R23, -R48, RZ ;  /* 0x80000030170f7210 */ /* 0x000fe20007ffe0ff */
[----:B------:R-:W3:Y:S01]  /*aa3b0*/  LDL R51, [R1+0x4f38] ;  /* 0x004f380001337983 */ /* 0x000ee20000100800 */
[----:B------:R-:W-:Y:S01]  /*aa3c0*/  @!P1 IADD3 R2, PT, PT, R2, 0x7fe001, RZ ;  /* 0x007fe00102029810 */ /* 0x000fe20007ffe0ff */
[----:B-1----:R-:W-:Y:S01]  /*aa3d0*/  IMAD.WIDE R40, R4, UR5, RZ ;  /* 0x0000000504287c25 */ /* 0x002fe2000f8e02ff */
[----:B------:R-:W-:-:S02]  /*aa3e0*/  ISETP.GT.AND P1, PT, R26, 0x7fe000, PT ;  /* 0x007fe0001a00780c */ /* 0x000fc40003f24270 */
[----:B------:R-:W-:Y:S01]  /*aa3f0*/  ISETP.GE.AND P4, PT, R15, RZ, PT ;  /* 0x000000ff0f00720c */ /* 0x000fe20003f86270 */
        /* <DEDUP_REMOVED lines=10> */
[----:B------:R-:W-:Y:S02]  /*aa4a0*/  SHF.R.S32.HI R2, RZ, 0x1f, R21 ;  /* 0x0000001fff027819 */ /* 0x000fe40000011415 */
[----:B------:R-:W-:Y:S01]  /*aa4b0*/  @P1 IADD3 R26, PT, PT, R26, -0x7fe001, RZ ;  /* 0xff801fff1a1a1810 */ /* 0x000fe20007ffe0ff */
[----:B------:R-:W-:Y:S01]  /*aa4c0*/  @!P4 VIADD R15, R15, 0x7fe001 ;  /* 0x007fe0010f0fc836 */ /* 0x000fe20000000000 */
[----:B------:R-:W-:Y:S01]  /*aa4d0*/  ISETP.GE.AND P3, PT, R20, RZ, PT ;  /* 0x000000ff1400720c */ /* 0x000fe20003f66270 */
[----:B------:R-:W-:Y:S01]  /*aa4e0*/  IMAD R12, R2, -0x7fe001, RZ ;  /* 0xff801fff020c7824 */ /* 0x000fe200078e02ff */
[----:B------:R-:W-:-:S02]  /*aa4f0*/  SHF.R.S32.HI R4, RZ, 0x1f, R45 ;  /* 0x0000001fff047819 */ /* 0x000fc4000001142d */
[----:B------:R-:W-:Y:S01]  /*aa500*/  ISETP.GE.AND P1, PT, R26, RZ, PT ;  /* 0x000000ff1a00720c */ /* 0x000fe20003f26270 */
[----:B------:R-:W-:Y:S01]  /*aa510*/  IMAD.WIDE R2, R15, UR5, RZ ;  /* 0x000000050f027c25 */ /* 0x000fe2000f8e02ff */
[----:B------:R0:W-:Y:S03]  /*aa520*/  STL [R1+0x4ea8], R44 ;  /* 0x004ea82c01007387 */ /* 0x0001e60000100800 */
[----:B------:R-:W-:Y:S01]  /*aa530*/  IMAD R4, R4, -0x7fe001, RZ ;  /* 0xff801fff04047824 */ /* 0x000fe200078e02ff */
[----:B------:R-:W3:Y:S01]  /*aa540*/  LDL R8, [R1+0x4f1c] ;  /* 0x004f1c0001087983 */ /* 0x000ee20000100800 */
[----:B------:R-:W-:Y:S01]  /*aa550*/  IMAD R15, R2, 0x3802001, RZ ;  /* 0x03802001020f7824 */ /* 0x000fe200078e02ff */
[----:B------:R-:W-:Y:S02]  /*aa560*/  @P0 IADD3 R18, PT, PT, R18, -0x7fe001, RZ ;  /* 0xff801fff12120810 */ /* 0x000fe40007ffe0ff */
[----:B------:R-:W3:Y:S01]  /*aa570*/  LDL R53, [R1+0x4f3c] ;  /* 0x004f3c0001357983 */ /* 0x000ee20000100800 */
[----:B------:R-:W-:Y:S01]  /*aa580*/  @P2 VIADD R40, R40, 0xff801fff ;  /* 0xff801fff28282836 */ /* 0x000fe20000000000 */
[----:B------:R-:W-:-:S02]  /*aa590*/  IADD3 R16, PT, PT, R16, -R45, R4 ;  /* 0x8000002d10107210 */ /* 0x000fc40007ffe004 */
[----:B------:R-:W-:Y:S02]  /*aa5a0*/  SHF.R.S32.HI R4, RZ, 0x1f, R15 ;  /* 0x0000001fff047819 */ /* 0x000fe4000001140f */
[----:B------:R-:W-:Y:S02]  /*aa5b0*/  ISETP.GE.AND P0, PT, R18, RZ, PT ;  /* 0x000000ff1200720c */ /* 0x000fe40003f06270 */
[----:B------:R-:W-:Y:S02]  /*aa5c0*/  @!P3 IADD3 R20, PT, PT, R20, 0x7fe001, RZ ;  /* 0x007fe0011414b810 */ /* 0x000fe40007ffe0ff */
[----:B------:R-:W-:Y:S02]  /*aa5d0*/  @!P1 IADD3 R26, PT, PT, R26, 0x7fe001, RZ ;  /* 0x007fe0011a1a9810 */ /* 0x000fe40007ffe0ff */
[----:B------:R-:W-:Y:S02]  /*aa5e0*/  IADD3 R46, PT, PT, R46, -R21, R12 ;  /* 0x800000152e2e7210 */ /* 0x000fe40007ffe00c */
        /* <DEDUP_REMOVED lines=8> */
[----:B------:R-:W-:-:S03]  /*aa670*/  IMAD.IADD R37, R37, 0x1, -R50 ;  /* 0x0000000125257824 */ /* 0x000fc600078e0a32 */
[----:B------:R-:W3:Y:S01]  /*aa680*/  LDL R12, [R1+0x4f40] ;  /* 0x004f4000010c7983 */ /* 0x000ee20000100800 */
[----:B------:R-:W-:-:S03]  /*aa690*/  @!P0 IADD3 R18, PT, PT, R18, 0x7fe001, RZ ;  /* 0x007fe00112128810 */ /* 0x000fc60007ffe0ff */
[----:B------:R-:W3:Y:S01]  /*aa6a0*/  LDL R15, [R1+0x4f60] ;  /* 0x004f6000010f7983 */ /* 0x000ee20000100800 */
[----:B------:R-:W-:Y:S01]  /*aa6b0*/  @!P1 VIADD R40, R40, 0x7fe001 ;  /* 0x007fe00128289836 */ /* 0x000fe20000000000 */
[----:B------:R-:W-:Y:S01]  /*aa6c0*/  ISETP.GE.AND P3, PT, R37, RZ, PT ;  /* 0x000000ff2500720c */ /* 0x000fe20003f66270 */
[C-C-:B------:R-:W-:Y:S01]  /*aa6d0*/  IMAD.IADD R2, R6.reuse, 0x1, -R55.reuse ;  /* 0x0000000106027824 */ /* 0x140fe200078e0a37 */
        /* <DEDUP_REMOVED lines=14> */
[----:B------:R-:W-:Y:S02]  /*aa7c0*/  @!P2 IADD3 R2, PT, PT, R2, 0x7fe001, RZ ;  /* 0x007fe0010202a810 */ /* 0x000fe40007ffe0ff */
[----:B------:R-:W-:Y:S01]  /*aa7d0*/  IADD3 R10, PT, PT, R10, -R13, RZ ;  /* 0x8000000d0a0a7210 */ /* 0x000fe20007ffe0ff */
[----:B------:R-:W-:Y:S02]  /*aa7e0*/  IMAD.IADD R13, R17, 0x1, -R52 ;  /* 0x00000001110d7824 */ /* 0x000fe400078e0a34 */
[----:B------:R-:W-:Y:S02]  /*aa7f0*/  IMAD R23, R20, 0x3802001, RZ ;  /* 0x0380200114177824 */ /* 0x000fe400078e02ff */
[----:B------:R-:W-:Y:S01]  /*aa800*/  IMAD.WIDE R2, R2, UR5, RZ ;  /* 0x0000000502027c25 */ /* 0x000fe2000f8e02ff */
[----:B------:R-:W0:Y:S01]  /*aa810*/  LDCU UR4, c[0x3][UR6+-0xb4] ;  /* 0x00ffe980060477ac */ /* 0x000e220008000800 */
[----:B------:R-:W-:-:S02]  /*aa820*/  ISETP.GE.AND P3, PT, R13, RZ, PT ;  /* 0x000000ff0d00720c */ /* 0x000fc40003f66270 */
[----:B------:R-:W-:Y:S01]  /*aa830*/  IMAD.HI.U32 R26, R23, -0x7fe001, R20 ;  /* 0xff801fff171a7827 */ /* 0x000fe200078e0014 */
[----:B------:R-:W-:-:S03]  /*aa840*/  @P0 IADD3 R6, PT, PT, R6, -0x7fe001, RZ ;  /* 0xff801fff06060810 */ /* 0x000fc60007ffe0ff */
[----:B------:R-:W-:Y:S02]  /*aa850*/  IMAD R21, R2, 0x3802001, RZ ;  /* 0x0380200102157824 */ /* 0x000fe400078e02ff */
[----:B------:R-:W-:Y:S01]  /*aa860*/  @P1 VIADD R4, R4, 0xff801fff ;  /* 0xff801fff04041836 */ /* 0x000fe20000000000 */
[----:B------:R-:W-:Y:S02]  /*aa870*/  ISETP.GE.AND P0, PT, R6, RZ, PT ;  /* 0x000000ff0600720c */ /* 0x000fe40003f06270 */
[----:B-1----:R-:W-:Y:S02]  /*aa880*/  SHF.R.S32.HI R18, RZ, 0x1f, R23 ;  /* 0x0000001fff127819 */ /* 0x002fe40000011417 */
[----:B------:R-:W-:Y:S02]  /*aa890*/  SHF.R.S32.HI R20, RZ, 0x1f, R21 ;  /* 0x0000001fff147819 */ /* 0x000fe40000011415 */
[----:B------:R-:W-:Y:S01]  /*aa8a0*/  ISETP.GE.AND P1, PT, R4, RZ, PT ;  /* 0x000000ff0400720c */ /* 0x000fe20003f26270 */
[----:B------:R-:W-:-:S02]  /*aa8b0*/  IMAD R18, R18, -0x7fe001, RZ ;  /* 0xff801fff12127824 */ /* 0x000fc400078e02ff */
[----:B--2---:R-:W-:Y:S01]  /*aa8c0*/  IMAD.HI.U32 R40, R21, -0x7fe001, R2 ;  /* 0xff801fff15287827 */ /* 0x004fe200078e0002 */
[----:B------:R-:W-:-:S03]  /*aa8d0*/  ISETP.GE.AND P2, PT, R10, RZ, PT ;  /* 0x000000ff0a00720c */ /* 0x000fc60003f46270 */
[----:B------:R-:W-:Y:S02]  /*aa8e0*/  IMAD R20, R20, -0x7fe001, RZ ;  /* 0xff801fff14147824 */ /* 0x000fe400078e02ff */
[----:B------:R-:W-:Y:S01]  /*aa8f0*/  @!P3 VIADD R13, R13, 0x7fe001 ;  /* 0x007fe0010d0db836 */ /* 0x000fe20000000000 */
[----:B------:R-:W-:Y:S02]  /*aa900*/  IADD3 R26, PT, PT, R26, -R23, R18 ;  /* 0x800000171a1a7210 */ /* 0x000fe40007ffe012 */
[----:B------:R-:W-:Y:S01]  /*aa910*/  IADD3 R40, PT, PT, R40, -R21, R20 ;  /* 0x8000001528287210 */ /* 0x000fe20007ffe014 */
[----:B0-----:R-:W-:Y:S01]  /*aa920*/  IMAD.WIDE R20, R13, UR4, RZ ;  /* 0x000000040d147c25 */ /* 0x001fe2000f8e02ff */
[----:B------:R-:W-:Y:S02]  /*aa930*/  IADD3 R18, PT, PT, R17, R52, RZ ;  /* 0x0000003411127210 */ /* 0x000fe40007ffe0ff */
[----:B------:R-:W-:Y:S01]  /*aa940*/  @!P0 IADD3 R6, PT, PT, R6, 0x7fe001, RZ ;  /* 0x007fe00106068810 */ /* 0x000fe20007ffe0ff */
[----:B------:R-:W-:Y:S01]  /*aa950*/  @!P1 VIADD R4, R4, 0x7fe001 ;  /* 0x007fe00104049836 */ /* 0x000fe20000000000 */
[----:B------:R-:W-:Y:S01]  /*aa960*/  ISETP.GT.AND P0, PT, R18, 0x7fe000, PT ;  /* 0x007fe0001200780c */ /* 0x000fe20003f04270 */
[----:B------:R-:W-:Y:S01]  /*aa970*/  IMAD R17, R20, 0x3802001, RZ ;  /* 0x0380200114117824 */ /* 0x000fe200078e02ff */
[----:B------:R-:W-:Y:S04]  /*aa980*/  STL [R1+0x4eb8], R26 ;  /* 0x004eb81a01007387 */ /* 0x000fe80000100800 */
[----:B------:R-:W-:Y:S01]  /*aa990*/  STL [R1+0x4e9c], R6 ;  /* 0x004e9c0601007387 */ /* 0x000fe20000100800 */
[----:B------:R-:W-:-:S03]  /*aa9a0*/  @!P2 VIADD R10, R10, 0x7fe001 ;  /* 0x007fe0010a0aa836 */ /* 0x000fc60000000000 */
[----:B------:R0:W-:Y:S04]  /*aa9b0*/  STL [R1+0x4ebc], R40 ;  /* 0x004ebc2801007387 */ /* 0x0001e80000100800 */
[----:B------:R1:W-:Y:S04]  /*aa9c0*/  STL [R1+0x4ec0], R4 ;  /* 0x004ec00401007387 */ /* 0x0003e80000100800 */
[----:B------:R-:W2:Y:S01]  /*aa9d0*/  LDL R50, [R1+0x4f6c] ;  /* 0x004f6c0001327983 */ /* 0x000ea20000100800 */
[----:B0-----:R-:W-:-:S03]  /*aa9e0*/  IMAD.HI.U32 R40, R17, -0x7fe001, R20 ;  /* 0xff801fff11287827 */ /* 0x001fc600078e0014 */
[----:B------:R-:W2:Y:S01]  /*aa9f0*/  LDL R21, [R1+0x4f4c] ;  /* 0x004f4c0001157983 */ /* 0x000ea20000100800 */
[----:B------:R-:W-:Y:S01]  /*aaa00*/  IMAD.WIDE R2, R10, UR4, RZ ;  /* 0x000000040a027c25 */ /* 0x000fe2000f8e02ff */
[----:B------:R-:W-:Y:S02]  /*aaa10*/  @P0 IADD3 R18, PT, PT, R18, -0x7fe001, RZ ;  /* 0xff801fff12120810 */ /* 0x000fe40007ffe0ff */
[----:B------:R-:W2:Y:S01]  /*aaa20*/  LDL R23, [R1+0x4f50] ;  /* 0x004f500001177983 */ /* 0x000ea20000100800 */
[----:B------:R-:W-:-:S03]  /*aaa30*/  IMAD R13, R2, 0x3802001, RZ ;  /* 0x03802001020d7824 */ /* 0x000fc600078e02ff */
[----:B------:R-:W2:Y:S01]  /*aaa40*/  LDL R26, [R1+0x4f70] ;  /* 0x004f7000011a7983 */ /* 0x000ea20000100800 */
[----:B------:R-:W-:Y:S01]  /*aaa50*/  ISETP.GE.AND P1, PT, R18, RZ, PT ;  /* 0x000000ff1200720c */ /* 0x000fe20003f26270 */
[----:B------:R-:W-:Y:S01]  /*aaa60*/  IMAD.HI.U32 R44, R13, -0x7fe001, R2 ;  /* 0xff801fff0d2c7827 */ /* 0x000fe200078e0002 */
[----:B------:R-:W-:Y:S02]  /*aaa70*/  SHF.R.S32.HI R3, RZ, 0x1f, R13 ;  /* 0x0000001fff037819 */ /* 0x000fe4000001140d */
[----:B------:R-:W-:Y:S02]  /*aaa80*/  IADD3 R10, PT, PT, R19, -R54, RZ ;  /* 0x80000036130a7210 */ /* 0x000fe40007ffe0ff */
[----:B------:R-:W-:Y:S01]  /*aaa90*/  SHF.R.S32.HI R2, RZ, 0x1f, R17 ;  /* 0x0000001fff027819 */ /* 0x000fe20000011411 */
[----:B------:R-:W-:Y:S01]  /*aaaa0*/  IMAD R3, R3, -0x7fe001, RZ ;  /* 0xff801fff03037824 */ /* 0x000fe200078e02ff */
[----:B------:R-:W-:-:S03]  /*aaab0*/  ISETP.GE.AND P2, PT, R10, RZ, PT ;  /* 0x000000ff0a00720c */ /* 0x000fc60003f46270 */
[----:B------:R-:W-:Y:S01]  /*aaac0*/  IMAD R2, R2, -0x7fe001, RZ ;  /* 0xff801fff02027824 */ /* 0x000fe200078e02ff */
[----:B------:R-:W-:Y:S01]  /*aaad0*/  IADD3 R44, PT, PT, R44, -R13, R3 ;  /* 0x8000000d2c2c7210 */ /* 0x000fe20007ffe003 */
[----:B------:R-:W-:Y:S01]  /*aaae0*/  @!P1 VIADD R18, R18, 0x7fe001 ;  /* 0x007fe00112129836 */ /* 0x000fe20000000000 */
[----:B------:R-:W-:Y:S02]  /*aaaf0*/  IADD3 R20, PT, PT, R22, R57, RZ ;  /* 0x0000003916147210 */ /* 0x000fe40007ffe0ff */
[----:B------:R-:W-:Y:S01]  /*aab00*/  IADD3 R40, PT, PT, R40, -R17, R2 ;  /* 0x8000001128287210 */ /* 0x000fe20007ffe002 */
[----:B------:R-:W-:Y:S01]  /*aab10*/  IMAD.IADD R6, R19, 0x1, R54 ;  /* 0x0000000113067824 */ /* 0x000fe200078e0236 */
[----:B------:R-:W-:Y:S01]  /*aab20*/  IADD3 R22, PT, PT, R22, -R57, RZ ;  /* 0x8000003916167210 */ /* 0x000fe20007ffe0ff */
[----:B------:R-:W-:Y:S01]  /*aab30*/  STL [R1+0x4ee0], R44 ;  /* 0x004ee02c01007387 */ /* 0x000fe20000100800 */
[C---:B-1----:R-:W-:Y:S01]  /*aab40*/  IADD3 R4, PT, PT, R25.reuse, R36, RZ ;  /* 0x0000002419047210 */ /* 0x042fe20007ffe0ff */
[----:B------:R-:W-:-:S02]  /*aab50*/  IMAD.IADD R36, R25, 0x1, -R36 ;  /* 0x0000000119247824 */ /* 0x000fc400078e0a24 */
[----:B------:R0:W-:Y:S01]  /*aab60*/  STL [R1+0x4ec4], R18 ;  /* 0x004ec41201007387 */ /* 0x0001e20000100800 */
[----:B------:R-:W-:Y:S01]  /*aab70*/  @!P2 VIADD R10, R10, 0x7fe001 ;  /* 0x007fe0010a0aa836 */ /* 0x000fe20000000000 */
[----:B------:R-:W-:Y:S02]  /*aab80*/  ISETP.GE.AND P3, PT, R22, RZ, PT ;  /* 0x000000ff1600720c */ /* 0x000fe40003f66270 */
[----:B------:R1:W-:Y:S01]  /*aab90*/  STL [R1+0x4ee4], R40 ;  /* 0x004ee42801007387 */ /* 0x0003e20000100800 */
[----:B------:R-:W-:-:S03]  /*aaba0*/  ISETP.GT.AND P0, PT, R6, 0x7fe000, PT ;  /* 0x007fe0000600780c */ /* 0x000fc60003f04270 */
[----:B------:R-:W2:Y:S04]  /*aabb0*/  LDL R25, [R1+0x4f54] ;  /* 0x004f540001197983 */ /* 0x000ea80000100800 */
[----:B------:R-:W2:Y:S01]  /*aabc0*/  LDL R52, [R1+0x4f74] ;  /* 0x004f740001347983 */ /* 0x000ea20000100800 */
[----:B------:R-:W-:Y:S01]  /*aabd0*/  IMAD.WIDE R2, R10, UR4, RZ ;  /* 0x000000040a027c25 */ /* 0x000fe2000f8e02ff */
[----:B------:R-:W-:-:S03]  /*aabe0*/  ISETP.GT.AND P1, PT, R20, 0x7fe000, PT ;  /* 0x007fe0001400780c */ /* 0x000fc60003f24270 */
[----:B------:R-:W-:Y:S01]  /*aabf0*/  IMAD R17, R2, 0x3802001, RZ ;  /* 0x0380200102117824 */ /* 0x000fe200078e02ff */
[----:B------:R-:W-:Y:S02]  /*aac00*/  ISETP.GT.AND P2, PT, R4, 0x7fe000, PT ;  /* 0x007fe0000400780c */ /* 0x000fe40003f44270 */
[----:B------:R-:W-:Y:S01]  /*aac10*/  @!P3 IADD3 R22, PT, PT, R22, 0x7fe001, RZ ;  /* 0x007fe0011616b810 */ /* 0x000fe20007ffe0ff */
[----:B------:R-:W-:Y:S01]  /*aac20*/  IMAD.HI.U32 R46, R17, -0x7fe001, R2 ;  /* 0xff801fff112e7827 */ /* 0x000fe200078e0002 */
[----:B------:R-:W-:Y:S01]  /*aac30*/  @P0 IADD3 R6, PT, PT, R6, -0x7fe001, RZ ;  /* 0xff801fff06060810 */ /* 0x000fe20007ffe0ff */
[----:B------:R-:W2:Y:S04]  /*aac40*/  LDL R3, [R1+0x4f58] ;  /* 0x004f580001037983 */ /* 0x000ea80000100800 */
[----:B------:R-:W2:Y:S01]  /*aac50*/  LDL R2, [R1+0x4f78] ;  /* 0x004f780001027983 */ /* 0x000ea20000100800 */
[----:B------:R-:W-:Y:S01]  /*aac60*/  ISETP.GE.AND P0, PT, R6, RZ, PT ;  /* 0x000000ff0600720c */ /* 0x000fe20003f06270 */
[----:B0-----:R-:W-:Y:S01]  /*aac70*/  IMAD.WIDE R18, R22, UR4, RZ ;  /* 0x0000000416127c25 */ /* 0x001fe2000f8e02ff */
[----:B------:R-:W-:-:S03]  /*aac80*/  ISETP.GE.AND P3, PT, R36, RZ, PT ;  /* 0x000000ff2400720c */ /* 0x000fc60003f66270 */
[----:B------:R-:W-:Y:S02]  /*aac90*/  @P1 VIADD R20, R20, 0xff801fff ;  /* 0xff801fff14141836 */ /* 0x000fe40000000000 */
[----:B------:R-:W-:Y:S02]  /*aaca0*/  IMAD.IADD R13, R27, 0x1, -R56 ;  /* 0x000000011b0d7824 */ /* 0x000fe400078e0a38 */
[----:B------:R-:W-:Y:S01]  /*aacb0*/  IMAD R37, R18, 0x3802001, RZ ;  /* 0x0380200112257824 */ /* 0x000fe200078e02ff */
[----:B------:R-:W-:Y:S02]  /*aacc0*/  @P2 IADD3 R4, PT, PT, R4, -0x7fe001, RZ ;  /* 0xff801fff04042810 */ /* 0x000fe40007ffe0ff */
[----:B------:R-:W-:Y:S01]  /*aacd0*/  ISETP.GE.AND P1, PT, R20, RZ, PT ;  /* 0x000000ff1400720c */ /* 0x000fe20003f26270 */
[----:B-1----:R-:W-:Y:S01]  /*aace0*/  IMAD.HI.U32 R40, R37, -0x7fe001, R18 ;  /* 0xff801fff25287827 */ /* 0x002fe200078e0012 */
[----:B------:R-:W-:Y:S02]  /*aacf0*/  ISETP.GE.AND P4, PT, R13, RZ, PT ;  /* 0x000000ff0d00720c */ /* 0x000fe40003f86270 */
[----:B------:R-:W-:Y:S01]  /*aad00*/  SHF.R.S32.HI R10, RZ, 0x1f, R17 ;  /* 0x0000001fff0a7819 */ /* 0x000fe20000011411 */
[----:B------:R-:W-:Y:S01]  /*aad10*/  IMAD.IADD R18, R27, 0x1, R56 ;  /* 0x000000011b127824 */ /* 0x000fe200078e0238 */
[----:B------:R-:W-:Y:S01]  /*aad20*/  ISETP.GE.AND P2, PT, R4, RZ, PT ;  /* 0x000000ff0400720c */ /* 0x000fe20003f46270 */
[----:B------:R-:W-:Y:S01]  /*aad30*/  @!P0 VIADD R6, R6, 0x7fe001 ;  /* 0x007fe00106068836 */ /* 0x000fe20000000000 */
[----:B------:R-:W-:Y:S01]  /*aad40*/  SHF.R.S32.HI R22, RZ, 0x1f, R37 ;  /* 0x0000001fff167819 */ /* 0x000fe20000011425 */
[----:B------:R-:W-:Y:S01]  /*aad50*/  IMAD R10, R10, -0x7fe001, RZ ;  /* 0xff801fff0a0a7824 */ /* 0x000fe200078e02ff */
[----:B------:R-:W-:-:S03]  /*aad60*/  ISETP.GT.AND P0, PT, R18, 0x7fe000, PT ;  /* 0x007fe0001200780c */ /* 0x000fc60003f04270 */
[----:B------:R-:W-:Y:S01]  /*aad70*/  IMAD R22, R22, -0x7fe001, RZ ;  /* 0xff801fff16167824 */ /* 0x000fe200078e02ff */
[----:B------:R-:W-:Y:S01]  /*aad80*/  IADD3 R10, PT, PT, R46, -R17, R10 ;  /* 0x800000112e0a7210 */ /* 0x000fe20007ffe00a */
[----:B----4-:R-:W-:Y:S01]  /*aad90*/  IMAD.IADD R17, R43, 0x1, -R58 ;  /* 0x000000012b117824 */ /* 0x010fe200078e0a3a */
[----:B------:R-:W-:Y:S02]  /*aada0*/  @!P3 IADD3 R36, PT, PT, R36, 0x7fe001, RZ ;  /* 0x007fe0012424b810 */ /* 0x000fe40007ffe0ff */
[----:B------:R-:W-:Y:S02]  /*aadb0*/  @!P1 IADD3 R20, PT, PT, R20, 0x7fe001, RZ ;  /* 0x007fe00114149810 */ /* 0x000fe40007ffe0ff */
[----:B------:R-:W-:Y:S01]  /*aadc0*/  @!P4 IADD3 R13, PT, PT, R13, 0x7fe001, RZ ;  /* 0x007fe0010d0dc810 */ /* 0x000fe20007ffe0ff */
[----:B------:R-:W-:Y:S01]  /*aadd0*/  @!P2 VIADD R4, R4, 0x7fe001 ;  /* 0x007fe0010404a836 */ /* 0x000fe20000000000 */
[----:B------:R-:W-:Y:S01]  /*aade0*/  IADD3 R22, PT, PT, R40, -R37, R22 ;  /* 0x8000002528167210 */ /* 0x000fe20007ffe016 */
[----:B------:R-:W-:Y:S01]  /*aadf0*/  STL [R1+0x4ec8], R6 ;  /* 0x004ec80601007387 */ /* 0x000fe20000100800 */
[----:B------:R-:W-:Y:S01]  /*aae00*/  IMAD.WIDE R36, R36, UR4, RZ ;  /* 0x0000000424247c25 */ /* 0x000fe2000f8e02ff */
[----:B------:R-:W-:-:S02]  /*aae10*/  ISETP.GE.AND P1, PT, R17, RZ, PT ;  /* 0x000000ff1100720c */ /* 0x000fc40003f26270 */
[----:B------:R0:W-:Y:S01]  /*aae20*/  STL [R1+0x4ee8], R10 ;  /* 0x004ee80a01007387 */ /* 0x0001e20000100800 */
[----:B------:R-:W-:Y:S01]  /*aae30*/  IMAD.WIDE R40, R13, UR4, RZ ;  /* 0x000000040d287c25 */ /* 0x000fe2000f8e02ff */
[----:B------:R-:W-:Y:S02]  /*aae40*/  @P0 IADD3 R18, PT, PT, R18, -0x7fe001, RZ ;  /* 0xff801fff12120810 */ /* 0x000fe40007ffe0ff */
[----:B------:R1:W-:Y:S01]  /*aae50*/  STL [R1+0x4ecc], R20 ;  /* 0x004ecc1401007387 */ /* 0x0003e20000100800 */
[----:B------:R-:W-:-:S03]  /*aae60*/  IMAD R19, R36, 0x3802001, RZ ;  /* 0x0380200124137824 */ /* 0x000fc600078e02ff */
        /* <DEDUP_REMOVED lines=10> */
[----:B------:R-:W-:Y:S01]  /*aaf10*/  @!P1 IADD3 R17, PT, PT, R17, 0x7fe001, RZ ;  /* 0x007fe00111119810 */ /* 0x000fe20007ffe0ff */
[----:B----4-:R-:W-:Y:S01]  /*aaf20*/  IMAD.IADD R4, R7, 0x1, R60 ;  /* 0x0000000107047824 */ /* 0x010fe200078e023c */
[----:B------:R-:W-:Y:S01]  /*aaf30*/  SHF.R.S32.HI R7, RZ, 0x1f, R27 ;  /* 0x0000001fff077819 */ /* 0x000fe2000001141b */
[----:B------:R-:W-:Y:S01]  /*aaf40*/  IMAD R22, R13, -0x7fe001, RZ ;  /* 0xff801fff0d167824 */ /* 0x000fe200078e02ff */
[----:B------:R-:W-:Y:S01]  /*aaf50*/  ISETP.GE.AND P3, PT, R6, RZ, PT ;  /* 0x000000ff0600720c */ /* 0x000fe20003f66270 */
[----:B------:R-:W4:Y:S01]  /*aaf60*/  LDL R66, [R1+0x4f80] ;  /* 0x004f800001427983 */ /* 0x000f220000100800 */
[----:B------:R-:W-:Y:S01]  /*aaf70*/  ISETP.GT.AND P1, PT, R36, 0x7fe000, PT ;  /* 0x007fe0002400780c */ /* 0x000fe20003f24270 */
[----:B------:R-:W-:-:S02]  /*aaf80*/  IMAD.HI.U32 R44, R27, -0x7fe001, R40 ;  /* 0xff801fff1b2c7827 */ /* 0x000fc400078e0028 */
[----:B------:R-:W4:Y:S02]  /*aaf90*/  LDL R13, [R1+0x4fa0] ;  /* 0x004fa000010d7983 */ /* 0x000f240000100800 */
[----:B------:R-:W-:Y:S01]  /*aafa0*/  IMAD R7, R7, -0x7fe001, RZ ;  /* 0xff801fff07077824 */ /* 0x000fe200078e02ff */
[----:B------:R-:W-:Y:S01]  /*aafb0*/  IADD3 R22, PT, PT, R20, -R19, R22 ;  /* 0x8000001314167210 */ /* 0x000fe20007ffe016 */
[----:B------:R-:W-:Y:S01]  /*aafc0*/  @!P2 VIADD R18, R18, 0x7fe001 ;  /* 0x007fe0011212a836 */ /* 0x000fe20000000000 */
[----:B------:R-:W-:Y:S02]  /*aafd0*/  ISETP.GT.AND P0, PT, R4, 0x7fe000, PT ;  /* 0x007fe0000400780c */ /* 0x000fe40003f04270 */
[----:B------:R-:W-:Y:S01]  /*aafe0*/  IADD3 R20, PT, PT, R44, -R27, R7 ;  /* 0x8000001b2c147210 */ /* 0x000fe20007ffe007 */
[----:B------:R-:W-:Y:S01]  /*aaff0*/  STL [R1+0x4ef0], R22 ;  /* 0x004ef01601007387 */ /* 0x000fe20000100800 */
[----:B------:R-:W-:Y:S01]  /*ab000*/  IMAD.WIDE R40, R17, UR4, RZ ;  /* 0x0000000411287c25 */ /* 0x000fe2000f8e02ff */
[----:B------:R-:W-:-:S02]  /*ab010*/  @!P3 IADD3 R6, PT, PT, R6, 0x7fe001, RZ ;  /* 0x007fe0010606b810 */ /* 0x000fc40007ffe0ff */
[----:B------:R0:W-:Y:S01]  /*ab020*/  STL [R1+0x4ed4], R18 ;  /* 0x004ed41201007387 */ /* 0x0001e20000100800 */
[----:B------:R-:W-:-:S03]  /*ab030*/  @P1 VIADD R36, R36, 0xff801fff ;  /* 0xff801fff24241836 */ /* 0x000fc60000000000 */
[----:B------:R1:W-:Y:S04]  /*ab040*/  STL [R1+0x4ef4], R20 ;  /* 0x004ef41401007387 */ /* 0x0003e80000100800 */
[----:B------:R-:W5:Y:S04]  /*ab050*/  LDL R17, [R1+0x4f84] ;  /* 0x004f840001117983 */ /* 0x000f680000100800 */
[----:B------:R-:W5:Y:S01]  /*ab060*/  LDL R46, [R1+0x4fa4] ;  /* 0x004fa400012e7983 */ /* 0x000f620000100800 */
[----:B------:R-:W-:Y:S01]  /*ab070*/  IMAD.WIDE R6, R6, UR4, RZ ;  /* 0x0000000406067c25 */ /* 0x000fe2000f8e02ff */
[----:B------:R-:W-:-:S02]  /*ab080*/  @P0 IADD3 R4, PT, PT, R4, -0x7fe001, RZ ;  /* 0xff801fff04040810 */ /* 0x000fc40007ffe0ff */
[----:B------:R-:W-:Y:S01]  /*ab090*/  ISETP.GE.AND P0, PT, R36, RZ, PT ;  /* 0x000000ff2400720c */ /* 0x000fe20003f06270 */
[----:B------:R-:W-:Y:S02]  /*ab0a0*/  IMAD R19, R40, 0x3802001, RZ ;  /* 0x0380200128137824 */ /* 0x000fe400078e02ff */
[----:B------:R-:W-:Y:S01]  /*ab0b0*/  IMAD R27, R6, 0x3802001, RZ ;  /* 0x03802001061b7824 */ /* 0x000fe200078e02ff */
[----:B------:R-:W-:Y:S02]  /*ab0c0*/  ISETP.GE.AND P1, PT, R4, RZ, PT ;  /* 0x000000ff0400720c */ /* 0x000fe40003f26270 */
[----:B0-----:R-:W-:Y:S01]  /*ab0d0*/  SHF.R.S32.HI R18, RZ, 0x1f, R19 ;  /* 0x0000001fff127819 */ /* 0x001fe20000011413 */
[----:B------:R-:W-:Y:S01]  /*ab0e0*/  IMAD.HI.U32 R44, R27, -0x7fe001, R6 ;  /* 0xff801fff1b2c7827 */ /* 0x000fe200078e0006 */
[----:B------:R-:W-:-:S03]  /*ab0f0*/  SHF.R.S32.HI R7, RZ, 0x1f, R27 ;  /* 0x0000001fff077819 */ /* 0x000fc6000001141b */
[C-C-:B------:R-:W-:Y:S02]  /*ab100*/  IMAD.IADD R6, R9.reuse, 0x1, -R14.reuse ;  /* 0x0000000109067824 */ /* 0x140fe400078e0a0e */
[----:B------:R-:W-:Y:S02]  /*ab110*/  IMAD.IADD R14, R9, 0x1, R14 ;  /* 0x00000001090e7824 */ /* 0x000fe400078e020e */
[----:B------:R-:W-:Y:S01]  /*ab120*/  IMAD.HI.U32 R40, R19, -0x7fe001, R40 ;  /* 0xff801fff13287827 */ /* 0x000fe200078e0028 */
[----:B---3--:R-:W-:-:S03]  /*ab130*/  IADD3 R22, PT, PT, R11, -R62, RZ ;  /* 0x8000003e0b167210 */ /* 0x008fc60007ffe0ff */
[----:B------:R-:W-:Y:S02]  /*ab140*/  IMAD R18, R18, -0x7fe001, RZ ;  /* 0xff801fff12127824 */ /* 0x000fe400078e02ff */
[----:B------:R-:W-:Y:S01]  /*ab150*/  @!P0 VIADD R36, R36, 0x7fe001 ;  /* 0x007fe00124248836 */ /* 0x000fe20000000000 */
[----:B------:R-:W-:Y:S01]  /*ab160*/  ISETP.GT.AND P0, PT, R14, 0x7fe000, PT ;  /* 0x007fe0000e00780c */ /* 0x000fe20003f04270 */
[----:B------:R-:W-:Y:S01]  /*ab170*/  IMAD R7, R7, -0x7fe001, RZ ;  /* 0xff801fff07077824 */ /* 0x000fe200078e02ff */
[----:B------:R-:W-:Y:S02]  /*ab180*/  IADD3 R40, PT, PT, R40, -R19, R18 ;  /* 0x8000001328287210 */ /* 0x000fe40007ffe012 */
[----:B------:R-:W-:Y:S02]  /*ab190*/  @!P1 IADD3 R4, PT, PT, R4, 0x7fe001, RZ ;  /* 0x007fe00104049810 */ /* 0x000fe40007ffe0ff */
[----:B------:R-:W-:Y:S02]  /*ab1a0*/  ISETP.GE.AND P3, PT, R22, RZ, PT ;  /* 0x000000ff1600720c */ /* 0x000fe40003f66270 */
[----:B------:R-:W-:Y:S01]  /*ab1b0*/  IADD3 R44, PT, PT, R44, -R27, R7 ;  /* 0x8000001b2c2c7210 */ /* 0x000fe20007ffe007 */
[----:B------:R-:W0:Y:S01]  /*ab1c0*/  LDCU UR4, c[0x3][UR6+-0xb8] ;  /* 0x00ffe900060477ac */ /* 0x000e220008000800 */
[----:B------:R0:W-:Y:S01]  /*ab1d0*/  STL [R1+0x4ed8], R36 ;  /* 0x004ed82401007387 */ /* 0x0001e20000100800 */
[----:B------:R-:W-:-:S03]  /*ab1e0*/  ISETP.GE.AND P2, PT, R6, RZ, PT ;  /* 0x000000ff0600720c */ /* 0x000fc60003f46270 */
[----:B------:R-:W-:Y:S01]  /*ab1f0*/  STL [R1+0x4ef8], R40 ;  /* 0x004ef82801007387 */ /* 0x000fe20000100800 */
[----:B-1----:R-:W-:-:S03]  /*ab200*/  IADD3 R20, PT, PT, R11, R62, RZ ;  /* 0x0000003e0b147210 */ /* 0x002fc60007ffe0ff */
[----:B------:R1:W-:Y:S01]  /*ab210*/  STL [R1+0x4edc], R4 ;  /* 0x004edc0401007387 */ /* 0x0003e20000100800 */
[----:B------:R-:W-:-:S03]  /*ab220*/  @P0 IADD3 R14, PT, PT, R14, -0x7fe001, RZ ;  /* 0xff801fff0e0e0810 */ /* 0x000fc60007ffe0ff */
[----:B------:R3:W-:Y:S01]  /*ab230*/  STL [R1+0x4efc], R44 ;  /* 0x004efc2c01007387 */ /* 0x0007e20000100800 */
[----:B------:R-:W-:-:S03]  /*ab240*/  IMAD.IADD R9, R24, 0x1, -R47 ;  /* 0x0000000118097824 */ /* 0x000fc600078e0a2f */
[----:B------:R-:W5:Y:S01]  /*ab250*/  LDL R18, [R1+0x4f88] ;  /* 0x004f880001127983 */ /* 0x000f620000100800 */
[----:B------:R-:W-:-:S03]  /*ab260*/  ISETP.GT.AND P0, PT, R20, 0x7fe000, PT ;  /* 0x007fe0001400780c */ /* 0x000fc60003f04270 */
[----:B------:R-:W5:Y:S01]  /*ab270*/  LDL R59, [R1+0x4fa8] ;  /* 0x004fa800013b7983 */ /* 0x000f620000100800 */
[----:B------:R-:W-:-:S03]  /*ab280*/  @!P3 IADD3 R22, PT, PT, R22, 0x7fe001, RZ ;  /* 0x007fe0011616b810 */ /* 0x000fc60007ffe0ff */
[----:B------:R-:W5:Y:S01]  /*ab290*/  LDL R19, [R1+0x4f8c] ;  /* 0x004f8c0001137983 */ /* 0x000f620000100800 */
[----:B------:R-:W-:-:S03]  /*ab2a0*/  ISETP.GE.AND P3, PT, R9, RZ, PT ;  /* 0x000000ff0900720c */ /* 0x000fc60003f66270 */
[----:B------:R-:W5:Y:S01]  /*ab2b0*/  LDL R54, [R1+0x4fac] ;  /* 0x004fac0001367983 */ /* 0x000f620000100800 */
[----:B------:R-:W-:Y:S01]  /*ab2c0*/  @!P2 VIADD R6, R6, 0x7fe001 ;  /* 0x007fe0010606a836 */ /* 0x000fe20000000000 */
[----:B------:R-:W-:Y:S01]  /*ab2d0*/  @P0 IADD3 R20, PT, PT, R20, -0x7fe001, RZ ;  /* 0xff801fff14140810 */ /* 0x000fe20007ffe0ff */
[----:B0-----:R-:W-:Y:S01]  /*ab2e0*/  IMAD.WIDE R36, R22, UR4, RZ ;  /* 0x0000000416247c25 */ /* 0x001fe2000f8e02ff */
[----:B-1----:R-:W-:Y:S01]  /*ab2f0*/  IADD3 R4, PT, PT, R38, -R49, RZ ;  /* 0x8000003126047210 */ /* 0x002fe20007ffe0ff */
[----:B------:R-:W5:Y:S02]  /*ab300*/  LDL R62, [R1+0x4f90] ;  /* 0x004f9000013e7983 */ /* 0x000f640000100800 */
[----:B------:R-:W-:Y:S01]  /*ab310*/  IMAD.WIDE R6, R6, UR4, RZ ;  /* 0x0000000406067c25 */ /* 0x000fe2000f8e02ff */
[----:B------:R-:W-:Y:S01]  /*ab320*/  ISETP.GE.AND P2, PT, R14, RZ, PT ;  /* 0x000000ff0e00720c */ /* 0x000fe20003f46270 */
[----:B------:R-:W5:Y:S02]  /*ab330*/  LDL R27, [R1+0x4fb0] ;  /* 0x004fb000011b7983 */ /* 0x000f640000100800 */
[----:B------:R-:W-:-:S02]  /*ab340*/  IMAD R41, R6, 0x3802001, RZ ;  /* 0x0380200106297824 */ /* 0x000fc400078e02ff */
[----:B------:R-:W-:Y:S01]  /*ab350*/  IMAD.IADD R24, R24, 0x1, R47 ;  /* 0x0000000118187824 */ /* 0x000fe200078e022f */
[----:B------:R-:W-:Y:S01]  /*ab360*/  ISETP.GE.AND P0, PT, R20, RZ, PT ;  /* 0x000000ff1400720c */ /* 0x000fe20003f06270 */
[----:B------:R-:W-:Y:S02]  /*ab370*/  IMAD R43, R36, 0x3802001, RZ ;  /* 0x03802001242b7824 */ /* 0x000fe400078e02ff */
[----:B------:R-:W-:Y:S01]  /*ab380*/  @!P3 VIADD R9, R9, 0x7fe001 ;  /* 0x007fe0010909b836 */ /* 0x000fe20000000000 */
[----:B------:R-:W-:Y:S02]  /*ab390*/  ISETP.GE.AND P3, PT, R4, RZ, PT ;  /* 0x000000ff0400720c */ /* 0x000fe40003f66270 */
[----:B------:R-:W-:Y:S02]  /*ab3a0*/  ISETP.GT.AND P1, PT, R24, 0x7fe000, PT ;  /* 0x007fe0001800780c */ /* 0x000fe40003f24270 */
[----:B------:R-:W-:Y:S02]  /*ab3b0*/  SHF.R.S32.HI R22, RZ, 0x1f, R41 ;  /* 0x0000001fff167819 */ /* 0x000fe40000011429 */
[----:B------:R-:W-:Y:S01]  /*ab3c0*/  SHF.R.S32.HI R11, RZ, 0x1f, R43 ;  /* 0x0000001fff0b7819 */ /* 0x000fe2000001142b */
[----:B------:R-:W-:-:S04]  /*ab3d0*/  IMAD.HI.U32 R40, R41, -0x7fe001, R6 ;  /* 0xff801fff29287827 */ /* 0x000fc800078e0006 */
[----:B------:R-:W-:Y:S02]  /*ab3e0*/  IMAD R22, R22, -0x7fe001, RZ ;  /* 0xff801fff16167824 */ /* 0x000fe400078e02ff */
[----:B------:R-:W-:Y:S02]  /*ab3f0*/  IMAD.IADD R38, R38, 0x1, R49 ;  /* 0x0000000126267824 */ /* 0x000fe400078e0231 */
[----:B------:R-:W-:Y:S01]  /*ab400*/  IMAD.HI.U32 R36, R43, -0x7fe001, R36 ;  /* 0xff801fff2b247827 */ /* 0x000fe200078e0024 */
[----:B------:R-:W-:-:S03]  /*ab410*/  IADD3 R40, PT, PT, R40, -R41, R22 ;  /* 0x8000002928287210 */ /* 0x000fc60007ffe016 */
[----:B------:R-:W-:Y:S01]  /*ab420*/  IMAD R11, R11, -0x7fe001, RZ ;  /* 0xff801fff0b0b7824 */ /* 0x000fe200078e02ff */
[----:B------:R-:W-:Y:S01]  /*ab430*/  @!P0 IADD3 R20, PT, PT, R20, 0x7fe001, RZ ;  /* 0x007fe00114148810 */ /* 0x000fe20007ffe0ff */
[----:B------:R-:W-:Y:S01]  /*ab440*/  @!P2 VIADD R14, R14, 0x7fe001 ;  /* 0x007fe0010e0ea836 */ /* 0x000fe20000000000 */
[----:B------:R-:W-:Y:S01]  /*ab450*/  ISETP.GT.AND P0, PT, R38, 0x7fe000, PT ;  /* 0x007fe0002600780c */ /* 0x000fe20003f04270 */
[----:B------:R-:W-:Y:S01]  /*ab460*/  IMAD.WIDE R6, R9, UR4, RZ ;  /* 0x0000000409067c25 */ /* 0x000fe2000f8e02ff */
[----:B------:R-:W-:Y:S02]  /*ab470*/  IADD3 R36, PT, PT, R36, -R43, R11 ;  /* 0x8000002b24247210 */ /* 0x000fe40007ffe00b */
[----:B------:R-:W-:Y:S01]  /*ab480*/  @!P3 IADD3 R4, PT, PT, R4, 0x7fe001, RZ ;  /* 0x007fe0010404b810 */ /* 0x000fe20007ffe0ff */
[----:B------:R-:W-:Y:S01]  /*ab490*/  @P1 VIADD R24, R24, 0xff801fff ;  /* 0xff801fff18181836 */ /* 0x000fe20000000000 */
[----:B------:R0:W-:Y:S01]  /*ab4a0*/  STL [R1+0x4f00], R14 ;  /* 0x004f000e01007387 */ /* 0x0001e20000100800 */
[----:B------:R-:W-:-:S03]  /*ab4b0*/  IMAD R9, R6, 0x3802001, RZ ;  /* 0x0380200106097824 */ /* 0x000fc600078e02ff */
[----:B------:R-:W-:Y:S01]  /*ab4c0*/  STL [R1+0x4f20], R40 ;  /* 0x004f202801007387 */ /* 0x000fe20000100800 */
[----:B---3--:R-:W-:Y:S01]  /*ab4d0*/  IMAD.WIDE R44, R4, UR4, RZ ;  /* 0x00000004042c7c25 */ /* 0x008fe2000f8e02ff */
[----:B------:R-:W-:Y:S02]  /*ab4e0*/  ISETP.GE.AND P1, PT, R24, RZ, PT ;  /* 0x000000ff1800720c */ /* 0x000fe40003f26270 */
[----:B------:R1:W-:Y:S01]  /*ab4f0*/  STL [R1+0x4f04], R20 ;  /* 0x004f041401007387 */ /* 0x0003e20000100800 */
[----:B------:R-:W-:-:S03]  /*ab500*/  IMAD.HI.U32 R22, R9, -0x7fe001, R6 ;  /* 0xff801fff09167827 */ /* 0x000fc600078e0006 */
[----:B------:R-:W-:Y:S01]  /*ab510*/  STL [R1+0x4f24], R36 ;  /* 0x004f242401007387 */ /* 0x000fe20000100800 */
[----:B------:R-:W-:-:S03]  /*ab520*/  IADD3 R6, PT, PT, R5, -R0, RZ ;  /* 0x8000000005067210 */ /* 0x000fc60007ffe0ff */
[----:B------:R-:W3:Y:S01]  /*ab530*/  LDL R37, [R1+0x4f94] ;  /* 0x004f940001257983 */ /* 0x000ee20000100800 */
[----:B------:R-:W-:-:S03]  /*ab540*/  SHF.R.S32.HI R7, RZ, 0x1f, R9 ;  /* 0x0000001fff077819 */ /* 0x000fc60000011409 */
[----:B------:R-:W3:Y:S01]  /*ab550*/  LDL R56, [R1+0x4fb4] ;  /* 0x004fb40001387983 */ /* 0x000ee20000100800 */
[----:B0-----:R-:W-:Y:S01]  /*ab560*/  IMAD R14, R44, 0x3802001, RZ ;  /* 0x038020012c0e7824 */ /* 0x001fe200078e02ff */
[----:B------:R-:W-:Y:S01]  /*ab570*/  ISETP.GE.AND P2, PT, R6, RZ, PT ;  /* 0x000000ff0600720c */ /* 0x000fe20003f46270 */
[----:B------:R-:W-:Y:S02]  /*ab580*/  @P0 VIADD R38, R38, 0xff801fff ;  /* 0xff801fff26260836 */ /* 0x000fe40000000000 */
[----:B------:R-:W-:Y:S01]  /*ab590*/  IMAD R7, R7, -0x7fe001, RZ ;  /* 0xff801fff07077824 */ /* 0x000fe200078e02ff */
[----:B------:R-:W-:Y:S02]  /*ab5a0*/  SHF.R.S32.HI R4, RZ, 0x1f, R14 ;  /* 0x0000001fff047819 */ /* 0x000fe4000001140e */
[----:B------:R-:W-:Y:S02]  /*ab5b0*/  ISETP.GE.AND P0, PT, R38, RZ, PT ;  /* 0x000000ff2600720c */ /* 0x000fe40003f06270 */
[----:B------:R-:W-:Y:S01]  /*ab5c0*/  IADD3 R22, PT, PT, R22, -R9, R7 ;  /* 0x8000000916167210 */ /* 0x000fe20007ffe007 */
[----:B------:R-:W-:Y:S01]  /*ab5d0*/  IMAD.HI.U32 R7, R14, -0x7fe001, R44 ;  /* 0xff801fff0e077827 */ /* 0x000fe200078e002c */
[----:B------:R-:W-:-:S03]  /*ab5e0*/  @!P1 IADD3 R24, PT, PT, R24, 0x7fe001, RZ ;  /* 0x007fe00118189810 */ /* 0x000fc60007ffe0ff */
[----:B------:R-:W-:Y:S02]  /*ab5f0*/  IMAD R4, R4, -0x7fe001, RZ ;  /* 0xff801fff04047824 */ /* 0x000fe400078e02ff */
[----:B------:R-:W-:Y:S01]  /*ab600*/  STL [R1+0x4f08], R24 ;  /* 0x004f081801007387 */ /* 0x000fe20000100800 */
[----:B------:R-:W-:Y:S02]  /*ab610*/  @!P2 VIADD R6, R6, 0x7fe001 ;  /* 0x007fe0010606a836 */ /* 0x000fe40000000000 */
[----:B------:R-:W-:Y:S01]  /*ab620*/  IADD3 R14, PT, PT, R7, -R14, R4 ;  /* 0x8000000e070e7210 */ /* 0x000fe20007ffe004 */
[----:B------:R0:W-:Y:S01]  /*ab630*/  STL [R1+0x4f28], R22 ;  /* 0x004f281601007387 */ /* 0x0001e20000100800 */
[C---:B-1----:R-:W-:Y:S01]  /*ab640*/  IMAD.IADD R20, R39.reuse, 0x1, R64 ;  /* 0x0000000127147824 */ /* 0x042fe200078e0240 */
[----:B------:R-:W-:Y:S02]  /*ab650*/  IADD3 R4, PT, PT, R39, -R64, RZ ;  /* 0x8000004027047210 */ /* 0x000fe40007ffe0ff */
[----:B------:R-:W3:Y:S01]  /*ab660*/  LDL R39, [R1+0x4f98] ;  /* 0x004f980001277983 */ /* 0x000ee20000100800 */
[----:B------:R-:W-:-:S03]  /*ab670*/  IMAD.WIDE R40, R6, UR4, RZ ;  /* 0x0000000406287c25 */ /* 0x000fc6000f8e02ff */
[----:B------:R-:W3:Y:S01]  /*ab680*/  LDL R58, [R1+0x4fb8] ;  /* 0x004fb800013a7983 */ /* 0x000ee20000100800 */
[----:B------:R-:W-:Y:S01]  /*ab690*/  IADD3 R6, PT, PT, R5, R0, RZ ;  /* 0x0000000005067210 */ /* 0x000fe20007ffe0ff */
[----:B------:R-:W-:Y:S01]  /*ab6a0*/  IMAD.IADD R5, R42, 0x1, -R51 ;  /* 0x000000012a057824 */ /* 0x000fe200078e0a33 */
[----:B------:R-:W-:Y:S02]  /*ab6b0*/  @!P0 IADD3 R38, PT, PT, R38, 0x7fe001, RZ ;  /* 0x007fe00126268810 */ /* 0x000fe40007ffe0ff */
[----:B------:R-:W-:Y:S02]  /*ab6c0*/  ISETP.GE.AND P2, PT, R4, RZ, PT ;  /* 0x000000ff0400720c */ /* 0x000fe40003f46270 */
        /* <DEDUP_REMOVED lines=11> */
[----:B------:R-:W-:Y:S01]  /*ab780*/  @!P2 IADD3 R4, PT, PT, R4, 0x7fe001, RZ ;  /* 0x007fe0010404a810 */ /* 0x000fe20007ffe0ff */
[----:B------:R-:W-:Y:S01]  /*ab790*/  @P1 VIADD R20, R20, 0xff801fff ;  /* 0xff801fff14141836 */ /* 0x000fe20000000000 */
[----:B------:R-:W-:Y:S01]  /*ab7a0*/  @P0 IADD3 R6, PT, PT, R6, -0x7fe001, RZ ;  /* 0xff801fff06060810 */ /* 0x000fe20007ffe0ff */
[----:B------:R-:W-:Y:S01]  /*ab7b0*/  IMAD.HI.U32 R40, R9, -0x7fe001, R40 ;  /* 0xff801fff09287827 */ /* 0x000fe200078e0028 */
[----:B------:R-:W-:Y:S01]  /*ab7c0*/  ISETP.GT.AND P2, PT, R42, 0x7fe000, PT ;  /* 0x007fe0002a00780c */ /* 0x000fe20003f44270 */
[----:B------:R-:W3:Y:S02]  /*ab7d0*/  LDL R61, [R1+0x4fc0] ;  /* 0x004fc000013d7983 */ /* 0x000ee40000100800 */
[----:B------:R-:W-:Y:S01]  /*ab7e0*/  IMAD R0, R0, -0x7fe001, RZ ;  /* 0xff801fff00007824 */ /* 0x000fe200078e02ff */
[----:B------:R-:W-:Y:S01]  /*ab7f0*/  ISETP.GE.AND P1, PT, R6, RZ, PT ;  /* 0x000000ff0600720c */ /* 0x000fe20003f26270 */
[----:B------:R-:W-:Y:S01]  /*ab800*/  IMAD.WIDE R44, R5, UR4, RZ ;  /* 0x00000004052c7c25 */ /* 0x000fe2000f8e02ff */
[----:B------:R-:W-:-:S02]  /*ab810*/  ISETP.GE.AND P3, PT, R20, RZ, PT ;  /* 0x000000ff1400720c */ /* 0x000fc40003f66270 */
[----:B0-----:R-:W-:Y:S01]  /*ab820*/  IADD3 R22, PT, PT, R40, -R9, R0 ;  /* 0x8000000928167210 */ /* 0x001fe20007ffe000 */
[----:B------:R-:W-:Y:S01]  /*ab830*/  IMAD.WIDE R40, R4, UR4, RZ ;  /* 0x0000000404287c25 */ /* 0x000fe2000f8e02ff */
[----:B------:R-:W-:Y:S01]  /*ab840*/  IADD3 R0, PT, PT, R8, R53, RZ ;  /* 0x0000003508007210 */ /* 0x000fe20007ffe0ff */
[----:B------:R-:W3:Y:S02]  /*ab850*/  LDL R4, [R1+0x4fe0] ;  /* 0x004fe00001047983 */ /* 0x000ee40000100800 */
[----:B------:R-:W-:Y:S01]  /*ab860*/  IMAD R43, R44, 0x3802001, RZ ;  /* 0x038020012c2b7824 */ /* 0x000fe200078e02ff */
[----:B------:R-:W-:Y:S01]  /*ab870*/  ISETP.GT.AND P0, PT, R0, 0x7fe000, PT ;  /* 0x007fe0000000780c */ /* 0x000fe20003f04270 */
[----:B------:R-:W-:Y:S01]  /*ab880*/  IMAD.IADD R8, R8, 0x1, -R53 ;  /* 0x0000000108087824 */ /* 0x000fe200078e0a35 */
[----:B------:R-:W-:Y:S02]  /*ab890*/  @P2 IADD3 R42, PT, PT, R42, -0x7fe001, RZ ;  /* 0xff801fff2a2a2810 */ /* 0x000fe40007ffe0ff */
[----:B------:R-:W-:Y:S01]  /*ab8a0*/  SHF.R.S32.HI R5, RZ, 0x1f, R43 ;  /* 0x0000001fff057819 */ /* 0x000fe2000001142b */
[----:B------:R-:W-:Y:S01]  /*ab8b0*/  IMAD R9, R40, 0x3802001, RZ ;  /* 0x0380200128097824 */ /* 0x000fe200078e02ff */
[----:B------:R-:W-:Y:S01]  /*ab8c0*/  ISETP.GE.AND P4, PT, R8, RZ, PT ;  /* 0x000000ff0800720c */ /* 0x000fe20003f86270 */
[----:B------:R-:W-:Y:S01]  /*ab8d0*/  @!P1 VIADD R6, R6, 0x7fe001 ;  /* 0x007fe00106069836 */ /* 0x000fe20000000000 */
[----:B------:R-:W-:Y:S01]  /*ab8e0*/  ISETP.GE.AND P1, PT, R42, RZ, PT ;  /* 0x000000ff2a00720c */ /* 0x000fe20003f26270 */
[----:B------:R-:W-:Y:S01]  /*ab8f0*/  IMAD.HI.U32 R24, R43, -0x7fe001, R44 ;  /* 0xff801fff2b187827 */ /* 0x000fe200078e002c */
[----:B------:R-:W-:-:S03]  /*ab900*/  @!P3 IADD3 R20, PT, PT, R20, 0x7fe001, RZ ;  /* 0x007fe0011414b810 */ /* 0x000fc60007ffe0ff */
        /* <DEDUP_REMOVED lines=13> */
[----:B------:R-:W-:Y:S02]  /*ab9e0*/  ISETP.GE.AND P2, PT, R5, RZ, PT ;  /* 0x000000ff0500720c */ /* 0x000fe40003f46270 */
[----:B------:R-:W-:Y:S02]  /*ab9f0*/  @!P1 IADD3 R42, PT, PT, R42, 0x7fe001, RZ ;  /* 0x007fe0012a2a9810 */ /* 0x000fe40007ffe0ff */
[----:B------:R-:W-:Y:S02]  /*aba00*/  @!P4 IADD3 R8, PT, PT, R8, 0x7fe001, RZ ;  /* 0x007fe0010808c810 */ /* 0x000fe40007ffe0ff */
[----:B------:R-:W-:Y:S02]  /*aba10*/  IADD3 R36, PT, PT, R36, -R9, R7 ;  /* 0x8000000924247210 */ /* 0x000fe40007ffe007 */
[----:B------:R-:W-:Y:S01]  /*aba20*/  ISETP.GE.AND P1, PT, R0, RZ, PT ;  /* 0x000000ff0000720c */ /* 0x000fe20003f26270 */
[----:B------:R-:W-:-:S02]  /*aba30*/  IMAD.IADD R12, R12, 0x1, R15 ;  /* 0x000000010c0c7824 */ /* 0x000fc400078e020f */
[----:B------:R-:W-:Y:S01]  /*aba40*/  IMAD.WIDE R8, R8, UR4, RZ ;  /* 0x0000000408087c25 */ /* 0x000fe2000f8e02ff */
[----:B------:R-:W-:Y:S03]  /*aba50*/  STL [R1+0x4f34], R36 ;  /* 0x004f342401007387 */ /* 0x000fe60000100800 */
[C---:B------:R-:W-:Y:S01]  /*aba60*/  IMAD.IADD R15, R16.reuse, 0x1, -R55 ;  /* 0x00000001100f7824 */ /* 0x040fe200078e0a37 */
[----:B------:R-:W-:Y:S01]  /*aba70*/  STL [R1+0x4f18], R42 ;  /* 0x004f182a01007387 */ /* 0x000fe20000100800 */
[----:B0-----:R-:W-:Y:S01]  /*aba80*/  IADD3 R22, PT, PT, R16, R55, RZ ;  /* 0x0000003710167210 */ /* 0x001fe20007ffe0ff */
[----:B------:R-:W-:Y:S02]  /*aba90*/  IMAD R41, R8, 0x3802001, RZ ;  /* 0x0380200108297824 */ /* 0x000fe400078e02ff */
[----:B------:R-:W-:Y:S01]  /*abaa0*/  STL [R1+0x4f38], R24 ;  /* 0x004f381801007387 */ /* 0x000fe20000100800 */
[----:B------:R-:W-:-:S03]  /*abab0*/  ISETP.GE.AND P3, PT, R15, RZ, PT ;  /* 0x000000ff0f00720c */ /* 0x000fc60003f66270 */
[----:B------:R-:W3:Y:S01]  /*abac0*/  LDL R16, [R1+0x4fc8] ;  /* 0x004fc80001107983 */ /* 0x000ee20000100800 */
[----:B------:R-:W-:-:S03]  /*abad0*/  @!P2 IADD3 R5, PT, PT, R5, 0x7fe001, RZ ;  /* 0x007fe0010505a810 */ /* 0x000fc60007ffe0ff */
[----:B------:R-:W3:Y:S01]  /*abae0*/  LDL R45, [R1+0x4fe8] ;  /* 0x004fe800012d7983 */ /* 0x000ee20000100800 */
[----:B------:R-:W-:Y:S01]  /*abaf0*/  ISETP.GT.AND P0, PT, R12, 0x7fe000, PT ;  /* 0x007fe0000c00780c */ /* 0x000fe20003f04270 */
[----:B------:R-:W-:Y:S01]  /*abb00*/  IMAD.HI.U32 R40, R41, -0x7fe001, R8 ;  /* 0xff801fff29287827 */ /* 0x000fe200078e0008 */
[----:B------:R-:W-:-:S03]  /*abb10*/  IADD3 R8, PT, PT, R63, R48, RZ ;  /* 0x000000303f087210 */ /* 0x000fc60007ffe0ff */
[----:B------:R-:W-:Y:S01]  /*abb20*/  @!P1 VIADD R0, R0, 0x7fe001 ;  /* 0x007fe00100009836 */ /* 0x000fe20000000000 */
[----:B------:R-:W-:Y:S01]  /*abb30*/  ISETP.GT.AND P1, PT, R22, 0x7fe000, PT ;  /* 0x007fe0001600780c */ /* 0x000fe20003f24270 */
[----:B-1----:R-:W-:Y:S01]  /*abb40*/  IMAD.WIDE R6, R5, UR5, RZ ;  /* 0x0000000505067c25 */ /* 0x002fe2000f8e02ff */
[----:B------:R-:W-:Y:S02]  /*abb50*/  ISETP.GT.AND P2, PT, R8, 0x7fe000, PT ;  /* 0x007fe0000800780c */ /* 0x000fe40003f44270 */
[----:B------:R-:W-:Y:S01]  /*abb60*/  SHF.R.S32.HI R20, RZ, 0x1f, R41 ;  /* 0x0000001fff147819 */ /* 0x000fe20000011429 */
[----:B------:R-:W-:Y:S01]  /*abb70*/  IMAD R9, R6, 0x3802001, RZ ;  /* 0x0380200106097824 */ /* 0x000fe200078e02ff */
[----:B------:R-:W-:Y:S01]  /*abb80*/  @!P3 IADD3 R15, PT, PT, R15, 0x7fe001, RZ ;  /* 0x007fe0010f0fb810 */ /* 0x000fe20007ffe0ff */
[----:B------:R-:W-:Y:S02]  /*abb90*/  @P0 VIADD R12, R12, 0xff801fff ;  /* 0xff801fff0c0c0836 */ /* 0x000fe40000000000 */
[----:B------:R-:W-:Y:S01]  /*abba0*/  IMAD R20, R20, -0x7fe001, RZ ;  /* 0xff801fff14147824 */ /* 0x000fe200078e02ff */
[----:B------:R-:W-:Y:S01]  /*abbb0*/  SHF.R.S32.HI R5, RZ, 0x1f, R9 ;  /* 0x0000001fff057819 */ /* 0x000fe20000011409 */
[----:B------:R-:W-:Y:S01]  /*abbc0*/  IMAD.HI.U32 R38, R9, -0x7fe001, R6 ;  /* 0xff801fff09267827 */ /* 0x000fe200078e0006 */
[----:B------:R0:W-:Y:S02]  /*abbd0*/  STL [R1+0x4f1c], R0 ;  /* 0x004f1c0001007387 */ /* 0x0001e40000100800 */
[----:B------:R-:W-:Y:S01]  /*abbe0*/  IADD3 R40, PT, PT, R40, -R41, R20 ;  /* 0x8000002928287210 */ /* 0x000fe20007ffe014 */
[----:B------:R-:W-:Y:S01]  /*abbf0*/  @P1 VIADD R22, R22, 0xff801fff ;  /* 0xff801fff16161836 */ /* 0x000fe20000000000 */
[----:B------:R-:W3:Y:S01]  /*abc00*/  LDL R20, [R1+0x4fcc] ;  /* 0x004fcc0001147983 */ /* 0x000ee20000100800 */
[----:B------:R-:W-:Y:S01]  /*abc10*/  IMAD.WIDE R6, R15, UR5, RZ ;  /* 0x000000050f067c25 */ /* 0x000fe2000f8e02ff */
[----:B------:R-:W-:-:S02]  /*abc20*/  ISETP.GE.AND P0, PT, R12, RZ, PT ;  /* 0x000000ff0c00720c */ /* 0x000fc40003f06270 */
[----:B------:R-:W3:Y:S01]  /*abc30*/  LDL R47, [R1+0x4fec] ;  /* 0x004fec00012f7983 */ /* 0x000ee20000100800 */
[----:B------:R-:W-:Y:S01]  /*abc40*/  IMAD R15, R5, -0x7fe001, RZ ;  /* 0xff801fff050f7824 */ /* 0x000fe200078e02ff */
[----:B------:R-:W-:Y:S01]  /*abc50*/  @P2 IADD3 R8, PT, PT, R8, -0x7fe001, RZ ;  /* 0xff801fff08082810 */ /* 0x000fe20007ffe0ff */
[----:B------:R-:W-:Y:S01]  /*abc60*/  IMAD R41, R6, 0x3802001, RZ ;  /* 0x0380200106297824 */ /* 0x000fe200078e02ff */
[----:B------:R-:W-:Y:S01]  /*abc70*/  ISETP.GE.AND P1, PT, R22, RZ, PT ;  /* 0x000000ff1600720c */ /* 0x000fe20003f26270 */
[----:B0-----:R-:W3:Y:S01]  /*abc80*/  LDL R0, [R1+0x4fd0] ;  /* 0x004fd00001007983 */ /* 0x001ee20000100800 */
[----:B------:R-:W-:-:S03]  /*abc90*/  ISETP.GE.AND P2, PT, R8, RZ, PT ;  /* 0x000000ff0800720c */ /* 0x000fc60003f46270 */
[----:B------:R-:W3:Y:S01]  /*abca0*/  LDL R5, [R1+0x4ff0] ;  /* 0x004ff00001057983 */ /* 0x000ee20000100800 */
        /* <DEDUP_REMOVED lines=9> */
[----:B------:R-:W-:Y:S02]  /*abd40*/  @!P2 IADD3 R8, PT, PT, R8, 0x7fe001, RZ ;  /* 0x007fe0010808a810 */ /* 0x000fe40007ffe0ff */
[----:B------:R-:W-:Y:S01]  /*abd50*/  ISETP.GE.AND P3, PT, R9, RZ, PT ;  /* 0x000000ff0900720c */ /* 0x000fe20003f66270 */
[----:B------:R0:W-:Y:S01]  /*abd60*/  STL [R1+0x4f40], R12 ;  /* 0x004f400c01007387 */ /* 0x0001e20000100800 */
[----:B--2---:R-:W-:-:S03]  /*abd70*/  IADD3 R24, PT, PT, R21, R50, RZ ;  /* 0x0000003215187210 */ /* 0x004fc60007ffe0ff */
[----:B------:R-:W-:Y:S01]  /*abd80*/  STL [R1+0x4f60], R38 ;  /* 0x004f602601007387 */ /* 0x000fe20000100800 */
[----:B------:R-:W-:-:S03]  /*abd90*/  IMAD.IADD R15, R21, 0x1, -R50 ;  /* 0x00000001150f7824 */ /* 0x000fc600078e0a32 */
[----:B------:R1:W-:Y:S04]  /*abda0*/  STL [R1+0x4f44], R22 ;  /* 0x004f441601007387 */ /* 0x0003e80000100800 */
[----:B------:R-:W-:Y:S04]  /*abdb0*/  STL [R1+0x4f64], R36 ;  /* 0x004f642401007387 */ /* 0x000fe80000100800 */
[----:B------:R2:W-:Y:S04]  /*abdc0*/  STL [R1+0x4f48], R8 ;  /* 0x004f480801007387 */ /* 0x0005e80000100800 */
[----:B------:R-:W3:Y:S04]  /*abdd0*/  LDL R21, [R1+0x4fd4] ;  /* 0x004fd40001157983 */ /* 0x000ee80000100800 */
[----:B------:R-:W3:Y:S01]  /*abde0*/  LDL R48, [R1+0x4ff4] ;  /* 0x004ff40001307983 */ /* 0x000ee20000100800 */
[----:B------:R-:W-:Y:S01]  /*abdf0*/  @!P3 VIADD R9, R9, 0x7fe001 ;  /* 0x007fe0010909b836 */ /* 0x000fe20000000000 */
[C---:B0-----:R-:W-:Y:S01]  /*abe00*/  IADD3 R12, PT, PT, R23.reuse, R26, RZ ;  /* 0x0000001a170c7210 */ /* 0x041fe20007ffe0ff */
[----:B------:R-:W-:Y:S01]  /*abe10*/  IMAD.IADD R23, R23, 0x1, -R26 ;  /* 0x0000000117177824 */ /* 0x000fe200078e0a1a */
[----:B------:R-:W-:Y:S01]  /*abe20*/  ISETP.GE.AND P2, PT, R15, RZ, PT ;  /* 0x000000ff0f00720c */ /* 0x000fe20003f46270 */
[----:B-1----:R-:W3:Y:S01]  /*abe30*/  LDL R22, [R1+0x4fd8] ;  /* 0x004fd80001167983 */ /* 0x002ee20000100800 */
[----:B------:R-:W-:-:S03]  /*abe40*/  IMAD.WIDE R6, R9, UR5, RZ ;  /* 0x0000000509067c25 */ /* 0x000fc6000f8e02ff */
[----:B------:R-:W3:Y:S01]  /*abe50*/  LDL R49, [R1+0x4ff8] ;  /* 0x004ff80001317983 */ /* 0x000ee20000100800 */
[----:B------:R-:W-:Y:S02]  /*abe60*/  ISETP.GT.AND P0, PT, R24, 0x7fe000, PT ;  /* 0x007fe0001800780c */ /* 0x000fe40003f04270 */
[----:B------:R-:W-:Y:S01]  /*abe70*/  ISETP.GE.AND P3, PT, R23, RZ, PT ;  /* 0x000000ff1700720c */ /* 0x000fe20003f66270 */
[----:B------:R-:W-:Y:S01]  /*abe80*/  IMAD R41, R6, 0x3802001, RZ ;  /* 0x0380200106297824 */ /* 0x000fe200078e02ff */
[----:B------:R-:W-:-:S03]  /*abe90*/  ISETP.GT.AND P1, PT, R12, 0x7fe000, PT ;  /* 0x007fe0000c00780c */ /* 0x000fc60003f24270 */
[----:B------:R-:W-:Y:S01]  /*abea0*/  @!P2 VIADD R15, R15, 0x7fe001 ;  /* 0x007fe0010f0fa836 */ /* 0x000fe20000000000 */
[----:B------:R-:W-:Y:S01]  /*abeb0*/  SHF.R.S32.HI R26, RZ, 0x1f, R41 ;  /* 0x0000001fff1a7819 */ /* 0x000fe20000011429 */
[----:B------:R-:W-:-:S04]  /*abec0*/  IMAD.HI.U32 R38, R41, -0x7fe001, R6 ;  /* 0xff801fff29267827 */ /* 0x000fc800078e0006 */
[----:B--2---:R-:W-:Y:S01]  /*abed0*/  IMAD.WIDE R8, R15, UR5, RZ ;  /* 0x000000050f087c25 */ /* 0x004fe2000f8e02ff */
[----:B------:R-:W-:Y:S02]  /*abee0*/  @P0 IADD3 R24, PT, PT, R24, -0x7fe001, RZ ;  /* 0xff801fff18180810 */ /* 0x000fe40007ffe0ff */
[----:B------:R-:W-:Y:S01]  /*abef0*/  @!P3 IADD3 R23, PT, PT, R23, 0x7fe001, RZ ;  /* 0x007fe0011717b810 */ /* 0x000fe20007ffe0ff */
[----:B------:R-:W-:Y:S02]  /*abf00*/  IMAD R26, R26, -0x7fe001, RZ ;  /* 0xff801fff1a1a7824 */ /* 0x000fe400078e02ff */
[----:B------:R-:W-:Y:S01]  /*abf10*/  @P1 VIADD R12, R12, 0xff801fff ;  /* 0xff801fff0c0c1836 */ /* 0x000fe20000000000 */
[----:B------:R-:W-:Y:S01]  /*abf20*/  IADD3 R15, PT, PT, R25, -R52, RZ ;  /* 0x80000034190f7210 */ /* 0x000fe20007ffe0ff */
[----:B------:R-:W-:Y:S01]  /*abf30*/  IMAD R7, R8, 0x3802001, RZ ;  /* 0x0380200108077824 */ /* 0x000fe200078e02ff */
[----:B------:R-:W-:Y:S02]  /*abf40*/  ISETP.GE.AND P0, PT, R24, RZ, PT ;  /* 0x000000ff1800720c */ /* 0x000fe40003f06270 */
[----:B------:R-:W-:Y:S01]  /*abf50*/  IADD3 R38, PT, PT, R38, -R41, R26 ;  /* 0x8000002926267210 */ /* 0x000fe20007ffe01a */
[----:B------:R-:W-:Y:S01]  /*abf60*/  IMAD.WIDE R40, R23, UR5, RZ ;  /* 0x0000000517287c25 */ /* 0x000fe2000f8e02ff */
[----:B------:R-:W-:-:S02]  /*abf70*/  ISETP.GE.AND P1, PT, R12, RZ, PT ;  /* 0x000000ff0c00720c */ /* 0x000fc40003f26270 */
[----:B------:R-:W-:Y:S01]  /*abf80*/  ISETP.GE.AND P2, PT, R15, RZ, PT ;  /* 0x000000ff0f00720c */ /* 0x000fe20003f46270 */
[----:B------:R-:W-:Y:S01]  /*abf90*/  IMAD R23, R40, 0x3802001, RZ ;  /* 0x0380200128177824 */ /* 0x000fe200078e02ff */
[----:B------:R-:W-:Y:S01]  /*abfa0*/  SHF.R.S32.HI R6, RZ, 0x1f, R7 ;  /* 0x0000001fff067819 */ /* 0x000fe20000011407 */
[----:B------:R-:W-:-:S03]  /*abfb0*/  IMAD.HI.U32 R36, R7, -0x7fe001, R8 ;  /* 0xff801fff07247827 */ /* 0x000fc600078e0008 */
[----:B------:R-:W-:Y:S01]  /*abfc0*/  SHF.R.S32.HI R8, RZ, 0x1f, R23 ;  /* 0x0000001fff087819 */ /* 0x000fe20000011417 */
[----:B------:R-:W-:Y:S01]  /*abfd0*/  IMAD R6, R6, -0x7fe001, RZ ;  /* 0xff801fff06067824 */ /* 0x000fe200078e02ff */
[----:B------:R-:W-:Y:S01]  /*abfe0*/  IADD3 R9, PT, PT, R3, -R2, RZ ;  /* 0x8000000203097210 */ /* 0x000fe20007ffe0ff */
[----:B------:R-:W-:Y:S02]  /*abff0*/  @!P0 VIADD R24, R24, 0x7fe001 ;  /* 0x007fe00118188836 */ /* 0x000fe40000000000 */
[----:B------:R-:W-:Y:S01]  /*ac000*/  IMAD.HI.U32 R40, R23, -0x7fe001, R40 ;  /* 0xff801fff17287827 */ /* 0x000fe200078e0028 */
[----:B------:R-:W-:Y:S01]  /*ac010*/  IADD3 R36, PT, PT, R36, -R7, R6 ;  /* 0x8000000724247210 */ /* 0x000fe20007ffe006 */
[----:B------:R0:W-:Y:S02]  /*ac020*/  STL [R1+0x4f68], R38 ;  /* 0x004f682601007387 */ /* 0x0001e40000100800 */
[----:B------:R-:W-:Y:S02]  /*ac030*/  @!P1 VIADD R12, R12, 0x7fe001 ;  /* 0x007fe0010c0c9836 */ /* 0x000fe40000000000 */
[----:B------:R-:W-:-:S02]  /*ac040*/  IMAD R8, R8, -0x7fe001, RZ ;  /* 0xff801fff08087824 */ /* 0x000fc400078e02ff */
[----:B------:R-:W-:Y:S01]  /*ac050*/  @!P2 VIADD R15, R15, 0x7fe001 ;  /* 0x007fe0010f0fa836 */ /* 0x000fe20000000000 */
[----:B------:R-:W-:Y:S01]  /*ac060*/  ISETP.GE.AND P2, PT, R9, RZ, PT ;  /* 0x000000ff0900720c */ /* 0x000fe20003f46270 */
[----:B------:R-:W-:Y:S01]  /*ac070*/  STL [R1+0x4f4c], R24 ;  /* 0x004f4c1801007387 */ /* 0x000fe20000100800 */
[----:B0-----:R-:W-:-:S03]  /*ac080*/  IADD3 R38, PT, PT, R40, -R23, R8 ;  /* 0x8000001728267210 */ /* 0x001fc60007ffe008 */
[----:B------:R0:W-:Y:S04]  /*ac090*/  STL [R1+0x4f6c], R36 ;  /* 0x004f6c2401007387 */ /* 0x0001e80000100800 */
[----:B------:R1:W-:Y:S04]  /*ac0a0*/  STL [R1+0x4f50], R12 ;  /* 0x004f500c01007387 */ /* 0x0003e80000100800 */
[----:B------:R-:W2:Y:S04]  /*ac0b0*/  LDL R8, [R1+0x4fdc] ;  /* 0x004fdc0001087983 */ /* 0x000ea80000100800 */
[----:B------:R-:W2:Y:S01]  /*ac0c0*/  LDL R51, [R1+0x4ffc] ;  /* 0x004ffc0001337983 */ /* 0x000ea20000100800 */
[----:B------:R-:W-:Y:S01]  /*ac0d0*/  IADD3 R26, PT, PT, R25, R52, RZ ;  /* 0x00000034191a7210 */ /* 0x000fe20007ffe0ff */
[----:B0-----:R-:W-:Y:S01]  /*ac0e0*/  IMAD.IADD R36, R3, 0x1, R2 ;  /* 0x0000000103247824 */ /* 0x001fe200078e0202 */
[----:B------:R-:W-:Y:S01]  /*ac0f0*/  @!P2 IADD3 R9, PT, PT, R9, 0x7fe001, RZ ;  /* 0x007fe0010909a810 */ /* 0x000fe20007ffe0ff */
[----:B------:R0:W-:Y:S01]  /*ac100*/  STL [R1+0x4f70], R38 ;  /* 0x004f702601007387 */ /* 0x0001e20000100800 */
[----:B------:R-:W-:-:S03]  /*ac110*/  ISETP.GT.AND P0, PT, R26, 0x7fe000, PT ;  /* 0x007fe0001a00780c */ /* 0x000fc60003f04270 */
[----:B------:R-:W2:Y:S01]  /*ac120*/  LDL R3, [R1+0x4c00] ;  /* 0x004c000001037983 */ /* 0x000ea20000100800 */
[----:B------:R-:W-:-:S03]  /*ac130*/  IMAD.WIDE R24, R9, UR5, RZ ;  /* 0x0000000509187c25 */ /* 0x000fc6000f8e02ff */
[----:B-1----:R-:W2:Y:S01]  /*ac140*/  LDL R12, [R1+0x4c40] ;  /* 0x004c4000010c7983 */ /* 0x002ea20000100800 */
[----:B------:R-:W-:-:S03]  /*ac150*/  IMAD.WIDE R6, R15, UR5, RZ ;  /* 0x000000050f067c25 */ /* 0x000fc6000f8e02ff */
[----:B------:R-:W2:Y:S04]  /*ac160*/  LDL R9, [R1+0x4c04] ;  /* 0x004c040001097983 */ /* 0x000ea80000100800 */
[----:B------:R-:W2:Y:S01]  /*ac170*/  LDL R50, [R1+0x4c44] ;  /* 0x004c440001327983 */ /* 0x000ea20000100800 */
[----:B------:R-:W-:Y:S01]  /*ac180*/  IMAD R15, R6, 0x3802001, RZ ;  /* 0x03802001060f7824 */ /* 0x000fe200078e02ff */
[----:B------:R-:W-:-:S03]  /*ac190*/  @P0 IADD3 R26, PT, PT, R26, -0x7fe001, RZ ;  /* 0xff801fff1a1a0810 */ /* 0x000fc60007ffe0ff */
[----:B------:R-:W-:Y:S01]  /*ac1a0*/  IMAD.HI.U32 R40, R15, -0x7fe001, R6 ;  /* 0xff801fff0f287827 */ /* 0x000fe200078e0006 */
[----:B------:R-:W-:-:S03]  /*ac1b0*/  SHF.R.S32.HI R7, RZ, 0x1f, R15 ;  /* 0x0000001fff077819 */ /* 0x000fc6000001140f */
[----:B------:R-:W-:Y:S01]  /*ac1c0*/  IMAD.IADD R6, R10, 0x1, -R57 ;  /* 0x000000010a067824 */ /* 0x000fe200078e0a39 */
[----:B------:R-:W-:Y:S01]  /*ac1d0*/  ISETP.GT.AND P1, PT, R36, 0x7fe000, PT ;  /* 0x007fe0002400780c */ /* 0x000fe20003f24270 */
[----:B------:R-:W-:Y:S01]  /*ac1e0*/  IMAD R7, R7, -0x7fe001, RZ ;  /* 0xff801fff07077824 */ /* 0x000fe200078e02ff */
[----:B------:R-:W-:Y:S01]  /*ac1f0*/  ISETP.GE.AND P2, PT, R26, RZ, PT ;  /* 0x000000ff1a00720c */ /* 0x000fe20003f46270 */
[----:B------:R-:W-:Y:S01]  /*ac200*/  IMAD R23, R24, 0x3802001, RZ ;  /* 0x0380200118177824 */ /* 0x000fe200078e02ff */
[----:B------:R-:W-:Y:S02]  /*ac210*/  ISETP.GE.AND P3, PT, R6, RZ, PT ;  /* 0x000000ff0600720c */ /* 0x000fe40003f66270 */
[----:B------:R-:W-:Y:S02]  /*ac220*/  IADD3 R10, PT, PT, R10, R57, RZ ;  /* 0x000000390a0a7210 */ /* 0x000fe40007ffe0ff */
[----:B------:R-:W-:Y:S01]  /*ac230*/  IADD3 R40, PT, PT, R40, -R15, R7 ;  /* 0x8000000f28287210 */ /* 0x000fe20007ffe007 */
[----:B----4-:R-:W-:Y:S01]  /*ac240*/  IMAD.IADD R15, R66, 0x1, -R13 ;  /* 0x00000001420f7824 */ /* 0x010fe200078e0a0d */
[----:B------:R-:W-:-:S02]  /*ac250*/  SHF.R.S32.HI R2, RZ, 0x1f, R23 ;  /* 0x0000001fff027819 */ /* 0x000fc40000011417 */
[----:B------:R-:W-:Y:S01]  /*ac260*/  ISETP.GT.AND P0, PT, R10, 0x7fe000, PT ;  /* 0x007fe0000a00780c */ /* 0x000fe20003f04270 */
[----:B------:R-:W1:Y:S01]  /*ac270*/  LDCU UR4, c[0x3][UR6+-0xc0] ;  /* 0x00ffe800060477ac */ /* 0x000e620008000800 */
[----:B------:R-:W-:Y:S01]  /*ac280*/  ISETP.GE.AND P4, PT, R15, RZ, PT ;  /* 0x000000ff0f00720c */ /* 0x000fe20003f86270 */
[----:B------:R-:W-:Y:S01]  /*ac290*/  IMAD.HI.U32 R24, R23, -0x7fe001, R24 ;  /* 0xff801fff17187827 */ /* 0x000fe200078e0018 */
[----:B------:R-:W-:-:S03]  /*ac2a0*/  @P1 IADD3 R36, PT, PT, R36, -0x7fe001, RZ ;  /* 0xff801fff24241810 */ /* 0x000fc60007ffe0ff */
[----:B------:R-:W-:Y:S01]  /*ac2b0*/  IMAD R2, R2, -0x7fe001, RZ ;  /* 0xff801fff02027824 */ /* 0x000fe200078e02ff */
[----:B------:R-:W-:Y:S01]  /*ac2c0*/  @!P3 IADD3 R6, PT, PT, R6, 0x7fe001, RZ ;  /* 0x007fe0010606b810 */ /* 0x000fe20007ffe0ff */
[----:B------:R-:W-:Y:S01]  /*ac2d0*/  @!P2 VIADD R26, R26, 0x7fe001 ;  /* 0x007fe0011a1aa836 */ /* 0x000fe20000000000 */
[----:B------:R-:W-:Y:S02]  /*ac2e0*/  ISETP.GE.AND P2, PT, R36, RZ, PT ;  /* 0x000000ff2400720c */ /* 0x000fe40003f46270 */
[----:B0-----:R-:W-:Y:S01]  /*ac2f0*/  IADD3 R38, PT, PT, R24, -R23, R2 ;  /* 0x8000001718267210 */ /* 0x001fe20007ffe002 */
[C---:B-----5:R-:W-:Y:S01]  /*ac300*/  IMAD.IADD R24, R17.reuse, 0x1, R46 ;  /* 0x0000000111187824 */ /* 0x060fe200078e022e */
[----:B------:R0:W-:Y:S01]  /*ac310*/  STL [R1+0x4f54], R26 ;  /* 0x004f541a01007387 */ /* 0x0001e20000100800 */
[----:B------:R-:W-:Y:S01]  /*ac320*/  IADD3 R2, PT, PT, R66, R13, RZ ;  /* 0x0000000d42027210 */ /* 0x000fe20007ffe0ff */
[----:B------:R-:W-:Y:S01]  /*ac330*/  IMAD.WIDE R6, R6, UR5, RZ ;  /* 0x0000000506067c25 */ /* 0x000fe2000f8e02ff */
[----:B------:R-:W-:Y:S01]  /*ac340*/  IADD3 R17, PT, PT, R17, -R46, RZ ;  /* 0x8000002e11117210 */ /* 0x000fe20007ffe0ff */
[----:B------:R-:W-:Y:S02]  /*ac350*/  STL [R1+0x4f74], R40 ;  /* 0x004f742801007387 */ /* 0x000fe40000100800 */
[----:B------:R-:W-:-:S02]  /*ac360*/  @P0 VIADD R10, R10, 0xff801fff ;  /* 0xff801fff0a0a0836 */ /* 0x000fc40000000000 */
[----:B------:R-:W4:Y:S01]  /*ac370*/  LDL R63, [R1+0x4c08] ;  /* 0x004c0800013f7983 */ /* 0x000f220000100800 */
[----:B------:R-:W-:-:S03]  /*ac380*/  ISETP.GT.AND P0, PT, R2, 0x7fe000, PT ;  /* 0x007fe0000200780c */ /* 0x000fc60003f04270 */
[----:B------:R-:W4:Y:S01]  /*ac390*/  LDL R46, [R1+0x4c48] ;  /* 0x004c4800012e7983 */ /* 0x000f220000100800 */
[----:B------:R-:W-:Y:S01]  /*ac3a0*/  IMAD R25, R6, 0x3802001, RZ ;  /* 0x0380200106197824 */ /* 0x000fe200078e02ff */
[----:B------:R-:W-:Y:S01]  /*ac3b0*/  ISETP.GT.AND P1, PT, R24, 0x7fe000, PT ;  /* 0x007fe0001800780c */ /* 0x000fe20003f24270 */
[----:B------:R-:W-:Y:S02]  /*ac3c0*/  @!P4 VIADD R15, R15, 0x7fe001 ;  /* 0x007fe0010f0fc836 */ /* 0x000fe40000000000 */
[----:B------:R-:W-:Y:S01]  /*ac3d0*/  IMAD.HI.U32 R42, R25, -0x7fe001, R6 ;  /* 0xff801fff192a7827 */ /* 0x000fe200078e0006 */
[----:B------:R-:W-:-:S03]  /*ac3e0*/  @!P2 IADD3 R36, PT, PT, R36, 0x7fe001, RZ ;  /* 0x007fe0012424a810 */ /* 0x000fc60007ffe0ff */
[----:B-1----:R-:W-:Y:S01]  /*ac3f0*/  IMAD.WIDE R6, R15, UR4, RZ ;  /* 0x000000040f067c25 */ /* 0x002fe2000f8e02ff */
[----:B------:R-:W-:Y:S02]  /*ac400*/  ISETP.GE.AND P2, PT, R17, RZ, PT ;  /* 0x000000ff1100720c */ /* 0x000fe40003f46270 */
[----:B------:R-:W-:Y:S01]  /*ac410*/  SHF.R.S32.HI R13, RZ, 0x1f, R25 ;  /* 0x0000001fff0d7819 */ /* 0x000fe20000011419 */
[----:B------:R-:W-:Y:S01]  /*ac420*/  IMAD R15, R6, 0x3802001, RZ ;  /* 0x03802001060f7824 */ /* 0x000fe200078e02ff */
[----:B------:R-:W-:Y:S02]  /*ac430*/  @P0 IADD3 R2, PT, PT, R2, -0x7fe001, RZ ;  /* 0xff801fff02020810 */ /* 0x000fe40007ffe0ff */
[----:B------:R-:W-:Y:S01]  /*ac440*/  ISETP.GE.AND P3, PT, R10, RZ, PT ;  /* 0x000000ff0a00720c */ /* 0x000fe20003f66270 */
[----:B0-----:R-:W-:Y:S01]  /*ac450*/  IMAD R26, R13, -0x7fe001, RZ ;  /* 0xff801fff0d1a7824 */ /* 0x001fe200078e02ff */
[----:B------:R-:W-:Y:S01]  /*ac460*/  SHF.R.S32.HI R13, RZ, 0x1f, R15 ;  /* 0x0000001fff0d7819 */ /* 0x000fe2000001140f */
[----:B------:R-:W-:Y:S01]  /*ac470*/  @P1 VIADD R24, R24, 0xff801fff ;  /* 0xff801fff18181836 */ /* 0x000fe20000000000 */
[----:B------:R-:W-:Y:S01]  /*ac480*/  ISETP.GE.AND P1, PT, R2, RZ, PT ;  /* 0x000000ff0200720c */ /* 0x000fe20003f26270 */
[----:B------:R-:W-:-:S02]  /*ac490*/  IMAD.HI.U32 R6, R15, -0x7fe001, R6 ;  /* 0xff801fff0f067827 */ /* 0x000fc400078e0006 */
[----:B------:R-:W-:Y:S02]  /*ac4a0*/  @!P2 IADD3 R17, PT, PT, R17, 0x7fe001, RZ ;  /* 0x007fe0011111a810 */ /* 0x000fe40007ffe0ff */
[----:B------:R-:W-:Y:S01]  /*ac4b0*/  IMAD R13, R13, -0x7fe001, RZ ;  /* 0xff801fff0d0d7824 */ /* 0x000fe200078e02ff */
[----:B------:R-:W-:Y:S01]  /*ac4c0*/  STL [R1+0x4f58], R36 ;  /* 0x004f582401007387 */ /* 0x000fe20000100800 */
[----:B------:R-:W-:-:S03]  /*ac4d0*/  ISETP.GE.AND P2, PT, R24, RZ, PT ;  /* 0x000000ff1800720c */ /* 0x000fc60003f46270 */
[----:B------:R0:W-:Y:S01]  /*ac4e0*/  STL [R1+0x4f78], R38 ;  /* 0x004f782601007387 */ /* 0x0001e20000100800 */
[----:B------:R-:W-:Y:S01]  /*ac4f0*/  @!P3 VIADD R10, R10, 0x7fe001 ;  /* 0x007fe0010a0ab836 */ /* 0x000fe20000000000 */
[----:B------:R-:W-:Y:S02]  /*ac500*/  IADD3 R26, PT, PT, R42, -R25, R26 ;  /* 0x800000192a1a7210 */ /* 0x000fe40007ffe01a */
[----:B------:R-:W-:Y:S02]  /*ac510*/  @!P1 IADD3 R2, PT, PT, R2, 0x7fe001, RZ ;  /* 0x007fe00102029810 */ /* 0x000fe40007ffe0ff */
[----:B0-----:R-:W-:Y:S01]  /*ac520*/  IADD3 R38, PT, PT, R6, -R15, R13 ;  /* 0x8000000f06267210 */ /* 0x001fe20007ffe00d */
[----:B------:R-:W-:Y:S01]  /*ac530*/  IMAD.WIDE R6, R17, UR4, RZ ;  /* 0x0000000411067c25 */ /* 0x000fe2000f8e02ff */
[----:B------:R-:W-:Y:S01]  /*ac540*/  IADD3 R17, PT, PT, R18, -R59, RZ ;  /* 0x8000003b12117210 */ /* 0x000fe20007ffe0ff */
[----:B------:R0:W-:Y:S02]  /*ac550*/  STL [R1+0x4f5c], R10 ;  /* 0x004f5c0a01007387 */ /* 0x0001e40000100800 */
[----:B------:R-:W-:Y:S01]  /*ac560*/  IMAD R25, R6, 0x3802001, RZ ;  /* 0x0380200106197824 */ /* 0x000fe200078e02ff */
[----:B------:R-:W-:Y:S01]  /*ac570*/  ISETP.GE.AND P1, PT, R17, RZ, PT ;  /* 0x000000ff1100720c */ /* 0x000fe20003f26270 */
[----:B------:R-:W-:Y:S01]  /*ac580*/  IMAD.IADD R23, R19, 0x1, -R54 ;  /* 0x0000000113177824 */ /* 0x000fe200078e0a36 */
[----:B------:R1:W-:Y:S04]  /*ac590*/  STL [R1+0x4f7c], R26 ;  /* 0x004f7c1a01007387 */ /* 0x0003e80000100800 */
[----:B------:R-:W5:Y:S01]  /*ac5a0*/  LDL R13, [R1+0x4c0c] ;  /* 0x004c0c00010d7983 */ /* 0x000f620000100800 */
[----:B0-----:R-:W-:-:S03]  /*ac5b0*/  IMAD.IADD R10, R18, 0x1, R59 ;  /* 0x00000001120a7824 */ /* 0x001fc600078e023b */
[----:B------:R-:W5:Y:S01]  /*ac5c0*/  LDL R52, [R1+0x4c4c] ;  /* 0x004c4c0001347983 */ /* 0x000f620000100800 */
[----:B------:R-:W-:Y:S02]  /*ac5d0*/  SHF.R.S32.HI R15, RZ, 0x1f, R25 ;  /* 0x0000001fff0f7819 */ /* 0x000fe40000011419 */
        /* <DEDUP_REMOVED lines=11> */
[----:B------:R-:W5:Y:S04]  /*ac690*/  LDL R15, [R1+0x4c10] ;  /* 0x004c1000010f7983 */ /* 0x000f680000100800 */
[----:B------:R-:W5:Y:S01]  /*ac6a0*/  LDL R18, [R1+0x4c50] ;  /* 0x004c500001127983 */ /* 0x000f620000100800 */
[----:B------:R-:W-:Y:S01]  /*ac6b0*/  IMAD.IADD R36, R62, 0x1, -R27 ;  /* 0x000000013e247824 */ /* 0x000fe200078e0a1b */
[----:B------:R-:W-:Y:S01]  /*ac6c0*/  @!P3 IADD3 R23, PT, PT, R23, 0x7fe001, RZ ;  /* 0x007fe0011717b810 */ /* 0x000fe20007ffe0ff */
[----:B------:R-:W-:Y:S01]  /*ac6d0*/  IMAD R17, R6, 0x3802001, RZ ;  /* 0x0380200106117824 */ /* 0x000fe200078e02ff */
[----:B------:R-:W-:-:S02]  /*ac6e0*/  @P0 IADD3 R10, PT, PT, R10, -0x7fe001, RZ ;  /* 0xff801fff0a0a0810 */ /* 0x000fc40007ffe0ff */
[----:B-1----:R-:W-:Y:S01]  /*ac6f0*/  IADD3 R26, PT, PT, R19, R54, RZ ;  /* 0x00000036131a7210 */ /* 0x002fe20007ffe0ff */
[----:B0-----:R-:W-:Y:S01]  /*ac700*/  IMAD.WIDE R24, R23, UR4, RZ ;  /* 0x0000000417187c25 */ /* 0x001fe2000f8e02ff */
[----:B------:R-:W-:Y:S01]  /*ac710*/  ISETP.GE.AND P3, PT, R36, RZ, PT ;  /* 0x000000ff2400720c */ /* 0x000fe20003f66270 */
[----:B------:R-:W5:Y:S01]  /*ac720*/  LDL R19, [R1+0x4c14] ;  /* 0x004c140001137983 */ /* 0x000f620000100800 */
[----:B------:R-:W-:Y:S01]  /*ac730*/  ISETP.GE.AND P2, PT, R10, RZ, PT ;  /* 0x000000ff0a00720c */ /* 0x000fe20003f46270 */
[----:B------:R-:W-:Y:S01]  /*ac740*/  IMAD.HI.U32 R44, R17, -0x7fe001, R6 ;  /* 0xff801fff112c7827 */ /* 0x000fe200078e0006 */
[----:B------:R-:W-:Y:S01]  /*ac750*/  SHF.R.S32.HI R6, RZ, 0x1f, R17 ;  /* 0x0000001fff067819 */ /* 0x000fe20000011411 */
[----:B------:R-:W5:Y:S01]  /*ac760*/  LDL R54, [R1+0x4c54] ;  /* 0x004c540001367983 */ /* 0x000f620000100800 */
[----:B------:R-:W-:Y:S01]  /*ac770*/  ISETP.GT.AND P0, PT, R26, 0x7fe000, PT ;  /* 0x007fe0001a00780c */ /* 0x000fe20003f04270 */
[----:B------:R-:W-:Y:S02]  /*ac780*/  IMAD R23, R24, 0x3802001, RZ ;  /* 0x0380200118177824 */ /* 0x000fe400078e02ff */
[----:B------:R-:W-:-:S03]  /*ac790*/  IMAD R6, R6, -0x7fe001, RZ ;  /* 0xff801fff06067824 */ /* 0x000fc600078e02ff */
[----:B------:R-:W-:Y:S01]  /*ac7a0*/  SHF.R.S32.HI R2, RZ, 0x1f, R23 ;  /* 0x0000001fff027819 */ /* 0x000fe20000011417 */
[----:B------:R-:W-:Y:S01]  /*ac7b0*/  IMAD.IADD R38, R62, 0x1, R27 ;  /* 0x000000013e267824 */ /* 0x000fe200078e021b */
[----:B------:R-:W-:Y:S01]  /*ac7c0*/  IADD3 R44, PT, PT, R44, -R17, R6 ;  /* 0x800000112c2c7210 */ /* 0x000fe20007ffe006 */
[----:B---3--:R-:W-:Y:S01]  /*ac7d0*/  IMAD.IADD R6, R37, 0x1, R56 ;  /* 0x0000000125067824 */ /* 0x008fe200078e0238 */
[----:B------:R-:W-:Y:S01]  /*ac7e0*/  @!P3 IADD3 R36, PT, PT, R36, 0x7fe001, RZ ;  /* 0x007fe0012424b810 */ /* 0x000fe20007ffe0ff */
[----:B------:R-:W-:Y:S01]  /*ac7f0*/  IMAD.HI.U32 R24, R23, -0x7fe001, R24 ;  /* 0xff801fff17187827 */ /* 0x000fe200078e0018 */
[----:B------:R-:W-:-:S03]  /*ac800*/  ISETP.GT.AND P1, PT, R38, 0x7fe000, PT ;  /* 0x007fe0002600780c */ /* 0x000fc60003f24270 */
[----:B------:R-:W-:Y:S02]  /*ac810*/  @!P2 VIADD R10, R10, 0x7fe001 ;  /* 0x007fe0010a0aa836 */ /* 0x000fe40000000000 */
[----:B------:R-:W-:Y:S01]  /*ac820*/  IMAD R2, R2, -0x7fe001, RZ ;  /* 0xff801fff02027824 */ /* 0x000fe200078e02ff */
[----:B------:R-:W-:Y:S01]  /*ac830*/  IADD3 R37, PT, PT, R37, -R56, RZ ;  /* 0x8000003825257210 */ /* 0x000fe20007ffe0ff */
[----:B------:R0:W-:Y:S01]  /*ac840*/  STL [R1+0x4fa4], R40 ;  /* 0x004fa42801007387 */ /* 0x0001e20000100800 */
[----:B------:R-:W-:Y:S02]  /*ac850*/  @P0 IADD3 R26, PT, PT, R26, -0x7fe001, RZ ;  /* 0xff801fff1a1a0810 */ /* 0x000fe40007ffe0ff */
        /* <DEDUP_REMOVED lines=9> */
[----:B------:R-:W3:Y:S01]  /*ac8f0*/  LDL R24, [R1+0x4c18] ;  /* 0x004c180001187983 */ /* 0x000ee20000100800 */
[----:B------:R-:W-:Y:S02]  /*ac900*/  @P1 VIADD R38, R38, 0xff801fff ;  /* 0xff801fff26261836 */ /* 0x000fe40000000000 */
[----:B------:R-:W-:Y:S01]  /*ac910*/  SHF.R.S32.HI R2, RZ, 0x1f, R7 ;  /* 0x0000001fff027819 */ /* 0x000fe20000011407 */
[----:B------:R-:W-:Y:S01]  /*ac920*/  @P0 VIADD R6, R6, 0xff801fff ;  /* 0xff801fff06060836 */ /* 0x000fe20000000000 */
[----:B------:R-:W-:Y:S01]  /*ac930*/  @!P3 IADD3 R37, PT, PT, R37, 0x7fe001, RZ ;  /* 0x007fe0012525b810 */ /* 0x000fe20007ffe0ff */
[----:B------:R-:W-:Y:S01]  /*ac940*/  IMAD.HI.U32 R40, R7, -0x7fe001, R40 ;  /* 0xff801fff07287827 */ /* 0x000fe200078e0028 */
[----:B------:R-:W-:Y:S01]  /*ac950*/  ISETP.GE.AND P1, PT, R38, RZ, PT ;  /* 0x000000ff2600720c */ /* 0x000fe20003f26270 */
[----:B------:R-:W3:Y:S02]  /*ac960*/  LDL R56, [R1+0x4c5c] ;  /* 0x004c5c0001387983 */ /* 0x000ee40000100800 */
[----:B------:R-:W-:-:S02]  /*ac970*/  IMAD R2, R2, -0x7fe001, RZ ;  /* 0xff801fff02027824 */ /* 0x000fc400078e02ff */
[C---:B------:R-:W-:Y:S01]  /*ac980*/  IMAD.IADD R42, R39.reuse, 0x1, R58 ;  /* 0x00000001272a7824 */ /* 0x040fe200078e023a */
[----:B------:R-:W-:Y:S02]  /*ac990*/  IADD3 R39, PT, PT, R39, -R58, RZ ;  /* 0x8000003a27277210 */ /* 0x000fe40007ffe0ff */
[----:B------:R-:W-:Y:S02]  /*ac9a0*/  @!P2 IADD3 R26, PT, PT, R26, 0x7fe001, RZ ;  /* 0x007fe0011a1aa810 */ /* 0x000fe40007ffe0ff */
[----:B------:R-:W-:Y:S02]  /*ac9b0*/  ISETP.GE.AND P2, PT, R6, RZ, PT ;  /* 0x000000ff0600720c */ /* 0x000fe40003f46270 */
[----:B-1----:R-:W-:Y:S01]  /*ac9c0*/  IADD3 R10, PT, PT, R40, -R7, R2 ;  /* 0x80000007280a7210 */ /* 0x002fe20007ffe002 */
[----:B------:R-:W-:Y:S01]  /*ac9d0*/  IMAD.WIDE R40, R37, UR4, RZ ;  /* 0x0000000425287c25 */ /* 0x000fe2000f8e02ff */
[----:B------:R-:W-:-:S03]  /*ac9e0*/  ISETP.GE.AND P3, PT, R39, RZ, PT ;  /* 0x000000ff2700720c */ /* 0x000fc60003f66270 */
[----:B------:R-:W-:Y:S01]  /*ac9f0*/  IMAD R17, R40, 0x3802001, RZ ;  /* 0x0380200128117824 */ /* 0x000fe200078e02ff */
[C---:B------:R-:W-:Y:S01]  /*aca00*/  IADD3 R2, PT, PT, R11.reuse, R60, RZ ;  /* 0x0000003c0b027210 */ /* 0x040fe20007ffe0ff */
[----:B------:R-:W-:Y:S02]  /*aca10*/  IMAD.IADD R11, R11, 0x1, -R60 ;  /* 0x000000010b0b7824 */ /* 0x000fe400078e0a3c */
[----:B------:R-:W-:Y:S01]  /*aca20*/  @!P1 VIADD R38, R38, 0x7fe001 ;  /* 0x007fe00126269836 */ /* 0x000fe20000000000 */
[----:B------:R-:W-:Y:S01]  /*aca30*/  SHF.R.S32.HI R7, RZ, 0x1f, R17 ;  /* 0x0000001fff077819 */ /* 0x000fe20000011411 */
[----:B------:R-:W-:Y:S01]  /*aca40*/  STL [R1+0x4fa8], R44 ;  /* 0x004fa82c01007387 */ /* 0x000fe20000100800 */
[----:B------:R-:W-:Y:S02]  /*aca50*/  ISETP.GT.AND P1, PT, R42, 0x7fe000, PT ;  /* 0x007fe0002a00780c */ /* 0x000fe40003f24270 */
[----:B------:R-:W-:Y:S01]  /*aca60*/  @!P2 IADD3 R6, PT, PT, R6, 0x7fe001, RZ ;  /* 0x007fe0010606a810 */ /* 0x000fe20007ffe0ff */
[----:B------:R0:W-:Y:S01]  /*aca70*/  STL [R1+0x4f8c], R26 ;  /* 0x004f8c1a01007387 */ /* 0x0001e20000100800 */
[----:B------:R-:W-:Y:S01]  /*aca80*/  ISETP.GE.AND P2, PT, R11, RZ, PT ;  /* 0x000000ff0b00720c */ /* 0x000fe20003f46270 */
[----:B------:R-:W-:Y:S01]  /*aca90*/  IMAD R7, R7, -0x7fe001, RZ ;  /* 0xff801fff07077824 */ /* 0x000fe200078e02ff */
[----:B------:R-:W-:Y:S01]  /*acaa0*/  ISETP.GT.AND P0, PT, R2, 0x7fe000, PT ;  /* 0x007fe0000200780c */ /* 0x000fe20003f04270 */
[----:B------:R1:W-:Y:S01]  /*acab0*/  STL [R1+0x4fac], R36 ;  /* 0x004fac2401007387 */ /* 0x0003e20000100800 */
[----:B------:R-:W-:-:S03]  /*acac0*/  @!P3 IADD3 R39, PT, PT, R39, 0x7fe001, RZ ;  /* 0x007fe0012727b810 */ /* 0x000fc60007ffe0ff */
[----:B------:R-:W3:Y:S01]  /*acad0*/  LDL R27, [R1+0x4c20] ;  /* 0x004c2000011b7983 */ /* 0x000ee20000100800 */
[----:B0-----:R-:W-:-:S03]  /*acae0*/  IMAD.HI.U32 R26, R17, -0x7fe001, R40 ;  /* 0xff801fff111a7827 */ /* 0x001fc600078e0028 */
[----:B-1----:R-:W3:Y:S02]  /*acaf0*/  LDL R36, [R1+0x4c60] ;  /* 0x004c600001247983 */ /* 0x002ee40000100800 */
[----:B------:R-:W-:Y:S02]  /*acb00*/  IADD3 R26, PT, PT, R26, -R17, R7 ;  /* 0x800000111a1a7210 */ /* 0x000fe40007ffe007 */
[----:B------:R0:W-:Y:S01]  /*acb10*/  STL [R1+0x4f90], R38 ;  /* 0x004f902601007387 */ /* 0x0001e20000100800 */
[----:B------:R-:W-:-:S03]  /*acb20*/  @P1 VIADD R42, R42, 0xff801fff ;  /* 0xff801fff2a2a1836 */ /* 0x000fc60000000000 */
[----:B------:R1:W-:Y:S01]  /*acb30*/  STL [R1+0x4fb0], R10 ;  /* 0x004fb00a01007387 */ /* 0x0003e20000100800 */
[----:B0-----:R-:W-:-:S03]  /*acb40*/  IMAD.WIDE R38, R39, UR4, RZ ;  /* 0x0000000427267c25 */ /* 0x001fc6000f8e02ff */
[----:B------:R0:W-:Y:S01]  /*acb50*/  STL [R1+0x4f94], R6 ;  /* 0x004f940601007387 */ /* 0x0001e20000100800 */
[----:B------:R-:W-:-:S03]  /*acb60*/  IMAD R23, R38, 0x3802001, RZ ;  /* 0x0380200126177824 */ /* 0x000fc600078e02ff */
[----:B------:R0:W-:Y:S01]  /*acb70*/  STL [R1+0x4fb4], R26 ;  /* 0x004fb41a01007387 */ /* 0x0001e20000100800 */
[----:B------:R-:W-:Y:S01]  /*acb80*/  @!P2 VIADD R11, R11, 0x7fe001 ;  /* 0x007fe0010b0ba836 */ /* 0x000fe20000000000 */
[----:B------:R-:W-:Y:S01]  /*acb90*/  @P0 IADD3 R2, PT, PT, R2, -0x7fe001, RZ ;  /* 0xff801fff02020810 */ /* 0x000fe20007ffe0ff */
[----:B-1----:R-:W-:Y:S01]  /*acba0*/  IMAD.IADD R10, R61, 0x1, -R4 ;  /* 0x000000013d0a7824 */ /* 0x002fe200078e0a04 */
[----:B------:R-:W3:Y:S01]  /*acbb0*/  LDL R37, [R1+0x4c24] ;  /* 0x004c240001257983 */ /* 0x000ee20000100800 */
[----:B------:R-:W-:-:S03]  /*acbc0*/  SHF.R.S32.HI R17, RZ, 0x1f, R23 ;  /* 0x0000001fff117819 */ /* 0x000fc60000011417 */
[----:B------:R-:W3:Y:S01]  /*acbd0*/  LDL R58, [R1+0x4c64] ;  /* 0x004c6400013a7983 */ /* 0x000ee20000100800 */
[----:B------:R-:W-:Y:S01]  /*acbe0*/  ISETP.GE.AND P1, PT, R42, RZ, PT ;  /* 0x000000ff2a00720c */ /* 0x000fe20003f26270 */
[----:B0-----:R-:W-:Y:S01]  /*acbf0*/  IMAD.WIDE R6, R11, UR4, RZ ;  /* 0x000000040b067c25 */ /* 0x001fe2000f8e02ff */
[----:B------:R-:W0:Y:S01]  /*acc00*/  LDCU UR5, c[0x3][UR6+-0xc4] ;  /* 0x00ffe780060577ac */ /* 0x000e220008000800 */
[----:B------:R-:W-:Y:S02]  /*acc10*/  ISETP.GE.AND P0, PT, R2, RZ, PT ;  /* 0x000000ff0200720c */ /* 0x000fe40003f06270 */
[----:B------:R-:W-:Y:S01]  /*acc20*/  ISETP.GE.AND P3, PT, R10, RZ, PT ;  /* 0x000000ff0a00720c */ /* 0x000fe20003f66270 */
[----:B------:R-:W-:-:S04]  /*acc30*/  IMAD.HI.U32 R38, R23, -0x7fe001, R38 ;  /* 0xff801fff17267827 */ /* 0x000fc800078e0026 */
[----:B------:R-:W-:Y:S02]  /*acc40*/  IMAD R17, R17, -0x7fe001, RZ ;  /* 0xff801fff11117824 */ /* 0x000fe400078e02ff */
[----:B------:R-:W-:-:S03]  /*acc50*/  IMAD R39, R6, 0x3802001, RZ ;  /* 0x0380200106277824 */ /* 0x000fc600078e02ff */
[----:B------:R-:W-:Y:S02]  /*acc60*/  IADD3 R26, PT, PT, R38, -R23, R17 ;  /* 0x80000017261a7210 */ /* 0x000fe40007ffe011 */
[----:B------:R-:W-:Y:S01]  /*acc70*/  SHF.R.S32.HI R17, RZ, 0x1f, R39 ;  /* 0x0000001fff117819 */ /* 0x000fe20000011427 */
[----:B------:R-:W-:Y:S01]  /*acc80*/  IMAD.HI.U32 R38, R39, -0x7fe001, R6 ;  /* 0xff801fff27267827 */ /* 0x000fe200078e0006 */
[----:B------:R-:W-:Y:S02]  /*acc90*/  @!P1 IADD3 R42, PT, PT, R42, 0x7fe001, RZ ;  /* 0x007fe0012a2a9810 */ /* 0x000fe40007ffe0ff */
[----:B------:R-:W-:Y:S01]  /*acca0*/  IADD3 R6, PT, PT, R14, -R43, RZ ;  /* 0x8000002b0e067210 */ /* 0x000fe20007ffe0ff */
[----:B------:R-:W-:Y:S02]  /*accb0*/  @!P0 VIADD R2, R2, 0x7fe001 ;  /* 0x007fe00102028836 */ /* 0x000fe40000000000 */
[----:B------:R-:W-:Y:S02]  /*accc0*/  IMAD R17, R17, -0x7fe001, RZ ;  /* 0xff801fff11117824 */ /* 0x000fe400078e02ff */
[----:B------:R-:W-:Y:S01]  /*accd0*/  @!P3 VIADD R10, R10, 0x7fe001 ;  /* 0x007fe0010a0ab836 */ /* 0x000fe20000000000 */
[----:B------:R1:W-:Y:S01]  /*acce0*/  STL [R1+0x4f98], R42 ;  /* 0x004f982a01007387 */ /* 0x0003e20000100800 */
[----:B------:R-:W-:-:S02]  /*accf0*/  ISETP.GE.AND P1, PT, R6, RZ, PT ;  /* 0x000000ff0600720c */ /* 0x000fc40003f26270 */
[----:B0-----:R-:W-:Y:S01]  /*acd00*/  IMAD.WIDE R10, R10, UR5, RZ ;  /* 0x000000050a0a7c25 */ /* 0x001fe2000f8e02ff */
[----:B------:R-:W-:Y:S01]  /*acd10*/  STL [R1+0x4fb8], R26 ;  /* 0x004fb81a01007387 */ /* 0x000fe20000100800 */
[----:B------:R-:W-:-:S03]  /*acd20*/  IADD3 R4, PT, PT, R61, R4, RZ ;  /* 0x000000043d047210 */ /* 0x000fc60007ffe0ff */
[----:B------:R0:W-:Y:S01]  /*acd30*/  STL [R1+0x4f9c], R2 ;  /* 0x004f9c0201007387 */ /* 0x0001e20000100800 */
[----:B-1----:R-:W-:-:S03]  /*acd40*/  IADD3 R42, PT, PT, R38, -R39, R17 ;  /* 0x80000027262a7210 */ /* 0x002fc60007ffe011 */
[----:B------:R-:W3:Y:S01]  /*acd50*/  LDL R38, [R1+0x4c28] ;  /* 0x004c280001267983 */ /* 0x000ee20000100800 */
[----:B------:R-:W-:-:S03]  /*acd60*/  IMAD R23, R10, 0x3802001, RZ ;  /* 0x038020010a177824 */ /* 0x000fc600078e02ff */
[----:B------:R-:W3:Y:S01]  /*acd70*/  LDL R55, [R1+0x4c68] ;  /* 0x004c680001377983 */ /* 0x000ee20000100800 */
[----:B------:R-:W-:Y:S01]  /*acd80*/  ISETP.GT.AND P0, PT, R4, 0x7fe000, PT ;  /* 0x007fe0000400780c */ /* 0x000fe20003f04270 */
[----:B------:R-:W-:Y:S02]  /*acd90*/  IMAD.IADD R14, R14, 0x1, R43 ;  /* 0x000000010e0e7824 */ /* 0x000fe400078e022b */
[----:B------:R-:W-:Y:S01]  /*acda0*/  IMAD.HI.U32 R40, R23, -0x7fe001, R10 ;  /* 0xff801fff17287827 */ /* 0x000fe200078e000a */
[----:B------:R-:W-:Y:S01]  /*acdb0*/  IADD3 R10, PT, PT, R16, R45, RZ ;  /* 0x0000002d100a7210 */ /* 0x000fe20007ffe0ff */
[----:B------:R-:W3:Y:S01]  /*acdc0*/  LDL R39, [R1+0x4c2c] ;  /* 0x004c2c0001277983 */ /* 0x000ee20000100800 */
[----:B------:R-:W-:Y:S01]  /*acdd0*/  @!P1 IADD3 R6, PT, PT, R6, 0x7fe001, RZ ;  /* 0x007fe00106069810 */ /* 0x000fe20007ffe0ff */
[----:B------:R-:W-:Y:S01]  /*acde0*/  IMAD.IADD R16, R16, 0x1, -R45 ;  /* 0x0000000110107824 */ /* 0x000fe200078e0a2d */
[----:B0-----:R-:W-:Y:S01]  /*acdf0*/  SHF.R.S32.HI R2, RZ, 0x1f, R23 ;  /* 0x0000001fff027819 */ /* 0x001fe20000011417 */
[----:B------:R-:W3:Y:S01]  /*ace00*/  LDL R60, [R1+0x4c6c] ;  /* 0x004c6c00013c7983 */ /* 0x000ee20000100800 */
        /* <DEDUP_REMOVED lines=8> */
[----:B------:R-:W3:Y:S01]  /*ace90*/  LDL R40, [R1+0x4c30] ;  /* 0x004c300001287983 */ /* 0x000ee20000100800 */
[----:B------:R-:W-:-:S03]  /*acea0*/  ISETP.GE.AND P0, PT, R4, RZ, PT ;  /* 0x000000ff0400720c */ /* 0x000fc60003f06270 */
[----:B------:R-:W3:Y:S01]  /*aceb0*/  LDL R41, [R1+0x4c70] ;  /* 0x004c700001297983 */ /* 0x000ee20000100800 */
[----:B------:R-:W-:Y:S01]  /*acec0*/  IMAD R43, R6, 0x3802001, RZ ;  /* 0x03802001062b7824 */ /* 0x000fe200078e02ff */
[----:B------:R-:W-:Y:S01]  /*aced0*/  @P1 IADD3 R14, PT, PT, R14, -0x7fe001, RZ ;  /* 0xff801fff0e0e1810 */ /* 0x000fe20007ffe0ff */
[----:B------:R-:W-:Y:S01]  /*acee0*/  @!P3 VIADD R16, R16, 0x7fe001 ;  /* 0x007fe0011010b836 */ /* 0x000fe20000000000 */
[----:B------:R-:W-:Y:S01]  /*acef0*/  @P2 IADD3 R10, PT, PT, R10, -0x7fe001, RZ ;  /* 0xff801fff0a0a2810 */ /* 0x000fe20007ffe0ff */
[----:B------:R-:W-:Y:S01]  /*acf00*/  IMAD.HI.U32 R44, R43, -0x7fe001, R6 ;  /* 0xff801fff2b2c7827 */ /* 0x000fe200078e0006 */
[----:B------:R-:W-:Y:S02]  /*acf10*/  ISETP.GE.AND P1, PT, R14, RZ, PT ;  /* 0x000000ff0e00720c */ /* 0x000fe40003f26270 */
[----:B------:R-:W-:Y:S01]  /*acf20*/  SHF.R.S32.HI R6, RZ, 0x1f, R43 ;  /* 0x0000001fff067819 */ /* 0x000fe2000001142b */
[----:B------:R-:W-:Y:S01]  /*acf30*/  IMAD.IADD R2, R20, 0x1, -R47 ;  /* 0x0000000114027824 */ /* 0x000fe200078e0a2f */
[----:B------:R-:W-:Y:S01]  /*acf40*/  ISETP.GE.AND P2, PT, R10, RZ, PT ;  /* 0x000000ff0a00720c */ /* 0x000fe20003f46270 */
[----:B------:R-:W-:Y:S01]  /*acf50*/  IMAD.WIDE R16, R16, UR5, RZ ;  /* 0x0000000510107c25 */ /* 0x000fe2000f8e02ff */
[----:B------:R-:W-:-:S02]  /*acf60*/  IADD3 R11, PT, PT, R0, -R5, RZ ;  /* 0x80000005000b7210 */ /* 0x000fc40007ffe0ff */
[----:B------:R-:W-:Y:S01]  /*acf70*/  ISETP.GE.AND P3, PT, R2, RZ, PT ;  /* 0x000000ff0200720c */ /* 0x000fe20003f66270 */
[----:B------:R-:W-:Y:S02]  /*acf80*/  IMAD R6, R6, -0x7fe001, RZ ;  /* 0xff801fff06067824 */ /* 0x000fe400078e02ff */
[----:B------:R-:W-:Y:S02]  /*acf90*/  IMAD R23, R16, 0x3802001, RZ ;  /* 0x0380200110177824 */ /* 0x000fe400078e02ff */
[----:B------:R-:W-:Y:S01]  /*acfa0*/  @!P0 VIADD R4, R4, 0x7fe001 ;  /* 0x007fe00104048836 */ /* 0x000fe20000000000 */
[----:B------:R-:W-:Y:S02]  /*acfb0*/  ISETP.GE.AND P0, PT, R11, RZ, PT ;  /* 0x000000ff0b00720c */ /* 0x000fe40003f06270 */
[----:B0-----:R-:W-:Y:S02]  /*acfc0*/  IADD3 R42, PT, PT, R44, -R43, R6 ;  /* 0x8000002b2c2a7210 */ /* 0x001fe40007ffe006 */
[----:B------:R-:W-:-:S02]  /*acfd0*/  SHF.R.S32.HI R6, RZ, 0x1f, R23 ;  /* 0x0000001fff067819 */ /* 0x000fc40000011417 */
[----:B------:R-:W-:Y:S01]  /*acfe0*/  @!P1 IADD3 R14, PT, PT, R14, 0x7fe001, RZ ;  /* 0x007fe0010e0e9810 */ /* 0x000fe20007ffe0ff */
[----:B------:R-:W-:Y:S01]  /*acff0*/  @!P2 VIADD R10, R10, 0x7fe001 ;  /* 0x007fe0010a0aa836 */ /* 0x000fe20000000000 */
[----:B------:R-:W-:Y:S01]  /*ad000*/  STL [R1+0x4fc0], R4 ;  /* 0x004fc00401007387 */ /* 0x000fe20000100800 */
[----:B------:R-:W-:-:S03]  /*ad010*/  IMAD.HI.U32 R16, R23, -0x7fe001, R16 ;  /* 0xff801fff17107827 */ /* 0x000fc600078e0010 */
[----:B------:R0:W-:Y:S01]  /*ad020*/  STL [R1+0x4fe0], R26 ;  /* 0x004fe01a01007387 */ /* 0x0001e20000100800 */
[----:B------:R-:W-:Y:S02]  /*ad030*/  IMAD R7, R6, -0x7fe001, RZ ;  /* 0xff801fff06077824 */ /* 0x000fe400078e02ff */
[----:B------:R-:W-:Y:S01]  /*ad040*/  @!P3 VIADD R2, R2, 0x7fe001 ;  /* 0x007fe0010202b836 */ /* 0x000fe20000000000 */
[----:B------:R-:W-:Y:S01]  /*ad050*/  STL [R1+0x4fc4], R14 ;  /* 0x004fc40e01007387 */ /* 0x000fe20000100800 */
[----:B------:R-:W-:-:S03]  /*ad060*/  @!P0 IADD3 R11, PT, PT, R11, 0x7fe001, RZ ;  /* 0x007fe0010b0b8810 */ /* 0x000fc60007ffe0ff */
[----:B------:R1:W-:Y:S01]  /*ad070*/  STL [R1+0x4fe4], R42 ;  /* 0x004fe42a01007387 */ /* 0x0003e20000100800 */
[----:B------:R-:W-:-:S03]  /*ad080*/  IADD3 R20, PT, PT, R20, R47, RZ ;  /* 0x0000002f14147210 */ /* 0x000fc60007ffe0ff */
[----:B------:R2:W-:Y:S01]  /*ad090*/  STL [R1+0x4fc8], R10 ;  /* 0x004fc80a01007387 */ /* 0x0005e20000100800 */
[----:B0-----:R-:W-:Y:S01]  /*ad0a0*/  IADD3 R26, PT, PT, R16, -R23, R7 ;  /* 0x80000017101a7210 */ /* 0x001fe20007ffe007 */
[----:B------:R-:W-:Y:S02]  /*ad0b0*/  IMAD.WIDE R6, R2, UR5, RZ ;  /* 0x0000000502067c25 */ /* 0x000fe4000f8e02ff */
[----:B------:R-:W3:Y:S04]  /*ad0c0*/  LDL R45, [R1+0x4c74] ;  /* 0x004c7400012d7983 */ /* 0x000ee80000100800 */
[----:B-1----:R-:W3:Y:S01]  /*ad0d0*/  LDL R42, [R1+0x4c34] ;  /* 0x004c3400012a7983 */ /* 0x002ee20000100800 */
[----:B------:R-:W-:Y:S01]  /*ad0e0*/  IMAD.IADD R2, R0, 0x1, R5 ;  /* 0x0000000100027824 */ /* 0x000fe200078e0205 */
[----:B------:R-:W-:Y:S01]  /*ad0f0*/  IADD3 R0, PT, PT, R21, -R48, RZ ;  /* 0x8000003015007210 */ /* 0x000fe20007ffe0ff */
[----:B------:R-:W-:Y:S01]  /*ad100*/  IMAD.WIDE R16, R11, UR5, RZ ;  /* 0x000000050b107c25 */ /* 0x000fe2000f8e02ff */
[----:B------:R-:W-:Y:S01]  /*ad110*/  ISETP.GT.AND P0, PT, R20, 0x7fe000, PT ;  /* 0x007fe0001400780c */ /* 0x000fe20003f04270 */
[----:B------:R-:W3:Y:S01]  /*ad120*/  LDL R64, [R1+0x4c38] ;  /* 0x004c380001407983 */ /* 0x000ee20000100800 */
[----:B------:R-:W-:-:S02]  /*ad130*/  ISETP.GT.AND P1, PT, R2, 0x7fe000, PT ;  /* 0x007fe0000200780c */ /* 0x000fc40003f24270 */
[----:B------:R-:W-:Y:S01]  /*ad140*/  ISETP.GE.AND P5, PT, R0, RZ, PT ;  /* 0x000000ff0000720c */ /* 0x000fe20003fa6270 */
[----:B------:R-:W-:Y:S01]  /*ad150*/  IMAD R43, R16, 0x3802001, RZ ;  /* 0x03802001102b7824 */ /* 0x000fe200078e02ff */
[----:B------:R-:W3:Y:S03]  /*ad160*/  LDL R47, [R1+0x4c78] ;  /* 0x004c7800012f7983 */ /* 0x000ee60000100800 */
[----:B------:R-:W-:Y:S01]  /*ad170*/  IMAD.HI.U32 R14, R43, -0x7fe001, R16 ;  /* 0xff801fff2b0e7827 */ /* 0x000fe200078e0010 */
[----:B------:R-:W3:Y:S03]  /*ad180*/  LDL R4, [R1+0x4c3c] ;  /* 0x004c3c0001047983 */ /* 0x000ee60000100800 */
[C---:B------:R-:W-:Y:S01]  /*ad190*/  IMAD.IADD R16, R22.reuse, 0x1, R49 ;  /* 0x0000000116107824 */ /* 0x040fe200078e0231 */
[----:B------:R-:W-:Y:S01]  /*ad1a0*/  IADD3 R22, PT, PT, R22, -R49, RZ ;  /* 0x8000003116167210 */ /* 0x000fe20007ffe0ff */
[----:B------:R-:W-:Y:S01]  /*ad1b0*/  IMAD R23, R6, 0x3802001, RZ ;  /* 0x0380200106177824 */ /* 0x000fe200078e02ff */
[----:B------:R-:W3:Y:S01]  /*ad1c0*/  LDL R49, [R1+0x4c7c] ;  /* 0x004c7c0001317983 */ /* 0x000ee20000100800 */
[----:B------:R-:W-:Y:S01]  /*ad1d0*/  @P0 VIADD R20, R20, 0xff801fff ;  /* 0xff801fff14140836 */ /* 0x000fe20000000000 */
[----:B------:R-:W-:Y:S01]  /*ad1e0*/  @!P5 IADD3 R0, PT, PT, R0, 0x7fe001, RZ ;  /* 0x007fe0010000d810 */ /* 0x000fe20007ffe0ff */
[----:B------:R-:W-:-:S02]  /*ad1f0*/  @P1 VIADD R2, R2, 0xff801fff ;  /* 0xff801fff02021836 */ /* 0x000fc40000000000 */
[----:B------:R-:W-:Y:S01]  /*ad200*/  IMAD.HI.U32 R44, R23, -0x7fe001, R6 ;  /* 0xff801fff172c7827 */ /* 0x000fe200078e0006 */
[----:B------:R-:W-:Y:S02]  /*ad210*/  IADD3 R6, PT, PT, R21, R48, RZ ;  /* 0x0000003015067210 */ /* 0x000fe40007ffe0ff */
[----:B------:R-:W-:Y:S02]  /*ad220*/  ISETP.GE.AND P4, PT, R20, RZ, PT ;  /* 0x000000ff1400720c */ /* 0x000fe40003f86270 */
[----:B------:R-:W-:Y:S01]  /*ad230*/  SHF.R.S32.HI R5, RZ, 0x1f, R43 ;  /* 0x0000001fff057819 */ /* 0x000fe2000001142b */
[----:B--2---:R-:W-:Y:S01]  /*ad240*/  IMAD.WIDE R10, R0, UR5, RZ ;  /* 0x00000005000a7c25 */ /* 0x004fe2000f8e02ff */
[----:B------:R-:W-:Y:S02]  /*ad250*/  ISETP.GE.AND P1, PT, R2, RZ, PT ;  /* 0x000000ff0200720c */ /* 0x000fe40003f26270 */
[----:B------:R-:W-:Y:S01]  /*ad260*/  ISETP.GT.AND P2, PT, R6, 0x7fe000, PT ;  /* 0x007fe0000600780c */ /* 0x000fe20003f44270 */
[----:B------:R-:W-:Y:S01]  /*ad270*/  IMAD R0, R5, -0x7fe001, RZ ;  /* 0xff801fff05007824 */ /* 0x000fe200078e02ff */
[----:B------:R-:W-:-:S02]  /*ad280*/  ISETP.GT.AND P3, PT, R16, 0x7fe000, PT ;  /* 0x007fe0001000780c */ /* 0x000fc40003f64270 */
[----:B------:R-:W-:Y:S01]  /*ad290*/  SHF.R.S32.HI R7, RZ, 0x1f, R23 ;  /* 0x0000001fff077819 */ /* 0x000fe20000011417 */
[----:B------:R-:W-:Y:S01]  /*ad2a0*/  IMAD R5, R10, 0x3802001, RZ ;  /* 0x038020010a057824 */ /* 0x000fe200078e02ff */
[----:B------:R-:W-:Y:S02]  /*ad2b0*/  ISETP.GE.AND P0, PT, R22, RZ, PT ;  /* 0x000000ff1600720c */ /* 0x000fe40003f06270 */
[----:B------:R-:W-:Y:S01]  /*ad2c0*/  IADD3 R14, PT, PT, R14, -R43, R0 ;  /* 0x8000002b0e0e7210 */ /* 0x000fe20007ffe000 */
[----:B------:R-:W-:Y:S01]  /*ad2d0*/  IMAD R7, R7, -0x7fe001, RZ ;  /* 0xff801fff07077824 */ /* 0x000fe200078e02ff */
[----:B------:R-:W-:Y:S01]  /*ad2e0*/  SHF.R.S32.HI R0, RZ, 0x1f, R5 ;  /* 0x0000001fff007819 */ /* 0x000fe20000011405 */
[----:B------:R-:W-:Y:S02]  /*ad2f0*/  @!P4 VIADD R20, R20, 0x7fe001 ;  /* 0x007fe0011414c836 */ /* 0x000fe40000000000 */
[----:B------:R-:W-:Y:S01]  /*ad300*/  @!P1 VIADD R2, R2, 0x7fe001 ;  /* 0x007fe00102029836 */ /* 0x000fe20000000000 */
[----:B------:R-:W-:Y:S01]  /*ad310*/  IADD3 R44, PT, PT, R44, -R23, R7 ;  /* 0x800000172c2c7210 */ /* 0x000fe20007ffe007 */
[----:B------:R-:W-:Y:S01]  /*ad320*/  IMAD.HI.U32 R10, R5, -0x7fe001, R10 ;  /* 0xff801fff050a7827 */ /* 0x000fe200078e000a */
[----:B------:R-:W-:Y:S01]  /*ad330*/  @P2 IADD3 R6, PT, PT, R6, -0x7fe001, RZ ;  /* 0xff801fff06062810 */ /* 0x000fe20007ffe0ff */
[----:B------:R0:W-:Y:S02]  /*ad340*/  STL [R1+0x4fe8], R26 ;  /* 0x004fe81a01007387 */ /* 0x0001e40000100800 */
[----:B------:R-:W-:-:S02]  /*ad350*/  IMAD R0, R0, -0x7fe001, RZ ;  /* 0xff801fff00007824 */ /* 0x000fc400078e02ff */
[----:B------:R-:W-:Y:S01]  /*ad360*/  @P3 VIADD R16, R16, 0xff801fff ;  /* 0xff801fff10103836 */ /* 0x000fe20000000000 */
[----:B------:R-:W-:Y:S01]  /*ad370*/  STL [R1+0x4fcc], R20 ;  /* 0x004fcc1401007387 */ /* 0x000fe20000100800 */
[----:B------:R-:W-:-:S03]  /*ad380*/  ISETP.GE.AND P2, PT, R6, RZ, PT ;  /* 0x000000ff0600720c */ /* 0x000fc60003f46270 */
[----:B------:R-:W-:Y:S01]  /*ad390*/  STL [R1+0x4fec], R44 ;  /* 0x004fec2c01007387 */ /* 0x000fe20000100800 */
[----:B------:R-:W-:Y:S02]  /*ad3a0*/  @!P0 IADD3 R22, PT, PT, R22, 0x7fe001, RZ ;  /* 0x007fe00116168810 */ /* 0x000fe40007ffe0ff */
[----:B0-----:R-:W-:Y:S01]  /*ad3b0*/  IADD3 R26, PT, PT, R10, -R5, R0 ;  /* 0x800000050a1a7210 */ /* 0x001fe20007ffe000 */
[----:B------:R0:W-:Y:S01]  /*ad3c0*/  STL [R1+0x4fd0], R2 ;  /* 0x004fd00201007387 */ /* 0x0001e20000100800 */
[----:B------:R-:W-:-:S03]  /*ad3d0*/  ISETP.GE.AND P0, PT, R16, RZ, PT ;  /* 0x000000ff1000720c */ /* 0x000fc60003f06270 */
[----:B------:R1:W-:Y:S04]  /*ad3e0*/  STL [R1+0x4ff0], R14 ;  /* 0x004ff00e01007387 */ /* 0x0003e80000100800 */
[----:B------:R-:W2:Y:S04]  /*ad3f0*/  LDL R10, [R1+0x4c80] ;  /* 0x004c8000010a7983 */ /* 0x000ea80000100800 */
[----:B------:R-:W2:Y:S01]  /*ad400*/  LDL R11, [R1+0x4cc0] ;  /* 0x004cc000010b7983 */ /* 0x000ea20000100800 */
[----:B------:R-:W-:Y:S01]  /*ad410*/  IMAD.WIDE R22, R22, UR5, RZ ;  /* 0x0000000516167c25 */ /* 0x000fe2000f8e02ff */
[----:B------:R-:W-:-:S03]  /*ad420*/  IADD3 R0, PT, PT, R8, -R51, RZ ;  /* 0x8000003308007210 */ /* 0x000fc60007ffe0ff */
[----:B------:R-:W-:Y:S02]  /*ad430*/  IMAD R7, R22, 0x3802001, RZ ;  /* 0x0380200116077824 */ /* 0x000fe400078e02ff */
[----:B------:R-:W-:Y:S01]  /*ad440*/  @!P2 VIADD R6, R6, 0x7fe001 ;  /* 0x007fe0010606a836 */ /* 0x000fe20000000000 */
[----:B------:R-:W-:Y:S02]  /*ad450*/  @!P0 IADD3 R16, PT, PT, R16, 0x7fe001, RZ ;  /* 0x007fe00110108810 */ /* 0x000fe40007ffe0ff */
[----:B------:R-:W-:Y:S01]  /*ad460*/  ISETP.GE.AND P1, PT, R0, RZ, PT ;  /* 0x000000ff0000720c */ /* 0x000fe20003f26270 */
[----:B------:R-:W-:Y:S01]  /*ad470*/  IMAD.IADD R8, R8, 0x1, R51 ;  /* 0x0000000108087824 */ /* 0x000fe200078e0233 */
[----:B------:R-:W-:Y:S01]  /*ad480*/  SHF.R.S32.HI R5, RZ, 0x1f, R7 ;  /* 0x0000001fff057819 */ /* 0x000fe20000011407 */
[----:B------:R4:W-:Y:S04]  /*ad490*/  STL [R1+0x4fd4], R6 ;  /* 0x004fd40601007387 */ /* 0x0009e80000100800 */
[----:B------:R5:W-:Y:S01]  /*ad4a0*/  STL [R1+0x4ff4], R26 ;  /* 0x004ff41a01007387 */ /* 0x000be20000100800 */
[----:B0-----:R-:W-:-:S03]  /*ad4b0*/  IMAD R2, R5, -0x7fe001, RZ ;  /* 0xff801fff05027824 */ /* 0x001fc600078e02ff */
[----:B------:R0:W-:Y:S01]  /*ad4c0*/  STL [R1+0x4fd8], R16 ;  /* 0x004fd81001007387 */ /* 0x0001e20000100800 */
[----:B------:R-:W-:-:S03]  /*ad4d0*/  IADD3 R5, PT, PT, R3, -R12, RZ ;  /* 0x8000000c03057210 */ /* 0x000fc60007ffe0ff */
[----:B------:R-:W2:Y:S01]  /*ad4e0*/  LDL R62, [R1+0x4c84] ;  /* 0x004c8400013e7983 */ /* 0x000ea20000100800 */
[----:B------:R-:W-:-:S03]  /*ad4f0*/  ISETP.GT.AND P0, PT, R8, 0x7fe000, PT ;  /* 0x007fe0000800780c */ /* 0x000fc60003f04270 */
[----:B------:R-:W2:Y:S01]  /*ad500*/  LDL R43, [R1+0x4cc4] ;  /* 0x004cc400012b7983 */ /* 0x000ea20000100800 */
[----:B------:R-:W-:Y:S01]  /*ad510*/  IMAD.HI.U32 R20, R7, -0x7fe001, R22 ;  /* 0xff801fff07147827 */ /* 0x000fe200078e0016 */
[----:B------:R-:W-:Y:S01]  /*ad520*/  ISETP.GE.AND P2, PT, R5, RZ, PT ;  /* 0x000000ff0500720c */ /* 0x000fe20003f46270 */
[----:B------:R-:W0:Y:S02]  /*ad530*/  LDCU UR4, c[0x3][UR6+-0xc8] ;  /* 0x00ffe700060477ac */ /* 0x000e240008000800 */
[C---:B-1----:R-:W-:Y:S01]  /*ad540*/  IMAD.IADD R14, R9.reuse, 0x1, R50 ;  /* 0x00000001090e7824 */ /* 0x042fe200078e0232 */
[----:B------:R-:W-:Y:S01]  /*ad550*/  IADD3 R9, PT, PT, R9, -R50, RZ ;  /* 0x8000003209097210 */ /* 0x000fe20007ffe0ff */
[----:B------:R-:W-:Y:S01]  /*ad560*/  @!P1 VIADD R0, R0, 0x7fe001 ;  /* 0x007fe00100009836 */ /* 0x000fe20000000000 */
[----:B----4-:R-:W-:Y:S01]  /*ad570*/  IADD3 R6, PT, PT, R3, R12, RZ ;  /* 0x0000000c03067210 */ /* 0x010fe20007ffe0ff */
[----:B------:R-:W4:Y:S01]  /*ad580*/  LDL R51, [R1+0x4cc8] ;  /* 0x004cc80001337983 */ /* 0x000f220000100800 */
[----:B------:R-:W-:Y:S01]  /*ad590*/  IADD3 R20, PT, PT, R20, -R7, R2 ;  /* 0x8000000714147210 */ /* 0x000fe20007ffe002 */
[----:B------:R-:W-:Y:S01]  /*ad5a0*/  IMAD.WIDE R2, R0, UR5, RZ ;  /* 0x0000000500027c25 */ /* 0x000fe2000f8e02ff */
[----:B------:R-:W-:Y:S01]  /*ad5b0*/  ISETP.GE.AND P3, PT, R9, RZ, PT ;  /* 0x000000ff0900720c */ /* 0x000fe20003f66270 */
[----:B------:R-:W4:Y:S01]  /*ad5c0*/  LDL R12, [R1+0x4c88] ;  /* 0x004c8800010c7983 */ /* 0x000f220000100800 */
[----:B------:R-:W-:Y:S01]  /*ad5d0*/  ISETP.GT.AND P1, PT, R6, 0x7fe000, PT ;  /* 0x007fe0000600780c */ /* 0x000fe20003f24270 */
[----:B------:R-:W-:Y:S01]  /*ad5e0*/  @P0 VIADD R8, R8, 0xff801fff ;  /* 0xff801fff08080836 */ /* 0x000fe20000000000 */
[----:B------:R-:W-:Y:S01]  /*ad5f0*/  ISETP.GT.AND P0, PT, R14, 0x7fe000, PT ;  /* 0x007fe0000e00780c */ /* 0x000fe20003f04270 */
[----:B------:R-:W-:Y:S01]  /*ad600*/  IMAD R7, R2, 0x3802001, RZ ;  /* 0x0380200102077824 */ /* 0x000fe200078e02ff */
[----:B------:R-:W-:-:S02]  /*ad610*/  @!P2 IADD3 R5, PT, PT, R5, 0x7fe001, RZ ;  /* 0x007fe0010505a810 */ /* 0x000fc40007ffe0ff */
[----:B------:R-:W-:Y:S02]  /*ad620*/  ISETP.GE.AND P2, PT, R8, RZ, PT ;  /* 0x000000ff0800720c */ /* 0x000fe40003f46270 */
[----:B------:R-:W-:Y:S01]  /*ad630*/  SHF.R.S32.HI R0, RZ, 0x1f, R7 ;  /* 0x0000001fff007819 */ /* 0x000fe20000011407 */
[----:B-----5:R-:W-:-:S04]  /*ad640*/  IMAD.HI.U32 R26, R7, -0x7fe001, R2 ;  /* 0xff801fff071a7827 */ /* 0x020fc800078e0002 */
[----:B------:R-:W-:Y:S02]  /*ad650*/  @!P3 VIADD R9, R9, 0x7fe001 ;  /* 0x007fe0010909b836 */ /* 0x000fe40000000000 */
[----:B0-----:R-:W-:Y:S01]  /*ad660*/  IMAD.WIDE R2, R5, UR4, RZ ;  /* 0x0000000405027c25 */ /* 0x001fe2000f8e02ff */
[----:B------:R-:W-:-:S03]  /*ad670*/  @P1 IADD3 R6, PT, PT, R6, -0x7fe001, RZ ;  /* 0xff801fff06061810 */ /* 0x000fc60007ffe0ff */
[----:B------:R-:W-:Y:S01]  /*ad680*/  IMAD R5, R0, -0x7fe001, RZ ;  /* 0xff801fff00057824 */ /* 0x000fe200078e02ff */
[----:B------:R-:W-:Y:S01]  /*ad690*/  @P0 IADD3 R14, PT, PT, R14, -0x7fe001, RZ ;  /* 0xff801fff0e0e0810 */ /* 0x000fe20007ffe0ff */
[----:B------:R-:W-:Y:S01]  /*ad6a0*/  IMAD.WIDE R16, R9, UR4, RZ ;  /* 0x0000000409107c25 */ /* 0x000fe2000f8e02ff */
[----:B------:R-:W-:Y:S02]  /*ad6b0*/  ISETP.GE.AND P1, PT, R6, RZ, PT ;  /* 0x000000ff0600720c */ /* 0x000fe40003f26270 */
[----:B------:R-:W-:Y:S01]  /*ad6c0*/  IADD3 R26, PT, PT, R26, -R7, R5 ;  /* 0x800000071a1a7210 */ /* 0x000fe20007ffe005 */
[----:B------:R-:W-:Y:S01]  /*ad6d0*/  IMAD R21, R2, 0x3802001, RZ ;  /* 0x0380200102157824 */ /* 0x000fe200078e02ff */
[----:B------:R-:W-:Y:S01]  /*ad6e0*/  ISETP.GE.AND P0, PT, R14, RZ, PT ;  /* 0x000000ff0e00720c */ /* 0x000fe20003f06270 */
[----:B------:R-:W-:Y:S02]  /*ad6f0*/  IMAD R7, R16, 0x3802001, RZ ;  /* 0x0380200110077824 */ /* 0x000fe400078e02ff */
[----:B------:R-:W-:Y:S01]  /*ad700*/  @!P2 VIADD R8, R8, 0x7fe001 ;  /* 0x007fe0010808a836 */ /* 0x000fe20000000000 */
[----:B------:R-:W-:Y:S01]  /*ad710*/  SHF.R.S32.HI R5, RZ, 0x1f, R21 ;  /* 0x0000001fff057819 */ /* 0x000fe20000011415 */
[----:B------:R-:W-:Y:S01]  /*ad720*/  IMAD.HI.U32 R22, R21, -0x7fe001, R2 ;  /* 0xff801fff15167827 */ /* 0x000fe200078e0002 */
[----:B------:R0:W-:Y:S01]  /*ad730*/  STL [R1+0x4ff8], R20 ;  /* 0x004ff81401007387 */ /* 0x0001e20000100800 */
[----:B------:R-:W-:-:S03]  /*ad740*/  SHF.R.S32.HI R2, RZ, 0x1f, R7 ;  /* 0x0000001fff027819 */ /* 0x000fc60000011407 */
[----:B------:R-:W-:Y:S01]  /*ad750*/  STL [R1+0x4fdc], R8 ;  /* 0x004fdc0801007387 */ /* 0x000fe20000100800 */
[----:B------:R-:W-:-:S03]  /*ad760*/  IMAD R5, R5, -0x7fe001, RZ ;  /* 0xff801fff05057824 */ /* 0x000fc600078e02ff */
[----:B------:R-:W-:Y:S01]  /*ad770*/  STL [R1+0x4ffc], R26 ;  /* 0x004ffc1a01007387 */ /* 0x000fe20000100800 */
[----:B------:R-:W-:-:S03]  /*ad780*/  IMAD.IADD R0, R63, 0x1, -R46 ;  /* 0x000000013f007824 */ /* 0x000fc600078e0a2e */
[----:B0-----:R-:W5:Y:S01]  /*ad790*/  LDL R20, [R1+0x4c8c] ;  /* 0x004c8c0001147983 */ /* 0x001f620000100800 */
[----:B------:R-:W-:-:S03]  /*ad7a0*/  IMAD.HI.U32 R16, R7, -0x7fe001, R16 ;  /* 0xff801fff07107827 */ /* 0x000fc600078e0010 */
[----:B------:R-:W5:Y:S01]  /*ad7b0*/  LDL R57, [R1+0x4ccc] ;  /* 0x004ccc0001397983 */ /* 0x000f620000100800 */
[----:B------:R-:W-:Y:S01]  /*ad7c0*/  IMAD R3, R2, -0x7fe001, RZ ;  /* 0xff801fff02037824 */ /* 0x000fe200078e02ff */
[----:B------:R-:W-:Y:S02]  /*ad7d0*/  @!P1 IADD3 R6, PT, PT, R6, 0x7fe001, RZ ;  /* 0x007fe00106069810 */ /* 0x000fe40007ffe0ff */
[----:B------:R-:W-:Y:S02]  /*ad7e0*/  IADD3 R22, PT, PT, R22, -R21, R5 ;  /* 0x8000001516167210 */ /* 0x000fe40007ffe005 */
[----:B------:R-:W-:Y:S02]  /*ad7f0*/  ISETP.GE.AND P3, PT, R0, RZ, PT ;  /* 0x000000ff0000720c */ /* 0x000fe40003f66270 */
[----:B------:R-:W-:Y:S02]  /*ad800*/  @!P0 IADD3 R14, PT, PT, R14, 0x7fe001, RZ ;  /* 0x007fe0010e0e8810 */ /* 0x000fe40007ffe0ff */
[----:B------:R-:W-:Y:S01]  /*ad810*/  IADD3 R16, PT, PT, R16, -R7, R3 ;  /* 0x8000000710107210 */ /* 0x000fe20007ffe003 */
[----:B------:R-:W-:Y:S04]  /*ad820*/  STL [R1+0x4c00], R6 ;  /* 0x004c000601007387 */ /* 0x000fe80000100800 */
[----:B------:R0:W-:Y:S04]  /*ad830*/  STL [R1+0x4c40], R22 ;  /* 0x004c401601007387 */ /* 0x0001e80000100800 */
[----:B------:R1:W-:Y:S04]  /*ad840*/  STL [R1+0x4c04], R14 ;  /* 0x004c040e01007387 */ /* 0x0003e80000100800 */
[----:B------:R1:W-:Y:S04]  /*ad850*/  STL [R1+0x4c44], R16 ;  /* 0x004c441001007387 */ /* 0x0003e80000100800 */
[----:B------:R-:W5:Y:S04]  /*ad860*/  LDL R21, [R1+0x4c90] ;  /* 0x004c900001157983 */ /* 0x000f680000100800 */
[----:B0-----:R-:W5:Y:S01]  /*ad870*/  LDL R22, [R1+0x4cd0] ;  /* 0x004cd00001167983 */ /* 0x001f620000100800 */
[----:B------:R-:W-:-:S03]  /*ad880*/  @!P3 VIADD R0, R0, 0x7fe001 ;  /* 0x007fe0010000b836 */ /* 0x000fc60000000000 */
[----:B------:R-:W5:Y:S01]  /*ad890*/  LDL R23, [R1+0x4c94] ;  /* 0x004c940001177983 */ /* 0x000f620000100800 */
[----:B------:R-:W-:-:S03]  /*ad8a0*/  IMAD.WIDE R8, R0, UR4, RZ ;  /* 0x0000000400087c25 */ /* 0x000fc6000f8e02ff */
[----:B------:R-:W5:Y:S01]  /*ad8b0*/  LDL R48, [R1+0x4cd4] ;  /* 0x004cd40001307983 */ /* 0x000f620000100800 */
[----:B------:R-:W-:Y:S01]  /*ad8c0*/  IMAD R5, R8, 0x3802001, RZ ;  /* 0x0380200108057824 */ /* 0x000fe200078e02ff */
[----:B------:R-:W-:Y:S01]  /*ad8d0*/  IADD3 R3, PT, PT, R13, -R52, RZ ;  /* 0x800000340d037210 */ /* 0x000fe20007ffe0ff */
[----:B------:R-:W-:Y:S01]  /*ad8e0*/  IMAD.IADD R2, R63, 0x1, R46 ;  /* 0x000000013f027824 */ /* 0x000fe200078e022e */
[----:B------:R-:W5:Y:S02]  /*ad8f0*/  LDL R59, [R1+0x4cd8] ;  /* 0x004cd800013b7983 */ /* 0x000f640000100800 */
[----:B------:R-:W-:Y:S01]  /*ad900*/  SHF.R.S32.HI R0, RZ, 0x1f, R5 ;  /* 0x0000001fff007819 */ /* 0x000fe20000011405 */
[----:B------:R-:W-:-:S04]  /*ad910*/  IMAD.HI.U32 R44, R5, -0x7fe001, R8 ;  /* 0xff801fff052c7827 */ /* 0x000fc800078e0008 */
[----:B------:R-:W-:Y:S01]  /*ad920*/  IMAD R0, R0, -0x7fe001, RZ ;  /* 0xff801fff00007824 */ /* 0x000fe200078e02ff */
[----:B------:R-:W-:Y:S02]  /*ad930*/  ISETP.GE.AND P3, PT, R3, RZ, PT ;  /* 0x000000ff0300720c */ /* 0x000fe40003f66270 */
[----:B------:R-:W-:Y:S02]  /*ad940*/  ISETP.GT.AND P0, PT, R2, 0x7fe000, PT ;  /* 0x007fe0000200780c */ /* 0x000fe40003f04270 */
[----:B------:R-:W-:Y:S02]  /*ad950*/  IADD3 R44, PT, PT, R44, -R5, R0 ;  /* 0x800000052c2c7210 */ /* 0x000fe40007ffe000 */
[----:B------:R-:W5:Y:S01]  /*ad960*/  LDL R0, [R1+0x4c98] ;  /* 0x004c980001007983 */ /* 0x000f620000100800 */
[----:B------:R-:W-:Y:S01]  /*ad970*/  IMAD.IADD R6, R13, 0x1, R52 ;  /* 0x000000010d067824 */ /* 0x000fe200078e0234 */
[C---:B-1----:R-:W-:Y:S01]  /*ad980*/  IADD3 R14, PT, PT, R15.reuse, R18, RZ ;  /* 0x000000120f0e7210 */ /* 0x042fe20007ffe0ff */
[----:B------:R-:W-:-:S03]  /*ad990*/  IMAD.IADD R15, R15, 0x1, -R18 ;  /* 0x000000010f0f7824 */ /* 0x000fc600078e0a12 */
[----:B------:R-:W-:Y:S01]  /*ad9a0*/  ISETP.GT.AND P1, PT, R6, 0x7fe000, PT ;  /* 0x007fe0000600780c */ /* 0x000fe20003f24270 */
[----:B------:R-:W-:Y:S01]  /*ad9b0*/  @!P3 VIADD R3, R3, 0x7fe001 ;  /* 0x007fe0010303b836 */ /* 0x000fe20000000000 */
[----:B------:R-:W-:Y:S02]  /*ad9c0*/  ISETP.GE.AND P4, PT, R15, RZ, PT ;  /* 0x000000ff0f00720c */ /* 0x000fe40003f86270 */
[----:B------:R-:W-:Y:S01]  /*ad9d0*/  @P0 IADD3 R2, PT, PT, R2, -0x7fe001, RZ ;  /* 0xff801fff02020810 */ /* 0x000fe20007ffe0ff */
[----:B------:R-:W-:Y:S01]  /*ad9e0*/  IMAD.WIDE R8, R3, UR4, RZ ;  /* 0x0000000403087c25 */ /* 0x000fe2000f8e02ff */
[----:B------:R-:W-:Y:S02]  /*ad9f0*/  IADD3 R18, PT, PT, R19, R54, RZ ;  /* 0x0000003613127210 */ /* 0x000fe40007ffe0ff */
[----:B------:R-:W-:Y:S01]  /*ada00*/  ISETP.GE.AND P3, PT, R2, RZ, PT ;  /* 0x000000ff0200720c */ /* 0x000fe20003f66270 */
[----:B------:R-:W-:Y:S01]  /*ada10*/  IMAD R5, R8, 0x3802001, RZ ;  /* 0x0380200108057824 */ /* 0x000fe200078e02ff */
[----:B------:R-:W-:-:S03]  /*ada20*/  ISETP.GT.AND P0, PT, R18, 0x7fe000, PT ;  /* 0x007fe0001200780c */ /* 0x000fc60003f04270 */
[----:B------:R-:W-:Y:S01]  /*ada30*/  @P1 VIADD R6, R6, 0xff801fff ;  /* 0xff801fff06061836 */ /* 0x000fe20000000000 */
[----:B------:R-:W-:Y:S01]  /*ada40*/  ISETP.GT.AND P2, PT, R14, 0x7fe000, PT ;  /* 0x007fe0000e00780c */ /* 0x000fe20003f44270 */
[----:B------:R-:W-:Y:S01]  /*ada50*/  @!P4 VIADD R15, R15, 0x7fe001 ;  /* 0x007fe0010f0fc836 */ /* 0x000fe20000000000 */
[----:B------:R-:W-:Y:S01]  /*ada60*/  SHF.R.S32.HI R3, RZ, 0x1f, R5 ;  /* 0x0000001fff037819 */ /* 0x000fe20000011405 */
[----:B------:R-:W-:Y:S01]  /*ada70*/  IMAD.IADD R19, R19, 0x1, -R54 ;  /* 0x0000000113137824 */ /* 0x000fe200078e0a36 */
[----:B------:R-:W-:Y:S01]  /*ada80*/  ISETP.GE.AND P1, PT, R6, RZ, PT ;  /* 0x000000ff0600720c */ /* 0x000fe20003f26270 */
[----:B------:R-:W-:Y:S02]  /*ada90*/  IMAD.WIDE R16, R15, UR4, RZ ;  /* 0x000000040f107c25 */ /* 0x000fe4000f8e02ff */
[----:B------:R-:W-:Y:S02]  /*adaa0*/  @!P3 IADD3 R2, PT, PT, R2, 0x7fe001, RZ ;  /* 0x007fe0010202b810 */ /* 0x000fe40007ffe0ff */
[----:B------:R-:W-:Y:S01]  /*adab0*/  IMAD.HI.U32 R26, R5, -0x7fe001, R8 ;  /* 0xff801fff051a7827 */ /* 0x000fe200078e0008 */
[----:B------:R-:W-:-:S03]  /*adac0*/  ISETP.GE.AND P3, PT, R19, RZ, PT ;  /* 0x000000ff1300720c */ /* 0x000fc60003f66270 */
[----:B------:R-:W-:Y:S01]  /*adad0*/  IMAD R3, R3, -0x7fe001, RZ ;  /* 0xff801fff03037824 */ /* 0x000fe200078e02ff */
[----:B------:R-:W-:Y:S01]  /*adae0*/  @P0 IADD3 R18, PT, PT, R18, -0x7fe001, RZ ;  /* 0xff801fff12120810 */ /* 0x000fe20007ffe0ff */
[----:B------:R-:W-:-:S03]  /*adaf0*/  IMAD R7, R16, 0x3802001, RZ ;  /* 0x0380200110077824 */ /* 0x000fc600078e02ff */
[----:B------:R-:W-:Y:S01]  /*adb00*/  IADD3 R26, PT, PT, R26, -R5, R3 ;  /* 0x800000051a1a7210 */ /* 0x000fe20007ffe003 */
[----:B---3--:R-:W-:Y:S01]  /*adb10*/  IMAD.IADD R5, R24, 0x1, -R53 ;  /* 0x0000000118057824 */ /* 0x008fe200078e0a35 */
[----:B------:R-:W-:Y:S01]  /*adb20*/  @P2 IADD3 R14, PT, PT, R14, -0x7fe001, RZ ;  /* 0xff801fff0e0e2810 */ /* 0x000fe20007ffe0ff */
[----:B------:R-:W-:Y:S01]  /*adb30*/  @!P1 VIADD R6, R6, 0x7fe001 ;  /* 0x007fe00106069836 */ /* 0x000fe20000000000 */
[----:B------:R-:W-:Y:S02]  /*adb40*/  SHF.R.S32.HI R3, RZ, 0x1f, R7 ;  /* 0x0000001fff037819 */ /* 0x000fe40000011407 */
[----:B------:R-:W-:Y:S02]  /*adb50*/  ISETP.GE.AND P0, PT, R18, RZ, PT ;  /* 0x000000ff1200720c */ /* 0x000fe40003f06270 */
        /* <DEDUP_REMOVED lines=8> */
[----:B------:R-:W-:Y:S01]  /*adbe0*/  @!P0 VIADD R18, R18, 0x7fe001 ;  /* 0x007fe00112128836 */ /* 0x000fe20000000000 */
[----:B------:R-:W-:Y:S02]  /*adbf0*/  ISETP.GT.AND P0, PT, R8, 0x7fe000, PT ;  /* 0x007fe0000800780c */ /* 0x000fe40003f04270 */
[----:B------:R-:W-:Y:S02]  /*adc00*/  @!P1 IADD3 R5, PT, PT, R5, 0x7fe001, RZ ;  /* 0x007fe00105059810 */ /* 0x000fe40007ffe0ff */
[----:B0-----:R-:W-:Y:S01]  /*adc10*/  IADD3 R44, PT, PT, R16, -R7, R3 ;  /* 0x80000007102c7210 */ /* 0x001fe20007ffe003 */
[----:B------:R-:W-:Y:S01]  /*adc20*/  IMAD.WIDE R2, R19, UR4, RZ ;  /* 0x0000000413027c25 */ /* 0x000fe2000f8e02ff */
[----:B------:R-:W-:Y:S02]  /*adc30*/  IADD3 R7, PT, PT, R25, -R56, RZ ;  /* 0x8000003819077210 */ /* 0x000fe40007ffe0ff */
[----:B------:R-:W-:Y:S01]  /*adc40*/  @!P2 IADD3 R14, PT, PT, R14, 0x7fe001, RZ ;  /* 0x007fe0010e0ea810 */ /* 0x000fe20007ffe0ff */
[----:B------:R-:W-:Y:S01]  /*adc50*/  IMAD R13, R2, 0x3802001, RZ ;  /* 0x03802001020d7824 */ /* 0x000fe200078e02ff */
[----:B------:R-:W-:Y:S01]  /*adc60*/  ISETP.GE.AND P2, PT, R7, RZ, PT ;  /* 0x000000ff0700720c */ /* 0x000fe20003f46270 */
[----:B------:R0:W-:Y:S02]  /*adc70*/  STL [R1+0x4c0c], R6 ;  /* 0x004c0c0601007387 */ /* 0x0001e40000100800 */
[----:B------:R-:W-:-:S02]  /*adc80*/  IMAD.HI.U32 R46, R13, -0x7fe001, R2 ;  /* 0xff801fff0d2e7827 */ /* 0x000fc400078e0002 */
[----:B------:R-:W-:Y:S02]  /*adc90*/  STL [R1+0x4c4c], R26 ;  /* 0x004c4c1a01007387 */ /* 0x000fe40000100800 */
[----:B------:R-:W-:Y:S02]  /*adca0*/  IMAD.WIDE R2, R5, UR4, RZ ;  /* 0x0000000405027c25 */ /* 0x000fe4000f8e02ff */
[----:B------:R-:W-:Y:S04]  /*adcb0*/  STL [R1+0x4c10], R14 ;  /* 0x004c100e01007387 */ /* 0x000fe80000100800 */
[----:B------:R-:W3:Y:S04]  /*adcc0*/  LDL R24, [R1+0x4c9c] ;  /* 0x004c9c0001187983 */ /* 0x000ee80000100800 */
[----:B------:R-:W3:Y:S04]  /*adcd0*/  LDL R53, [R1+0x4cdc] ;  /* 0x004cdc0001357983 */ /* 0x000ee80000100800 */
[----:B------:R1:W-:Y:S01]  /*adce0*/  STL [R1+0x4c50], R44 ;  /* 0x004c502c01007387 */ /* 0x0003e20000100800 */
[----:B0-----:R-:W-:-:S02]  /*adcf0*/  IADD3 R6, PT, PT, R25, R56, RZ ;  /* 0x0000003819067210 */ /* 0x001fc40007ffe0ff */
[----:B------:R-:W-:Y:S01]  /*add00*/  @P0 IADD3 R8, PT, PT, R8, -0x7fe001, RZ ;  /* 0xff801fff08080810 */ /* 0x000fe20007ffe0ff */
[----:B------:R-:W-:Y:S02]  /*add10*/  IMAD.IADD R16, R27, 0x1, R36 ;  /* 0x000000011b107824 */ /* 0x000fe400078e0224 */
[----:B-1----:R-:W-:Y:S01]  /*add20*/  IMAD R44, R2, 0x3802001, RZ ;  /* 0x03802001022c7824 */ /* 0x002fe200078e02ff */
[----:B------:R-:W-:Y:S01]  /*add30*/  ISETP.GT.AND P1, PT, R6, 0x7fe000, PT ;  /* 0x007fe0000600780c */ /* 0x000fe20003f24270 */
[----:B------:R-:W-:Y:S02]  /*add40*/  @!P2 VIADD R7, R7, 0x7fe001 ;  /* 0x007fe0010707a836 */ /* 0x000fe40000000000 */
[----:B------:R-:W-:Y:S01]  /*add50*/  IMAD.HI.U32 R5, R44, -0x7fe001, R2 ;  /* 0xff801fff2c057827 */ /* 0x000fe200078e0002 */
[----:B------:R-:W-:Y:S02]  /*add60*/  SHF.R.S32.HI R3, RZ, 0x1f, R44 ;  /* 0x0000001fff037819 */ /* 0x000fe4000001142c */
[----:B------:R-:W-:Y:S01]  /*add70*/  ISETP.GE.AND P2, PT, R8, RZ, PT ;  /* 0x000000ff0800720c */ /* 0x000fe20003f46270 */
[----:B------:R-:W-:Y:S01]  /*add80*/  IMAD.IADD R27, R27, 0x1, -R36 ;  /* 0x000000011b1b7824 */ /* 0x000fe200078e0a24 */
[----:B------:R-:W-:Y:S01]  /*add90*/  ISETP.GT.AND P0, PT, R16, 0x7fe000, PT ;  /* 0x007fe0001000780c */ /* 0x000fe20003f04270 */
[----:B------:R-:W-:-:S04]  /*adda0*/  IMAD.WIDE R14, R7, UR4, RZ ;  /* 0x00000004070e7c25 */ /* 0x000fc8000f8e02ff */
[----:B------:R-:W-:Y:S01]  /*addb0*/  IMAD R3, R3, -0x7fe001, RZ ;  /* 0xff801fff03037824 */ /* 0x000fe200078e02ff */
[----:B------:R-:W-:Y:S01]  /*addc0*/  ISETP.GE.AND P3, PT, R27, RZ, PT ;  /* 0x000000ff1b00720c */ /* 0x000fe20003f66270 */
[----:B------:R-:W-:-:S03]  /*addd0*/  IMAD R7, R14, 0x3802001, RZ ;  /* 0x038020010e077824 */ /* 0x000fc600078e02ff */
[----:B------:R-:W-:Y:S01]  /*adde0*/  IADD3 R44, PT, PT, R5, -R44, R3 ;  /* 0x8000002c052c7210 */ /* 0x000fe20007ffe003 */
[----:B------:R-:W-:Y:S01]  /*addf0*/  IMAD.IADD R5, R37, 0x1, -R58 ;  /* 0x0000000125057824 */ /* 0x000fe200078e0a3a */
[----:B------:R-:W-:Y:S02]  /*ade00*/  SHF.R.S32.HI R2, RZ, 0x1f, R7 ;  /* 0x0000001fff027819 */ /* 0x000fe40000011407 */
[----:B------:R-:W-:Y:S02]  /*ade10*/  @P1 IADD3 R6, PT, PT, R6, -0x7fe001, RZ ;  /* 0xff801fff06061810 */ /* 0x000fe40007ffe0ff */
[----:B------:R-:W-:Y:S02]  /*ade20*/  @!P2 IADD3 R8, PT, PT, R8, 0x7fe001, RZ ;  /* 0x007fe0010808a810 */ /* 0x000fe40007ffe0ff */
[----:B------:R-:W-:Y:S01]  /*ade30*/  ISETP.GE.AND P2, PT, R5, RZ, PT ;  /* 0x000000ff0500720c */ /* 0x000fe20003f46270 */
[----:B------:R0:W-:Y:S01]  /*ade40*/  STL [R1+0x4c14], R18 ;  /* 0x004c141201007387 */ /* 0x0001e20000100800 */
[----:B------:R-:W-:Y:S01]  /*ade50*/  SHF.R.S32.HI R9, RZ, 0x1f, R13 ;  /* 0x0000001fff097819 */ /* 0x000fe2000001140d */
[----:B------:R-:W-:Y:S01]  /*ade60*/  @P0 VIADD R16, R16, 0xff801fff ;  /* 0xff801fff10100836 */ /* 0x000fe20000000000 */
[----:B------:R-:W-:Y:S01]  /*ade70*/  ISETP.GE.AND P0, PT, R6, RZ, PT ;  /* 0x000000ff0600720c */ /* 0x000fe20003f06270 */
[----:B------:R-:W-:Y:S01]  /*ade80*/  IMAD R2, R2, -0x7fe001, RZ ;  /* 0xff801fff02027824 */ /* 0x000fe200078e02ff */
[----:B------:R-:W-:Y:S01]  /*ade90*/  @!P3 IADD3 R27, PT, PT, R27, 0x7fe001, RZ ;  /* 0x007fe0011b1bb810 */ /* 0x000fe20007ffe0ff */
[----:B------:R-:W-:Y:S01]  /*adea0*/  IMAD R9, R9, -0x7fe001, RZ ;  /* 0xff801fff09097824 */ /* 0x000fe200078e02ff */
[----:B------:R-:W3:Y:S01]  /*adeb0*/  LDL R25, [R1+0x4ca0] ;  /* 0x004ca00001197983 */ /* 0x000ee20000100800 */
[----:B0-----:R-:W-:-:S03]  /*adec0*/  IMAD.HI.U32 R18, R7, -0x7fe001, R14 ;  /* 0xff801fff07127827 */ /* 0x001fc600078e000e */
[----:B------:R-:W3:Y:S01]  /*aded0*/  LDL R26, [R1+0x4ce0] ;  /* 0x004ce000011a7983 */ /* 0x000ee20000100800 */
[----:B------:R-:W-:Y:S02]  /*adee0*/  IADD3 R46, PT, PT, R46, -R13, R9 ;  /* 0x8000000d2e2e7210 */ /* 0x000fe40007ffe009 */
[----:B------:R-:W-:Y:S01]  /*adef0*/  IADD3 R18, PT, PT, R18, -R7, R2 ;  /* 0x8000000712127210 */ /* 0x000fe20007ffe002 */
[----:B------:R-:W-:Y:S01]  /*adf00*/  IMAD.WIDE R2, R27, UR4, RZ ;  /* 0x000000041b027c25 */ /* 0x000fe2000f8e02ff */
[----:B------:R-:W-:Y:S01]  /*adf10*/  @!P2 IADD3 R5, PT, PT, R5, 0x7fe001, RZ ;  /* 0x007fe0010505a810 */ /* 0x000fe20007ffe0ff */
[----:B------:R-:W3:Y:S02]  /*adf20*/  LDL R63, [R1+0x4ca4] ;  /* 0x004ca400013f7983 */ /* 0x000ee40000100800 */
[----:B------:R-:W-:Y:S02]  /*adf30*/  IMAD.IADD R14, R37, 0x1, R58 ;  /* 0x00000001250e7824 */ /* 0x000fe400078e023a */
[----:B------:R-:W-:Y:S01]  /*adf40*/  IMAD R9, R2, 0x3802001, RZ ;  /* 0x0380200102097824 */ /* 0x000fe200078e02ff */
[----:B------:R-:W3:Y:S01]  /*adf50*/  LDL R50, [R1+0x4ce4] ;  /* 0x004ce40001327983 */ /* 0x000ee20000100800 */
[----:B------:R-:W-:-:S02]  /*adf60*/  @!P0 IADD3 R6, PT, PT, R6, 0x7fe001, RZ ;  /* 0x007fe00106068810 */ /* 0x000fc40007ffe0ff */
[----:B------:R-:W-:Y:S01]  /*adf70*/  ISETP.GT.AND P0, PT, R14, 0x7fe000, PT ;  /* 0x007fe0000e00780c */ /* 0x000fe20003f04270 */
[----:B------:R0:W-:Y:S01]  /*adf80*/  STL [R1+0x4c54], R46 ;  /* 0x004c542e01007387 */ /* 0x0001e20000100800 */
[----:B------:R-:W-:Y:S02]  /*adf90*/  SHF.R.S32.HI R7, RZ, 0x1f, R9 ;  /* 0x0000001fff077819 */ /* 0x000fe40000011409 */
[----:B------:R-:W-:Y:S01]  /*adfa0*/  ISETP.GE.AND P1, PT, R16, RZ, PT ;  /* 0x000000ff1000720c */ /* 0x000fe20003f26270 */
[----:B0-----:R-:W-:-:S04]  /*adfb0*/  IMAD.HI.U32 R46, R9, -0x7fe001, R2 ;  /* 0xff801fff092e7827 */ /* 0x001fc800078e0002 */
[----:B------:R-:W-:-:S04]  /*adfc0*/  IMAD.WIDE R2, R5, UR4, RZ ;  /* 0x0000000405027c25 */ /* 0x000fc8000f8e02ff */
[----:B------:R-:W-:Y:S01]  /*adfd0*/  IMAD.IADD R5, R38, 0x1, -R55 ;  /* 0x0000000126057824 */ /* 0x000fe200078e0a37 */
[----:B------:R0:W-:Y:S01]  /*adfe0*/  STL [R1+0x4c18], R8 ;  /* 0x004c180801007387 */ /* 0x0001e20000100800 */
[----:B------:R-:W-:-:S03]  /*adff0*/  IMAD R7, R7, -0x7fe001, RZ ;  /* 0xff801fff07077824 */ /* 0x000fc600078e02ff */
[----:B------:R-:W-:Y:S01]  /*ae000*/  ISETP.GE.AND P3, PT, R5, RZ, PT ;  /* 0x000000ff0500720c */ /* 0x000fe20003f66270 */
[----:B------:R-:W3:Y:S01]  /*ae010*/  LDL R36, [R1+0x4ca8] ;  /* 0x004ca80001247983 */ /* 0x000ee20000100800 */
[----:B------:R-:W-:-:S03]  /*ae020*/  IMAD R13, R2, 0x3802001, RZ ;  /* 0x03802001020d7824 */ /* 0x000fc600078e02ff */
[----:B------:R-:W3:Y:S01]  /*ae030*/  LDL R61, [R1+0x4ce8] ;  /* 0x004ce800013d7983 */ /* 0x000ee20000100800 */
[----:B0-----:R-:W-:-:S03]  /*ae040*/  IMAD.IADD R8, R38, 0x1, R55 ;  /* 0x0000000126087824 */ /* 0x001fc600078e0237 */
[----:B------:R0:W-:Y:S01]  /*ae050*/  STL [R1+0x4c58], R44 ;  /* 0x004c582c01007387 */ /* 0x0001e20000100800 */
[----:B------:R-:W-:-:S03]  /*ae060*/  @P0 IADD3 R14, PT, PT, R14, -0x7fe001, RZ ;  /* 0xff801fff0e0e0810 */ /* 0x000fc60007ffe0ff */
[----:B------:R-:W-:Y:S01]  /*ae070*/  STL [R1+0x4c1c], R6 ;  /* 0x004c1c0601007387 */ /* 0x000fe20000100800 */
[----:B------:R-:W-:-:S03]  /*ae080*/  ISETP.GT.AND P0, PT, R8, 0x7fe000, PT ;  /* 0x007fe0000800780c */ /* 0x000fc60003f04270 */
        /* <DEDUP_REMOVED lines=8> */
[----:B------:R-:W-:Y:S02]  /*ae110*/  @!P3 IADD3 R5, PT, PT, R5, 0x7fe001, RZ ;  /* 0x007fe0010505b810 */ /* 0x000fe40007ffe0ff */
[----:B------:R-:W-:Y:S01]  /*ae120*/  ISETP.GE.AND P4, PT, R7, RZ, PT ;  /* 0x000000ff0700720c */ /* 0x000fe20003f86270 */
[----:B------:R0:W-:Y:S01]  /*ae130*/  STL [R1+0x4c20], R16 ;  /* 0x004c201001007387 */ /* 0x0001e20000100800 */
[----:B------:R-:W-:Y:S02]  /*ae140*/  ISETP.GE.AND P2, PT, R14, RZ, PT ;  /* 0x000000ff0e00720c */ /* 0x000fe40003f46270 */
[----:B------:R-:W-:Y:S01]  /*ae150*/  ISETP.GT.AND P1, PT, R6, 0x7fe000, PT ;  /* 0x007fe0000600780c */ /* 0x000fe20003f24270 */
[----:B------:R-:W-:Y:S01]  /*ae160*/  @P0 VIADD R8, R8, 0xff801fff ;  /* 0xff801fff08080836 */ /* 0x000fe20000000000 */
[----:B------:R-:W-:Y:S01]  /*ae170*/  IADD3 R44, PT, PT, R44, -R13, R2 ;  /* 0x8000000d2c2c7210 */ /* 0x000fe20007ffe002 */
[----:B------:R-:W-:Y:S01]  /*ae180*/  IMAD.WIDE R2, R5, UR4, RZ ;  /* 0x0000000405027c25 */ /* 0x000fe2000f8e02ff */
[----:B------:R-:W3:Y:S03]  /*ae190*/  LDL R37, [R1+0x4cac] ;  /* 0x004cac0001257983 */ /* 0x000ee60000100800 */
[----:B0-----:R-:W-:Y:S01]  /*ae1a0*/  IMAD.IADD R16, R40, 0x1, R41 ;  /* 0x0000000128107824 */ /* 0x001fe200078e0229 */
[----:B------:R-:W3:Y:S01]  /*ae1b0*/  LDL R52, [R1+0x4cec] ;  /* 0x004cec0001347983 */ /* 0x000ee20000100800 */
[----:B------:R-:W-:-:S03]  /*ae1c0*/  IMAD R9, R2, 0x3802001, RZ ;  /* 0x0380200102097824 */ /* 0x000fc600078e02ff */
[----:B------:R-:W-:Y:S01]  /*ae1d0*/  ISETP.GT.AND P0, PT, R16, 0x7fe000, PT ;  /* 0x007fe0001000780c */ /* 0x000fe20003f04270 */
[----:B------:R-:W-:Y:S01]  /*ae1e0*/  @!P4 VIADD R7, R7, 0x7fe001 ;  /* 0x007fe0010707c836 */ /* 0x000fe20000000000 */
[----:B------:R-:W3:Y:S01]  /*ae1f0*/  LDL R65, [R1+0x4cb0] ;  /* 0x004cb00001417983 */ /* 0x000ee20000100800 */
[----:B------:R-:W-:-:S03]  /*ae200*/  SHF.R.S32.HI R5, RZ, 0x1f, R9 ;  /* 0x0000001fff057819 */ /* 0x000fc60000011409 */
[----:B------:R-:W3:Y:S01]  /*ae210*/  LDL R38, [R1+0x4cf0] ;  /* 0x004cf00001267983 */ /* 0x000ee20000100800 */
[----:B------:R-:W-:-:S03]  /*ae220*/  @!P2 IADD3 R14, PT, PT, R14, 0x7fe001, RZ ;  /* 0x007fe0010e0ea810 */ /* 0x000fc60007ffe0ff */
[----:B------:R0:W-:Y:S01]  /*ae230*/  STL [R1+0x4c60], R18 ;  /* 0x004c601201007387 */ /* 0x0001e20000100800 */
[----:B------:R-:W-:Y:S02]  /*ae240*/  ISETP.GE.AND P2, PT, R8, RZ, PT ;  /* 0x000000ff0800720c */ /* 0x000fe40003f46270 */
[----:B------:R-:W-:Y:S01]  /*ae250*/  @P1 IADD3 R6, PT, PT, R6, -0x7fe001, RZ ;  /* 0xff801fff06061810 */ /* 0x000fe20007ffe0ff */
[----:B------:R-:W-:Y:S02]  /*ae260*/  IMAD R5, R5, -0x7fe001, RZ ;  /* 0xff801fff05057824 */ /* 0x000fe400078e02ff */
[----:B0-----:R-:W-:-:S04]  /*ae270*/  IMAD.HI.U32 R18, R9, -0x7fe001, R2 ;  /* 0xff801fff09127827 */ /* 0x001fc800078e0002 */
[----:B------:R-:W-:Y:S01]  /*ae280*/  IMAD.WIDE R2, R7, UR4, RZ ;  /* 0x0000000407027c25 */ /* 0x000fe2000f8e02ff */
[----:B------:R-:W-:Y:S02]  /*ae290*/  ISETP.GE.AND P1, PT, R6, RZ, PT ;  /* 0x000000ff0600720c */ /* 0x000fe40003f26270 */
[----:B------:R-:W-:Y:S01]  /*ae2a0*/  @P0 IADD3 R16, PT, PT, R16, -0x7fe001, RZ ;  /* 0xff801fff10100810 */ /* 0x000fe20007ffe0ff */
[----:B------:R-:W-:Y:S01]  /*ae2b0*/  IMAD R7, R2, 0x3802001, RZ ;  /* 0x0380200102077824 */ /* 0x000fe200078e02ff */
[----:B------:R-:W-:Y:S02]  /*ae2c0*/  IADD3 R18, PT, PT, R18, -R9, R5 ;  /* 0x8000000912127210 */ /* 0x000fe40007ffe005 */
[----:B------:R-:W-:Y:S02]  /*ae2d0*/  ISETP.GE.AND P0, PT, R16, RZ, PT ;  /* 0x000000ff1000720c */ /* 0x000fe40003f06270 */
[----:B------:R-:W-:Y:S01]  /*ae2e0*/  SHF.R.S32.HI R5, RZ, 0x1f, R7 ;  /* 0x0000001fff057819 */ /* 0x000fe20000011407 */
[----:B------:R0:W-:Y:S01]  /*ae2f0*/  STL [R1+0x4c24], R14 ;  /* 0x004c240e01007387 */ /* 0x0001e20000100800 */
[----:B------:R-:W-:Y:S01]  /*ae300*/  IADD3 R41, PT, PT, R40, -R41, RZ ;  /* 0x8000002928297210 */ /* 0x000fe20007ffe0ff */
[----:B------:R-:W-:-:S02]  /*ae310*/  @!P2 VIADD R8, R8, 0x7fe001 ;  /* 0x007fe0010808a836 */ /* 0x000fc40000000000 */
[----:B------:R-:W3:Y:S01]  /*ae320*/  LDL R39, [R1+0x4cb4] ;  /* 0x004cb40001277983 */ /* 0x000ee20000100800 */
[----:B------:R-:W-:-:S03]  /*ae330*/  ISETP.GE.AND P2, PT, R41, RZ, PT ;  /* 0x000000ff2900720c */ /* 0x000fc60003f46270 */
[----:B------:R-:W3:Y:S01]  /*ae340*/  LDL R54, [R1+0x4cf4] ;  /* 0x004cf40001367983 */ /* 0x000ee20000100800 */
[----:B0-----:R-:W-:-:S04]  /*ae350*/  IMAD.HI.U32 R14, R7, -0x7fe001, R2 ;  /* 0xff801fff070e7827 */ /* 0x001fc800078e0002 */
[----:B------:R-:W-:Y:S01]  /*ae360*/  IMAD R2, R5, -0x7fe001, RZ ;  /* 0xff801fff05027824 */ /* 0x000fe200078e02ff */
[-C--:B------:R-:W-:Y:S01]  /*ae370*/  IADD3 R5, PT, PT, R42, -R45.reuse, RZ ;  /* 0x8000002d2a057210 */ /* 0x080fe20007ffe0ff */
[----:B------:R-:W-:Y:S01]  /*ae380*/  @!P1 VIADD R6, R6, 0x7fe001 ;  /* 0x007fe00106069836 */ /* 0x000fe20000000000 */
[----:B------:R-:W-:Y:S02]  /*ae390*/  IADD3 R42, PT, PT, R42, R45, RZ ;  /* 0x0000002d2a2a7210 */ /* 0x000fe40007ffe0ff */
[----:B------:R-:W-:Y:S01]  /*ae3a0*/  ISETP.GE.AND P1, PT, R5, RZ, PT ;  /* 0x000000ff0500720c */ /* 0x000fe20003f26270 */
[----:B------:R-:W-:Y:S01]  /*ae3b0*/  @!P0 VIADD R16, R16, 0x7fe001 ;  /* 0x007fe00110108836 */ /* 0x000fe20000000000 */
[----:B------:R-:W-:Y:S01]  /*ae3c0*/  ISETP.GT.AND P0, PT, R42, 0x7fe000, PT ;  /* 0x007fe0002a00780c */ /* 0x000fe20003f04270 */
[----:B------:R-:W-:Y:S01]  /*ae3d0*/  STL [R1+0x4c64], R44 ;  /* 0x004c642c01007387 */ /* 0x000fe20000100800 */
[----:B------:R-:W-:-:S03]  /*ae3e0*/  @!P2 VIADD R41, R41, 0x7fe001 ;  /* 0x007fe0012929a836 */ /* 0x000fc60000000000 */
[----:B------:R0:W-:Y:S01]  /*ae3f0*/  STL [R1+0x4c28], R8 ;  /* 0x004c280801007387 */ /* 0x0001e20000100800 */
[----:B------:R-:W-:-:S03]  /*ae400*/  IMAD.IADD R13, R64, 0x1, -R47 ;  /* 0x00000001400d7824 */ /* 0x000fc600078e0a2f */
[----:B------:R-:W3:Y:S04]  /*ae410*/  LDL R40, [R1+0x4cb8] ;  /* 0x004cb80001287983 */ /* 0x000ee80000100800 */
[----:B------:R-:W3:Y:S01]  /*ae420*/  LDL R55, [R1+0x4cf8] ;  /* 0x004cf80001377983 */ /* 0x000ee20000100800 */
[----:B------:R-:W-:-:S03]  /*ae430*/  IADD3 R14, PT, PT, R14, -R7, R2 ;  /* 0x800000070e0e7210 */ /* 0x000fc60007ffe002 */
[----:B------:R1:W-:Y:S01]  /*ae440*/  STL [R1+0x4c68], R18 ;  /* 0x004c681201007387 */ /* 0x0003e20000100800 */
[----:B0-----:R-:W-:Y:S01]  /*ae450*/  IMAD.WIDE R8, R41, UR4, RZ ;  /* 0x0000000429087c25 */ /* 0x001fe2000f8e02ff */
[----:B------:R-:W-:-:S03]  /*ae460*/  @!P1 IADD3 R5, PT, PT, R5, 0x7fe001, RZ ;  /* 0x007fe00105059810 */ /* 0x000fc60007ffe0ff */
[----:B------:R-:W-:Y:S01]  /*ae470*/  IMAD.IADD R2, R4, 0x1, R49 ;  /* 0x0000000104027824 */ /* 0x000fe200078e0231 */
[----:B-1----:R-:W-:Y:S01]  /*ae480*/  IADD3 R18, PT, PT, R64, R47, RZ ;  /* 0x0000002f40127210 */ /* 0x002fe20007ffe0ff */
[----:B------:R0:W-:Y:S01]  /*ae490*/  STL [R1+0x4c2c], R6 ;  /* 0x004c2c0601007387 */ /* 0x0001e20000100800 */
[----:B------:R-:W-:Y:S02]  /*ae4a0*/  ISETP.GE.AND P3, PT, R13, RZ, PT ;  /* 0x000000ff0d00720c */ /* 0x000fe40003f66270 */
[----:B------:R-:W-:Y:S01]  /*ae4b0*/  ISETP.GT.AND P1, PT, R18, 0x7fe000, PT ;  /* 0x007fe0001200780c */ /* 0x000fe20003f24270 */
[----:B------:R-:W3:Y:S01]  /*ae4c0*/  LDL R3, [R1+0x4cbc] ;  /* 0x004cbc0001037983 */ /* 0x000ee20000100800 */
[----:B------:R-:W-:Y:S01]  /*ae4d0*/  IMAD R15, R8, 0x3802001, RZ ;  /* 0x03802001080f7824 */ /* 0x000fe200078e02ff */
[----:B------:R-:W-:Y:S02]  /*ae4e0*/  @P0 IADD3 R42, PT, PT, R42, -0x7fe001, RZ ;  /* 0xff801fff2a2a0810 */ /* 0x000fe40007ffe0ff */
[----:B------:R-:W3:Y:S01]  /*ae4f0*/  LDL R56, [R1+0x4cfc] ;  /* 0x004cfc0001387983 */ /* 0x000ee20000100800 */
[----:B------:R-:W-:-:S02]  /*ae500*/  ISETP.GT.AND P0, PT, R2, 0x7fe000, PT ;  /* 0x007fe0000200780c */ /* 0x000fc40003f04270 */
[----:B------:R-:W-:Y:S01]  /*ae510*/  SHF.R.S32.HI R7, RZ, 0x1f, R15 ;  /* 0x0000001fff077819 */ /* 0x000fe2000001140f */
[----:B------:R-:W-:Y:S01]  /*ae520*/  STL [R1+0x4c6c], R14 ;  /* 0x004c6c0e01007387 */ /* 0x000fe20000100800 */
[----:B------:R-:W-:Y:S01]  /*ae530*/  IMAD.HI.U32 R44, R15, -0x7fe001, R8 ;  /* 0xff801fff0f2c7827 */ /* 0x000fe200078e0008 */
[----:B------:R-:W-:Y:S02]  /*ae540*/  @!P3 IADD3 R13, PT, PT, R13, 0x7fe001, RZ ;  /* 0x007fe0010d0db810 */ /* 0x000fe40007ffe0ff */
[----:B------:R1:W-:Y:S01]  /*ae550*/  STL [R1+0x4c30], R16 ;  /* 0x004c301001007387 */ /* 0x0003e20000100800 */
[----:B------:R-:W-:Y:S02]  /*ae560*/  @P1 VIADD R18, R18, 0xff801fff ;  /* 0xff801fff12121836 */ /* 0x000fe40000000000 */
[----:B------:R-:W-:Y:S01]  /*ae570*/  IMAD.WIDE R8, R5, UR4, RZ ;  /* 0x0000000405087c25 */ /* 0x000fe2000f8e02ff */
[----:B0-----:R-:W3:Y:S02]  /*ae580*/  LDL R6, [R1+0x4d00] ;  /* 0x004d000001067983 */ /* 0x001ee40000100800 */
[----:B------:R-:W-:Y:S01]  /*ae590*/  @P0 IADD3 R2, PT, PT, R2, -0x7fe001, RZ ;  /* 0xff801fff02020810 */ /* 0x000fe20007ffe0ff */
[----:B-1----:R-:W-:Y:S01]  /*ae5a0*/  IMAD R16, R7, -0x7fe001, RZ ;  /* 0xff801fff07107824 */ /* 0x002fe200078e02ff */
[----:B------:R-:W-:Y:S01]  /*ae5b0*/  ISETP.GE.AND P0, PT, R18, RZ, PT ;  /* 0x000000ff1200720c */ /* 0x000fe20003f06270 */
[----:B------:R-:W-:Y:S01]  /*ae5c0*/  IMAD R17, R8, 0x3802001, RZ ;  /* 0x0380200108117824 */ /* 0x000fe200078e02ff */
[----:B------:R-:W3:Y:S02]  /*ae5d0*/  LDL R7, [R1+0x4d40] ;  /* 0x004d400001077983 */ /* 0x000ee40000100800 */
[----:B------:R-:W-:Y:S01]  /*ae5e0*/  IADD3 R16, PT, PT, R44, -R15, R16 ;  /* 0x8000000f2c107210 */ /* 0x000fe20007ffe010 */
[----:B------:R-:W-:Y:S01]  /*ae5f0*/  IMAD.WIDE R14, R13, UR4, RZ ;  /* 0x000000040d0e7c25 */ /* 0x000fe2000f8e02ff */
[----:B------:R-:W-:Y:S01]  /*ae600*/  SHF.R.S32.HI R5, RZ, 0x1f, R17 ;  /* 0x0000001fff057819 */ /* 0x000fe20000011411 */
[----:B------:R-:W3:Y:S02]  /*ae610*/  LDL R45, [R1+0x4d44] ;  /* 0x004d4400012d7983 */ /* 0x000ee40000100800 */
[----:B------:R-:W-:-:S02]  /*ae620*/  IMAD.IADD R4, R4, 0x1, -R49 ;  /* 0x0000000104047824 */ /* 0x000fc400078e0a31 */
[----:B------:R-:W-:Y:S02]  /*ae630*/  IMAD R13, R14, 0x3802001, RZ ;  /* 0x038020010e0d7824 */ /* 0x000fe400078e02ff */
[----:B------:R-:W-:Y:S01]  /*ae640*/  IMAD.HI.U32 R44, R17, -0x7fe001, R8 ;  /* 0xff801fff112c7827 */ /* 0x000fe200078e0008 */
[----:B------:R-:W-:Y:S01]  /*ae650*/  ISETP.GE.AND P3, PT, R4, RZ, PT ;  /* 0x000000ff0400720c */ /* 0x000fe20003f66270 */
[----:B------:R-:W3:Y:S02]  /*ae660*/  LDL R8, [R1+0x4d04] ;  /* 0x004d040001087983 */ /* 0x000ee40000100800 */
[----:B------:R-:W-:Y:S01]  /*ae670*/  IMAD.HI.U32 R46, R13, -0x7fe001, R14 ;  /* 0xff801fff0d2e7827 */ /* 0x000fe200078e000e */
[----:B--2---:R-:W-:-:S03]  /*ae680*/  IADD3 R14, PT, PT, R10, R11, RZ ;  /* 0x0000000b0a0e7210 */ /* 0x004fc60007ffe0ff */
[----:B------:R-:W-:Y:S01]  /*ae690*/  IMAD R5, R5, -0x7fe001, RZ ;  /* 0xff801fff05057824 */ /* 0x000fe200078e02ff */
[----:B------:R-:W-:Y:S02]  /*ae6a0*/  ISETP.GE.AND P2, PT, R42, RZ, PT ;  /* 0x000000ff2a00720c */ /* 0x000fe40003f46270 */
[----:B------:R-:W-:Y:S02]  /*ae6b0*/  @!P0 IADD3 R18, PT, PT, R18, 0x7fe001, RZ ;  /* 0x007fe00112128810 */ /* 0x000fe40007ffe0ff */
[----:B------:R-:W-:Y:S02]  /*ae6c0*/  ISETP.GT.AND P0, PT, R14, 0x7fe000, PT ;  /* 0x007fe0000e00780c */ /* 0x000fe40003f04270 */
[----:B------:R-:W-:Y:S02]  /*ae6d0*/  IADD3 R44, PT, PT, R44, -R17, R5 ;  /* 0x800000112c2c7210 */ /* 0x000fe40007ffe005 */
[----:B------:R-:W-:Y:S02]  /*ae6e0*/  ISETP.GE.AND P1, PT, R2, RZ, PT ;  /* 0x000000ff0200720c */ /* 0x000fe40003f26270 */
[----:B------:R-:W-:Y:S01]  /*ae6f0*/  SHF.R.S32.HI R5, RZ, 0x1f, R13 ;  /* 0x0000001fff057819 */ /* 0x000fe2000001140d */
[----:B------:R-:W-:-:S04]  /*ae700*/  @!P3 VIADD R4, R4, 0x7fe001 ;  /* 0x007fe0010404b836 */ /* 0x000fc80000000000 */
[----:B------:R-:W-:Y:S01]  /*ae710*/  IMAD R5, R5, -0x7fe001, RZ ;  /* 0xff801fff05057824 */ /* 0x000fe200078e02ff */
[----:B------:R0:W-:Y:S01]  /*ae720*/  STL [R1+0x4c70], R16 ;  /* 0x004c701001007387 */ /* 0x0001e20000100800 */
[----:B------:R-:W-:Y:S01]  /*ae730*/  @!P2 VIADD R42, R42, 0x7fe001 ;  /* 0x007fe0012a2aa836 */ /* 0x000fe20000000000 */
[----:B------:R-:W-:Y:S01]  /*ae740*/  IADD3 R11, PT, PT, R10, -R11, RZ ;  /* 0x8000000b0a0b7210 */ /* 0x000fe20007ffe0ff */
[----:B------:R-:W-:Y:S02]  /*ae750*/  @P0 VIADD R14, R14, 0xff801fff ;  /* 0xff801fff0e0e0836 */ /* 0x000fe40000000000 */
[----:B------:R-:W-:Y:S01]  /*ae760*/  @!P1 VIADD R2, R2, 0x7fe001 ;  /* 0x007fe00102029836 */ /* 0x000fe20000000000 */
[----:B------:R1:W-:Y:S01]  /*ae770*/  STL [R1+0x4c34], R42 ;  /* 0x004c342a01007387 */ /* 0x0003e20000100800 */
[----:B------:R-:W-:Y:S01]  /*ae780*/  IMAD.IADD R15, R62, 0x1, -R43 ;  /* 0x000000013e0f7824 */ /* 0x000fe200078e0a2b */
[----:B0-----:R-:W-:Y:S01]  /*ae790*/  IADD3 R16, PT, PT, R46, -R13, R5 ;  /* 0x8000000d2e107210 */ /* 0x001fe20007ffe005 */
[----:B------:R-:W-:Y:S01]  /*ae7a0*/  IMAD.WIDE R4, R4, UR4, RZ ;  /* 0x0000000404047c25 */ /* 0x000fe2000f8e02ff */
[----:B------:R-:W0:Y:S01]  /*ae7b0*/  LDCU UR4, c[0x3][UR6+-0xcc] ;  /* 0x00ffe680060477ac */ /* 0x000e220008000800 */
[----:B------:R-:W-:Y:S01]  /*ae7c0*/  ISETP.GE.AND P1, PT, R11, RZ, PT ;  /* 0x000000ff0b00720c */ /* 0x000fe20003f26270 */
[----:B------:R-:W-:Y:S01]  /*ae7d0*/  STL [R1+0x4c74], R44 ;  /* 0x004c742c01007387 */ /* 0x000fe20000100800 */
[----:B------:R-:W-:Y:S01]  /*ae7e0*/  IMAD R13, R4, 0x3802001, RZ ;  /* 0x03802001040d7824 */ /* 0x000fe200078e02ff */
[----:B------:R-:W-:-:S02]  /*ae7f0*/  ISETP.GE.AND P2, PT, R14, RZ, PT ;  /* 0x000000ff0e00720c */ /* 0x000fc40003f46270 */
[----:B------:R-:W2:Y:S01]  /*ae800*/  LDL R9, [R1+0x4d08] ;  /* 0x004d080001097983 */ /* 0x000ea20000100800 */
[----:B------:R-:W-:-:S03]  /*ae810*/  ISETP.GE.AND P3, PT, R15, RZ, PT ;  /* 0x000000ff0f00720c */ /* 0x000fc60003f66270 */
[----:B------:R-:W2:Y:S01]  /*ae820*/  LDL R58, [R1+0x4d48] ;  /* 0x004d4800013a7983 */ /* 0x000ea20000100800 */
[----:B------:R-:W-:Y:S01]  /*ae830*/  SHF.R.S32.HI R10, RZ, 0x1f, R13 ;  /* 0x0000001fff0a7819 */ /* 0x000fe2000001140d */
[----:B-1----:R-:W-:Y:S02]  /*ae840*/  IMAD.HI.U32 R42, R13, -0x7fe001, R4 ;  /* 0xff801fff0d2a7827 */ /* 0x002fe400078e0004 */
[----:B------:R4:W-:Y:S01]  /*ae850*/  STL [R1+0x4c38], R18 ;  /* 0x004c381201007387 */ /* 0x0009e20000100800 */
[----:B------:R-:W-:Y:S01]  /*ae860*/  IADD3 R4, PT, PT, R62, R43, RZ ;  /* 0x0000002b3e047210 */ /* 0x000fe20007ffe0ff */
[----:B------:R-:W-:Y:S02]  /*ae870*/  IMAD R10, R10, -0x7fe001, RZ ;  /* 0xff801fff0a0a7824 */ /* 0x000fe400078e02ff */
[----:B------:R-:W-:Y:S01]  /*ae880*/  STL [R1+0x4c78], R16 ;  /* 0x004c781001007387 */ /* 0x000fe20000100800 */
[----:B------:R-:W-:-:S03]  /*ae890*/  @!P1 VIADD R11, R11, 0x7fe001 ;  /* 0x007fe0010b0b9836 */ /* 0x000fc60000000000 */
[----:B------:R1:W-:Y:S01]  /*ae8a0*/  STL [R1+0x4c3c], R2 ;  /* 0x004c3c0201007387 */ /* 0x0003e20000100800 */
[----:B----4-:R-:W-:-:S03]  /*ae8b0*/  IADD3 R18, PT, PT, R12, -R51, RZ ;  /* 0x800000330c127210 */ /* 0x010fc60007ffe0ff */
[----:B------:R-:W4:Y:S04]  /*ae8c0*/  LDL R5, [R1+0x4d0c] ;  /* 0x004d0c0001057983 */ /* 0x000f280000100800 */
[----:B------:R-:W4:Y:S01]  /*ae8d0*/  LDL R46, [R1+0x4d4c] ;  /* 0x004d4c00012e7983 */ /* 0x000f220000100800 */
[----:B------:R-:W-:Y:S01]  /*ae8e0*/  ISETP.GT.AND P0, PT, R4, 0x7fe000, PT ;  /* 0x007fe0000400780c */ /* 0x000fe20003f04270 */
[----:B------:R-:W-:Y:S01]  /*ae8f0*/  @!P2 VIADD R14, R14, 0x7fe001 ;  /* 0x007fe0010e0ea836 */ /* 0x000fe20000000000 */
[----:B-1----:R-:W-:Y:S02]  /*ae900*/  IADD3 R2, PT, PT, R12, R51, RZ ;  /* 0x000000330c027210 */ /* 0x002fe40007ffe0ff */
[----:B------:R-:W-:Y:S01]  /*ae910*/  IADD3 R42, PT, PT, R42, -R13, R10 ;  /* 0x8000000d2a2a7210 */ /* 0x000fe20007ffe00a */
[----:B0-----:R-:W-:Y:S01]  /*ae920*/  IMAD.WIDE R12, R11, UR4, RZ ;  /* 0x000000040b0c7c25 */ /* 0x001fe2000f8e02ff */
[----:B------:R-:W-:Y:S01]  /*ae930*/  ISETP.GE.AND P2, PT, R18, RZ, PT ;  /* 0x000000ff1200720c */ /* 0x000fe20003f46270 */
[----:B------:R-:W4:Y:S01]  /*ae940*/  LDL R10, [R1+0x4d10] ;  /* 0x004d1000010a7983 */ /* 0x000f220000100800 */
[----:B------:R-:W-:-:S02]  /*ae950*/  @!P3 IADD3 R15, PT, PT, R15, 0x7fe001, RZ ;  /* 0x007fe0010f0fb810 */ /* 0x000fc40007ffe0ff */
[----:B------:R-:W-:Y:S01]  /*ae960*/  ISETP.GT.AND P1, PT, R2, 0x7fe000, PT ;  /* 0x007fe0000200780c */ /* 0x000fe20003f24270 */
[----:B------:R-:W4:Y:S01]  /*ae970*/  LDL R11, [R1+0x4d50] ;  /* 0x004d5000010b7983 */ /* 0x000f220000100800 */
[----:B------:R-:W-:Y:S02]  /*ae980*/  IMAD R27, R12, 0x3802001, RZ ;  /* 0x038020010c1b7824 */ /* 0x000fe400078e02ff */
[----:B------:R-:W-:-:S03]  /*ae990*/  IMAD.WIDE R16, R15, UR4, RZ ;  /* 0x000000040f107c25 */ /* 0x000fc6000f8e02ff */
[----:B------:R-:W-:Y:S01]  /*ae9a0*/  SHF.R.S32.HI R15, RZ, 0x1f, R27 ;  /* 0x0000001fff0f7819 */ /* 0x000fe2000001141b */
[----:B------:R-:W-:Y:S02]  /*ae9b0*/  IMAD R41, R16, 0x3802001, RZ ;  /* 0x0380200110297824 */ /* 0x000fe400078e02ff */
[----:B------:R-:W-:Y:S02]  /*ae9c0*/  @P0 VIADD R4, R4, 0xff801fff ;  /* 0xff801fff04040836 */ /* 0x000fe40000000000 */
[----:B------:R-:W-:Y:S01]  /*ae9d0*/  @!P2 VIADD R18, R18, 0x7fe001 ;  /* 0x007fe0011212a836 */ /* 0x000fe20000000000 */
[----:B------:R-:W-:Y:S01]  /*ae9e0*/  @P1 IADD3 R2, PT, PT, R2, -0x7fe001, RZ ;  /* 0xff801fff02021810 */ /* 0x000fe20007ffe0ff */
[----:B------:R-:W-:Y:S01]  /*ae9f0*/  IMAD.HI.U32 R44, R27, -0x7fe001, R12 ;  /* 0xff801fff1b2c7827 */ /* 0x000fe200078e000c */
[----:B------:R-:W-:-:S03]  /*aea00*/  SHF.R.S32.HI R13, RZ, 0x1f, R41 ;  /* 0x0000001fff0d7819 */ /* 0x000fc60000011429 */
[----:B------:R-:W-:Y:S01]  /*aea10*/  IMAD R15, R15, -0x7fe001, RZ ;  /* 0xff801fff0f0f7824 */ /* 0x000fe200078e02ff */
[----:B------:R-:W-:Y:S01]  /*aea20*/  ISETP.GE.AND P0, PT, R4, RZ, PT ;  /* 0x000000ff0400720c */ /* 0x000fe20003f06270 */
[----:B------:R-:W-:Y:S01]  /*aea30*/  IMAD.WIDE R18, R18, UR4, RZ ;  /* 0x0000000412127c25 */ /* 0x000fe2000f8e02ff */
[----:B------:R0:W-:Y:S01]  /*aea40*/  STL [R1+0x4c7c], R42 ;  /* 0x004c7c2a01007387 */ /* 0x0001e20000100800 */
[----:B------:R-:W-:Y:S02]  /*aea50*/  ISETP.GE.AND P1, PT, R2, RZ, PT ;  /* 0x000000ff0200720c */ /* 0x000fe40003f26270 */
[----:B------:R-:W-:Y:S01]  /*aea60*/  IMAD.HI.U32 R16, R41, -0x7fe001, R16 ;  /* 0xff801fff29107827 */ /* 0x000fe200078e0010 */
[----:B------:R5:W-:Y:S03]  /*aea70*/  STL [R1+0x4c80], R14 ;  /* 0x004c800e01007387 */ /* 0x000be60000100800 */
[----:B------:R-:W-:Y:S01]  /*aea80*/  IMAD R13, R13, -0x7fe001, RZ ;  /* 0xff801fff0d0d7824 */ /* 0x000fe200078e02ff */
[----:B------:R-:W4:Y:S01]  /*aea90*/  LDL R12, [R1+0x4d14] ;  /* 0x004d1400010c7983 */ /* 0x000f220000100800 */
[----:B0-----:R-:W-:Y:S01]  /*aeaa0*/  IADD3 R42, PT, PT, R44, -R27, R15 ;  /* 0x8000001b2c2a7210 */ /* 0x001fe20007ffe00f */
[----:B------:R-:W-:-:S02]  /*aeab0*/  IMAD R15, R18, 0x3802001, RZ ;  /* 0x03802001120f7824 */ /* 0x000fc400078e02ff */
[----:B------:R-:W4:Y:S01]  /*aeac0*/  LDL R43, [R1+0x4d54] ;  /* 0x004d5400012b7983 */ /* 0x000f220000100800 */
[----:B------:R-:W-:Y:S02]  /*aead0*/  IADD3 R16, PT, PT, R16, -R41, R13 ;  /* 0x8000002910107210 */ /* 0x000fe40007ffe00d */
[----:B-----5:R-:W-:Y:S02]  /*aeae0*/  IADD3 R14, PT, PT, R20, -R57, RZ ;  /* 0x80000039140e7210 */ /* 0x020fe40007ffe0ff */
[----:B------:R-:W-:Y:S02]  /*aeaf0*/  SHF.R.S32.HI R13, RZ, 0x1f, R15 ;  /* 0x0000001fff0d7819 */ /* 0x000fe4000001140f */
[----:B------:R-:W-:Y:S01]  /*aeb00*/  ISETP.GE.AND P2, PT, R14, RZ, PT ;  /* 0x000000ff0e00720c */ /* 0x000fe20003f46270 */
[----:B------:R-:W-:Y:S01]  /*aeb10*/  @!P0 VIADD R4, R4, 0x7fe001 ;  /* 0x007fe00104048836 */ /* 0x000fe20000000000 */
[----:B------:R-:W-:Y:S01]  /*aeb20*/  @!P1 IADD3 R2, PT, PT, R2, 0x7fe001, RZ ;  /* 0x007fe00102029810 */ /* 0x000fe20007ffe0ff */
[----:B------:R-:W-:Y:S01]  /*aeb30*/  IMAD.HI.U32 R18, R15, -0x7fe001, R18 ;  /* 0xff801fff0f127827 */ /* 0x000fe200078e0012 */
[----:B------:R0:W-:Y:S03]  /*aeb40*/  STL [R1+0x4cc0], R42 ;  /* 0x004cc02a01007387 */ /* 0x0001e60000100800 */
[----:B------:R-:W-:Y:S01]  /*aeb50*/  IMAD R17, R13, -0x7fe001, RZ ;  /* 0xff801fff0d117824 */ /* 0x000fe200078e02ff */
[----:B------:R-:W-:Y:S04]  /*aeb60*/  STL [R1+0x4c84], R4 ;  /* 0x004c840401007387 */ /* 0x000fe80000100800 */
[----:B------:R1:W-:Y:S01]  /*aeb70*/  STL [R1+0x4cc4], R16 ;  /* 0x004cc41001007387 */ /* 0x0003e20000100800 */
[----:B0-----:R-:W-:Y:S01]  /*aeb80*/  IADD3 R42, PT, PT, R18, -R15, R17 ;  /* 0x8000000f122a7210 */ /* 0x001fe20007ffe011 */
[----:B------:R-:W-:-:S02]  /*aeb90*/  IMAD.IADD R18, R21, 0x1, R22 ;  /* 0x0000000115127824 */ /* 0x000fc400078e0216 */
[----:B------:R0:W-:Y:S01]  /*aeba0*/  STL [R1+0x4c88], R2 ;  /* 0x004c880201007387 */ /* 0x0001e20000100800 */
[----:B------:R-:W-:-:S03]  /*aebb0*/  IADD3 R21, PT, PT, R21, -R22, RZ ;  /* 0x8000001615157210 */ /* 0x000fc60007ffe0ff */
[----:B------:R-:W5:Y:S01]  /*aebc0*/  LDL R13, [R1+0x4d18] ;  /* 0x004d1800010d7983 */ /* 0x000f620000100800 */
[----:B------:R-:W-:-:S03]  /*aebd0*/  @!P2 VIADD R14, R14, 0x7fe001 ;  /* 0x007fe0010e0ea836 */ /* 0x000fc60000000000 */
[----:B------:R-:W5:Y:S01]  /*aebe0*/  LDL R60, [R1+0x4d58] ;  /* 0x004d5800013c7983 */ /* 0x000f620000100800 */
[----:B------:R-:W-:Y:S01]  /*aebf0*/  ISETP.GE.AND P3, PT, R21, RZ, PT ;  /* 0x000000ff1500720c */ /* 0x000fe20003f66270 */
[----:B-1----:R-:W-:Y:S01]  /*aec00*/  IMAD.WIDE R16, R14, UR4, RZ ;  /* 0x000000040e107c25 */ /* 0x002fe2000f8e02ff */
[----:B------:R-:W-:Y:S01]  /*aec10*/  IADD3 R20, PT, PT, R20, R57, RZ ;  /* 0x0000003914147210 */ /* 0x000fe20007ffe0ff */
[----:B------:R-:W5:Y:S02]  /*aec20*/  LDL R14, [R1+0x4d1c] ;  /* 0x004d1c00010e7983 */ /* 0x000f640000100800 */
[----:B0-----:R-:W-:Y:S02]  /*aec30*/  IMAD.IADD R2, R23, 0x1, R48 ;  /* 0x0000000117027824 */ /* 0x001fe400078e0230 */
[----:B------:R-:W5:Y:S01]  /*aec40*/  LDL R41, [R1+0x4d5c] ;  /* 0x004d5c0001297983 */ /* 0x000f620000100800 */
[----:B------:R-:W-:Y:S01]  /*aec50*/  ISETP.GT.AND P1, PT, R20, 0x7fe000, PT ;  /* 0x007fe0001400780c */ /* 0x000fe20003f24270 */
[----:B------:R-:W-:Y:S01]  /*aec60*/  IMAD R19, R16, 0x3802001, RZ ;  /* 0x0380200110137824 */ /* 0x000fe200078e02ff */
[----:B------:R-:W-:-:S02]  /*aec70*/  ISETP.GT.AND P2, PT, R18, 0x7fe000, PT ;  /* 0x007fe0001200780c */ /* 0x000fc40003f44270 */
[----:B------:R-:W-:Y:S01]  /*aec80*/  IADD3 R4, PT, PT, R23, -R48, RZ ;  /* 0x8000003017047210 */ /* 0x000fe20007ffe0ff */
[----:B------:R-:W-:Y:S01]  /*aec90*/  IMAD.HI.U32 R44, R19, -0x7fe001, R16 ;  /* 0xff801fff132c7827 */ /* 0x000fe200078e0010 */
[----:B------:R-:W-:Y:S02]  /*aeca0*/  ISETP.GT.AND P0, PT, R2, 0x7fe000, PT ;  /* 0x007fe0000200780c */ /* 0x000fe40003f04270 */
[----:B------:R-:W-:Y:S02]  /*aecb0*/  @!P3 IADD3 R21, PT, PT, R21, 0x7fe001, RZ ;  /* 0x007fe0011515b810 */ /* 0x000fe40007ffe0ff */
[----:B------:R-:W-:Y:S01]  /*aecc0*/  SHF.R.S32.HI R17, RZ, 0x1f, R19 ;  /* 0x0000001fff117819 */ /* 0x000fe20000011413 */
[----:B------:R0:W-:Y:S01]  /*aecd0*/  STL [R1+0x4cc8], R42 ;  /* 0x004cc82a01007387 */ /* 0x0001e20000100800 */
[----:B------:R-:W-:Y:S01]  /*aece0*/  ISETP.GE.AND P3, PT, R4, RZ, PT ;  /* 0x000000ff0400720c */ /* 0x000fe20003f66270 */
[----:B------:R-:W-:Y:S02]  /*aecf0*/  IMAD.WIDE R22, R21, UR4, RZ ;  /* 0x0000000415167c25 */ /* 0x000fe4000f8e02ff */
[----:B------:R-:W5:Y:S02]  /*aed00*/  LDL R15, [R1+0x4d20] ;  /* 0x004d2000010f7983 */ /* 0x000f640000100800 */
[----:B------:R-:W-:-:S02]  /*aed10*/  IMAD R17, R17, -0x7fe001, RZ ;  /* 0xff801fff11117824 */ /* 0x000fc400078e02ff */
[----:B------:R-:W5:Y:S01]  /*aed20*/  LDL R16, [R1+0x4d60] ;  /* 0x004d600001107983 */ /* 0x000f620000100800 */
[----:B------:R-:W-:Y:S02]  /*aed30*/  @P1 VIADD R20, R20, 0xff801fff ;  /* 0xff801fff14141836 */ /* 0x000fe40000000000 */
[----:B------:R-:W-:Y:S01]  /*aed40*/  IMAD R21, R22, 0x3802001, RZ ;  /* 0x0380200116157824 */ /* 0x000fe200078e02ff */
[----:B------:R-:W-:Y:S01]  /*aed50*/  IADD3 R44, PT, PT, R44, -R19, R17 ;  /* 0x800000132c2c7210 */ /* 0x000fe20007ffe011 */
[----:B------:R-:W-:Y:S01]  /*aed60*/  @P2 VIADD R18, R18, 0xff801fff ;  /* 0xff801fff12122836 */ /* 0x000fe20000000000 */
[----:B------:R-:W-:Y:S01]  /*aed70*/  IADD3 R17, PT, PT, R0, -R59, RZ ;  /* 0x8000003b00117210 */ /* 0x000fe20007ffe0ff */
[----:B------:R-:W5:Y:S01]  /*aed80*/  LDL R64, [R1+0x4d24] ;  /* 0x004d240001407983 */ /* 0x000f620000100800 */
[----:B------:R-:W-:Y:S01]  /*aed90*/  @P0 VIADD R2, R2, 0xff801fff ;  /* 0xff801fff02020836 */ /* 0x000fe20000000000 */
[----:B------:R-:W-:Y:S02]  /*aeda0*/  ISETP.GE.AND P1, PT, R20, RZ, PT ;  /* 0x000000ff1400720c */ /* 0x000fe40003f26270 */
[----:B------:R-:W5:Y:S01]  /*aedb0*/  LDL R47, [R1+0x4d64] ;  /* 0x004d6400012f7983 */ /* 0x000f620000100800 */
[----:B------:R-:W-:-:S02]  /*aedc0*/  SHF.R.S32.HI R19, RZ, 0x1f, R21 ;  /* 0x0000001fff137819 */ /* 0x000fc40000011415 */
[----:B------:R-:W-:Y:S02]  /*aedd0*/  ISETP.GE.AND P2, PT, R18, RZ, PT ;  /* 0x000000ff1200720c */ /* 0x000fe40003f46270 */
[----:B------:R-:W-:Y:S02]  /*aede0*/  ISETP.GE.AND P4, PT, R17, RZ, PT ;  /* 0x000000ff1100720c */ /* 0x000fe40003f86270 */
[----:B------:R-:W-:Y:S02]  /*aedf0*/  @!P3 IADD3 R4, PT, PT, R4, 0x7fe001, RZ ;  /* 0x007fe0010404b810 */ /* 0x000fe40007ffe0ff */
[----:B------:R-:W-:Y:S01]  /*aee00*/  ISETP.GE.AND P0, PT, R2, RZ, PT ;  /* 0x000000ff0200720c */ /* 0x000fe20003f06270 */
[----:B0-----:R-:W-:-:S04]  /*aee10*/  IMAD.HI.U32 R42, R21, -0x7fe001, R22 ;  /* 0xff801fff152a7827 */ /* 0x001fc800078e0016 */
[----:B------:R-:W-:Y:S02]  /*aee20*/  IMAD R19, R19, -0x7fe001, RZ ;  /* 0xff801fff13137824 */ /* 0x000fe400078e02ff */
[----:B------:R-:W-:-:S03]  /*aee30*/  IMAD.WIDE R22, R4, UR4, RZ ;  /* 0x0000000404167c25 */ /* 0x000fc6000f8e02ff */
[----:B------:R-:W-:Y:S01]  /*aee40*/  IADD3 R42, PT, PT, R42, -R21, R19 ;  /* 0x800000152a2a7210 */ /* 0x000fe20007ffe013 */
[----:B------:R-:W-:Y:S02]  /*aee50*/  IMAD R19, R22, 0x3802001, RZ ;  /* 0x0380200116137824 */ /* 0x000fe400078e02ff */
[----:B------:R-:W-:Y:S01]  /*aee60*/  @!P1 VIADD R20, R20, 0x7fe001 ;  /* 0x007fe00114149836 */ /* 0x000fe20000000000 */
[----:B------:R-:W-:Y:S01]  /*aee70*/  @!P2 IADD3 R18, PT, PT, R18, 0x7fe001, RZ ;  /* 0x007fe0011212a810 */ /* 0x000fe20007ffe0ff */
[----:B------:R-:W-:Y:S01]  /*aee80*/  @!P0 VIADD R2, R2, 0x7fe001 ;  /* 0x007fe00102028836 */ /* 0x000fe20000000000 */
[----:B------:R-:W-:Y:S02]  /*aee90*/  @!P4 IADD3 R17, PT, PT, R17, 0x7fe001, RZ ;  /* 0x007fe0011111c810 */ /* 0x000fe40007ffe0ff */
[----:B------:R-:W-:Y:S01]  /*aeea0*/  SHF.R.S32.HI R4, RZ, 0x1f, R19 ;  /* 0x0000001fff047819 */ /* 0x000fe20000011413 */
[----:B------:R0:W-:Y:S04]  /*aeeb0*/  STL [R1+0x4c8c], R20 ;  /* 0x004c8c1401007387 */ /* 0x0001e80000100800 */
        /* <DEDUP_REMOVED lines=12> */
[----:B------:R-:W5:Y:S04]  /*aef80*/  LDL R18, [R1+0x4d30] ;  /* 0x004d300001127983 */ /* 0x000f680000100800 */
[----:B------:R-:W5:Y:S01]  /*aef90*/  LDL R19, [R1+0x4d70] ;  /* 0x004d700001137983 */ /* 0x000f620000100800 */
[----:B------:R-:W-:Y:S01]  /*aefa0*/  IMAD.IADD R0, R0, 0x1, R59 ;  /* 0x0000000100007824 */ /* 0x000fe200078e023b */
[C---:B---3--:R-:W-:Y:S01]  /*aefb0*/  IADD3 R4, PT, PT, R24.reuse, R53, RZ ;  /* 0x0000003518047210 */ /* 0x048fe20007ffe0ff */
[----:B------:R-:W-:-:S03]  /*aefc0*/  IMAD.IADD R24, R24, 0x1, -R53 ;  /* 0x0000000118187824 */ /* 0x000fc600078e0a35 */
[----:B------:R-:W-:Y:S02]  /*aefd0*/  ISETP.GT.AND P0, PT, R0, 0x7fe000, PT ;  /* 0x007fe0000000780c */ /* 0x000fe40003f04270 */
[----:B------:R-:W-:Y:S01]  /*aefe0*/  ISETP.GE.AND P3, PT, R24, RZ, PT ;  /* 0x000000ff1800720c */ /* 0x000fe20003f66270 */
[----:B------:R-:W-:Y:S01]  /*aeff0*/  IMAD R23, R20, 0x3802001, RZ ;  /* 0x0380200114177824 */ /* 0x000fe200078e02ff */
[----:B------:R-:W-:-:S03]  /*af000*/  ISETP.GT.AND P1, PT, R4, 0x7fe000, PT ;  /* 0x007fe0000400780c */ /* 0x000fc60003f24270 */
[----:B0-----:R-:W-:Y:S01]  /*af010*/  IMAD.HI.U32 R42, R23, -0x7fe001, R20 ;  /* 0xff801fff172a7827 */ /* 0x001fe200078e0014 */
[CC--:B------:R-:W-:Y:S02]  /*af020*/  IADD3 R20, PT, PT, R25.reuse, R26.reuse, RZ ;  /* 0x0000001a19147210 */ /* 0x0c0fe40007ffe0ff */
[----:B------:R-:W-:-:S03]  /*af030*/  IADD3 R26, PT, PT, R25, -R26, RZ ;  /* 0x8000001a191a7210 */ /* 0x000fc60007ffe0ff */
[----:B------:R-:W-:Y:S01]  /*af040*/  @P0 VIADD R0, R0, 0xff801fff ;  /* 0xff801fff00000836 */ /* 0x000fe20000000000 */
[----:B-1----:R-:W-:Y:S02]  /*af050*/  SHF.R.S32.HI R2, RZ, 0x1f, R23 ;  /* 0x0000001fff027819 */ /* 0x002fe40000011417 */
[----:B------:R-:W-:Y:S02]  /*af060*/  @!P3 IADD3 R24, PT, PT, R24, 0x7fe001, RZ ;  /* 0x007fe0011818b810 */ /* 0x000fe40007ffe0ff */
[----:B------:R-:W-:Y:S02]  /*af070*/  ISETP.GE.AND P2, PT, R0, RZ, PT ;  /* 0x000000ff0000720c */ /* 0x000fe40003f46270 */
[----:B------:R-:W-:Y:S02]  /*af080*/  ISETP.GT.AND P0, PT, R20, 0x7fe000, PT ;  /* 0x007fe0001400780c */ /* 0x000fe40003f04270 */
[----:B------:R-:W-:Y:S01]  /*af090*/  ISETP.GE.AND P3, PT, R26, RZ, PT ;  /* 0x000000ff1a00720c */ /* 0x000fe20003f66270 */
[----:B------:R-:W-:Y:S01]  /*af0a0*/  IMAD R2, R2, -0x7fe001, RZ ;  /* 0xff801fff02027824 */ /* 0x000fe200078e02ff */
[----:B------:R-:W-:Y:S01]  /*af0b0*/  IADD3 R21, PT, PT, R63, -R50, RZ ;  /* 0x800000323f157210 */ /* 0x000fe20007ffe0ff */
[----:B------:R-:W-:-:S03]  /*af0c0*/  IMAD.WIDE R24, R24, UR4, RZ ;  /* 0x0000000418187c25 */ /* 0x000fc6000f8e02ff */
[----:B------:R-:W-:Y:S01]  /*af0d0*/  IADD3 R42, PT, PT, R42, -R23, R2 ;  /* 0x800000172a2a7210 */ /* 0x000fe20007ffe002 */
[----:B------:R-:W-:Y:S01]  /*af0e0*/  @P1 VIADD R4, R4, 0xff801fff ;  /* 0xff801fff04041836 */ /* 0x000fe20000000000 */
[----:B------:R-:W-:Y:S01]  /*af0f0*/  ISETP.GE.AND P4, PT, R21, RZ, PT ;  /* 0x000000ff1500720c */ /* 0x000fe20003f86270 */
[----:B------:R-:W-:Y:S02]  /*af100*/  IMAD.IADD R2, R63, 0x1, R50 ;  /* 0x000000013f027824 */ /* 0x000fe400078e0232 */
[----:B------:R-:W-:Y:S02]  /*af110*/  @!P2 VIADD R0, R0, 0x7fe001 ;  /* 0x007fe0010000a836 */ /* 0x000fe40000000000 */
[----:B------:R-:W-:Y:S01]  /*af120*/  IMAD R23, R24, 0x3802001, RZ ;  /* 0x0380200118177824 */ /* 0x000fe200078e02ff */
[----:B------:R-:W-:Y:S01]  /*af130*/  ISETP.GE.AND P1, PT, R4, RZ, PT ;  /* 0x000000ff0400720c */ /* 0x000fe20003f26270 */
[----:B------:R-:W-:Y:S01]  /*af140*/  @P0 VIADD R20, R20, 0xff801fff ;  /* 0xff801fff14140836 */ /* 0x000fe20000000000 */
[----:B------:R-:W-:Y:S01]  /*af150*/  @!P3 IADD3 R26, PT, PT, R26, 0x7fe001, RZ ;  /* 0x007fe0011a1ab810 */ /* 0x000fe20007ffe0ff */
[----:B------:R-:W-:Y:S01]  /*af160*/  STL [R1+0x4cd4], R44 ;  /* 0x004cd42c01007387 */ /* 0x000fe20000100800 */
[----:B------:R-:W-:-:S02]  /*af170*/  ISETP.GT.AND P0, PT, R2, 0x7fe000, PT ;  /* 0x007fe0000200780c */ /* 0x000fc40003f04270 */
[----:B------:R-:W-:Y:S01]  /*af180*/  SHF.R.S32.HI R22, RZ, 0x1f, R23 ;  /* 0x0000001fff167819 */ /* 0x000fe20000011417 */
[----:B------:R0:W-:Y:S01]  /*af190*/  STL [R1+0x4c98], R0 ;  /* 0x004c980001007387 */ /* 0x0001e20000100800 */
[----:B------:R-:W-:Y:S01]  /*af1a0*/  ISETP.GE.AND P2, PT, R20, RZ, PT ;  /* 0x000000ff1400720c */ /* 0x000fe20003f46270 */
[----:B------:R-:W-:-:S04]  /*af1b0*/  IMAD.WIDE R26, R26, UR4, RZ ;  /* 0x000000041a1a7c25 */ /* 0x000fc8000f8e02ff */
[----:B------:R-:W-:-:S04]  /*af1c0*/  IMAD.HI.U32 R24, R23, -0x7fe001, R24 ;  /* 0xff801fff17187827 */ /* 0x000fc800078e0018 */
[C---:B0-----:R-:W-:Y:S01]  /*af1d0*/  IMAD.IADD R0, R36.reuse, 0x1, R61 ;  /* 0x0000000124007824 */ /* 0x041fe200078e023d */
[----:B------:R-:W-:Y:S01]  /*af1e0*/  IADD3 R36, PT, PT, R36, -R61, RZ ;  /* 0x8000003d24247210 */ /* 0x000fe20007ffe0ff */
[----:B------:R-:W-:Y:S02]  /*af1f0*/  IMAD R22, R22, -0x7fe001, RZ ;  /* 0xff801fff16167824 */ /* 0x000fe400078e02ff */
[----:B------:R-:W-:Y:S01]  /*af200*/  IMAD R25, R26, 0x3802001, RZ ;  /* 0x038020011a197824 */ /* 0x000fe200078e02ff */
[----:B------:R-:W-:Y:S01]  /*af210*/  ISETP.GE.AND P3, PT, R36, RZ, PT ;  /* 0x000000ff2400720c */ /* 0x000fe20003f66270 */
[----:B------:R-:W-:Y:S01]  /*af220*/  @!P4 VIADD R21, R21, 0x7fe001 ;  /* 0x007fe0011515c836 */ /* 0x000fe20000000000 */
[----:B------:R0:W-:Y:S01]  /*af230*/  STL [R1+0x4cd8], R42 ;  /* 0x004cd82a01007387 */ /* 0x0001e20000100800 */
[----:B------:R-:W-:Y:S01]  /*af240*/  @!P1 IADD3 R4, PT, PT, R4, 0x7fe001, RZ ;  /* 0x007fe00104049810 */ /* 0x000fe20007ffe0ff */
        /* <DEDUP_REMOVED lines=8> */
[----:B------:R-:W-:Y:S02]  /*af2d0*/  IMAD R27, R22, 0x3802001, RZ ;  /* 0x03802001161b7824 */ /* 0x000fe400078e02ff */
[----:B------:R-:W-:Y:S01]  /*af2e0*/  IMAD R24, R24, -0x7fe001, RZ ;  /* 0xff801fff18187824 */ /* 0x000fe200078e02ff */
[----:B------:R-:W-:Y:S01]  /*af2f0*/  ISETP.GT.AND P1, PT, R0, 0x7fe000, PT ;  /* 0x007fe0000000780c */ /* 0x000fe20003f24270 */
[----:B------:R-:W-:Y:S01]  /*af300*/  @!P3 VIADD R36, R36, 0x7fe001 ;  /* 0x007fe0012424b836 */ /* 0x000fe20000000000 */
[C---:B0-----:R-:W-:Y:S01]  /*af310*/  IADD3 R4, PT, PT, R37.reuse, R52, RZ ;  /* 0x0000003425047210 */ /* 0x041fe20007ffe0ff */
[----:B------:R-:W-:Y:S01]  /*af320*/  IMAD.IADD R37, R37, 0x1, -R52 ;  /* 0x0000000125257824 */ /* 0x000fe200078e0a34 */
[----:B------:R-:W-:-:S02]  /*af330*/  SHF.R.S32.HI R21, RZ, 0x1f, R27 ;  /* 0x0000001fff157819 */ /* 0x000fc4000001141b */
        /* <DEDUP_REMOVED lines=9> */
[----:B------:R-:W-:Y:S01]  /*af3d0*/  STL [R1+0x4cdc], R42 ;  /* 0x004cdc2a01007387 */ /* 0x000fe20000100800 */
[----:B------:R-:W-:Y:S02]  /*af3e0*/  @!P2 IADD3 R2, PT, PT, R2, 0x7fe001, RZ ;  /* 0x007fe0010202a810 */ /* 0x000fe40007ffe0ff */
[----:B------:R-:W-:Y:S01]  /*af3f0*/  IADD3 R24, PT, PT, R24, -R27, R21 ;  /* 0x8000001b18187210 */ /* 0x000fe20007ffe015 */
[----:B------:R0:W-:Y:S01]  /*af400*/  STL [R1+0x4ca0], R20 ;  /* 0x004ca01401007387 */ /* 0x0001e20000100800 */
[----:B------:R-:W-:Y:S01]  /*af410*/  @P1 IADD3 R0, PT, PT, R0, -0x7fe001, RZ ;  /* 0xff801fff00001810 */ /* 0x000fe20007ffe0ff */
[----:B------:R-:W-:-:S02]  /*af420*/  @!P3 VIADD R37, R37, 0x7fe001 ;  /* 0x007fe0012525b836 */ /* 0x000fc40000000000 */
[----:B------:R-:W-:Y:S01]  /*af430*/  STL [R1+0x4ce0], R26 ;  /* 0x004ce01a01007387 */ /* 0x000fe20000100800 */
[----:B------:R-:W-:-:S03]  /*af440*/  ISETP.GE.AND P1, PT, R0, RZ, PT ;  /* 0x000000ff0000720c */ /* 0x000fc60003f26270 */
[----:B------:R-:W-:Y:S01]  /*af450*/  STL [R1+0x4ca4], R2 ;  /* 0x004ca40201007387 */ /* 0x000fe20000100800 */
[----:B0-----:R-:W-:-:S03]  /*af460*/  SHF.R.S32.HI R20, RZ, 0x1f, R36 ;  /* 0x0000001fff147819 */ /* 0x001fc60000011424 */
[----:B------:R0:W-:Y:S01]  /*af470*/  STL [R1+0x4ce4], R24 ;  /* 0x004ce41801007387 */ /* 0x0001e20000100800 */
[----:B------:R-:W-:Y:S01]  /*af480*/  IMAD.HI.U32 R23, R36, -0x7fe001, R50 ;  /* 0xff801fff24177827 */ /* 0x000fe200078e0032 */
[----:B------:R-:W-:-:S03]  /*af490*/  IADD3 R38, PT, PT, R65, R38, RZ ;  /* 0x0000002641267210 */ /* 0x000fc60007ffe0ff */
[----:B------:R-:W-:Y:S02]  /*af4a0*/  IMAD R25, R20, -0x7fe001, RZ ;  /* 0xff801fff14197824 */ /* 0x000fe400078e02ff */
[----:B------:R-:W-:Y:S01]  /*af4b0*/  IMAD.WIDE R20, R37, UR4, RZ ;  /* 0x0000000425147c25 */ /* 0x000fe2000f8e02ff */
[----:B0-----:R-:W-:-:S03]  /*af4c0*/  IADD3 R24, PT, PT, R39, R54, RZ ;  /* 0x0000003627187210 */ /* 0x001fc60007ffe0ff */
[----:B------:R-:W-:Y:S01]  /*af4d0*/  IMAD.IADD R39, R39, 0x1, -R54 ;  /* 0x0000000127277824 */ /* 0x000fe200078e0a36 */
[----:B------:R-:W-:Y:S02]  /*af4e0*/  @P0 IADD3 R4, PT, PT, R4, -0x7fe001, RZ ;  /* 0xff801fff04040810 */ /* 0x000fe40007ffe0ff */
[----:B------:R-:W-:Y:S02]  /*af4f0*/  @!P4 IADD3 R22, PT, PT, R22, 0x7fe001, RZ ;  /* 0x007fe0011616c810 */ /* 0x000fe40007ffe0ff */
[----:B------:R-:W-:Y:S02]  /*af500*/  ISETP.GT.AND P0, PT, R38, 0x7fe000, PT ;  /* 0x007fe0002600780c */ /* 0x000fe40003f04270 */
[----:B------:R-:W-:Y:S01]  /*af510*/  IADD3 R36, PT, PT, R23, -R36, R25 ;  /* 0x8000002417247210 */ /* 0x000fe20007ffe019 */
[----:B------:R-:W-:Y:S01]  /*af520*/  IMAD R25, R20, 0x3802001, RZ ;  /* 0x0380200114197824 */ /* 0x000fe200078e02ff */
[----:B------:R-:W-:Y:S01]  /*af530*/  ISETP.GE.AND P3, PT, R39, RZ, PT ;  /* 0x000000ff2700720c */ /* 0x000fe20003f66270 */
[----:B------:R-:W-:Y:S01]  /*af540*/  IMAD.WIDE R22, R22, UR4, RZ ;  /* 0x0000000416167c25 */ /* 0x000fe2000f8e02ff */
[----:B------:R-:W-:-:S02]  /*af550*/  ISETP.GE.AND P2, PT, R4, RZ, PT ;  /* 0x000000ff0400720c */ /* 0x000fc40003f46270 */
[----:B------:R-:W-:Y:S01]  /*af560*/  SHF.R.S32.HI R2, RZ, 0x1f, R25 ;  /* 0x0000001fff027819 */ /* 0x000fe20000011419 */
[----:B------:R-:W-:Y:S02]  /*af570*/  @!P1 VIADD R0, R0, 0x7fe001 ;  /* 0x007fe00100009836 */ /* 0x000fe40000000000 */
[----:B------:R-:W-:Y:S01]  /*af580*/  IMAD.HI.U32 R26, R25, -0x7fe001, R20 ;  /* 0xff801fff191a7827 */ /* 0x000fe200078e0014 */
[----:B------:R-:W-:-:S03]  /*af590*/  ISETP.GT.AND P1, PT, R24, 0x7fe000, PT ;  /* 0x007fe0001800780c */ /* 0x000fc60003f24270 */
[----:B------:R-:W-:Y:S02]  /*af5a0*/  IMAD R21, R22, 0x3802001, RZ ;  /* 0x0380200116157824 */ /* 0x000fe400078e02ff */
[C---:B------:R-:W-:Y:S01]  /*af5b0*/  IMAD.IADD R20, R40.reuse, 0x1, -R55 ;  /* 0x0000000128147824 */ /* 0x040fe200078e0a37 */
[----:B------:R-:W-:Y:S01]  /*af5c0*/  IADD3 R40, PT, PT, R40, R55, RZ ;  /* 0x0000003728287210 */ /* 0x000fe20007ffe0ff */
[----:B------:R-:W-:Y:S01]  /*af5d0*/  IMAD R2, R2, -0x7fe001, RZ ;  /* 0xff801fff02027824 */ /* 0x000fe200078e02ff */
[----:B------:R0:W-:Y:S01]  /*af5e0*/  STL [R1+0x4ca8], R0 ;  /* 0x004ca80001007387 */ /* 0x0001e20000100800 */
[----:B------:R-:W-:Y:S02]  /*af5f0*/  @P0 IADD3 R38, PT, PT, R38, -0x7fe001, RZ ;  /* 0xff801fff26260810 */ /* 0x000fe40007ffe0ff */
[----:B------:R-:W-:Y:S02]  /*af600*/  @!P3 IADD3 R39, PT, PT, R39, 0x7fe001, RZ ;  /* 0x007fe0012727b810 */ /* 0x000fe40007ffe0ff */
[----:B------:R-:W-:Y:S01]  /*af610*/  ISETP.GE.AND P3, PT, R20, RZ, PT ;  /* 0x000000ff1400720c */ /* 0x000fe20003f66270 */
[----:B------:R-:W-:Y:S01]  /*af620*/  @!P2 VIADD R4, R4, 0x7fe001 ;  /* 0x007fe0010404a836 */ /* 0x000fe20000000000 */
[----:B------:R-:W-:-:S02]  /*af630*/  ISETP.GT.AND P0, PT, R40, 0x7fe000, PT ;  /* 0x007fe0002800780c */ /* 0x000fc40003f04270 */
[----:B0-----:R-:W-:Y:S01]  /*af640*/  SHF.R.S32.HI R0, RZ, 0x1f, R21 ;  /* 0x0000001fff007819 */ /* 0x001fe20000011415 */
[----:B------:R0:W-:Y:S01]  /*af650*/  STL [R1+0x4ce8], R36 ;  /* 0x004ce82401007387 */ /* 0x0001e20000100800 */
[----:B------:R-:W-:Y:S01]  /*af660*/  IADD3 R26, PT, PT, R26, -R25, R2 ;  /* 0x800000191a1a7210 */ /* 0x000fe20007ffe002 */
[----:B------:R-:W-:Y:S01]  /*af670*/  IMAD.HI.U32 R22, R21, -0x7fe001, R22 ;  /* 0xff801fff15167827 */ /* 0x000fe200078e0016 */
[----:B------:R-:W-:Y:S02]  /*af680*/  ISETP.GE.AND P2, PT, R38, RZ, PT ;  /* 0x000000ff2600720c */ /* 0x000fe40003f46270 */
[----:B------:R-:W-:Y:S01]  /*af690*/  IADD3 R2, PT, PT, R3, -R56, RZ ;  /* 0x8000003803027210 */ /* 0x000fe20007ffe0ff */
[----:B------:R-:W-:Y:S02]  /*af6a0*/  IMAD R0, R0, -0x7fe001, RZ ;  /* 0xff801fff00007824 */ /* 0x000fe400078e02ff */
[----:B0-----:R-:W-:Y:S01]  /*af6b0*/  IMAD.WIDE R36, R39, UR4, RZ ;  /* 0x0000000427247c25 */ /* 0x001fe2000f8e02ff */
[----:B------:R-:W-:-:S02]  /*af6c0*/  ISETP.GE.AND P4, PT, R2, RZ, PT ;  /* 0x000000ff0200720c */ /* 0x000fc40003f86270 */
[----:B------:R-:W-:Y:S01]  /*af6d0*/  IADD3 R22, PT, PT, R22, -R21, R0 ;  /* 0x8000001516167210 */ /* 0x000fe20007ffe000 */
[----:B------:R-:W-:Y:S02]  /*af6e0*/  IMAD R23, R36, 0x3802001, RZ ;  /* 0x0380200124177824 */ /* 0x000fe400078e02ff */
[----:B------:R-:W-:Y:S02]  /*af6f0*/  @P1 VIADD R24, R24, 0xff801fff ;  /* 0xff801fff18181836 */ /* 0x000fe40000000000 */
[----:B------:R-:W-:Y:S01]  /*af700*/  IMAD.IADD R0, R3, 0x1, R56 ;  /* 0x0000000103007824 */ /* 0x000fe200078e0238 */
[----:B------:R0:W-:Y:S01]  /*af710*/  STL [R1+0x4cac], R4 ;  /* 0x004cac0401007387 */ /* 0x0001e20000100800 */
[----:B------:R-:W-:Y:S01]  /*af720*/  @!P3 VIADD R20, R20, 0x7fe001 ;  /* 0x007fe0011414b836 */ /* 0x000fe20000000000 */
[----:B------:R-:W-:Y:S01]  /*af730*/  @P0 IADD3 R40, PT, PT, R40, -0x7fe001, RZ ;  /* 0xff801fff28280810 */ /* 0x000fe20007ffe0ff */
[----:B------:R-:W-:Y:S01]  /*af740*/  @!P2 VIADD R38, R38, 0x7fe001 ;  /* 0x007fe0012626a836 */ /* 0x000fe20000000000 */
[----:B------:R-:W-:-:S02]  /*af750*/  ISETP.GE.AND P1, PT, R24, RZ, PT ;  /* 0x000000ff1800720c */ /* 0x000fc40003f26270 */
[----:B------:R-:W-:Y:S02]  /*af760*/  ISETP.GT.AND P0, PT, R0, 0x7fe000, PT ;  /* 0x007fe0000000780c */ /* 0x000fe40003f04270 */
[----:B0-----:R-:W-:Y:S01]  /*af770*/  SHF.R.S32.HI R4, RZ, 0x1f, R23 ;  /* 0x0000001fff047819 */ /* 0x001fe20000011417 */
[----:B------:R-:W-:Y:S01]  /*af780*/  IMAD.WIDE R20, R20, UR4, RZ ;  /* 0x0000000414147c25 */ /* 0x000fe2000f8e02ff */
[----:B------:R-:W-:Y:S01]  /*af790*/  ISETP.GE.AND P2, PT, R40, RZ, PT ;  /* 0x000000ff2800720c */ /* 0x000fe20003f46270 */
[----:B------:R0:W-:Y:S02]  /*af7a0*/  STL [R1+0x4cec], R26 ;  /* 0x004cec1a01007387 */ /* 0x0001e40000100800 */
[----:B------:R-:W-:Y:S01]  /*af7b0*/  IMAD.HI.U32 R36, R23, -0x7fe001, R36 ;  /* 0xff801fff17247827 */ /* 0x000fe200078e0024 */
[----:B------:R-:W-:-:S03]  /*af7c0*/  @!P4 IADD3 R2, PT, PT, R2, 0x7fe001, RZ ;  /* 0x007fe0010202c810 */ /* 0x000fc60007ffe0ff */
[----:B------:R-:W-:Y:S01]  /*af7d0*/  IMAD R4, R4, -0x7fe001, RZ ;  /* 0xff801fff04047824 */ /* 0x000fe200078e02ff */
[----:B------:R-:W-:Y:S01]  /*af7e0*/  STL [R1+0x4cb0], R38 ;  /* 0x004cb02601007387 */ /* 0x000fe20000100800 */
[----:B------:R-:W-:-:S03]  /*af7f0*/  IMAD R25, R20, 0x3802001, RZ ;  /* 0x0380200114197824 */ /* 0x000fc600078e02ff */
[----:B------:R1:W-:Y:S01]  /*af800*/  STL [R1+0x4cf0], R22 ;  /* 0x004cf01601007387 */ /* 0x0003e20000100800 */
[----:B0-----:R-:W-:Y:S01]  /*af810*/  IMAD.WIDE R26, R2, UR4, RZ ;  /* 0x00000004021a7c25 */ /* 0x001fe2000f8e02ff */
[----:B------:R-:W-:Y:S02]  /*af820*/  SHF.R.S32.HI R2, RZ, 0x1f, R25 ;  /* 0x0000001fff027819 */ /* 0x000fe40000011419 */
[----:B------:R-:W-:Y:S02]  /*af830*/  @!P1 IADD3 R24, PT, PT, R24, 0x7fe001, RZ ;  /* 0x007fe00118189810 */ /* 0x000fe40007ffe0ff */
[----:B-1----:R-:W-:Y:S01]  /*af840*/  IADD3 R22, PT, PT, R36, -R23, R4 ;  /* 0x8000001724167210 */ /* 0x002fe20007ffe004 */
[--C-:B------:R-:W-:Y:S01]  /*af850*/  IMAD.IADD R4, R6, 0x1, R7.reuse ;  /* 0x0000000106047824 */ /* 0x100fe200078e0207 */
[----:B------:R-:W-:Y:S01]  /*af860*/  @P0 IADD3 R0, PT, PT, R0, -0x7fe001, RZ ;  /* 0xff801fff00000810 */ /* 0x000fe20007ffe0ff */
[----:B------:R-:W-:Y:S01]  /*af870*/  IMAD.IADD R6, R6, 0x1, -R7 ;  /* 0x0000000106067824 */ /* 0x000fe200078e0a07 */
[----:B------:R-:W0:Y:S02]  /*af880*/  LDCU UR5, c[0x3][UR6+-0xd0] ;  /* 0x00ffe600060577ac */ /* 0x000e240008000800 */
[----:B------:R-:W-:Y:S01]  /*af890*/  ISETP.GT.AND P1, PT, R4, 0x7fe000, PT ;  /* 0x007fe0000400780c */ /* 0x000fe20003f24270 */
[----:B------:R-:W-:Y:S01]  /*af8a0*/  IMAD.HI.U32 R20, R25, -0x7fe001, R20 ;  /* 0xff801fff19147827 */ /* 0x000fe200078e0014 */
[----:B------:R-:W-:-:S03]  /*af8b0*/  ISETP.GE.AND P3, PT, R6, RZ, PT ;  /* 0x000000ff0600720c */ /* 0x000fc60003f66270 */
[----:B------:R-:W-:Y:S01]  /*af8c0*/  @!P2 VIADD R40, R40, 0x7fe001 ;  /* 0x007fe0012828a836 */ /* 0x000fe20000000000 */
[----:B------:R-:W-:Y:S01]  /*af8d0*/  ISETP.GE.AND P2, PT, R0, RZ, PT ;  /* 0x000000ff0000720c */ /* 0x000fe20003f46270 */
[----:B------:R-:W-:Y:S02]  /*af8e0*/  IMAD R2, R2, -0x7fe001, RZ ;  /* 0xff801fff02027824 */ /* 0x000fe400078e02ff */
[----:B------:R-:W-:-:S03]  /*af8f0*/  IMAD R21, R26, 0x3802001, RZ ;  /* 0x038020011a157824 */ /* 0x000fc600078e02ff */
[----:B------:R-:W-:Y:S02]  /*af900*/  IADD3 R20, PT, PT, R20, -R25, R2 ;  /* 0x8000001914147210 */ /* 0x000fe40007ffe002 */
[C---:B------:R-:W-:Y:S01]  /*af910*/  IADD3 R2, PT, PT, R8.reuse, -R45, RZ ;  /* 0x8000002d08027210 */ /* 0x040fe20007ffe0ff */
[----:B------:R-:W-:Y:S01]  /*af920*/  IMAD.IADD R8, R8, 0x1, R45 ;  /* 0x0000000108087824 */ /* 0x000fe200078e022d */
[----:B------:R-:W-:Y:S01]  /*af930*/  SHF.R.S32.HI R3, RZ, 0x1f, R21 ;  /* 0x0000001fff037819 */ /* 0x000fe20000011415 */
[----:B------:R1:W-:Y:S01]  /*af940*/  STL [R1+0x4cb4], R24 ;  /* 0x004cb41801007387 */ /* 0x0003e20000100800 */
[----:B------:R-:W-:Y:S01]  /*af950*/  ISETP.GE.AND P4, PT, R2, RZ, PT ;  /* 0x000000ff0200720c */ /* 0x000fe20003f86270 */
[----:B------:R-:W-:Y:S01]  /*af960*/  IMAD.HI.U32 R7, R21, -0x7fe001, R26 ;  /* 0xff801fff15077827 */ /* 0x000fe200078e001a */
[----:B------:R-:W-:Y:S02]  /*af970*/  @P1 IADD3 R4, PT, PT, R4, -0x7fe001, RZ ;  /* 0xff801fff04041810 */ /* 0x000fe40007ffe0ff */
[----:B------:R-:W-:Y:S01]  /*af980*/  ISETP.GT.AND P0, PT, R8, 0x7fe000, PT ;  /* 0x007fe0000800780c */ /* 0x000fe20003f04270 */
[----:B------:R-:W-:Y:S01]  /*af990*/  @!P3 VIADD R6, R6, 0x7fe001 ;  /* 0x007fe0010606b836 */ /* 0x000fe20000000000 */
[----:B------:R-:W-:Y:S01]  /*af9a0*/  @!P2 IADD3 R0, PT, PT, R0, 0x7fe001, RZ ;  /* 0x007fe0010000a810 */ /* 0x000fe20007ffe0ff */
[----:B-1----:R-:W-:Y:S01]  /*af9b0*/  IMAD R24, R3, -0x7fe001, RZ ;  /* 0xff801fff03187824 */ /* 0x002fe200078e02ff */
[----:B------:R-:W-:Y:S01]  /*af9c0*/  ISETP.GE.AND P2, PT, R4, RZ, PT ;  /* 0x000000ff0400720c */ /* 0x000fe20003f46270 */
[----:B------:R1:W-:Y:S04]  /*af9d0*/  STL [R1+0x4cf4], R22 ;  /* 0x004cf41601007387 */ /* 0x0003e80000100800 */
[----:B------:R-:W-:-:S02]  /*af9e0*/  @!P4 IADD3 R2, PT, PT, R2, 0x7fe001, RZ ;  /* 0x007fe0010202c810 */ /* 0x000fc40007ffe0ff */
[----:B-1----:R-:W-:Y:S01]  /*af9f0*/  IADD3 R22, PT, PT, R7, -R21, R24 ;  /* 0x8000001507167210 */ /* 0x002fe20007ffe018 */
[----:B0-----:R-:W-:-:S04]  /*afa00*/  IMAD.WIDE R24, R6, UR5, RZ ;  /* 0x0000000506187c25 */ /* 0x001fc8000f8e02ff */
[C-C-:B--2---:R-:W-:Y:S02]  /*afa10*/  IMAD.IADD R6, R9.reuse, 0x1, R58.reuse ;  /* 0x0000000109067824 */ /* 0x144fe400078e023a */
[----:B------:R-:W-:Y:S02]  /*afa20*/  IMAD R21, R24, 0x3802001, RZ ;  /* 0x0380200118157824 */ /* 0x000fe400078e02ff */
[----:B------:R-:W-:Y:S01]  /*afa30*/  IMAD.IADD R9, R9, 0x1, -R58 ;  /* 0x0000000109097824 */ /* 0x000fe200078e0a3a */
[----:B------:R-:W-:Y:S01]  /*afa40*/  ISETP.GT.AND P1, PT, R6, 0x7fe000, PT ;  /* 0x007fe0000600780c */ /* 0x000fe20003f24270 */
[----:B------:R-:W-:Y:S01]  /*afa50*/  STL [R1+0x4cb8], R40 ;  /* 0x004cb82801007387 */ /* 0x000fe20000100800 */
[----:B------:R-:W-:Y:S01]  /*afa60*/  @P0 IADD3 R8, PT, PT, R8, -0x7fe001, RZ ;  /* 0xff801fff08080810 */ /* 0x000fe20007ffe0ff */
[----:B------:R-:W-:Y:S01]  /*afa70*/  @!P2 VIADD R4, R4, 0x7fe001 ;  /* 0x007fe0010404a836 */ /* 0x000fe20000000000 */
[----:B------:R-:W-:Y:S01]  /*afa80*/  SHF.R.S32.HI R7, RZ, 0x1f, R21 ;  /* 0x0000001fff077819 */ /* 0x000fe20000011415 */
[----:B------:R-:W-:Y:S01]  /*afa90*/  STL [R1+0x4cf8], R20 ;  /* 0x004cf81401007387 */ /* 0x000fe20000100800 */
[----:B------:R-:W-:Y:S01]  /*afaa0*/  ISETP.GE.AND P3, PT, R9, RZ, PT ;  /* 0x000000ff0900720c */ /* 0x000fe20003f66270 */
[----:B------:R-:W-:-:S02]  /*afab0*/  IMAD.WIDE R2, R2, UR5, RZ ;  /* 0x0000000502027c25 */ /* 0x000fc4000f8e02ff */
[----:B------:R4:W-:Y:S01]  /*afac0*/  STL [R1+0x4cbc], R0 ;  /* 0x004cbc0001007387 */ /* 0x0009e20000100800 */
[----:B------:R-:W-:Y:S01]  /*afad0*/  ISETP.GE.AND P2, PT, R8, RZ, PT ;  /* 0x000000ff0800720c */ /* 0x000fe20003f46270 */
[----:B------:R-:W-:-:S04]  /*afae0*/  IMAD.HI.U32 R24, R21, -0x7fe001, R24 ;  /* 0xff801fff15187827 */ /* 0x000fc800078e0018 */
[----:B------:R-:W-:Y:S02]  /*afaf0*/  IMAD R7, R7, -0x7fe001, RZ ;  /* 0xff801fff07077824 */ /* 0x000fe400078e02ff */
[C---:B----4-:R-:W-:Y:S01]  /*afb00*/  IMAD.IADD R0, R5.reuse, 0x1, R46 ;  /* 0x0000000105007824 */ /* 0x050fe200078e022e */
[----:B------:R-:W-:Y:S01]  /*afb10*/  IADD3 R5, PT, PT, R5, -R46, RZ ;  /* 0x8000002e05057210 */ /* 0x000fe20007ffe0ff */
[----:B------:R-:W-:-:S03]  /*afb20*/  IMAD R23, R2, 0x3802001, RZ ;  /* 0x0380200102177824 */ /* 0x000fc600078e02ff */
[----:B------:R-:W-:Y:S01]  /*afb30*/  ISETP.GE.AND P4, PT, R5, RZ, PT ;  /* 0x000000ff0500720c */ /* 0x000fe20003f86270 */
[----:B------:R0:W-:Y:S01]  /*afb40*/  STL [R1+0x4cfc], R22 ;  /* 0x004cfc1601007387 */ /* 0x0001e20000100800 */
[----:B------:R-:W-:Y:S01]  /*afb50*/  @P1 IADD3 R6, PT, PT, R6, -0x7fe001, RZ ;  /* 0xff801fff06061810 */ /* 0x000fe20007ffe0ff */
[----:B------:R-:W-:Y:S01]  /*afb60*/  IMAD.HI.U32 R20, R23, -0x7fe001, R2 ;  /* 0xff801fff17147827 */ /* 0x000fe200078e0002 */
[----:B------:R-:W-:Y:S02]  /*afb70*/  ISETP.GT.AND P0, PT, R0, 0x7fe000, PT ;  /* 0x007fe0000000780c */ /* 0x000fe40003f04270 */
[----:B------:R-:W-:Y:S01]  /*afb80*/  SHF.R.S32.HI R2, RZ, 0x1f, R23 ;  /* 0x0000001fff027819 */ /* 0x000fe20000011417 */
[----:B------:R-:W-:Y:S01]  /*afb90*/  @!P3 VIADD R9, R9, 0x7fe001 ;  /* 0x007fe0010909b836 */ /* 0x000fe20000000000 */
[----:B0-----:R-:W-:Y:S01]  /*afba0*/  IADD3 R22, PT, PT, R24, -R21, R7 ;  /* 0x8000001518167210 */ /* 0x001fe20007ffe007 */
[----:B------:R-:W-:Y:S01]  /*afbb0*/  IMAD.IADD R7, R10, 0x1, -R11 ;  /* 0x000000010a077824 */ /* 0x000fe200078e0a0b */
[----:B------:R-:W-:Y:S01]  /*afbc0*/  ISETP.GE.AND P1, PT, R6, RZ, PT ;  /* 0x000000ff0600720c */ /* 0x000fe20003f26270 */
[----:B------:R0:W-:Y:S01]  /*afbd0*/  STL [R1+0x4d00], R4 ;  /* 0x004d000401007387 */ /* 0x0001e20000100800 */
[----:B------:R-:W-:-:S02]  /*afbe0*/  @!P2 IADD3 R8, PT, PT, R8, 0x7fe001, RZ ;  /* 0x007fe0010808a810 */ /* 0x000fc40007ffe0ff */
[----:B------:R-:W-:Y:S01]  /*afbf0*/  ISETP.GE.AND P2, PT, R7, RZ, PT ;  /* 0x000000ff0700720c */ /* 0x000fe20003f46270 */
[----:B------:R-:W-:Y:S01]  /*afc00*/  IMAD.IADD R10, R10, 0x1, R11 ;  /* 0x000000010a0a7824 */ /* 0x000fe200078e020b */
[----:B------:R-:W-:Y:S01]  /*afc10*/  @!P4 IADD3 R5, PT, PT, R5, 0x7fe001, RZ ;  /* 0x007fe0010505c810 */ /* 0x000fe20007ffe0ff */
[----:B0-----:R-:W-:Y:S02]  /*afc20*/  IMAD R4, R2, -0x7fe001, RZ ;  /* 0xff801fff02047824 */ /* 0x001fe400078e02ff */
[----:B------:R-:W-:Y:S01]  /*afc30*/  IMAD.WIDE R2, R9, UR5, RZ ;  /* 0x0000000509027c25 */ /* 0x000fe2000f8e02ff */
[----:B------:R-:W-:Y:S03]  /*afc40*/  STL [R1+0x4d40], R22 ;  /* 0x004d401601007387 */ /* 0x000fe60000100800 */
[----:B------:R-:W-:Y:S01]  /*afc50*/  IMAD R21, R2, 0x3802001, RZ ;  /* 0x0380200102157824 */ /* 0x000fe200078e02ff */
[----:B------:R-:W-:Y:S01]  /*afc60*/  IADD3 R20, PT, PT, R20, -R23, R4 ;  /* 0x8000001714147210 */ /* 0x000fe20007ffe004 */
[----:B------:R-:W-:Y:S01]  /*afc70*/  @P0 VIADD R0, R0, 0xff801fff ;  /* 0xff801fff00000836 */ /* 0x000fe20000000000 */
[----:B------:R0:W-:Y:S01]  /*afc80*/  STL [R1+0x4d04], R8 ;  /* 0x004d040801007387 */ /* 0x0001e20000100800 */
[----:B------:R-:W-:Y:S01]  /*afc90*/  IMAD.WIDE R4, R5, UR5, RZ ;  /* 0x0000000505047c25 */ /* 0x000fe2000f8e02ff */
[----:B------:R-:W-:-:S02]  /*afca0*/  ISETP.GT.AND P0, PT, R10, 0x7fe000, PT ;  /* 0x007fe0000a00780c */ /* 0x000fc40003f04270 */
[----:B------:R-:W-:Y:S02]  /*afcb0*/  SHF.R.S32.HI R9, RZ, 0x1f, R21 ;  /* 0x0000001fff097819 */ /* 0x000fe40000011415 */
[----:B------:R-:W-:Y:S01]  /*afcc0*/  @!P1 IADD3 R6, PT, PT, R6, 0x7fe001, RZ ;  /* 0x007fe00106069810 */ /* 0x000fe20007ffe0ff */
[----:B0-----:R-:W-:Y:S01]  /*afcd0*/  IMAD.HI.U32 R8, R21, -0x7fe001, R2 ;  /* 0xff801fff15087827 */ /* 0x001fe200078e0002 */
[----:B------:R-:W-:-:S03]  /*afce0*/  IADD3 R2, PT, PT, R12, -R43, RZ ;  /* 0x8000002b0c027210 */ /* 0x000fc60007ffe0ff */
[----:B------:R-:W-:Y:S02]  /*afcf0*/  IMAD R3, R4, 0x3802001, RZ ;  /* 0x0380200104037824 */ /* 0x000fe400078e02ff */
[----:B------:R-:W-:Y:S01]  /*afd00*/  @!P2 VIADD R7, R7, 0x7fe001 ;  /* 0x007fe0010707a836 */ /* 0x000fe20000000000 */
        /* <DEDUP_REMOVED lines=15> */
[----:B------:R-:W-:Y:S02]  /*afe00*/  IADD3 R8, PT, PT, R8, -R3, R4 ;  /* 0x8000000308087210 */ /* 0x000fe40007ffe004 */
[----:B------:R-:W-:Y:S02]  /*afe10*/  ISETP.GE.AND P2, PT, R10, RZ, PT ;  /* 0x000000ff0a00720c */ /* 0x000fe40003f46270 */
[C---:B-----5:R-:W-:Y:S01]  /*afe20*/  IADD3 R4, PT, PT, R13.reuse, R60, RZ ;  /* 0x0000003c0d047210 */ /* 0x060fe20007ffe0ff */
[----:B------:R-:W-:Y:S01]  /*afe30*/  IMAD.IADD R13, R13, 0x1, -R60 ;  /* 0x000000010d0d7824 */ /* 0x000fe200078e0a3c */
[----:B------:R-:W-:Y:S01]  /*afe40*/  @!P1 IADD3 R0, PT, PT, R0, 0x7fe001, RZ ;  /* 0x007fe00100009810 */ /* 0x000fe20007ffe0ff */
[----:B------:R-:W-:Y:S01]  /*afe50*/  IMAD.HI.U32 R5, R6, -0x7fe001, R22 ;  /* 0xff801fff06057827 */ /* 0x000fe200078e0016 */
[----:B------:R0:W-:Y:S03]  /*afe60*/  STL [R1+0x4d48], R20 ;  /* 0x004d481401007387 */ /* 0x0001e60000100800 */
[----:B------:R-:W-:Y:S01]  /*afe70*/  IMAD.WIDE R22, R2, UR5, RZ ;  /* 0x0000000502167c25 */ /* 0x000fe2000f8e02ff */
[----:B------:R-:W-:Y:S01]  /*afe80*/  ISETP.GE.AND P3, PT, R13, RZ, PT ;  /* 0x000000ff0d00720c */ /* 0x000fe20003f66270 */
[----:B------:R1:W-:Y:S01]  /*afe90*/  STL [R1+0x4d0c], R0 ;  /* 0x004d0c0001007387 */ /* 0x0003e20000100800 */
[----:B------:R-:W-:-:S02]  /*afea0*/  SHF.R.S32.HI R3, RZ, 0x1f, R6 ;  /* 0x0000001fff037819 */ /* 0x000fc40000011406 */
[----:B------:R-:W-:Y:S01]  /*afeb0*/  @P0 IADD3 R12, PT, PT, R12, -0x7fe001, RZ ;  /* 0xff801fff0c0c0810 */ /* 0x000fe20007ffe0ff */
[----:B0-----:R-:W-:-:S03]  /*afec0*/  IMAD R20, R22, 0x3802001, RZ ;  /* 0x0380200116147824 */ /* 0x001fc600078e02ff */
[----:B------:R-:W-:Y:S01]  /*afed0*/  ISETP.GE.AND P0, PT, R12, RZ, PT ;  /* 0x000000ff0c00720c */ /* 0x000fe20003f06270 */
[----:B-1----:R-:W-:Y:S01]  /*afee0*/  IMAD.IADD R0, R14, 0x1, -R41 ;  /* 0x000000010e007824 */ /* 0x002fe200078e0a29 */
[----:B------:R-:W-:Y:S01]  /*afef0*/  SHF.R.S32.HI R2, RZ, 0x1f, R20 ;  /* 0x0000001fff027819 */ /* 0x000fe20000011414 */
[----:B------:R-:W-:Y:S01]  /*aff00*/  IMAD R3, R3, -0x7fe001, RZ ;  /* 0xff801fff03037824 */ /* 0x000fe200078e02ff */
[----:B------:R-:W-:Y:S02]  /*aff10*/  @!P2 IADD3 R10, PT, PT, R10, 0x7fe001, RZ ;  /* 0x007fe0010a0aa810 */ /* 0x000fe40007ffe0ff */
[----:B------:R-:W-:Y:S01]  /*aff20*/  ISETP.GE.AND P2, PT, R0, RZ, PT ;  /* 0x000000ff0000720c */ /* 0x000fe20003f46270 */
[----:B------:R-:W-:Y:S01]  /*aff30*/  IMAD R2, R2, -0x7fe001, RZ ;  /* 0xff801fff02027824 */ /* 0x000fe200078e02ff */
[----:B------:R-:W-:Y:S01]  /*aff40*/  IADD3 R6, PT, PT, R5, -R6, R3 ;  /* 0x8000000605067210 */ /* 0x000fe20007ffe003 */
[----:B------:R-:W-:Y:S01]  /*aff50*/  IMAD.HI.U32 R3, R20, -0x7fe001, R22 ;  /* 0xff801fff14037827 */ /* 0x000fe200078e0016 */
[----:B------:R-:W-:-:S02]  /*aff60*/  @!P3 IADD3 R13, PT, PT, R13, 0x7fe001, RZ ;  /* 0x007fe0010d0db810 */ /* 0x000fc40007ffe0ff */
[----:B------:R-:W-:Y:S01]  /*aff70*/  ISETP.GT.AND P1, PT, R4, 0x7fe000, PT ;  /* 0x007fe0000400780c */ /* 0x000fe20003f24270 */
        /* <DEDUP_REMOVED lines=8> */
[----:B------:R-:W-:Y:S01]  /*b0000*/  @!P2 IADD3 R0, PT, PT, R0, 0x7fe001, RZ ;  /* 0x007fe0010000a810 */ /* 0x000fe20007ffe0ff */
[----:B------:R-:W-:-:S02]  /*b0010*/  IMAD R11, R2, 0x3802001, RZ ;  /* 0x03802001020b7824 */ /* 0x000fc400078e02ff */
[----:B------:R-:W-:Y:S01]  /*b0020*/  STL [R1+0x4d10], R10 ;  /* 0x004d100a01007387 */ /* 0x000fe20000100800 */
[----:B------:R-:W-:-:S03]  /*b0030*/  @P1 VIADD R4, R4, 0xff801fff ;  /* 0xff801fff04041836 */ /* 0x000fc60000000000 */
[----:B------:R1:W-:Y:S01]  /*b0040*/  STL [R1+0x4d50], R6 ;  /* 0x004d500601007387 */ /* 0x0003e20000100800 */
[----:B0-----:R-:W-:Y:S02]  /*b0050*/  IMAD.IADD R8, R64, 0x1, -R47 ;  /* 0x0000000140087824 */ /* 0x001fe400078e0a2f */
        /* <DEDUP_REMOVED lines=13> */
[----:B------:R-:W-:Y:S02]  /*b0130*/  ISETP.GE.AND P2, PT, R14, RZ, PT ;  /* 0x000000ff0e00720c */ /* 0x000fe40003f46270 */
[----:B------:R-:W-:Y:S01]  /*b0140*/  SHF.R.S32.HI R0, RZ, 0x1f, R9 ;  /* 0x0000001fff007819 */ /* 0x000fe20000011409 */
[----:B------:R-:W-:Y:S01]  /*b0150*/  IMAD.HI.U32 R6, R9, -0x7fe001, R6 ;  /* 0xff801fff09067827 */ /* 0x000fe200078e0006 */
[----:B------:R-:W-:Y:S03]  /*b0160*/  STL [R1+0x4d14], R12 ;  /* 0x004d140c01007387 */ /* 0x000fe60000100800 */
[----:B------:R-:W-:-:S02]  /*b0170*/  @!P4 VIADD R8, R8, 0x7fe001 ;  /* 0x007fe0010808c836 */ /* 0x000fc40000000000 */
[----:B------:R-:W-:Y:S01]  /*b0180*/  IMAD R7, R2, 0x3802001, RZ ;  /* 0x0380200102077824 */ /* 0x000fe200078e02ff */
[----:B------:R0:W-:Y:S01]  /*b0190*/  STL [R1+0x4d54], R20 ;  /* 0x004d541401007387 */ /* 0x0001e20000100800 */
[----:B------:R-:W-:Y:S01]  /*b01a0*/  IMAD R5, R0, -0x7fe001, RZ ;  /* 0xff801fff00057824 */ /* 0x000fe200078e02ff */
[----:B------:R-:W-:Y:S01]  /*b01b0*/  @!P1 IADD3 R4, PT, PT, R4, 0x7fe001, RZ ;  /* 0x007fe00104049810 */ /* 0x000fe20007ffe0ff */
[----:B------:R-:W-:Y:S01]  /*b01c0*/  @P0 VIADD R16, R16, 0xff801fff ;  /* 0xff801fff10100836 */ /* 0x000fe20000000000 */
[----:B------:R-:W-:Y:S01]  /*b01d0*/  IADD3 R0, PT, PT, R64, R47, RZ ;  /* 0x0000002f40007210 */ /* 0x000fe20007ffe0ff */
[----:B0-----:R-:W-:-:S03]  /*b01e0*/  IMAD.WIDE R20, R8, UR5, RZ ;  /* 0x0000000508147c25 */ /* 0x001fc6000f8e02ff */
[----:B------:R-:W-:Y:S01]  /*b01f0*/  ISETP.GT.AND P1, PT, R0, 0x7fe000, PT ;  /* 0x007fe0000000780c */ /* 0x000fe20003f24270 */
[----:B------:R-:W-:Y:S01]  /*b0200*/  IMAD.HI.U32 R8, R7, -0x7fe001, R2 ;  /* 0xff801fff07087827 */ /* 0x000fe200078e0002 */
[C---:B------:R-:W-:Y:S01]  /*b0210*/  IADD3 R2, PT, PT, R49.reuse, R48, RZ ;  /* 0x0000003031027210 */ /* 0x040fe20007ffe0ff */
[----:B------:R0:W-:Y:S01]  /*b0220*/  STL [R1+0x4d18], R4 ;  /* 0x004d180401007387 */ /* 0x0001e20000100800 */
[----:B------:R-:W-:Y:S01]  /*b0230*/  ISETP.GE.AND P6, PT, R16, RZ, PT ;  /* 0x000000ff1000720c */ /* 0x000fe20003fc6270 */
[----:B------:R-:W-:Y:S01]  /*b0240*/  IMAD.IADD R3, R49, 0x1, -R48 ;  /* 0x0000000131037824 */ /* 0x000fe200078e0a30 */
[----:B------:R-:W-:Y:S01]  /*b0250*/  ISETP.GT.AND P0, PT, R2, 0x7fe000, PT ;  /* 0x007fe0000200780c */ /* 0x000fe20003f04270 */
[----:B------:R1:W-:Y:S01]  /*b0260*/  STL [R1+0x4d58], R10 ;  /* 0x004d580a01007387 */ /* 0x0003e20000100800 */
[----:B------:R-:W-:Y:S02]  /*b0270*/  @!P2 IADD3 R14, PT, PT, R14, 0x7fe001, RZ ;  /* 0x007fe0010e0ea810 */ /* 0x000fe40007ffe0ff */
[----:B0-----:R-:W-:Y:S01]  /*b0280*/  IADD3 R4, PT, PT, R6, -R9, R5 ;  /* 0x8000000906047210 */ /* 0x001fe20007ffe005 */
[C---:B------:R-:W-:Y:S01]  /*b0290*/  IMAD.IADD R6, R17.reuse, 0x1, R62 ;  /* 0x0000000111067824 */ /* 0x040fe200078e023e */
[----:B------:R-:W-:Y:S01]  /*b02a0*/  IADD3 R17, PT, PT, R17, -R62, RZ ;  /* 0x8000003e11117210 */ /* 0x000fe20007ffe0ff */
[----:B-1----:R-:W-:Y:S01]  /*b02b0*/  IMAD.IADD R10, R18, 0x1, R19 ;  /* 0x00000001120a7824 */ /* 0x002fe200078e0213 */
[----:B------:R-:W-:Y:S01]  /*b02c0*/  ISETP.GE.AND P2, PT, R3, RZ, PT ;  /* 0x000000ff0300720c */ /* 0x000fe20003f46270 */
[----:B------:R-:W-:Y:S01]  /*b02d0*/  IMAD R12, R20, 0x3802001, RZ ;  /* 0x03802001140c7824 */ /* 0x000fe200078e02ff */
[----:B------:R-:W-:-:S02]  /*b02e0*/  SHF.R.S32.HI R5, RZ, 0x1f, R7 ;  /* 0x0000001fff057819 */ /* 0x000fc40000011407 */
[----:B------:R-:W-:Y:S02]  /*b02f0*/  IADD3 R18, PT, PT, R18, -R19, RZ ;  /* 0x8000001312127210 */ /* 0x000fe40007ffe0ff */
        /* <DEDUP_REMOVED lines=8> */
[----:B------:R-:W-:-:S02]  /*b0380*/  @P0 IADD3 R2, PT, PT, R2, -0x7fe001, RZ ;  /* 0xff801fff02020810 */ /* 0x000fc40007ffe0ff */
[----:B------:R-:W-:Y:S02]  /*b0390*/  ISETP.GT.AND P6, PT, R10, 0x7fe000, PT ;  /* 0x007fe0000a00780c */ /* 0x000fe40003fc4270 */
[----:B0-----:R-:W-:Y:S02]  /*b03a0*/  SHF.R.S32.HI R4, RZ, 0x1f, R12 ;  /* 0x0000001fff047819 */ /* 0x001fe4000001140c */
[----:B------:R-:W-:Y:S01]  /*b03b0*/  IADD3 R8, PT, PT, R8, -R7, R5 ;  /* 0x8000000708087210 */ /* 0x000fe20007ffe005 */
[----:B------:R-:W-:Y:S01]  /*b03c0*/  IMAD.HI.U32 R5, R12, -0x7fe001, R20 ;  /* 0xff801fff0c057827 */ /* 0x000fe200078e0014 */
[----:B------:R-:W-:Y:S02]  /*b03d0*/  ISETP.GE.AND P1, PT, R0, RZ, PT ;  /* 0x000000ff0000720c */ /* 0x000fe40003f26270 */
[----:B------:R-:W-:Y:S01]  /*b03e0*/  ISETP.GE.AND P0, PT, R2, RZ, PT ;  /* 0x000000ff0200720c */ /* 0x000fe20003f06270 */
[----:B------:R-:W-:Y:S01]  /*b03f0*/  IMAD R4, R4, -0x7fe001, RZ ;  /* 0xff801fff04047824 */ /* 0x000fe200078e02ff */
[----:B------:R-:W-:-:S02]  /*b0400*/  @!P2 IADD3 R3, PT, PT, R3, 0x7fe001, RZ ;  /* 0x007fe0010303a810 */ /* 0x000fc40007ffe0ff */
[----:B------:R-:W-:Y:S01]  /*b0410*/  @!P4 IADD3 R17, PT, PT, R17, 0x7fe001, RZ ;  /* 0x007fe0011111c810 */ /* 0x000fe20007ffe0ff */
[----:B------:R-:W-:Y:S01]  /*b0420*/  STL [R1+0x4d20], R16 ;  /* 0x004d201001007387 */ /* 0x000fe20000100800 */
[----:B------:R-:W-:Y:S01]  /*b0430*/  IADD3 R12, PT, PT, R5, -R12, R4 ;  /* 0x8000000c050c7210 */ /* 0x000fe20007ffe004 */
[----:B------:R-:W-:Y:S02]  /*b0440*/  @!P5 VIADD R18, R18, 0x7fe001 ;  /* 0x007fe0011212d836 */ /* 0x000fe40000000000 */
        /* <DEDUP_REMOVED lines=22> */
[----:B------:R-:W-:Y:S01]  /*b05b0*/  IMAD.HI.U32 R18, R15, -0x7fe001, R18 ;  /* 0xff801fff0f127827 */ /* 0x000fe200078e0012 */
[----:B------:R-:W-:Y:S02]  /*b05c0*/  @!P1 IADD3 R6, PT, PT, R6, 0x7fe001, RZ ;  /* 0x007fe00106069810 */ /* 0x000fe40007ffe0ff */
[----:B------:R-:W-:Y:S01]  /*b05d0*/  IADD3 R12, PT, PT, R12, -R7, R4 ;  /* 0x800000070c0c7210 */ /* 0x000fe20007ffe004 */
[----:B------:R-:W-:Y:S01]  /*b05e0*/  IMAD R5, R0, -0x7fe001, RZ ;  /* 0xff801fff00057824 */ /* 0x000fe200078e02ff */
[----:B------:R-:W-:Y:S01]  /*b05f0*/  IADD3 R4, PT, PT, R8, -R13, R3 ;  /* 0x8000000d08047210 */ /* 0x000fe20007ffe003 */
[----:B------:R-:W-:Y:S01]  /*b0600*/  @!P0 VIADD R10, R10, 0x7fe001 ;  /* 0x007fe0010a0a8836 */ /* 0x000fe20000000000 */
[----:B------:R0:W-:Y:S02]  /*b0610*/  STL [R1+0x4d28], R2 ;  /* 0x004d280201007387 */ /* 0x0001e40000100800 */
[----:B------:R-:W-:-:S02]  /*b0620*/  IADD3 R0, PT, PT, R18, -R15, R5 ;  /* 0x8000000f12007210 */ /* 0x000fc40007ffe005 */
        /* <DEDUP_REMOVED lines=53> */
[----:B------:R-:W-:-:S02]  /*b0980*/  @!P0 IADD3 R6, PT, PT, R6, 0x7fe001, RZ ;  /* 0x007fe00106068810 */ /* 0x000fc40007ffe0ff */
[----:B------:R-:W5:Y:S03]  /*b0990*/  LDL R53, [R1+0x4e44] ;  /* 0x004e440001357983 */ /* 0x000f660000100800 */
        /* <DEDUP_REMOVED lines=12> */
[----:B------:R-:W-:Y:S02]  /*b0a60*/  ISETP.GE.AND P0, PT, R11, RZ, PT ;  /* 0x000000ff0b00720c */ /* 0x000fe40003f06270 */
[----:B------:R-:W-:-:S09]  /*b0a70*/  ISETP.GT.AND P1, PT, R16, 0x7fe000, PT ;  /* 0x007fe0001000780c */ /* 0x000fd20003f24270 */
[----:B------:R-:W-:Y:S02]  /*b0a80*/  @!P2 IADD3 R2, PT, PT, R2, 0x7fe001, RZ ;  /* 0x007fe0010202a810 */ /* 0x000fe40007ffe0ff */
[----:B------:R-:W-:-:S03]  /*b0a90*/  @!P0 VIADD R11, R11, 0x7fe001 ;  /* 0x007fe0010b0b8836 */ /* 0x000fc60000000000 */
[----:B------:R-:W-:Y:S01]  /*b0aa0*/  IMAD.WIDE R56, R2, UR5, RZ ;  /* 0x0000000502387c25 */ /* 0x000fe2000f8e02ff */
[----:B------:R-:W-:-:S03]  /*b0ab0*/  IADD3 R0, PT, PT, R0, R19, RZ ;  /* 0x0000001300007210 */ /* 0x000fc60007ffe0ff */
[----:B------:R-:W-:Y:S02]  /*b0ac0*/  IMAD R46, R56, 0x3802001, RZ ;  /* 0x03802001382e7824 */ /* 0x000fe400078e02ff */
[----:B----4-:R-:W-:Y:S02]  /*b0ad0*/  IMAD.IADD R8, R4, 0x1, -R5 ;  /* 0x0000000104087824 */ /* 0x010fe400078e0a05 */
[----:B------:R-:W-:Y:S01]  /*b0ae0*/  IMAD.WIDE R18, R11, UR5, RZ ;  /* 0x000000050b127c25 */ /* 0x000fe2000f8e02ff */
[----:B------:R-:W-:Y:S01]  /*b0af0*/  ISETP.GT.AND P0, PT, R0, 0x7fe000, PT ;  /* 0x007fe0000000780c */ /* 0x000fe20003f04270 */
[----:B------:R-:W3:Y:S02]  /*b0b00*/  LDL R11, [R1+0x4e08] ;  /* 0x004e0800010b7983 */ /* 0x000ee40000100800 */
[----:B------:R-:W-:Y:S02]  /*b0b10*/  IMAD.HI.U32 R57, R46, -0x7fe001, R56 ;  /* 0xff801fff2e397827 */ /* 0x000fe400078e0038 */
[----:B------:R-:W3:Y:S01]  /*b0b20*/  LDL R56, [R1+0x4e48] ;  /* 0x004e480001387983 */ /* 0x000ee20000100800 */
[----:B------:R-:W-:Y:S01]  /*b0b30*/  ISETP.GE.AND P3, PT, R8, RZ, PT ;  /* 0x000000ff0800720c */ /* 0x000fe20003f66270 */
[----:B------:R-:W-:Y:S01]  /*b0b40*/  IMAD R55, R18, 0x3802001, RZ ;  /* 0x0380200112377824 */ /* 0x000fe200078e02ff */
[----:B------:R-:W-:-:S04]  /*b0b50*/  @P1 IADD3 R16, PT, PT, R16, -0x7fe001, RZ ;  /* 0xff801fff10101810 */ /* 0x000fc80007ffe0ff */
[----:B------:R-:W-:Y:S02]  /*b0b60*/  SHF.R.S32.HI R2, RZ, 0x1f, R55 ;  /* 0x0000001fff027819 */ /* 0x000fe40000011437 */
[----:B------:R-:W-:Y:S01]  /*b0b70*/  ISETP.GE.AND P2, PT, R16, RZ, PT ;  /* 0x000000ff1000720c */ /* 0x000fe20003f46270 */
[----:B------:R-:W-:Y:S01]  /*b0b80*/  IMAD.HI.U32 R18, R55, -0x7fe001, R18 ;  /* 0xff801fff37127827 */ /* 0x000fe200078e0012 */
[----:B------:R-:W-:-:S03]  /*b0b90*/  @P0 IADD3 R0, PT, PT, R0, -0x7fe001, RZ ;  /* 0xff801fff00000810 */ /* 0x000fc60007ffe0ff */
[----:B------:R-:W-:Y:S01]  /*b0ba0*/  IMAD R2, R2, -0x7fe001, RZ ;  /* 0xff801fff02027824 */ /* 0x000fe200078e02ff */
[----:B------:R-:W-:Y:S01]  /*b0bb0*/  ISETP.GE.AND P0, PT, R0, RZ, PT ;  /* 0x000000ff0000720c */ /* 0x000fe20003f06270 */
[----:B------:R-:W-:Y:S02]  /*b0bc0*/  @!P3 VIADD R8, R8, 0x7fe001 ;  /* 0x007fe0010808b836 */ /* 0x000fe40000000000 */
[----:B------:R-:W-:Y:S01]  /*b0bd0*/  IMAD.IADD R4, R4, 0x1, R5 ;  /* 0x0000000104047824 */ /* 0x000fe200078e0205 */
[----:B------:R-:W-:Y:S01]  /*b0be0*/  SHF.R.S32.HI R5, RZ, 0x1f, R46 ;  /* 0x0000001fff057819 */ /* 0x000fe2000001142e */
[----:B-1----:R-:W-:Y:S01]  /*b0bf0*/  IMAD.WIDE R8, R8, UR4, RZ ;  /* 0x0000000408087c25 */ /* 0x002fe2000f8e02ff */
[----:B------:R-:W-:-:S03]  /*b0c00*/  IADD3 R18, PT, PT, R18, -R55, R2 ;  /* 0x8000003712127210 */ /* 0x000fc60007ffe002 */
[----:B-----5:R-:W-:Y:S01]  /*b0c10*/  IMAD.IADD R2, R10, 0x1, -R21 ;  /* 0x000000010a027824 */ /* 0x020fe200078e0a15 */
[----:B------:R-:W-:Y:S01]  /*b0c20*/  ISETP.GT.AND P1, PT, R4, 0x7fe000, PT ;  /* 0x007fe0000400780c */ /* 0x000fe20003f24270 */
[----:B------:R-:W-:Y:S01]  /*b0c30*/  IMAD R5, R5, -0x7fe001, RZ ;  /* 0xff801fff05057824 */ /* 0x000fe200078e02ff */
[----:B------:R-:W-:Y:S01]  /*b0c40*/  @!P2 IADD3 R16, PT, PT, R16, 0x7fe001, RZ ;  /* 0x007fe0011010a810 */ /* 0x000fe20007ffe0ff */
[----:B------:R-:W-:Y:S01]  /*b0c50*/  IMAD R17, R8, 0x3802001, RZ ;  /* 0x0380200108117824 */ /* 0x000fe200078e02ff */
[----:B------:R-:W-:Y:S02]  /*b0c60*/  ISETP.GE.AND P2, PT, R2, RZ, PT ;  /* 0x000000ff0200720c */ /* 0x000fe40003f46270 */
[----:B------:R-:W-:Y:S02]  /*b0c70*/  IADD3 R46, PT, PT, R57, -R46, R5 ;  /* 0x8000002e392e7210 */ /* 0x000fe40007ffe005 */
[----:B------:R-:W-:Y:S02]  /*b0c80*/  IADD3 R10, PT, PT, R10, R21, RZ ;  /* 0x000000150a0a7210 */ /* 0x000fe40007ffe0ff */
[----:B------:R-:W-:-:S02]  /*b0c90*/  SHF.R.S32.HI R5, RZ, 0x1f, R17 ;  /* 0x0000001fff057819 */ /* 0x000fc40000011411 */
[----:B------:R-:W-:Y:S01]  /*b0ca0*/  @!P0 IADD3 R0, PT, PT, R0, 0x7fe001, RZ ;  /* 0x007fe00100008810 */ /* 0x000fe20007ffe0ff */
[----:B------:R0:W-:Y:S01]  /*b0cb0*/  STL [R1+0x4d74], R36 ;  /* 0x004d742401007387 */ /* 0x0001e20000100800 */
[----:B------:R-:W-:Y:S01]  /*b0cc0*/  ISETP.GT.AND P0, PT, R10, 0x7fe000, PT ;  /* 0x007fe0000a00780c */ /* 0x000fe20003f04270 */
[----:B------:R-:W-:Y:S02]  /*b0cd0*/  IMAD.HI.U32 R8, R17, -0x7fe001, R8 ;  /* 0xff801fff11087827 */ /* 0x000fe400078e0008 */
[----:B------:R1:W-:Y:S02]  /*b0ce0*/  STL [R1+0x4d38], R16 ;  /* 0x004d381001007387 */ /* 0x0003e40000100800 */
[----:B------:R-:W-:Y:S02]  /*b0cf0*/  IMAD R5, R5, -0x7fe001, RZ ;  /* 0xff801fff05057824 */ /* 0x000fe400078e02ff */
[----:B------:R4:W-:Y:S01]  /*b0d00*/  STL [R1+0x4d78], R18 ;  /* 0x004d781201007387 */ /* 0x0009e20000100800 */
[----:B------:R-:W-:-:S03]  /*b0d10*/  @P1 VIADD R4, R4, 0xff801fff ;  /* 0xff801fff04041836 */ /* 0x000fc60000000000 */
[----:B------:R5:W-:Y:S01]  /*b0d20*/  STL [R1+0x4d3c], R0 ;  /* 0x004d3c0001007387 */ /* 0x000be20000100800 */
[----:B------:R-:W-:-:S03]  /*b0d30*/  @!P2 IADD3 R2, PT, PT, R2, 0x7fe001, RZ ;  /* 0x007fe0010202a810 */ /* 0x000fc60007ffe0ff */
[----:B------:R-:W-:Y:S01]  /*b0d40*/  STL [R1+0x4d7c], R46 ;  /* 0x004d7c2e01007387 */ /* 0x000fe20000100800 */
[----:B0-----:R-:W-:-:S03]  /*b0d50*/  IADD3 R36, PT, PT, R8, -R17, R5 ;  /* 0x8000001108247210 */ /* 0x001fc60007ffe005 */
[----:B-1----:R-:W3:Y:S01]  /*b0d60*/  LDL R16, [R1+0x4e0c] ;  /* 0x004e0c0001107983 */ /* 0x002ee20000100800 */
[----:B------:R-:W-:-:S03]  /*b0d70*/  IMAD.IADD R5, R12, 0x1, -R23 ;  /* 0x000000010c057824 */ /* 0x000fc600078e0a17 */
[----:B------:R-:W3:Y:S01]  /*b0d80*/  LDL R55, [R1+0x4e4c] ;  /* 0x004e4c0001377983 */ /* 0x000ee20000100800 */
[----:B------:R-:W-:Y:S01]  /*b0d90*/  IMAD.IADD R12, R12, 0x1, R23 ;  /* 0x000000010c0c7824 */ /* 0x000fe200078e0217 */
[----:B------:R-:W-:Y:S01]  /*b0da0*/  ISETP.GE.AND P1, PT, R4, RZ, PT ;  /* 0x000000ff0400720c */ /* 0x000fe20003f26270 */
        /* <DEDUP_REMOVED lines=8> */
[----:B------:R-:W-:Y:S02]  /*b0e30*/  SHF.R.S32.HI R2, RZ, 0x1f, R19 ;  /* 0x0000001fff027819 */ /* 0x000fe40000011413 */
[C---:B-----5:R-:W-:Y:S01]  /*b0e40*/  IADD3 R0, PT, PT, R13.reuse, R48, RZ ;  /* 0x000000300d007210 */ /* 0x060fe20007ffe0ff */
[----:B------:R-:W-:Y:S02]  /*b0e50*/  @!P1 VIADD R4, R4, 0x7fe001 ;  /* 0x007fe00104049836 */ /* 0x000fe40000000000 */
[----:B------:R-:W-:Y:S01]  /*b0e60*/  IMAD.IADD R13, R13, 0x1, -R48 ;  /* 0x000000010d0d7824 */ /* 0x000fe200078e0a30 */
[----:B------:R-:W-:Y:S01]  /*b0e70*/  @!P3 IADD3 R5, PT, PT, R5, 0x7fe001, RZ ;  /* 0x007fe0010505b810 */ /* 0x000fe20007ffe0ff */
[----:B------:R-:W-:Y:S01]  /*b0e80*/  IMAD.HI.U32 R8, R19, -0x7fe001, R8 ;  /* 0xff801fff13087827 */ /* 0x000fe200078e0008 */
[----:B------:R0:W-:Y:S03]  /*b0e90*/  STL [R1+0x4d80], R4 ;  /* 0x004d800401007387 */ /* 0x0001e60000100800 */
[----:B------:R-:W-:Y:S01]  /*b0ea0*/  IMAD R2, R2, -0x7fe001, RZ ;  /* 0xff801fff02027824 */ /* 0x000fe200078e02ff */
[----:B------:R-:W-:Y:S01]  /*b0eb0*/  ISETP.GE.AND P3, PT, R13, RZ, PT ;  /* 0x000000ff0d00720c */ /* 0x000fe20003f66270 */
[----:B------:R-:W-:Y:S01]  /*b0ec0*/  @P0 VIADD R12, R12, 0xff801fff ;  /* 0xff801fff0c0c0836 */ /* 0x000fe20000000000 */
[----:B------:R1:W-:Y:S01]  /*b0ed0*/  STL [R1+0x4dc0], R36 ;  /* 0x004dc02401007387 */ /* 0x0003e20000100800 */
[----:B------:R-:W-:-:S02]  /*b0ee0*/  ISETP.GT.AND P1, PT, R0, 0x7fe000, PT ;  /* 0x007fe0000000780c */ /* 0x000fc40003f24270 */
[----:B------:R-:W-:Y:S01]  /*b0ef0*/  @!P2 IADD3 R10, PT, PT, R10, 0x7fe001, RZ ;  /* 0x007fe0010a0aa810 */ /* 0x000fe20007ffe0ff */
[----:B0-----:R-:W-:Y:S01]  /*b0f00*/  IMAD.WIDE R4, R5, UR4, RZ ;  /* 0x0000000405047c25 */ /* 0x001fe2000f8e02ff */
[----:B------:R-:W-:Y:S02]  /*b0f10*/  ISETP.GE.AND P2, PT, R12, RZ, PT ;  /* 0x000000ff0c00720c */ /* 0x000fe40003f46270 */
[----:B-1----:R-:W-:Y:S01]  /*b0f20*/  IADD3 R36, PT, PT, R8, -R19, R2 ;  /* 0x8000001308247210 */ /* 0x002fe20007ffe002 */
        /* <DEDUP_REMOVED lines=9> */
[----:B------:R-:W-:-:S03]  /*b0fc0*/  IMAD.WIDE R4, R13, UR4, RZ ;  /* 0x000000040d047c25 */ /* 0x000fc6000f8e02ff */
[----:B------:R-:W5:Y:S01]  /*b0fd0*/  LDL R19, [R1+0x4e14] ;  /* 0x004e140001137983 */ /* 0x000f620000100800 */
[----:B------:R-:W-:Y:S02]  /*b0fe0*/  @!P2 VIADD R12, R12, 0x7fe001 ;  /* 0x007fe0010c0ca836 */ /* 0x000fe40000000000 */
[----:B------:R-:W-:Y:S01]  /*b0ff0*/  IMAD R8, R8, -0x7fe001, RZ ;  /* 0xff801fff08087824 */ /* 0x000fe200078e02ff */
[----:B------:R-:W5:Y:S01]  /*b1000*/  LDL R46, [R1+0x4e54] ;  /* 0x004e5400012e7983 */ /* 0x000f620000100800 */
[----:B------:R-:W-:Y:S01]  /*b1010*/  ISETP.GE.AND P1, PT, R0, RZ, PT ;  /* 0x000000ff0000720c */ /* 0x000fe20003f26270 */
[----:B------:R-:W-:Y:S01]  /*b1020*/  IMAD R13, R4, 0x3802001, RZ ;  /* 0x03802001040d7824 */ /* 0x000fe200078e02ff */
[----:B------:R-:W-:Y:S01]  /*b1030*/  @P0 IADD3 R2, PT, PT, R2, -0x7fe001, RZ ;  /* 0xff801fff02020810 */ /* 0x000fe20007ffe0ff */
[----:B------:R-:W-:Y:S01]  /*b1040*/  STL [R1+0x4d88], R12 ;  /* 0x004d880c01007387 */ /* 0x000fe20000100800 */
[----:B0-----:R-:W-:Y:S02]  /*b1050*/  IADD3 R36, PT, PT, R9, -R21, R8 ;  /* 0x8000001509247210 */ /* 0x001fe40007ffe008 */
[----:B------:R-:W-:Y:S01]  /*b1060*/  IADD3 R14, PT, PT, R14, -R15, RZ ;  /* 0x8000000f0e0e7210 */ /* 0x000fe20007ffe0ff */
[----:B------:R-:W5:Y:S01]  /*b1070*/  LDL R21, [R1+0x4e18] ;  /* 0x004e180001157983 */ /* 0x000f620000100800 */
[----:B------:R-:W-:-:S03]  /*b1080*/  ISETP.GE.AND P0, PT, R2, RZ, PT ;  /* 0x000000ff0200720c */ /* 0x000fc60003f06270 */
[----:B------:R-:W5:Y:S01]  /*b1090*/  LDL R48, [R1+0x4e58] ;  /* 0x004e580001307983 */ /* 0x000f620000100800 */
[----:B------:R-:W-:Y:S02]  /*b10a0*/  SHF.R.S32.HI R8, RZ, 0x1f, R13 ;  /* 0x0000001fff087819 */ /* 0x000fe4000001140d */
[----:B------:R-:W-:Y:S01]  /*b10b0*/  ISETP.GE.AND P2, PT, R14, RZ, PT ;  /* 0x000000ff0e00720c */ /* 0x000fe20003f46270 */
[----:B------:R-:W-:Y:S01]  /*b10c0*/  IMAD.HI.U32 R10, R13, -0x7fe001, R4 ;  /* 0xff801fff0d0a7827 */ /* 0x000fe200078e0004 */
[----:B------:R-:W-:-:S03]  /*b10d0*/  IADD3 R4, PT, PT, R20, -R27, RZ ;  /* 0x8000001b14047210 */ /* 0x000fc60007ffe0ff */
[----:B------:R-:W-:Y:S02]  /*b10e0*/  IMAD R8, R8, -0x7fe001, RZ ;  /* 0xff801fff08087824 */ /* 0x000fe400078e02ff */
[----:B------:R-:W-:Y:S01]  /*b10f0*/  @!P1 VIADD R0, R0, 0x7fe001 ;  /* 0x007fe00100009836 */ /* 0x000fe20000000000 */
[----:B------:R-:W-:Y:S02]  /*b1100*/  ISETP.GE.AND P1, PT, R4, RZ, PT ;  /* 0x000000ff0400720c */ /* 0x000fe40003f26270 */
[----:B------:R-:W-:Y:S02]  /*b1110*/  IADD3 R20, PT, PT, R20, R27, RZ ;  /* 0x0000001b14147210 */ /* 0x000fe40007ffe0ff */
[----:B------:R-:W-:Y:S01]  /*b1120*/  IADD3 R10, PT, PT, R10, -R13, R8 ;  /* 0x8000000d0a0a7210 */ /* 0x000fe20007ffe008 */
[----:B------:R-:W-:Y:S01]  /*b1130*/  @!P0 VIADD R2, R2, 0x7fe001 ;  /* 0x007fe00102028836 */ /* 0x000fe20000000000 */
[----:B------:R-:W-:Y:S01]  /*b1140*/  IADD3 R8, PT, PT, R22, -R39, RZ ;  /* 0x8000002716087210 */ /* 0x000fe20007ffe0ff */
[----:B------:R-:W-:Y:S01]  /*b1150*/  @!P2 VIADD R14, R14, 0x7fe001 ;  /* 0x007fe0010e0ea836 */ /* 0x000fe20000000000 */
[----:B------:R-:W-:Y:S01]  /*b1160*/  ISETP.GT.AND P0, PT, R20, 0x7fe000, PT ;  /* 0x007fe0001400780c */ /* 0x000fe20003f04270 */
[----:B------:R-:W-:Y:S01]  /*b1170*/  STL [R1+0x4dc8], R36 ;  /* 0x004dc82401007387 */ /* 0x000fe20000100800 */
[----:B------:R-:W-:-:S03]  /*b1180*/  ISETP.GE.AND P2, PT, R8, RZ, PT ;  /* 0x000000ff0800720c */ /* 0x000fc60003f46270 */
[----:B------:R0:W-:Y:S04]  /*b1190*/  STL [R1+0x4d8c], R0 ;  /* 0x004d8c0001007387 */ /* 0x0001e80000100800 */
[----:B------:R-:W-:Y:S01]  /*b11a0*/  STL [R1+0x4dcc], R10 ;  /* 0x004dcc0a01007387 */ /* 0x000fe20000100800 */
[----:B------:R-:W-:-:S03]  /*b11b0*/  IMAD.WIDE R14, R14, UR4, RZ ;  /* 0x000000040e0e7c25 */ /* 0x000fc6000f8e02ff */
[----:B------:R1:W-:Y:S01]  /*b11c0*/  STL [R1+0x4d90], R2 ;  /* 0x004d900201007387 */ /* 0x0003e20000100800 */
[----:B------:R-:W-:-:S03]  /*b11d0*/  @!P1 IADD3 R4, PT, PT, R4, 0x7fe001, RZ ;  /* 0x007fe00104049810 */ /* 0x000fc60007ffe0ff */
[----:B------:R-:W5:Y:S04]  /*b11e0*/  LDL R23, [R1+0x4e1c] ;  /* 0x004e1c0001177983 */ /* 0x000f680000100800 */
[----:B------:R-:W5:Y:S01]  /*b11f0*/  LDL R58, [R1+0x4e5c] ;  /* 0x004e5c00013a7983 */ /* 0x000f620000100800 */
[----:B------:R-:W-:Y:S02]  /*b1200*/  IMAD R13, R14, 0x3802001, RZ ;  /* 0x038020010e0d7824 */ /* 0x000fe400078e02ff */
[----:B------:R-:W-:Y:S02]  /*b1210*/  IMAD.IADD R22, R22, 0x1, R39 ;  /* 0x0000000116167824 */ /* 0x000fe400078e0227 */
[----:B------:R-:W-:Y:S01]  /*b1220*/  @P0 VIADD R20, R20, 0xff801fff ;  /* 0xff801fff14140836 */ /* 0x000fe20000000000 */
[----:B------:R-:W-:Y:S01]  /*b1230*/  @!P2 IADD3 R8, PT, PT, R8, 0x7fe001, RZ ;  /* 0x007fe0010808a810 */ /* 0x000fe20007ffe0ff */
[----:B------:R-:W-:Y:S01]  /*b1240*/  IMAD.WIDE R4, R4, UR4, RZ ;  /* 0x0000000404047c25 */ /* 0x000fe2000f8e02ff */
[----:B------:R-:W-:Y:S01]  /*b1250*/  ISETP.GT.AND P1, PT, R22, 0x7fe000, PT ;  /* 0x007fe0001600780c */ /* 0x000fe20003f24270 */
[----:B------:R-:W5:Y:S02]  /*b1260*/  LDL R59, [R1+0x4e20] ;  /* 0x004e2000013b7983 */ /* 0x000f640000100800 */
[----:B------:R-:W-:Y:S01]  /*b1270*/  IMAD.HI.U32 R14, R13, -0x7fe001, R14 ;  /* 0xff801fff0d0e7827 */ /* 0x000fe200078e000e */
[----:B------:R-:W-:-:S03]  /*b1280*/  ISETP.GE.AND P0, PT, R20, RZ, PT ;  /* 0x000000ff1400720c */ /* 0x000fc60003f06270 */
[----:B0-----:R-:W-:Y:S02]  /*b1290*/  IMAD.IADD R0, R24, 0x1, R45 ;  /* 0x0000000118007824 */ /* 0x001fe400078e022d */
[----:B------:R-:W-:Y:S01]  /*b12a0*/  IMAD R15, R4, 0x3802001, RZ ;  /* 0x03802001040f7824 */ /* 0x000fe200078e02ff */
[----:B-1----:R-:W-:Y:S01]  /*b12b0*/  IADD3 R2, PT, PT, R24, -R45, RZ ;  /* 0x8000002d18027210 */ /* 0x002fe20007ffe0ff */
[----:B------:R-:W-:Y:S01]  /*b12c0*/  IMAD.WIDE R60, R8, UR4, RZ ;  /* 0x00000004083c7c25 */ /* 0x000fe2000f8e02ff */
[----:B------:R-:W-:Y:S01]  /*b12d0*/  SHF.R.S32.HI R9, RZ, 0x1f, R13 ;  /* 0x0000001fff097819 */ /* 0x000fe2000001140d */
[----:B------:R-:W5:Y:S01]  /*b12e0*/  LDL R24, [R1+0x4e60] ;  /* 0x004e600001187983 */ /* 0x000f620000100800 */
[----:B------:R-:W-:Y:S01]  /*b12f0*/  ISETP.GT.AND P2, PT, R0, 0x7fe000, PT ;  /* 0x007fe0000000780c */ /* 0x000fe20003f44270 */
[----:B------:R-:W-:Y:S01]  /*b1300*/  IMAD.HI.U32 R8, R15, -0x7fe001, R4 ;  /* 0xff801fff0f087827 */ /* 0x000fe200078e0004 */
[----:B------:R-:W-:Y:S02]  /*b1310*/  SHF.R.S32.HI R5, RZ, 0x1f, R15 ;  /* 0x0000001fff057819 */ /* 0x000fe4000001140f */
[----:B------:R-:W-:Y:S01]  /*b1320*/  ISETP.GE.AND P3, PT, R2, RZ, PT ;  /* 0x000000ff0200720c */ /* 0x000fe20003f66270 */
[----:B------:R-:W-:-:S02]  /*b1330*/  IMAD R9, R9, -0x7fe001, RZ ;  /* 0xff801fff09097824 */ /* 0x000fc400078e02ff */
[----:B------:R-:W-:Y:S02]  /*b1340*/  IMAD R12, R5, -0x7fe001, RZ ;  /* 0xff801fff050c7824 */ /* 0x000fe400078e02ff */
[----:B------:R-:W-:Y:S01]  /*b1350*/  @P1 VIADD R22, R22, 0xff801fff ;  /* 0xff801fff16161836 */ /* 0x000fe20000000000 */
[----:B------:R-:W-:Y:S01]  /*b1360*/  IADD3 R14, PT, PT, R14, -R13, R9 ;  /* 0x8000000d0e0e7210 */ /* 0x000fe20007ffe009 */
[----:B------:R-:W-:Y:S01]  /*b1370*/  @!P0 VIADD R20, R20, 0x7fe001 ;  /* 0x007fe00114148836 */ /* 0x000fe20000000000 */
[----:B------:R-:W-:Y:S01]  /*b1380*/  IADD3 R12, PT, PT, R8, -R15, R12 ;  /* 0x8000000f080c7210 */ /* 0x000fe20007ffe00c */
[----:B------:R-:W-:Y:S01]  /*b1390*/  IMAD R9, R60, 0x3802001, RZ ;  /* 0x038020013c097824 */ /* 0x000fe200078e02ff */
[----:B------:R-:W-:Y:S01]  /*b13a0*/  IADD3 R8, PT, PT, R25, -R26, RZ ;  /* 0x8000001a19087210 */ /* 0x000fe20007ffe0ff */
[----:B------:R0:W-:Y:S01]  /*b13b0*/  STL [R1+0x4dd0], R14 ;  /* 0x004dd00e01007387 */ /* 0x0001e20000100800 */
[----:B------:R-:W-:Y:S01]  /*b13c0*/  @P2 IADD3 R0, PT, PT, R0, -0x7fe001, RZ ;  /* 0xff801fff00002810 */ /* 0x000fe20007ffe0ff */
[----:B------:R-:W-:Y:S01]  /*b13d0*/  IMAD.HI.U32 R10, R9, -0x7fe001, R60 ;  /* 0xff801fff090a7827 */ /* 0x000fe200078e003c */
[----:B------:R-:W-:Y:S01]  /*b13e0*/  ISETP.GE.AND P1, PT, R22, RZ, PT ;  /* 0x000000ff1600720c */ /* 0x000fe20003f26270 */
[----:B------:R1:W-:Y:S02]  /*b13f0*/  STL [R1+0x4d94], R20 ;  /* 0x004d941401007387 */ /* 0x0003e40000100800 */
[----:B------:R-:W-:Y:S01]  /*b1400*/  @!P3 VIADD R2, R2, 0x7fe001 ;  /* 0x007fe0010202b836 */ /* 0x000fe20000000000 */
[----:B------:R-:W-:Y:S01]  /*b1410*/  ISETP.GE.AND P3, PT, R8, RZ, PT ;  /* 0x000000ff0800720c */ /* 0x000fe20003f66270 */
[----:B------:R-:W5:Y:S01]  /*b1420*/  LDL R27, [R1+0x4e24] ;  /* 0x004e2400011b7983 */ /* 0x000f620000100800 */
[----:B------:R-:W-:-:S02]  /*b1430*/  SHF.R.S32.HI R4, RZ, 0x1f, R9 ;  /* 0x0000001fff047819 */ /* 0x000fc40000011409 */
[----:B------:R-:W-:Y:S01]  /*b1440*/  ISETP.GE.AND P2, PT, R0, RZ, PT ;  /* 0x000000ff0000720c */ /* 0x000fe20003f46270 */
[----:B------:R-:W5:Y:S01]  /*b1450*/  LDL R60, [R1+0x4e64] ;  /* 0x004e6400013c7983 */ /* 0x000f620000100800 */
[----:B------:R-:W-:Y:S01]  /*b1460*/  IADD3 R26, PT, PT, R25, R26, RZ ;  /* 0x0000001a191a7210 */ /* 0x000fe20007ffe0ff */
[----:B------:R-:W-:-:S03]  /*b1470*/  IMAD R5, R4, -0x7fe001, RZ ;  /* 0xff801fff04057824 */ /* 0x000fc600078e02ff */
[----:B------:R-:W-:Y:S01]  /*b1480*/  ISETP.GT.AND P0, PT, R26, 0x7fe000, PT ;  /* 0x007fe0001a00780c */ /* 0x000fe20003f04270 */
[----:B------:R-:W-:Y:S01]  /*b1490*/  @!P1 VIADD R22, R22, 0x7fe001 ;  /* 0x007fe00116169836 */ /* 0x000fe20000000000 */
[----:B------:R-:W-:Y:S01]  /*b14a0*/  IADD3 R10, PT, PT, R10, -R9, R5 ;  /* 0x800000090a0a7210 */ /* 0x000fe20007ffe005 */
[----:B------:R-:W-:Y:S01]  /*b14b0*/  IMAD.WIDE R4, R2, UR4, RZ ;  /* 0x0000000402047c25 */ /* 0x000fe2000f8e02ff */
[----:B------:R-:W-:Y:S03]  /*b14c0*/  STL [R1+0x4dd4], R12 ;  /* 0x004dd40c01007387 */ /* 0x000fe60000100800 */
[----:B------:R-:W-:Y:S01]  /*b14d0*/  @!P3 VIADD R8, R8, 0x7fe001 ;  /* 0x007fe0010808b836 */ /* 0x000fe20000000000 */
[----:B------:R-:W-:Y:S01]  /*b14e0*/  @!P2 IADD3 R0, PT, PT, R0, 0x7fe001, RZ ;  /* 0x007fe0010000a810 */ /* 0x000fe20007ffe0ff */
        /* <DEDUP_REMOVED lines=10> */
[----:B------:R-:W-:-:S03]  /*b1590*/  IADD3 R2, PT, PT, R37, R50, RZ ;  /* 0x0000003225027210 */ /* 0x000fc60007ffe0ff */
[----:B------:R-:W5:Y:S01]  /*b15a0*/  LDL R45, [R1+0x4e68] ;  /* 0x004e6800012d7983 */ /* 0x000f620000100800 */
[----:B------:R-:W-:Y:S02]  /*b15b0*/  IADD3 R37, PT, PT, R37, -R50, RZ ;  /* 0x8000003225257210 */ /* 0x000fe40007ffe0ff */
[----:B------:R-:W-:Y:S01]  /*b15c0*/  ISETP.GE.AND P2, PT, R26, RZ, PT ;  /* 0x000000ff1a00720c */ /* 0x000fe20003f46270 */
[----:B-1----:R-:W-:Y:S01]  /*b15d0*/  IMAD.HI.U32 R20, R5, -0x7fe001, R8 ;  /* 0xff801fff05147827 */ /* 0x002fe200078e0008 */
[----:B------:R-:W-:Y:S01]  /*b15e0*/  IADD3 R8, PT, PT, R38, -R47, RZ ;  /* 0x8000002f26087210 */ /* 0x000fe20007ffe0ff */
[----:B------:R-:W5:Y:S01]  /*b15f0*/  LDL R66, [R1+0x4e2c] ;  /* 0x004e2c0001427983 */ /* 0x000f620000100800 */
[----:B------:R-:W-:Y:S01]  /*b1600*/  ISETP.GE.AND P3, PT, R37, RZ, PT ;  /* 0x000000ff2500720c */ /* 0x000fe20003f66270 */
[----:B------:R-:W-:Y:S01]  /*b1610*/  IMAD R4, R4, -0x7fe001, RZ ;  /* 0xff801fff04047824 */ /* 0x000fe200078e02ff */
[----:B------:R-:W-:Y:S01]  /*b1620*/  ISETP.GE.AND P4, PT, R8, RZ, PT ;  /* 0x000000ff0800720c */ /* 0x000fe20003f86270 */
[----:B0-----:R-:W-:Y:S01]  /*b1630*/  IMAD.IADD R0, R38, 0x1, R47 ;  /* 0x0000000126007824 */ /* 0x001fe200078e022f */
[----:B------:R-:W-:Y:S01]  /*b1640*/  ISETP.GT.AND P0, PT, R2, 0x7fe000, PT ;  /* 0x007fe0000200780c */ /* 0x000fe20003f04270 */
[----:B------:R-:W5:Y:S01]  /*b1650*/  LDL R47, [R1+0x4e6c] ;  /* 0x004e6c00012f7983 */ /* 0x000f620000100800 */
[----:B------:R-:W-:-:S02]  /*b1660*/  IADD3 R10, PT, PT, R14, -R13, R4 ;  /* 0x8000000d0e0a7210 */ /* 0x000fc40007ffe004 */
[----:B------:R-:W-:Y:S02]  /*b1670*/  SHF.R.S32.HI R4, RZ, 0x1f, R5 ;  /* 0x0000001fff047819 */ /* 0x000fe40000011405 */
[----:B------:R-:W-:Y:S01]  /*b1680*/  ISETP.GT.AND P1, PT, R0, 0x7fe000, PT ;  /* 0x007fe0000000780c */ /* 0x000fe20003f24270 */
[----:B------:R-:W-:Y:S02]  /*b1690*/  @!P2 VIADD R26, R26, 0x7fe001 ;  /* 0x007fe0011a1aa836 */ /* 0x000fe40000000000 */
[----:B------:R-:W-:Y:S01]  /*b16a0*/  IMAD R4, R4, -0x7fe001, RZ ;  /* 0xff801fff04047824 */ /* 0x000fe200078e02ff */
[----:B------:R0:W-:Y:S01]  /*b16b0*/  STL [R1+0x4ddc], R10 ;  /* 0x004ddc0a01007387 */ /* 0x0001e20000100800 */
[----:B------:R-:W-:-:S03]  /*b16c0*/  @!P3 VIADD R37, R37, 0x7fe001 ;  /* 0x007fe0012525b836 */ /* 0x000fc60000000000 */
[----:B------:R-:W-:Y:S01]  /*b16d0*/  STL [R1+0x4da0], R26 ;  /* 0x004da01a01007387 */ /* 0x000fe20000100800 */
[----:B------:R-:W-:Y:S01]  /*b16e0*/  IADD3 R20, PT, PT, R20, -R5, R4 ;  /* 0x8000000514147210 */ /* 0x000fe20007ffe004 */
[----:B------:R-:W-:Y:S02]  /*b16f0*/  @!P4 VIADD R8, R8, 0x7fe001 ;  /* 0x007fe0010808c836 */ /* 0x000fe40000000000 */
[----:B------:R-:W5:Y:S01]  /*b1700*/  LDL R38, [R1+0x4e30] ;  /* 0x004e300001267983 */ /* 0x000f620000100800 */
[----:B------:R-:W-:-:S03]  /*b1710*/  IMAD.WIDE R4, R37, UR4, RZ ;  /* 0x0000000425047c25 */ /* 0x000fc6000f8e02ff */
[----:B------:R-:W5:Y:S01]  /*b1720*/  LDL R39, [R1+0x4e70] ;  /* 0x004e700001277983 */ /* 0x000f620000100800 */
[----:B------:R-:W-:Y:S01]  /*b1730*/  @P0 IADD3 R2, PT, PT, R2, -0x7fe001, RZ ;  /* 0xff801fff02020810 */ /* 0x000fe20007ffe0ff */
[----:B------:R-:W-:Y:S01]  /*b1740*/  IMAD.WIDE R8, R8, UR4, RZ ;  /* 0x0000000408087c25 */ /* 0x000fe2000f8e02ff */
[----:B------:R-:W-:Y:S02]  /*b1750*/  @P1 IADD3 R0, PT, PT, R0, -0x7fe001, RZ ;  /* 0xff801fff00001810 */ /* 0x000fe40007ffe0ff */
[----:B------:R-:W-:Y:S01]  /*b1760*/  ISETP.GE.AND P0, PT, R2, RZ, PT ;  /* 0x000000ff0200720c */ /* 0x000fe20003f06270 */
[----:B------:R-:W-:Y:S01]  /*b1770*/  IMAD R13, R4, 0x3802001, RZ ;  /* 0x03802001040d7824 */ /* 0x000fe200078e02ff */
[----:B------:R-:W-:Y:S01]  /*b1780*/  ISETP.GE.AND P1, PT, R0, RZ, PT ;  /* 0x000000ff0000720c */ /* 0x000fe20003f26270 */
[----:B------:R-:W-:Y:S01]  /*b1790*/  IMAD R15, R8, 0x3802001, RZ ;  /* 0x03802001080f7824 */ /* 0x000fe200078e02ff */
[----:B------:R-:W-:Y:S02]  /*b17a0*/  IADD3 R12, PT, PT, R40, -R49, RZ ;  /* 0x80000031280c7210 */ /* 0x000fe40007ffe0ff */
[----:B0-----:R-:W-:Y:S01]  /*b17b0*/  SHF.R.S32.HI R10, RZ, 0x1f, R13 ;  /* 0x0000001fff0a7819 */ /* 0x001fe2000001140d */
[----:B------:R-:W-:Y:S01]  /*b17c0*/  IMAD.HI.U32 R14, R13, -0x7fe001, R4 ;  /* 0xff801fff0d0e7827 */ /* 0x000fe200078e0004 */
[----:B------:R-:W-:-:S02]  /*b17d0*/  SHF.R.S32.HI R4, RZ, 0x1f, R15 ;  /* 0x0000001fff047819 */ /* 0x000fc4000001140f */
[----:B------:R-:W-:Y:S01]  /*b17e0*/  ISETP.GE.AND P2, PT, R12, RZ, PT ;  /* 0x000000ff0c00720c */ /* 0x000fe20003f46270 */
[----:B------:R-:W-:Y:S02]  /*b17f0*/  IMAD R5, R10, -0x7fe001, RZ ;  /* 0xff801fff0a057824 */ /* 0x000fe400078e02ff */
[----:B------:R-:W-:-:S04]  /*b1800*/  IMAD.HI.U32 R8, R15, -0x7fe001, R8 ;  /* 0xff801fff0f087827 */ /* 0x000fc800078e0008 */
[----:B------:R-:W-:Y:S01]  /*b1810*/  IMAD R4, R4, -0x7fe001, RZ ;  /* 0xff801fff04047824 */ /* 0x000fe200078e02ff */
[----:B------:R-:W-:Y:S01]  /*b1820*/  IADD3 R14, PT, PT, R14, -R13, R5 ;  /* 0x8000000d0e0e7210 */ /* 0x000fe20007ffe005 */
[----:B------:R-:W-:Y:S02]  /*b1830*/  @!P0 VIADD R2, R2, 0x7fe001 ;  /* 0x007fe00102028836 */ /* 0x000fe40000000000 */
[----:B------:R-:W-:Y:S01]  /*b1840*/  @!P1 VIADD R0, R0, 0x7fe001 ;  /* 0x007fe00100009836 */ /* 0x000fe20000000000 */
[----:B------:R-:W-:Y:S01]  /*b1850*/  STL [R1+0x4de0], R20 ;  /* 0x004de01401007387 */ /* 0x000fe20000100800 */
[----:B------:R-:W-:Y:S02]  /*b1860*/  IADD3 R10, PT, PT, R40, R49, RZ ;  /* 0x00000031280a7210 */ /* 0x000fe40007ffe0ff */
[----:B------:R-:W-:Y:S01]  /*b1870*/  IADD3 R4, PT, PT, R8, -R15, R4 ;  /* 0x8000000f08047210 */ /* 0x000fe20007ffe004 */
[----:B------:R0:W-:Y:S01]  /*b1880*/  STL [R1+0x4da4], R2 ;  /* 0x004da40201007387 */ /* 0x0001e20000100800 */
[----:B------:R-:W-:-:S03]  /*b1890*/  IADD3 R5, PT, PT, R41, -R42, RZ ;  /* 0x8000002a29057210 */ /* 0x000fc60007ffe0ff */
[----:B------:R-:W-:Y:S01]  /*b18a0*/  STL [R1+0x4de4], R14 ;  /* 0x004de40e01007387 */ /* 0x000fe20000100800 */
[----:B------:R-:W-:Y:S01]  /*b18b0*/  ISETP.GT.AND P0, PT, R10, 0x7fe000, PT ;  /* 0x007fe0000a00780c */ /* 0x000fe20003f04270 */
[----:B------:R-:W-:Y:S02]  /*b18c0*/  @!P2 VIADD R12, R12, 0x7fe001 ;  /* 0x007fe0010c0ca836 */ /* 0x000fe40000000000 */
[----:B------:R-:W-:Y:S01]  /*b18d0*/  STL [R1+0x4da8], R0 ;  /* 0x004da80001007387 */ /* 0x000fe20000100800 */
[----:B------:R-:W-:Y:S01]  /*b18e0*/  IMAD.IADD R42, R41, 0x1, R42 ;  /* 0x00000001292a7824 */ /* 0x000fe200078e022a */
[----:B------:R-:W-:Y:S02]  /*b18f0*/  ISETP.GE.AND P2, PT, R5, RZ, PT ;  /* 0x000000ff0500720c */ /* 0x000fe40003f46270 */
[----:B------:R-:W5:Y:S04]  /*b1900*/  LDL R40, [R1+0x4e34] ;  /* 0x004e340001287983 */ /* 0x000f680000100800 */
[----:B------:R-:W5:Y:S04]  /*b1910*/  LDL R49, [R1+0x4e74] ;  /* 0x004e740001317983 */ /* 0x000f680000100800 */
[----:B------:R1:W-:Y:S04]  /*b1920*/  STL [R1+0x4de8], R4 ;  /* 0x004de80401007387 */ /* 0x0003e80000100800 */
[----:B------:R-:W5:Y:S04]  /*b1930*/  LDL R41, [R1+0x4e38] ;  /* 0x004e380001297983 */ /* 0x000f680000100800 */
[----:B------:R-:W5:Y:S01]  /*b1940*/  LDL R50, [R1+0x4e78] ;  /* 0x004e780001327983 */ /* 0x000f620000100800 */
[----:B0-----:R-:W-:Y:S01]  /*b1950*/  IADD3 R2, PT, PT, R43, -R52, RZ ;  /* 0x800000342b027210 */ /* 0x001fe20007ffe0ff */
[----:B------:R-:W-:Y:S01]  /*b1960*/  IMAD.WIDE R12, R12, UR4, RZ ;  /* 0x000000040c0c7c25 */ /* 0x000fe2000f8e02ff */
[----:B------:R-:W-:Y:S01]  /*b1970*/  @P0 IADD3 R10, PT, PT, R10, -0x7fe001, RZ ;  /* 0xff801fff0a0a0810 */ /* 0x000fe20007ffe0ff */
[----:B-1----:R-:W5:Y:S01]  /*b1980*/  LDL R4, [R1+0x4e3c] ;  /* 0x004e3c0001047983 */ /* 0x002f620000100800 */
[----:B------:R-:W-:Y:S01]  /*b1990*/  ISETP.GT.AND P0, PT, R42, 0x7fe000, PT ;  /* 0x007fe0002a00780c */ /* 0x000fe20003f04270 */
[----:B------:R-:W-:Y:S01]  /*b19a0*/  IMAD R15, R12, 0x3802001, RZ ;  /* 0x038020010c0f7824 */ /* 0x000fe200078e02ff */
[----:B------:R-:W-:Y:S01]  /*b19b0*/  ISETP.GE.AND P3, PT, R2, RZ, PT ;  /* 0x000000ff0200720c */ /* 0x000fe20003f66270 */
[----:B------:R-:W-:Y:S01]  /*b19c0*/  @!P2 VIADD R5, R5, 0x7fe001 ;  /* 0x007fe0010505a836 */ /* 0x000fe20000000000 */
[----:B------:R-:W5:Y:S03]  /*b19d0*/  LDL R57, [R1+0x4e7c] ;  /* 0x004e7c0001397983 */ /* 0x000f660000100800 */
[----:B------:R-:W-:Y:S01]  /*b19e0*/  IMAD.WIDE R8, R5, UR4, RZ ;  /* 0x0000000405087c25 */ /* 0x000fe2000f8e02ff */
[----:B------:R-:W-:-:S03]  /*b19f0*/  SHF.R.S32.HI R5, RZ, 0x1f, R15 ;  /* 0x0000001fff057819 */ /* 0x000fc6000001140f */
[----:B------:R-:W-:-:S04]  /*b1a00*/  IMAD.HI.U32 R20, R15, -0x7fe001, R12 ;  /* 0xff801fff0f147827 */ /* 0x000fc800078e000c */
[----:B------:R-:W-:Y:S02]  /*b1a10*/  IMAD R25, R8, 0x3802001, RZ ;  /* 0x0380200108197824 */ /* 0x000fe400078e02ff */
[----:B------:R-:W-:Y:S01]  /*b1a20*/  IMAD R12, R5, -0x7fe001, RZ ;  /* 0xff801fff050c7824 */ /* 0x000fe200078e02ff */
[----:B------:R-:W-:Y:S01]  /*b1a30*/  @P0 IADD3 R42, PT, PT, R42, -0x7fe001, RZ ;  /* 0xff801fff2a2a0810 */ /* 0x000fe20007ffe0ff */
[----:B------:R-:W-:Y:S01]  /*b1a40*/  @!P3 VIADD R2, R2, 0x7fe001 ;  /* 0x007fe0010202b836 */ /* 0x000fe20000000000 */
[----:B------:R-:W-:Y:S02]  /*b1a50*/  ISETP.GE.AND P1, PT, R10, RZ, PT ;  /* 0x000000ff0a00720c */ /* 0x000fe40003f26270 */
[----:B------:R-:W-:Y:S02]  /*b1a60*/  SHF.R.S32.HI R5, RZ, 0x1f, R25 ;  /* 0x0000001fff057819 */ /* 0x000fe40000011419 */
[----:B------:R-:W-:Y:S01]  /*b1a70*/  IADD3 R20, PT, PT, R20, -R15, R12 ;  /* 0x8000000f14147210 */ /* 0x000fe20007ffe00c */
[----:B------:R-:W-:Y:S01]  /*b1a80*/  IMAD.WIDE R12, R2, UR4, RZ ;  /* 0x00000004020c7c25 */ /* 0x000fe2000f8e02ff */
[----:B------:R-:W-:-:S02]  /*b1a90*/  ISETP.GE.AND P2, PT, R42, RZ, PT ;  /* 0x000000ff2a00720c */ /* 0x000fc40003f46270 */
[----:B------:R-:W-:Y:S01]  /*b1aa0*/  IADD3 R0, PT, PT, R44, -R51, RZ ;  /* 0x800000332c007210 */ /* 0x000fe20007ffe0ff */
[----:B------:R-:W-:Y:S01]  /*b1ab0*/  IMAD.HI.U32 R2, R25, -0x7fe001, R8 ;  /* 0xff801fff19027827 */ /* 0x000fe200078e0008 */
[----:B------:R-:W-:-:S03]  /*b1ac0*/  IADD3 R14, PT, PT, R43, R52, RZ ;  /* 0x000000342b0e7210 */ /* 0x000fc60007ffe0ff */
[----:B------:R-:W-:Y:S02]  /*b1ad0*/  IMAD R5, R5, -0x7fe001, RZ ;  /* 0xff801fff05057824 */ /* 0x000fe400078e02ff */
[----:B------:R-:W-:Y:S01]  /*b1ae0*/  IMAD R9, R12, 0x3802001, RZ ;  /* 0x038020010c097824 */ /* 0x000fe200078e02ff */
[----:B------:R-:W-:Y:S01]  /*b1af0*/  ISETP.GE.AND P4, PT, R0, RZ, PT ;  /* 0x000000ff0000720c */ /* 0x000fe20003f86270 */
[----:B------:R-:W-:Y:S01]  /*b1b00*/  IMAD.IADD R44, R44, 0x1, R51 ;  /* 0x000000012c2c7824 */ /* 0x000fe200078e0233 */
[----:B------:R-:W-:Y:S02]  /*b1b10*/  IADD3 R2, PT, PT, R2, -R25, R5 ;  /* 0x8000001902027210 */ /* 0x000fe40007ffe005 */
[----:B------:R-:W-:Y:S01]  /*b1b20*/  ISETP.GT.AND P0, PT, R14, 0x7fe000, PT ;  /* 0x007fe0000e00780c */ /* 0x000fe20003f04270 */
[----:B------:R-:W-:Y:S01]  /*b1b30*/  @!P1 VIADD R10, R10, 0x7fe001 ;  /* 0x007fe0010a0a9836 */ /* 0x000fe20000000000 */
[----:B------:R-:W-:Y:S02]  /*b1b40*/  SHF.R.S32.HI R5, RZ, 0x1f, R9 ;  /* 0x0000001fff057819 */ /* 0x000fe40000011409 */
[----:B------:R-:W-:Y:S01]  /*b1b50*/  ISETP.GT.AND P1, PT, R44, 0x7fe000, PT ;  /* 0x007fe0002c00780c */ /* 0x000fe20003f24270 */
[----:B------:R-:W-:-:S02]  /*b1b60*/  @!P2 VIADD R42, R42, 0x7fe001 ;  /* 0x007fe0012a2aa836 */ /* 0x000fc40000000000 */
[----:B------:R-:W-:Y:S01]  /*b1b70*/  IMAD.HI.U32 R22, R9, -0x7fe001, R12 ;  /* 0xff801fff09167827 */ /* 0x000fe200078e000c */
[----:B------:R2:W-:Y:S03]  /*b1b80*/  STL [R1+0x4dac], R10 ;  /* 0x004dac0a01007387 */ /* 0x0005e60000100800 */
[----:B------:R-:W-:Y:S01]  /*b1b90*/  IMAD R5, R5, -0x7fe001, RZ ;  /* 0xff801fff05057824 */ /* 0x000fe200078e02ff */
[----:B------:R-:W-:Y:S01]  /*b1ba0*/  STL [R1+0x4dec], R20 ;  /* 0x004dec1401007387 */ /* 0x000fe20000100800 */
[----:B------:R-:W-:-:S03]  /*b1bb0*/  @!P4 IADD3 R0, PT, PT, R0, 0x7fe001, RZ ;  /* 0x007fe0010000c810 */ /* 0x000fc60007ffe0ff */
[----:B------:R-:W-:Y:S01]  /*b1bc0*/  STL [R1+0x4db0], R42 ;  /* 0x004db02a01007387 */ /* 0x000fe20000100800 */
[----:B------:R-:W-:-:S03]  /*b1bd0*/  IADD3 R22, PT, PT, R22, -R9, R5 ;  /* 0x8000000916167210 */ /* 0x000fc60007ffe005 */
[----:B------:R0:W-:Y:S01]  /*b1be0*/  STL [R1+0x4df0], R2 ;  /* 0x004df00201007387 */ /* 0x0001e20000100800 */
[----:B------:R-:W-:-:S03]  /*b1bf0*/  @P0 IADD3 R14, PT, PT, R14, -0x7fe001, RZ ;  /* 0xff801fff0e0e0810 */ /* 0x000fc60007ffe0ff */
[----:B------:R-:W5:Y:S04]  /*b1c00*/  LDL R9, [R1+0x4e84] ;  /* 0x004e840001097983 */ /* 0x000f680000100800 */
[----:B------:R-:W5:Y:S01]  /*b1c10*/  LDL R52, [R1+0x4ec4] ;  /* 0x004ec40001347983 */ /* 0x000f620000100800 */
[----:B------:R-:W-:Y:S01]  /*b1c20*/  @P1 IADD3 R44, PT, PT, R44, -0x7fe001, RZ ;  /* 0xff801fff2c2c1810 */ /* 0x000fe20007ffe0ff */
[----:B------:R-:W-:Y:S01]  /*b1c30*/  IMAD.WIDE R62, R0, UR4, RZ ;  /* 0x00000004003e7c25 */ /* 0x000fe2000f8e02ff */
[----:B------:R-:W-:Y:S01]  /*b1c40*/  ISETP.GE.AND P1, PT, R14, RZ, PT ;  /* 0x000000ff0e00720c */ /* 0x000fe20003f26270 */
[----:B------:R-:W5:Y:S02]  /*b1c50*/  LDL R5, [R1+0x4e80] ;  /* 0x004e800001057983 */ /* 0x000f640000100800 */
[----:B------:R-:W-:-:S02]  /*b1c60*/  IMAD.IADD R0, R3, 0x1, R54 ;  /* 0x0000000103007824 */ /* 0x000fc400078e0236 */
[----:B------:R-:W-:Y:S01]  /*b1c70*/  IMAD.IADD R3, R3, 0x1, -R54 ;  /* 0x0000000103037824 */ /* 0x000fe200078e0a36 */
[----:B------:R-:W5:Y:S01]  /*b1c80*/  LDL R8, [R1+0x4ec0] ;  /* 0x004ec00001087983 */ /* 0x000f620000100800 */
[C---:B--2---:R-:W-:Y:S01]  /*b1c90*/  IADD3 R10, PT, PT, R6.reuse, R7, RZ ;  /* 0x00000007060a7210 */ /* 0x044fe20007ffe0ff */
[----:B------:R-:W-:Y:S02]  /*b1ca0*/  IMAD.IADD R6, R6, 0x1, -R7 ;  /* 0x0000000106067824 */ /* 0x000fe400078e0a07 */
[----:B------:R-:W-:Y:S01]  /*b1cb0*/  ISETP.GE.AND P3, PT, R3, RZ, PT ;  /* 0x000000ff0300720c */ /* 0x000fe20003f66270 */
[----:B------:R-:W-:Y:S01]  /*b1cc0*/  IMAD R12, R62, 0x3802001, RZ ;  /* 0x038020013e0c7824 */ /* 0x000fe200078e02ff */
[----:B------:R-:W-:Y:S01]  /*b1cd0*/  ISETP.GE.AND P2, PT, R44, RZ, PT ;  /* 0x000000ff2c00720c */ /* 0x000fe20003f46270 */
[----:B------:R-:W1:Y:S01]  /*b1ce0*/  LDCU UR5, c[0x3][UR6+-0xd8] ;  /* 0x00ffe500060577ac */ /* 0x000e620008000800 */
[----:B------:R-:W-:Y:S02]  /*b1cf0*/  ISETP.GE.AND P4, PT, R6, RZ, PT ;  /* 0x000000ff0600720c */ /* 0x000fe40003f86270 */
[----:B------:R-:W-:-:S02]  /*b1d00*/  ISETP.GT.AND P0, PT, R0, 0x7fe000, PT ;  /* 0x007fe0000000780c */ /* 0x000fc40003f04270 */
[----:B------:R-:W-:Y:S02]  /*b1d10*/  @!P1 IADD3 R14, PT, PT, R14, 0x7fe001, RZ ;  /* 0x007fe0010e0e9810 */ /* 0x000fe40007ffe0ff */
[----:B0-----:R-:W-:Y:S02]  /*b1d20*/  SHF.R.S32.HI R2, RZ, 0x1f, R12 ;  /* 0x0000001fff027819 */ /* 0x001fe4000001140c */
[----:B------:R-:W-:Y:S01]  /*b1d30*/  ISETP.GT.AND P1, PT, R10, 0x7fe000, PT ;  /* 0x007fe0000a00780c */ /* 0x000fe20003f24270 */
[----:B------:R-:W-:Y:S01]  /*b1d40*/  IMAD.HI.U32 R13, R12, -0x7fe001, R62 ;  /* 0xff801fff0c0d7827 */ /* 0x000fe200078e003e */
[----:B------:R-:W-:-:S03]  /*b1d50*/  @!P3 IADD3 R3, PT, PT, R3, 0x7fe001, RZ ;  /* 0x007fe0010303b810 */ /* 0x000fc60007ffe0ff */
[----:B------:R-:W-:Y:S02]  /*b1d60*/  IMAD R2, R2, -0x7fe001, RZ ;  /* 0xff801fff02027824 */ /* 0x000fe400078e02ff */
[----:B------:R-:W-:Y:S02]  /*b1d70*/  @!P2 VIADD R44, R44, 0x7fe001 ;  /* 0x007fe0012c2ca836 */ /* 0x000fe40000000000 */
[----:B------:R-:W-:Y:S01]  /*b1d80*/  @!P4 VIADD R6, R6, 0x7fe001 ;  /* 0x007fe0010606c836 */ /* 0x000fe20000000000 */
[----:B------:R-:W-:Y:S01]  /*b1d90*/  IADD3 R20, PT, PT, R13, -R12, R2 ;  /* 0x8000000c0d147210 */ /* 0x000fe20007ffe002 */
[----:B------:R-:W-:Y:S01]  /*b1da0*/  STL [R1+0x4db4], R14 ;  /* 0x004db40e01007387 */ /* 0x000fe20000100800 */
[----:B------:R-:W-:Y:S01]  /*b1db0*/  IMAD.WIDE R2, R3, UR4, RZ ;  /* 0x0000000403027c25 */ /* 0x000fe2000f8e02ff */
[----:B------:R-:W-:Y:S02]  /*b1dc0*/  @P0 IADD3 R0, PT, PT, R0, -0x7fe001, RZ ;  /* 0xff801fff00000810 */ /* 0x000fe40007ffe0ff */
[----:B------:R0:W-:Y:S01]  /*b1dd0*/  STL [R1+0x4df4], R22 ;  /* 0x004df41601007387 */ /* 0x0001e20000100800 */
[----:B-1----:R-:W-:-:S03]  /*b1de0*/  IMAD.WIDE R6, R6, UR5, RZ ;  /* 0x0000000506067c25 */ /* 0x002fc6000f8e02ff */
[----:B------:R-:W-:Y:S01]  /*b1df0*/  STL [R1+0x4db8], R44 ;  /* 0x004db82c01007387 */ /* 0x000fe20000100800 */
[----:B------:R-:W-:Y:S01]  /*b1e00*/  @P1 VIADD R10, R10, 0xff801fff ;  /* 0xff801fff0a0a1836 */ /* 0x000fe20000000000 */
[----:B------:R-:W-:Y:S01]  /*b1e10*/  ISETP.GE.AND P0, PT, R0, RZ, PT ;  /* 0x000000ff0000720c */ /* 0x000fe20003f06270 */
[----:B------:R-:W-:Y:S01]  /*b1e20*/  IMAD R13, R2, 0x3802001, RZ ;  /* 0x03802001020d7824 */ /* 0x000fe200078e02ff */
[----:B------:R-:W2:Y:S01]  /*b1e30*/  LDL R12, [R1+0x4e88] ;  /* 0x004e8800010c7983 */ /* 0x000ea20000100800 */
[----:B------:R-:W-:-:S03]  /*b1e40*/  IMAD R15, R6, 0x3802001, RZ ;  /* 0x03802001060f7824 */ /* 0x000fc600078e02ff */
[----:B------:R-:W2:Y:S01]  /*b1e50*/  LDL R43, [R1+0x4ec8] ;  /* 0x004ec800012b7983 */ /* 0x000ea20000100800 */
[----:B------:R-:W-:Y:S01]  /*b1e60*/  ISETP.GE.AND P1, PT, R10, RZ, PT ;  /* 0x000000ff0a00720c */ /* 0x000fe20003f26270 */
[----:B------:R-:W-:Y:S01]  /*b1e70*/  IMAD.HI.U32 R26, R13, -0x7fe001, R2 ;  /* 0xff801fff0d1a7827 */ /* 0x000fe200078e0002 */
[----:B------:R-:W-:Y:S02]  /*b1e80*/  SHF.R.S32.HI R2, RZ, 0x1f, R13 ;  /* 0x0000001fff027819 */ /* 0x000fe4000001140d */
[----:B0-----:R-:W-:Y:S01]  /*b1e90*/  SHF.R.S32.HI R22, RZ, 0x1f, R15 ;  /* 0x0000001fff167819 */ /* 0x001fe2000001140f */
[----:B---3--:R-:W-:Y:S02]  /*b1ea0*/  IMAD.IADD R14, R11, 0x1, -R56 ;  /* 0x000000010b0e7824 */ /* 0x008fe400078e0a38 */
[----:B------:R-:W-:Y:S02]  /*b1eb0*/  IMAD R2, R2, -0x7fe001, RZ ;  /* 0xff801fff02027824 */ /* 0x000fe400078e02ff */
[----:B------:R-:W-:Y:S01]  /*b1ec0*/  IMAD.HI.U32 R6, R15, -0x7fe001, R6 ;  /* 0xff801fff0f067827 */ /* 0x000fe200078e0006 */
[----:B------:R-:W-:-:S03]  /*b1ed0*/  ISETP.GE.AND P3, PT, R14, RZ, PT ;  /* 0x000000ff0e00720c */ /* 0x000fc60003f66270 */
[----:B------:R-:W-:Y:S01]  /*b1ee0*/  IMAD R22, R22, -0x7fe001, RZ ;  /* 0xff801fff16167824 */ /* 0x000fe200078e02ff */
[----:B------:R-:W-:Y:S01]  /*b1ef0*/  @!P0 IADD3 R0, PT, PT, R0, 0x7fe001, RZ ;  /* 0x007fe00100008810 */ /* 0x000fe20007ffe0ff */
[----:B------:R-:W-:Y:S01]  /*b1f00*/  @!P1 VIADD R10, R10, 0x7fe001 ;  /* 0x007fe0010a0a9836 */ /* 0x000fe20000000000 */
[----:B------:R-:W-:Y:S01]  /*b1f10*/  IADD3 R26, PT, PT, R26, -R13, R2 ;  /* 0x8000000d1a1a7210 */ /* 0x000fe20007ffe002 */
[----:B------:R0:W-:Y:S01]  /*b1f20*/  STL [R1+0x4df8], R20 ;  /* 0x004df81401007387 */ /* 0x0001e20000100800 */
[----:B------:R-:W-:-:S03]  /*b1f30*/  IADD3 R22, PT, PT, R6, -R15, R22 ;  /* 0x8000000f06167210 */ /* 0x000fc60007ffe016 */
[----:B------:R1:W-:Y:S04]  /*b1f40*/  STL [R1+0x4dbc], R0 ;  /* 0x004dbc0001007387 */ /* 0x0003e80000100800 */
[----:B------:R-:W-:Y:S01]  /*b1f50*/  STL [R1+0x4dfc], R26 ;  /* 0x004dfc1a01007387 */ /* 0x000fe20000100800 */
[----:B------:R-:W-:-:S03]  /*b1f60*/  IADD3 R3, PT, PT, R64, -R53, RZ ;  /* 0x8000003540037210 */ /* 0x000fc60007ffe0ff */
[----:B------:R-:W-:Y:S04]  /*b1f70*/  STL [R1+0x4e00], R10 ;  /* 0x004e000a01007387 */ /* 0x000fe80000100800 */
[----:B------:R3:W-:Y:S01]  /*b1f80*/  STL [R1+0x4e40], R22 ;  /* 0x004e401601007387 */ /* 0x0007e20000100800 */
[----:B------:R-:W-:-:S03]  /*b1f90*/  @!P3 IADD3 R14, PT, PT, R14, 0x7fe001, RZ ;  /* 0x007fe0010e0eb810 */ /* 0x000fc60007ffe0ff */
[----:B------:R-:W2:Y:S04]  /*b1fa0*/  LDL R13, [R1+0x4e8c] ;  /* 0x004e8c00010d7983 */ /* 0x000ea80000100800 */
[----:B------:R-:W2:Y:S01]  /*b1fb0*/  LDL R54, [R1+0x4ecc] ;  /* 0x004ecc0001367983 */ /* 0x000ea20000100800 */
[----:B------:R-:W-:Y:S01]  /*b1fc0*/  ISETP.GE.AND P2, PT, R3, RZ, PT ;  /* 0x000000ff0300720c */ /* 0x000fe20003f46270 */
[----:B------:R-:W-:Y:S01]  /*b1fd0*/  IMAD.WIDE R14, R14, UR5, RZ ;  /* 0x000000050e0e7c25 */ /* 0x000fe2000f8e02ff */
[----:B------:R-:W-:Y:S01]  /*b1fe0*/  IADD3 R2, PT, PT, R64, R53, RZ ;  /* 0x0000003540027210 */ /* 0x000fe20007ffe0ff */
[----:B------:R-:W2:Y:S02]  /*b1ff0*/  LDL R63, [R1+0x4e90] ;  /* 0x004e9000013f7983 */ /* 0x000ea40000100800 */
[----:B------:R-:W-:-:S02]  /*b2000*/  IMAD R37, R14, 0x3802001, RZ ;  /* 0x038020010e257824 */ /* 0x000fc400078e02ff */
[----:B0-----:R-:W-:Y:S01]  /*b2010*/  IMAD.IADD R20, R11, 0x1, R56 ;  /* 0x000000010b147824 */ /* 0x001fe200078e0238 */
[-C--:B-1----:R-:W-:Y:S01]  /*b2020*/  IADD3 R0, PT, PT, R16, R55.reuse, RZ ;  /* 0x0000003710007210 */ /* 0x082fe20007ffe0ff */
[----:B---3--:R-:W-:Y:S01]  /*b2030*/  IMAD.HI.U32 R22, R37, -0x7fe001, R14 ;  /* 0xff801fff25167827 */ /* 0x008fe200078e000e */
[----:B------:R-:W-:Y:S01]  /*b2040*/  ISETP.GT.AND P0, PT, R2, 0x7fe000, PT ;  /* 0x007fe0000200780c */ /* 0x000fe20003f04270 */
[----:B------:R-:W3:Y:S02]  /*b2050*/  LDL R14, [R1+0x4ed0] ;  /* 0x004ed000010e7983 */ /* 0x000ee40000100800 */
[----:B------:R-:W-:Y:S01]  /*b2060*/  @!P2 VIADD R3, R3, 0x7fe001 ;  /* 0x007fe0010303a836 */ /* 0x000fe20000000000 */
[----:B------:R-:W-:Y:S01]  /*b2070*/  ISETP.GT.AND P1, PT, R20, 0x7fe000, PT ;  /* 0x007fe0001400780c */ /* 0x000fe20003f24270 */
[----:B------:R-:W3:Y:S02]  /*b2080*/  LDL R51, [R1+0x4ed4] ;  /* 0x004ed40001337983 */ /* 0x000ee40000100800 */
[----:B------:R-:W-:Y:S01]  /*b2090*/  IMAD.WIDE R6, R3, UR5, RZ ;  /* 0x0000000503067c25 */ /* 0x000fe2000f8e02ff */
[----:B------:R-:W-:-:S02]  /*b20a0*/  IADD3 R3, PT, PT, R16, -R55, RZ ;  /* 0x8000003710037210 */ /* 0x000fc40007ffe0ff */
[----:B------:R-:W3:Y:S02]  /*b20b0*/  LDL R16, [R1+0x4e94] ;  /* 0x004e940001107983 */ /* 0x000ee40000100800 */
[----:B------:R-:W-:Y:S01]  /*b20c0*/  ISETP.GE.AND P4, PT, R3, RZ, PT ;  /* 0x000000ff0300720c */ /* 0x000fe20003f86270 */
[----:B------:R-:W-:Y:S02]  /*b20d0*/  @P0 VIADD R2, R2, 0xff801fff ;  /* 0xff801fff02020836 */ /* 0x000fe40000000000 */
[----:B------:R-:W-:Y:S02]  /*b20e0*/  IMAD R25, R6, 0x3802001, RZ ;  /* 0x0380200106197824 */ /* 0x000fe400078e02ff */
[----:B------:R-:W-:Y:S01]  /*b20f0*/  @P1 IADD3 R20, PT, PT, R20, -0x7fe001, RZ ;  /* 0xff801fff14141810 */ /* 0x000fe20007ffe0ff */
[----:B----4-:R-:W-:Y:S01]  /*b2100*/  IMAD.IADD R10, R17, 0x1, R18 ;  /* 0x00000001110a7824 */ /* 0x010fe200078e0212 */
[----:B------:R-:W-:Y:S02]  /*b2110*/  ISETP.GE.AND P3, PT, R2, RZ, PT ;  /* 0x000000ff0200720c */ /* 0x000fe40003f66270 */
[----:B------:R-:W-:-:S02]  /*b2120*/  ISETP.GE.AND P1, PT, R20, RZ, PT ;  /* 0x000000ff1400720c */ /* 0x000fc40003f26270 */
[----:B------:R-:W-:Y:S02]  /*b2130*/  ISETP.GT.AND P0, PT, R0, 0x7fe000, PT ;  /* 0x007fe0000000780c */ /* 0x000fe40003f04270 */
[----:B------:R-:W-:Y:S01]  /*b2140*/  SHF.R.S32.HI R15, RZ, 0x1f, R25 ;  /* 0x0000001fff0f7819 */ /* 0x000fe20000011419 */
[----:B------:R-:W-:Y:S01]  /*b2150*/  @!P4 VIADD R3, R3, 0x7fe001 ;  /* 0x007fe0010303c836 */ /* 0x000fe20000000000 */
[----:B------:R-:W-:Y:S02]  /*b2160*/  ISETP.GT.AND P2, PT, R10, 0x7fe000, PT ;  /* 0x007fe0000a00780c */ /* 0x000fe40003f44270 */
[----:B------:R-:W-:Y:S01]  /*b2170*/  SHF.R.S32.HI R11, RZ, 0x1f, R37 ;  /* 0x0000001fff0b7819 */ /* 0x000fe20000011425 */
[----:B------:R-:W-:-:S04]  /*b2180*/  IMAD.HI.U32 R42, R25, -0x7fe001, R6 ;  /* 0xff801fff192a7827 */ /* 0x000fc800078e0006 */
[----:B------:R-:W-:Y:S02]  /*b2190*/  IMAD R15, R15, -0x7fe001, RZ ;  /* 0xff801fff0f0f7824 */ /* 0x000fe400078e02ff */
[----:B------:R-:W-:Y:S01]  /*b21a0*/  IMAD.WIDE R6, R3, UR5, RZ ;  /* 0x0000000503067c25 */ /* 0x000fe2000f8e02ff */
[----:B------:R-:W-:-:S03]  /*b21b0*/  @!P3 IADD3 R2, PT, PT, R2, 0x7fe001, RZ ;  /* 0x007fe0010202b810 */ /* 0x000fc60007ffe0ff */
[----:B------:R-:W-:Y:S02]  /*b21c0*/  IMAD R3, R11, -0x7fe001, RZ ;  /* 0xff801fff0b037824 */ /* 0x000fe400078e02ff */
[----:B------:R-:W-:Y:S01]  /*b21d0*/  IMAD.IADD R17, R17, 0x1, -R18 ;  /* 0x0000000111117824 */ /* 0x000fe200078e0a12 */
[----:B------:R-:W-:Y:S01]  /*b21e0*/  IADD3 R42, PT, PT, R42, -R25, R15 ;  /* 0x800000192a2a7210 */ /* 0x000fe20007ffe00f */
[----:B------:R-:W-:Y:S01]  /*b21f0*/  @!P1 VIADD R20, R20, 0x7fe001 ;  /* 0x007fe00114149836 */ /* 0x000fe20000000000 */
[----:B------:R-:W-:Y:S01]  /*b2200*/  IADD3 R22, PT, PT, R22, -R37, R3 ;  /* 0x8000002516167210 */ /* 0x000fe20007ffe003 */
[----:B------:R-:W-:Y:S01]  /*b2210*/  IMAD R11, R6, 0x3802001, RZ ;  /* 0x03802001060b7824 */ /* 0x000fe200078e02ff */
[----:B------:R-:W-:Y:S02]  /*b2220*/  ISETP.GE.AND P3, PT, R17, RZ, PT ;  /* 0x000000ff1100720c */ /* 0x000fe40003f66270 */
[----:B------:R-:W-:Y:S01]  /*b2230*/  @P0 IADD3 R0, PT, PT, R0, -0x7fe001, RZ ;  /* 0xff801fff00000810 */ /* 0x000fe20007ffe0ff */
[----:B------:R0:W-:Y:S01]  /*b2240*/  STL [R1+0x4e04], R2 ;  /* 0x004e040201007387 */ /* 0x0001e20000100800 */
[----:B------:R-:W-:-:S02]  /*b2250*/  @P2 IADD3 R10, PT, PT, R10, -0x7fe001, RZ ;  /* 0xff801fff0a0a2810 */ /* 0x000fc40007ffe0ff */
[----:B------:R-:W-:Y:S01]  /*b2260*/  ISETP.GE.AND P0, PT, R0, RZ, PT ;  /* 0x000000ff0000720c */ /* 0x000fe20003f06270 */
        /* <DEDUP_REMOVED lines=8> */
[----:B------:R-:W-:-:S03]  /*b22f0*/  @!P3 IADD3 R17, PT, PT, R17, 0x7fe001, RZ ;  /* 0x007fe0011111b810 */ /* 0x000fc60007ffe0ff */
[----:B------:R-:W-:Y:S02]  /*b2300*/  IMAD R3, R3, -0x7fe001, RZ ;  /* 0xff801fff03037824 */ /* 0x000fe400078e02ff */
[C-C-:B-----5:R-:W-:Y:S02]  /*b2310*/  IMAD.IADD R7, R19.reuse, 0x1, -R46.reuse ;  /* 0x0000000113077824 */ /* 0x160fe400078e0a2e */
[----:B------:R-:W-:Y:S01]  /*b2320*/  IMAD.IADD R6, R19, 0x1, R46 ;  /* 0x0000000113067824 */ /* 0x000fe200078e022e */
[----:B------:R-:W-:Y:S01]  /*b2330*/  IADD3 R26, PT, PT, R26, -R11, R3 ;  /* 0x8000000b1a1a7210 */ /* 0x000fe20007ffe003 */
[----:B------:R-:W-:Y:S01]  /*b2340*/  IMAD.IADD R11, R21, 0x1, -R48 ;  /* 0x00000001150b7824 */ /* 0x000fe200078e0a30 */
[----:B------:R-:W-:Y:S01]  /*b2350*/  ISETP.GE.AND P2, PT, R7, RZ, PT ;  /* 0x000000ff0700720c */ /* 0x000fe20003f46270 */
[----:B0-----:R-:W-:Y:S01]  /*b2360*/  IMAD.WIDE R2, R17, UR5, RZ ;  /* 0x0000000511027c25 */ /* 0x001fe2000f8e02ff */
[----:B------:R-:W-:Y:S02]  /*b2370*/  @!P0 IADD3 R0, PT, PT, R0, 0x7fe001, RZ ;  /* 0x007fe00100008810 */ /* 0x000fe40007ffe0ff */
[----:B------:R-:W-:-:S02]  /*b2380*/  ISETP.GT.AND P0, PT, R6, 0x7fe000, PT ;  /* 0x007fe0000600780c */ /* 0x000fc40003f04270 */
[----:B------:R-:W-:Y:S01]  /*b2390*/  @!P1 IADD3 R10, PT, PT, R10, 0x7fe001, RZ ;  /* 0x007fe0010a0a9810 */ /* 0x000fe20007ffe0ff */
[----:B------:R-:W-:Y:S01]  /*b23a0*/  IMAD R17, R2, 0x3802001, RZ ;  /* 0x0380200102117824 */ /* 0x000fe200078e02ff */
[----:B------:R-:W-:Y:S01]  /*b23b0*/  ISETP.GE.AND P3, PT, R11, RZ, PT ;  /* 0x000000ff0b00720c */ /* 0x000fe20003f66270 */
[----:B------:R-:W-:Y:S01]  /*b23c0*/  STL [R1+0x4e0c], R0 ;  /* 0x004e0c0001007387 */ /* 0x000fe20000100800 */
[----:B-1----:R-:W-:-:S03]  /*b23d0*/  IMAD.IADD R22, R21, 0x1, R48 ;  /* 0x0000000115167824 */ /* 0x002fc600078e0230 */
[----:B------:R-:W-:Y:S01]  /*b23e0*/  STL [R1+0x4e4c], R26 ;  /* 0x004e4c1a01007387 */ /* 0x000fe20000100800 */
[----:B------:R-:W-:-:S03]  /*b23f0*/  SHF.R.S32.HI R15, RZ, 0x1f, R17 ;  /* 0x0000001fff0f7819 */ /* 0x000fc60000011411 */
[----:B------:R0:W-:Y:S01]  /*b2400*/  STL [R1+0x4e10], R10 ;  /* 0x004e100a01007387 */ /* 0x0001e20000100800 */
[----:B------:R-:W-:-:S03]  /*b2410*/  @!P2 IADD3 R7, PT, PT, R7, 0x7fe001, RZ ;  /* 0x007fe0010707a810 */ /* 0x000fc60007ffe0ff */
[----:B------:R-:W5:Y:S04]  /*b2420*/  LDL R19, [R1+0x4e9c] ;  /* 0x004e9c0001137983 */ /* 0x000f680000100800 */
[----:B------:R-:W5:Y:S01]  /*b2430*/  LDL R48, [R1+0x4edc] ;  /* 0x004edc0001307983 */ /* 0x000f620000100800 */
[----:B------:R-:W-:Y:S01]  /*b2440*/  @P0 VIADD R6, R6, 0xff801fff ;  /* 0xff801fff06060836 */ /* 0x000fe20000000000 */
[----:B------:R-:W-:Y:S01]  /*b2450*/  ISETP.GT.AND P1, PT, R22, 0x7fe000, PT ;  /* 0x007fe0001600780c */ /* 0x000fe20003f24270 */
[----:B------:R-:W-:Y:S01]  /*b2460*/  IMAD.HI.U32 R42, R17, -0x7fe001, R2 ;  /* 0xff801fff112a7827 */ /* 0x000fe200078e0002 */
[----:B------:R-:W5:Y:S03]  /*b2470*/  LDL R20, [R1+0x4ea0] ;  /* 0x004ea00001147983 */ /* 0x000f660000100800 */
[----:B------:R-:W-:Y:S01]  /*b2480*/  IMAD R15, R15, -0x7fe001, RZ ;  /* 0xff801fff0f0f7824 */ /* 0x000fe200078e02ff */
[----:B------:R-:W5:Y:S01]  /*b2490*/  LDL R21, [R1+0x4ee0] ;  /* 0x004ee00001157983 */ /* 0x000f620000100800 */
[----:B------:R-:W-:Y:S01]  /*b24a0*/  IMAD.WIDE R2, R7, UR5, RZ ;  /* 0x0000000507027c25 */ /* 0x000fe2000f8e02ff */
[----:B------:R-:W-:-:S02]  /*b24b0*/  @!P3 IADD3 R11, PT, PT, R11, 0x7fe001, RZ ;  /* 0x007fe0010b0bb810 */ /* 0x000fc40007ffe0ff */
[----:B------:R-:W-:Y:S02]  /*b24c0*/  ISETP.GE.AND P0, PT, R6, RZ, PT ;  /* 0x000000ff0600720c */ /* 0x000fe40003f06270 */
[----:B------:R-:W-:Y:S01]  /*b24d0*/  IADD3 R42, PT, PT, R42, -R17, R15 ;  /* 0x800000112a2a7210 */ /* 0x000fe20007ffe00f */
[----:B------:R-:W-:Y:S02]  /*b24e0*/  IMAD R15, R2, 0x3802001, RZ ;  /* 0x03802001020f7824 */ /* 0x000fe400078e02ff */
[----:B------:R-:W-:Y:S02]  /*b24f0*/  IMAD.IADD R7, R23, 0x1, -R58 ;  /* 0x0000000117077824 */ /* 0x000fe400078e0a3a */
[----:B0-----:R-:W-:Y:S01]  /*b2500*/  IMAD.WIDE R10, R11, UR5, RZ ;  /* 0x000000050b0a7c25 */ /* 0x001fe2000f8e02ff */
[----:B------:R-:W-:Y:S02]  /*b2510*/  SHF.R.S32.HI R0, RZ, 0x1f, R15 ;  /* 0x0000001fff007819 */ /* 0x000fe4000001140f */
[----:B------:R-:W-:Y:S01]  /*b2520*/  ISETP.GE.AND P2, PT, R7, RZ, PT ;  /* 0x000000ff0700720c */ /* 0x000fe20003f46270 */
        /* <DEDUP_REMOVED lines=8> */
[----:B------:R-:W-:-:S04]  /*b25b0*/  IMAD.HI.U32 R2, R3, -0x7fe001, R10 ;  /* 0xff801fff03027827 */ /* 0x000fc800078e000a */
[----:B------:R-:W-:Y:S01]  /*b25c0*/  IMAD R0, R0, -0x7fe001, RZ ;  /* 0xff801fff00007824 */ /* 0x000fe200078e02ff */
[----:B------:R0:W-:Y:S01]  /*b25d0*/  STL [R1+0x4e50], R42 ;  /* 0x004e502a01007387 */ /* 0x0001e20000100800 */
[----:B------:R-:W-:Y:S01]  /*b25e0*/  @!P2 VIADD R7, R7, 0x7fe001 ;  /* 0x007fe0010707a836 */ /* 0x000fe20000000000 */
[----:B------:R-:W-:-:S03]  /*b25f0*/  IADD3 R10, PT, PT, R59, -R24, RZ ;  /* 0x800000183b0a7210 */ /* 0x000fc60007ffe0ff */
[----:B------:R-:W-:Y:S02]  /*b2600*/  @!P0 IADD3 R22, PT, PT, R22, 0x7fe001, RZ ;  /* 0x007fe00116168810 */ /* 0x000fe40007ffe0ff */
        /* <DEDUP_REMOVED lines=12> */
[----:B------:R-:W-:Y:S02]  /*b26d0*/  IADD3 R3, PT, PT, R27, -R60, RZ ;  /* 0x8000003c1b037210 */ /* 0x000fe40007ffe0ff */
[----:B------:R-:W-:Y:S02]  /*b26e0*/  ISETP.GT.AND P1, PT, R24, 0x7fe000, PT ;  /* 0x007fe0001800780c */ /* 0x000fe40003f24270 */
[----:B------:R-:W-:Y:S01]  /*b26f0*/  ISETP.GE.AND P4, PT, R3, RZ, PT ;  /* 0x000000ff0300720c */ /* 0x000fe20003f86270 */
[----:B------:R-:W-:Y:S01]  /*b2700*/  @!P2 VIADD R10, R10, 0x7fe001 ;  /* 0x007fe0010a0aa836 */ /* 0x000fe20000000000 */
[----:B------:R0:W-:Y:S01]  /*b2710*/  STL [R1+0x4e18], R22 ;  /* 0x004e181601007387 */ /* 0x0001e20000100800 */
[----:B------:R-:W-:Y:S01]  /*b2720*/  @P0 VIADD R0, R0, 0xff801fff ;  /* 0xff801fff00000836 */ /* 0x000fe20000000000 */
[----:B------:R-:W-:Y:S02]  /*b2730*/  SHF.R.S32.HI R2, RZ, 0x1f, R7 ;  /* 0x0000001fff027819 */ /* 0x000fe40000011407 */
[----:B------:R0:W-:Y:S01]  /*b2740*/  STL [R1+0x4e58], R42 ;  /* 0x004e582a01007387 */ /* 0x0001e20000100800 */
[----:B------:R-:W-:Y:S01]  /*b2750*/  IMAD.WIDE R10, R10, UR5, RZ ;  /* 0x000000050a0a7c25 */ /* 0x000fe2000f8e02ff */
[----:B------:R-:W-:-:S02]  /*b2760*/  ISETP.GE.AND P2, PT, R0, RZ, PT ;  /* 0x000000ff0000720c */ /* 0x000fc40003f46270 */
[----:B-1----:R-:W5:Y:S04]  /*b2770*/  LDL R26, [R1+0x4ea8] ;  /* 0x004ea800011a7983 */ /* 0x002f680000100800 */
[----:B------:R-:W5:Y:S01]  /*b2780*/  LDL R55, [R1+0x4ee8] ;  /* 0x004ee80001377983 */ /* 0x000f620000100800 */
[----:B------:R-:W-:Y:S02]  /*b2790*/  IMAD R2, R2, -0x7fe001, RZ ;  /* 0xff801fff02027824 */ /* 0x000fe400078e02ff */
[----:B------:R-:W-:Y:S01]  /*b27a0*/  IMAD R15, R10, 0x3802001, RZ ;  /* 0x038020010a0f7824 */ /* 0x000fe200078e02ff */
[----:B------:R-:W-:Y:S01]  /*b27b0*/  @!P4 IADD3 R3, PT, PT, R3, 0x7fe001, RZ ;  /* 0x007fe0010303c810 */ /* 0x000fe20007ffe0ff */
[----:B------:R-:W5:Y:S01]  /*b27c0*/  LDL R65, [R1+0x4eac] ;  /* 0x004eac0001417983 */ /* 0x000f620000100800 */
[----:B------:R-:W-:Y:S01]  /*b27d0*/  @P1 IADD3 R24, PT, PT, R24, -0x7fe001, RZ ;  /* 0xff801fff18181810 */ /* 0x000fe20007ffe0ff */
[----:B0-----:R-:W-:Y:S01]  /*b27e0*/  IMAD.HI.U32 R22, R15, -0x7fe001, R10 ;  /* 0xff801fff0f167827 */ /* 0x001fe200078e000a */
[----:B------:R-:W-:Y:S01]  /*b27f0*/  IADD3 R42, PT, PT, R6, -R7, R2 ;  /* 0x80000007062a7210 */ /* 0x000fe20007ffe002 */
[----:B------:R-:W5:Y:S01]  /*b2800*/  LDL R58, [R1+0x4eec] ;  /* 0x004eec00013a7983 */ /* 0x000f620000100800 */
[----:B------:R-:W-:Y:S01]  /*b2810*/  IADD3 R10, PT, PT, R36, R45, RZ ;  /* 0x0000002d240a7210 */ /* 0x000fe20007ffe0ff */
[----:B------:R-:W-:Y:S01]  /*b2820*/  IMAD.IADD R2, R27, 0x1, R60 ;  /* 0x000000011b027824 */ /* 0x000fe200078e023c */
[----:B------:R-:W-:Y:S01]  /*b2830*/  ISETP.GE.AND P3, PT, R24, RZ, PT ;  /* 0x000000ff1800720c */ /* 0x000fe20003f66270 */
[----:B------:R-:W-:-:S02]  /*b2840*/  IMAD.IADD R36, R36, 0x1, -R45 ;  /* 0x0000000124247824 */ /* 0x000fc400078e0a2d */
[----:B------:R-:W-:Y:S01]  /*b2850*/  IMAD.WIDE R6, R3, UR5, RZ ;  /* 0x0000000503067c25 */ /* 0x000fe2000f8e02ff */
[----:B------:R-:W-:-:S03]  /*b2860*/  ISETP.GT.AND P0, PT, R2, 0x7fe000, PT ;  /* 0x007fe0000200780c */ /* 0x000fc60003f04270 */
[----:B------:R-:W-:Y:S01]  /*b2870*/  @!P2 VIADD R0, R0, 0x7fe001 ;  /* 0x007fe0010000a836 */ /* 0x000fe20000000000 */
[----:B------:R-:W-:Y:S01]  /*b2880*/  ISETP.GE.AND P2, PT, R36, RZ, PT ;  /* 0x000000ff2400720c */ /* 0x000fe20003f46270 */
[----:B------:R-:W-:Y:S01]  /*b2890*/  IMAD R17, R6, 0x3802001, RZ ;  /* 0x0380200106117824 */ /* 0x000fe200078e02ff */
[----:B------:R-:W-:-:S04]  /*b28a0*/  ISETP.GT.AND P1, PT, R10, 0x7fe000, PT ;  /* 0x007fe0000a00780c */ /* 0x000fc80003f24270 */
[----:B------:R-:W-:Y:S01]  /*b28b0*/  SHF.R.S32.HI R3, RZ, 0x1f, R17 ;  /* 0x0000001fff037819 */ /* 0x000fe20000011411 */
[----:B------:R0:W-:Y:S01]  /*b28c0*/  STL [R1+0x4e1c], R0 ;  /* 0x004e1c0001007387 */ /* 0x0001e20000100800 */
[----:B------:R-:W-:Y:S01]  /*b28d0*/  @!P3 IADD3 R24, PT, PT, R24, 0x7fe001, RZ ;  /* 0x007fe0011818b810 */ /* 0x000fe20007ffe0ff */
[----:B------:R-:W-:Y:S01]  /*b28e0*/  IMAD.HI.U32 R6, R17, -0x7fe001, R6 ;  /* 0xff801fff11067827 */ /* 0x000fe200078e0006 */
[----:B------:R-:W-:-:S03]  /*b28f0*/  SHF.R.S32.HI R11, RZ, 0x1f, R15 ;  /* 0x0000001fff0b7819 */ /* 0x000fc6000001140f */
[----:B------:R-:W-:Y:S01]  /*b2900*/  IMAD R3, R3, -0x7fe001, RZ ;  /* 0xff801fff03037824 */ /* 0x000fe200078e02ff */
[----:B------:R1:W-:Y:S01]  /*b2910*/  STL [R1+0x4e5c], R42 ;  /* 0x004e5c2a01007387 */ /* 0x0003e20000100800 */
[----:B------:R-:W-:Y:S02]  /*b2920*/  @P0 VIADD R2, R2, 0xff801fff ;  /* 0xff801fff02020836 */ /* 0x000fe40000000000 */
[----:B0-----:R-:W-:Y:S01]  /*b2930*/  IMAD.IADD R0, R66, 0x1, -R47 ;  /* 0x0000000142007824 */ /* 0x001fe200078e0a2f */
[----:B------:R-:W-:Y:S01]  /*b2940*/  @!P2 IADD3 R36, PT, PT, R36, 0x7fe001, RZ ;  /* 0x007fe0012424a810 */ /* 0x000fe20007ffe0ff */
[----:B------:R0:W-:Y:S01]  /*b2950*/  STL [R1+0x4e20], R24 ;  /* 0x004e201801007387 */ /* 0x0001e20000100800 */
[----:B------:R-:W-:Y:S01]  /*b2960*/  IMAD R11, R11, -0x7fe001, RZ ;  /* 0xff801fff0b0b7824 */ /* 0x000fe200078e02ff */
[----:B------:R-:W-:Y:S02]  /*b2970*/  @P1 IADD3 R10, PT, PT, R10, -0x7fe001, RZ ;  /* 0xff801fff0a0a1810 */ /* 0x000fe40007ffe0ff */
[----:B------:R-:W5:Y:S01]  /*b2980*/  LDL R27, [R1+0x4eb0] ;  /* 0x004eb000011b7983 */ /* 0x000f620000100800 */
[----:B-1----:R-:W-:Y:S01]  /*b2990*/  IADD3 R42, PT, PT, R6, -R17, R3 ;  /* 0x80000011062a7210 */ /* 0x002fe20007ffe003 */
[----:B------:R-:W-:Y:S01]  /*b29a0*/  IMAD.IADD R6, R66, 0x1, R47 ;  /* 0x0000000142067824 */ /* 0x000fe200078e022f */
[----:B------:R-:W-:Y:S01]  /*b29b0*/  ISETP.GE.AND P3, PT, R0, RZ, PT ;  /* 0x000000ff0000720c */ /* 0x000fe20003f66270 */
[----:B------:R-:W5:Y:S01]  /*b29c0*/  LDL R44, [R1+0x4ef0] ;  /* 0x004ef000012c7983 */ /* 0x000f620000100800 */
[----:B------:R-:W-:Y:S01]  /*b29d0*/  IADD3 R3, PT, PT, R38, -R39, RZ ;  /* 0x8000002726037210 */ /* 0x000fe20007ffe0ff */
        /* <DEDUP_REMOVED lines=8> */
[----:B------:R-:W-:-:S03]  /*b2a60*/  SHF.R.S32.HI R7, RZ, 0x1f, R11 ;  /* 0x0000001fff077819 */ /* 0x000fc6000001140b */
[----:B------:R-:W5:Y:S01]  /*b2a70*/  LDL R45, [R1+0x4eb4] ;  /* 0x004eb400012d7983 */ /* 0x000f620000100800 */
[----:B------:R-:W-:-:S03]  /*b2a80*/  @!P3 IADD3 R0, PT, PT, R0, 0x7fe001, RZ ;  /* 0x007fe0010000b810 */ /* 0x000fc60007ffe0ff */
[----:B------:R-:W5:Y:S01]  /*b2a90*/  LDL R60, [R1+0x4ef4] ;  /* 0x004ef400013c7983 */ /* 0x000f620000100800 */
[----:B------:R-:W-:Y:S01]  /*b2aa0*/  @!P1 VIADD R2, R2, 0x7fe001 ;  /* 0x007fe00102029836 */ /* 0x000fe20000000000 */
[----:B------:R-:W-:Y:S01]  /*b2ab0*/  IADD3 R38, PT, PT, R38, R39, RZ ;  /* 0x0000002726267210 */ /* 0x000fe20007ffe0ff */
[----:B0-----:R-:W-:Y:S01]  /*b2ac0*/  IMAD.HI.U32 R24, R11, -0x7fe001, R36 ;  /* 0xff801fff0b187827 */ /* 0x001fe200078e0024 */
[----:B------:R-:W-:-:S03]  /*b2ad0*/  @P0 IADD3 R6, PT, PT, R6, -0x7fe001, RZ ;  /* 0xff801fff06060810 */ /* 0x000fc60007ffe0ff */
[----:B------:R-:W-:Y:S02]  /*b2ae0*/  IMAD R7, R7, -0x7fe001, RZ ;  /* 0xff801fff07077824 */ /* 0x000fe400078e02ff */
[----:B------:R-:W-:Y:S02]  /*b2af0*/  @!P4 VIADD R3, R3, 0x7fe001 ;  /* 0x007fe0010303c836 */ /* 0x000fe40000000000 */
[----:B-1----:R-:W-:Y:S01]  /*b2b00*/  IMAD.WIDE R22, R0, UR5, RZ ;  /* 0x0000000500167c25 */ /* 0x002fe2000f8e02ff */
[----:B------:R0:W-:Y:S01]  /*b2b10*/  STL [R1+0x4e24], R2 ;  /* 0x004e240201007387 */ /* 0x0001e20000100800 */
[----:B------:R-:W-:Y:S02]  /*b2b20*/  ISETP.GT.AND P0, PT, R38, 0x7fe000, PT ;  /* 0x007fe0002600780c */ /* 0x000fe40003f04270 */
[----:B------:R-:W-:Y:S01]  /*b2b30*/  @!P2 VIADD R10, R10, 0x7fe001 ;  /* 0x007fe0010a0aa836 */ /* 0x000fe20000000000 */
[----:B------:R-:W-:Y:S01]  /*b2b40*/  IADD3 R24, PT, PT, R24, -R11, R7 ;  /* 0x8000000b18187210 */ /* 0x000fe20007ffe007 */
        /* <DEDUP_REMOVED lines=8> */
[----:B------:R-:W5:Y:S01]  /*b2bd0*/  LDL R46, [R1+0x4eb8] ;  /* 0x004eb800012e7983 */ /* 0x000f620000100800 */
[----:B0-----:R-:W-:-:S03]  /*b2be0*/  IMAD.IADD R10, R40, 0x1, R49 ;  /* 0x00000001280a7824 */ /* 0x001fc600078e0231 */
[----:B------:R-:W5:Y:S01]  /*b2bf0*/  LDL R47, [R1+0x4ef8] ;  /* 0x004ef800012f7983 */ /* 0x000f620000100800 */
[----:B-1----:R-:W-:Y:S01]  /*b2c00*/  IMAD.HI.U32 R24, R15, -0x7fe001, R2 ;  /* 0xff801fff0f187827 */ /* 0x002fe200078e0002 */
[----:B------:R-:W-:Y:S02]  /*b2c10*/  IADD3 R2, PT, PT, R41, -R50, RZ ;  /* 0x8000003229027210 */ /* 0x000fe40007ffe0ff */
[----:B------:R-:W-:Y:S01]  /*b2c20*/  ISETP.GT.AND P1, PT, R10, 0x7fe000, PT ;  /* 0x007fe0000a00780c */ /* 0x000fe20003f24270 */
[----:B------:R-:W-:-:S04]  /*b2c30*/  IMAD.HI.U32 R36, R7, -0x7fe001, R22 ;  /* 0xff801fff07247827 */ /* 0x000fc800078e0016 */
[----:B------:R-:W-:Y:S01]  /*b2c40*/  IMAD R11, R0, -0x7fe001, RZ ;  /* 0xff801fff000b7824 */ /* 0x000fe200078e02ff */
[----:B------:R-:W-:Y:S01]  /*b2c50*/  SHF.R.S32.HI R0, RZ, 0x1f, R15 ;  /* 0x0000001fff007819 */ /* 0x000fe2000001140f */
[----:B------:R-:W-:Y:S01]  /*b2c60*/  @P0 VIADD R38, R38, 0xff801fff ;  /* 0xff801fff26260836 */ /* 0x000fe20000000000 */
[----:B------:R-:W-:Y:S01]  /*b2c70*/  ISETP.GE.AND P0, PT, R2, RZ, PT ;  /* 0x000000ff0200720c */ /* 0x000fe20003f06270 */
[----:B------:R-:W-:Y:S01]  /*b2c80*/  IMAD.IADD R40, R40, 0x1, -R49 ;  /* 0x0000000128287824 */ /* 0x000fe200078e0a31 */
[----:B------:R-:W-:Y:S01]  /*b2c90*/  @!P2 IADD3 R6, PT, PT, R6, 0x7fe001, RZ ;  /* 0x007fe0010606a810 */ /* 0x000fe20007ffe0ff */
[----:B------:R-:W-:Y:S01]  /*b2ca0*/  IMAD R0, R0, -0x7fe001, RZ ;  /* 0xff801fff00007824 */ /* 0x000fe200078e02ff */
[----:B------:R-:W-:Y:S02]  /*b2cb0*/  IADD3 R36, PT, PT, R36, -R7, R11 ;  /* 0x8000000724247210 */ /* 0x000fe40007ffe00b */
[----:B------:R-:W-:Y:S01]  /*b2cc0*/  ISETP.GE.AND P4, PT, R40, RZ, PT ;  /* 0x000000ff2800720c */ /* 0x000fe20003f86270 */
[----:B------:R0:W-:Y:S01]  /*b2cd0*/  STL [R1+0x4e2c], R6 ;  /* 0x004e2c0601007387 */ /* 0x0001e20000100800 */
[----:B------:R-:W-:-:S02]  /*b2ce0*/  IADD3 R24, PT, PT, R24, -R15, R0 ;  /* 0x8000000f18187210 */ /* 0x000fc40007ffe000 */
[----:B------:R-:W-:Y:S01]  /*b2cf0*/  IADD3 R22, PT, PT, R41, R50, RZ ;  /* 0x0000003229167210 */ /* 0x000fe20007ffe0ff */
[----:B------:R1:W-:Y:S01]  /*b2d00*/  STL [R1+0x4e6c], R36 ;  /* 0x004e6c2401007387 */ /* 0x0003e20000100800 */
[----:B------:R-:W-:-:S03]  /*b2d10*/  IADD3 R0, PT, PT, R4, R57, RZ ;  /* 0x0000003904007210 */ /* 0x000fc60007ffe0ff */
[----:B------:R-:W5:Y:S01]  /*b2d20*/  LDL R66, [R1+0x4ebc] ;  /* 0x004ebc0001427983 */ /* 0x000f620000100800 */
[----:B------:R-:W-:-:S03]  /*b2d30*/  @P1 VIADD R10, R10, 0xff801fff ;  /* 0xff801fff0a0a1836 */ /* 0x000fc60000000000 */
[----:B------:R-:W5:Y:S01]  /*b2d40*/  LDL R49, [R1+0x4efc] ;  /* 0x004efc0001317983 */ /* 0x000f620000100800 */
[----:B------:R-:W-:Y:S01]  /*b2d50*/  ISETP.GT.AND P1, PT, R22, 0x7fe000, PT ;  /* 0x007fe0001600780c */ /* 0x000fe20003f24270 */
[----:B------:R-:W-:Y:S01]  /*b2d60*/  @!P0 VIADD R2, R2, 0x7fe001 ;  /* 0x007fe00102028836 */ /* 0x000fe20000000000 */
[----:B------:R-:W-:Y:S01]  /*b2d70*/  ISETP.GT.AND P0, PT, R0, 0x7fe000, PT ;  /* 0x007fe0000000780c */ /* 0x000fe20003f04270 */
[----:B0-----:R-:W5:Y:S01]  /*b2d80*/  LDL R6, [R1+0x4f00] ;  /* 0x004f000001067983 */ /* 0x001f620000100800 */
[----:B------:R-:W-:Y:S02]  /*b2d90*/  ISETP.GE.AND P2, PT, R38, RZ, PT ;  /* 0x000000ff2600720c */ /* 0x000fe40003f46270 */
[----:B------:R-:W-:Y:S01]  /*b2da0*/  @!P4 IADD3 R40, PT, PT, R40, 0x7fe001, RZ ;  /* 0x007fe0012828c810 */ /* 0x000fe20007ffe0ff */
[----:B------:R-:W5:Y:S01]  /*b2db0*/  LDL R7, [R1+0x4f40] ;  /* 0x004f400001077983 */ /* 0x000f620000100800 */
[----:B------:R-:W-:Y:S01]  /*b2dc0*/  ISETP.GE.AND P3, PT, R10, RZ, PT ;  /* 0x000000ff0a00720c */ /* 0x000fe20003f66270 */
[----:B------:R-:W-:-:S04]  /*b2dd0*/  IMAD.WIDE R2, R2, UR5, RZ ;  /* 0x0000000502027c25 */ /* 0x000fc8000f8e02ff */
[----:B------:R-:W-:Y:S01]  /*b2de0*/  IMAD.WIDE R40, R40, UR5, RZ ;  /* 0x0000000528287c25 */ /* 0x000fe2000f8e02ff */
[----:B------:R-:W-:-:S03]  /*b2df0*/  @P1 IADD3 R22, PT, PT, R22, -0x7fe001, RZ ;  /* 0xff801fff16161810 */ /* 0x000fc60007ffe0ff */
[----:B------:R-:W-:Y:S02]  /*b2e00*/  IMAD R15, R40, 0x3802001, RZ ;  /* 0x03802001280f7824 */ /* 0x000fe400078e02ff */
[----:B------:R-:W-:Y:S01]  /*b2e10*/  @P0 VIADD R0, R0, 0xff801fff ;  /* 0xff801fff00000836 */ /* 0x000fe20000000000 */
[----:B------:R-:W-:Y:S01]  /*b2e20*/  ISETP.GE.AND P0, PT, R22, RZ, PT ;  /* 0x000000ff1600720c */ /* 0x000fe20003f06270 */
[----:B------:R-:W-:Y:S01]  /*b2e30*/  IMAD R17, R2, 0x3802001, RZ ;  /* 0x0380200102117824 */ /* 0x000fe200078e02ff */
[----:B------:R-:W-:Y:S01]  /*b2e40*/  @!P2 IADD3 R38, PT, PT, R38, 0x7fe001, RZ ;  /* 0x007fe0012626a810 */ /* 0x000fe20007ffe0ff */
[----:B------:R-:W-:Y:S01]  /*b2e50*/  IMAD.IADD R4, R4, 0x1, -R57 ;  /* 0x0000000104047824 */ /* 0x000fe200078e0a39 */
[----:B------:R-:W-:Y:S01]  /*b2e60*/  SHF.R.S32.HI R11, RZ, 0x1f, R15 ;  /* 0x0000001fff0b7819 */ /* 0x000fe2000001140f */
[----:B-1----:R-:W-:Y:S01]  /*b2e70*/  IMAD.HI.U32 R36, R15, -0x7fe001, R40 ;  /* 0xff801fff0f247827 */ /* 0x002fe200078e0028 */
[----:B------:R-:W-:-:S03]  /*b2e80*/  ISETP.GE.AND P1, PT, R0, RZ, PT ;  /* 0x000000ff0000720c */ /* 0x000fc60003f26270 */
[----:B------:R-:W-:Y:S02]  /*b2e90*/  @!P3 VIADD R10, R10, 0x7fe001 ;  /* 0x007fe0010a0ab836 */ /* 0x000fe40000000000 */
[----:B------:R-:W-:Y:S01]  /*b2ea0*/  IMAD.HI.U32 R40, R17, -0x7fe001, R2 ;  /* 0xff801fff11287827 */ /* 0x000fe200078e0002 */
[----:B------:R-:W-:Y:S01]  /*b2eb0*/  SHF.R.S32.HI R2, RZ, 0x1f, R17 ;  /* 0x0000001fff027819 */ /* 0x000fe20000011411 */
[----:B------:R-:W-:Y:S01]  /*b2ec0*/  STL [R1+0x4e30], R38 ;  /* 0x004e302601007387 */ /* 0x000fe20000100800 */
[----:B------:R-:W-:Y:S01]  /*b2ed0*/  ISETP.GE.AND P2, PT, R4, RZ, PT ;  /* 0x000000ff0400720c */ /* 0x000fe20003f46270 */
[----:B------:R-:W-:Y:S02]  /*b2ee0*/  IMAD R11, R11, -0x7fe001, RZ ;  /* 0xff801fff0b0b7824 */ /* 0x000fe400078e02ff */
[----:B------:R0:W-:Y:S01]  /*b2ef0*/  STL [R1+0x4e70], R24 ;  /* 0x004e701801007387 */ /* 0x0001e20000100800 */
[----:B------:R-:W-:-:S03]  /*b2f00*/  IMAD R2, R2, -0x7fe001, RZ ;  /* 0xff801fff02027824 */ /* 0x000fc600078e02ff */
[----:B------:R1:W-:Y:S01]  /*b2f10*/  STL [R1+0x4e34], R10 ;  /* 0x004e340a01007387 */ /* 0x0003e20000100800 */
[----:B------:R-:W-:-:S03]  /*b2f20*/  IADD3 R36, PT, PT, R36, -R15, R11 ;  /* 0x8000000f24247210 */ /* 0x000fc60007ffe00b */
[----:B------:R-:W5:Y:S04]  /*b2f30*/  LDL R59, [R1+0x4f04] ;  /* 0x004f0400013b7983 */ /* 0x000f680000100800 */
[----:B------:R-:W5:Y:S01]  /*b2f40*/  LDL R50, [R1+0x4f44] ;  /* 0x004f440001327983 */ /* 0x000f620000100800 */
[----:B------:R-:W-:Y:S01]  /*b2f50*/  @!P0 VIADD R22, R22, 0x7fe001 ;  /* 0x007fe00116168836 */ /* 0x000fe20000000000 */
[----:B0-----:R-:W-:Y:S02]  /*b2f60*/  IADD3 R24, PT, PT, R40, -R17, R2 ;  /* 0x8000001128187210 */ /* 0x001fe40007ffe002 */
[----:B-1----:R-:W-:Y:S02]  /*b2f70*/  IADD3 R10, PT, PT, R9, -R52, RZ ;  /* 0x80000034090a7210 */ /* 0x002fe40007ffe0ff */
[----:B------:R-:W-:Y:S01]  /*b2f80*/  @!P1 IADD3 R0, PT, PT, R0, 0x7fe001, RZ ;  /* 0x007fe00100009810 */ /* 0x000fe20007ffe0ff */
[----:B------:R-:W-:Y:S01]  /*b2f90*/  STL [R1+0x4e74], R36 ;  /* 0x004e742401007387 */ /* 0x000fe20000100800 */
[----:B------:R-:W-:-:S02]  /*b2fa0*/  @!P2 IADD3 R4, PT, PT, R4, 0x7fe001, RZ ;  /* 0x007fe0010404a810 */ /* 0x000fc40007ffe0ff */
[----:B------:R-:W-:Y:S01]  /*b2fb0*/  ISETP.GE.AND P0, PT, R10, RZ, PT ;  /* 0x000000ff0a00720c */ /* 0x000fe20003f06270 */
[----:B------:R0:W-:Y:S04]  /*b2fc0*/  STL [R1+0x4e38], R22 ;  /* 0x004e381601007387 */ /* 0x0001e80000100800 */
[----:B------:R-:W-:Y:S01]  /*b2fd0*/  STL [R1+0x4e78], R24 ;  /* 0x004e781801007387 */ /* 0x000fe20000100800 */
[----:B------:R-:W-:-:S03]  /*b2fe0*/  IMAD.WIDE R38, R4, UR5, RZ ;  /* 0x0000000504267c25 */ /* 0x000fc6000f8e02ff */
[----:B------:R1:W-:Y:S01]  /*b2ff0*/  STL [R1+0x4e3c], R0 ;  /* 0x004e3c0001007387 */ /* 0x0003e20000100800 */
[----:B------:R-:W-:-:S03]  /*b3000*/  IMAD.IADD R2, R5, 0x1, -R8 ;  /* 0x0000000105027824 */ /* 0x000fc600078e0a08 */
[----:B------:R-:W5:Y:S04]  /*b3010*/  LDL R15, [R1+0x4f08] ;  /* 0x004f0800010f7983 */ /* 0x000f680000100800 */
[----:B------:R-:W5:Y:S01]  /*b3020*/  LDL R62, [R1+0x4f48] ;  /* 0x004f4800013e7983 */ /* 0x000f620000100800 */
[----:B------:R-:W-:Y:S01]  /*b3030*/  IMAD R11, R38, 0x3802001, RZ ;  /* 0x03802001260b7824 */ /* 0x000fe200078e02ff */
[----:B------:R-:W2:Y:S01]  /*b3040*/  LDCU UR4, c[0x3][UR6+-0xdc] ;  /* 0x00ffe480060477ac */ /* 0x000ea20008000800 */
[----:B------:R-:W-:Y:S01]  /*b3050*/  ISETP.GE.AND P2, PT, R2, RZ, PT ;  /* 0x000000ff0200720c */ /* 0x000fe20003f46270 */
[----:B------:R-:W-:Y:S02]  /*b3060*/  IMAD.IADD R8, R5, 0x1, R8 ;  /* 0x0000000105087824 */ /* 0x000fe400078e0208 */
[----:B------:R-:W-:Y:S01]  /*b3070*/  IMAD.IADD R4, R9, 0x1, R52 ;  /* 0x0000000109047824 */ /* 0x000fe200078e0234 */
[----:B------:R-:W-:-:S02]  /*b3080*/  SHF.R.S32.HI R3, RZ, 0x1f, R11 ;  /* 0x0000001fff037819 */ /* 0x000fc4000001140b */
[----:B------:R-:W-:Y:S02]  /*b3090*/  @!P0 IADD3 R10, PT, PT, R10, 0x7fe001, RZ ;  /* 0x007fe0010a0a8810 */ /* 0x000fe40007ffe0ff */
[----:B------:R-:W-:Y:S02]  /*b30a0*/  ISETP.GT.AND P0, PT, R8, 0x7fe000, PT ;  /* 0x007fe0000800780c */ /* 0x000fe40003f04270 */
[----:B------:R-:W-:Y:S01]  /*b30b0*/  ISETP.GT.AND P1, PT, R4, 0x7fe000, PT ;  /* 0x007fe0000400780c */ /* 0x000fe20003f24270 */
[----:B------:R-:W-:-:S04]  /*b30c0*/  IMAD.HI.U32 R38, R11, -0x7fe001, R38 ;  /* 0xff801fff0b267827 */ /* 0x000fc800078e0026 */
[----:B------:R-:W-:Y:S01]  /*b30d0*/  IMAD R3, R3, -0x7fe001, RZ ;  /* 0xff801fff03037824 */ /* 0x000fe200078e02ff */
[----:B------:R-:W-:-:S04]  /*b30e0*/  @!P2 IADD3 R2, PT, PT, R2, 0x7fe001, RZ ;  /* 0x007fe0010202a810 */ /* 0x000fc80007ffe0ff */
[----:B------:R-:W-:Y:S01]  /*b30f0*/  IADD3 R38, PT, PT, R38, -R11, R3 ;  /* 0x8000000b26267210 */ /* 0x000fe20007ffe003 */
[----:B--2---:R-:W-:-:S04]  /*b3100*/  IMAD.WIDE R2, R2, UR4, RZ ;  /* 0x0000000402027c25 */ /* 0x004fc8000f8e02ff */
[----:B------:R-:W-:Y:S01]  /*b3110*/  @P0 VIADD R8, R8, 0xff801fff ;  /* 0xff801fff08080836 */ /* 0x000fe20000000000 */
[----:B------:R-:W-:Y:S01]  /*b3120*/  STL [R1+0x4e7c], R38 ;  /* 0x004e7c2601007387 */ /* 0x000fe20000100800 */
[----:B------:R-:W-:Y:S02]  /*b3130*/  IMAD.IADD R5, R12, 0x1, -R43 ;  /* 0x000000010c057824 */ /* 0x000fe400078e0a2b */
[----:B------:R-:W-:Y:S01]  /*b3140*/  IMAD.WIDE R10, R10, UR4, RZ ;  /* 0x000000040a0a7c25 */ /* 0x000fe2000f8e02ff */
[----:B------:R-:W2:Y:S03]  /*b3150*/  LDL R17, [R1+0x4f0c] ;  /* 0x004f0c0001117983 */ /* 0x000ea60000100800 */
[----:B------:R-:W-:Y:S01]  /*b3160*/  @P1 VIADD R4, R4, 0xff801fff ;  /* 0xff801fff04041836 */ /* 0x000fe20000000000 */
[----:B------:R-:W2:Y:S01]  /*b3170*/  LDL R52, [R1+0x4f4c] ;  /* 0x004f4c0001347983 */ /* 0x000ea20000100800 */
[----:B------:R-:W-:Y:S01]  /*b3180*/  IMAD R23, R2, 0x3802001, RZ ;  /* 0x0380200102177824 */ /* 0x000fe200078e02ff */
[----:B------:R-:W-:Y:S01]  /*b3190*/  ISETP.GE.AND P0, PT, R8, RZ, PT ;  /* 0x000000ff0800720c */ /* 0x000fe20003f06270 */
[----:B------:R-:W-:Y:S01]  /*b31a0*/  IMAD R37, R10, 0x3802001, RZ ;  /* 0x038020010a257824 */ /* 0x000fe200078e02ff */
[----:B------:R-:W-:Y:S01]  /*b31b0*/  ISETP.GE.AND P3, PT, R5, RZ, PT ;  /* 0x000000ff0500720c */ /* 0x000fe20003f66270 */
[----:B0-----:R-:W2:Y:S01]  /*b31c0*/  LDL R22, [R1+0x4f10] ;  /* 0x004f100001167983 */ /* 0x001ea20000100800 */
[----:B------:R-:W-:-:S02]  /*b31d0*/  ISETP.GE.AND P1, PT, R4, RZ, PT ;  /* 0x000000ff0400720c */ /* 0x000fc40003f26270 */
[----:B------:R-:W-:Y:S01]  /*b31e0*/  SHF.R.S32.HI R9, RZ, 0x1f, R23 ;  /* 0x0000001fff097819 */ /* 0x000fe20000011417 */
[----:B------:R-:W2:Y:S01]  /*b31f0*/  LDL R61, [R1+0x4f50] ;  /* 0x004f5000013d7983 */ /* 0x000ea20000100800 */
[----:B-1----:R-:W-:Y:S01]  /*b3200*/  SHF.R.S32.HI R0, RZ, 0x1f, R37 ;  /* 0x0000001fff007819 */ /* 0x002fe20000011425 */
[----:B------:R-:W-:-:S04]  /*b3210*/  IMAD.HI.U32 R24, R23, -0x7fe001, R2 ;  /* 0xff801fff17187827 */ /* 0x000fc800078e0002 */
[----:B------:R-:W-:Y:S02]  /*b3220*/  IMAD R9, R9, -0x7fe001, RZ ;  /* 0xff801fff09097824 */ /* 0x000fe400078e02ff */
[----:B------:R-:W-:Y:S01]  /*b3230*/  IMAD.HI.U32 R10, R37, -0x7fe001, R10 ;  /* 0xff801fff250a7827 */ /* 0x000fe200078e000a */
[----:B------:R-:W-:-:S03]  /*b3240*/  IADD3 R12, PT, PT, R12, R43, RZ ;  /* 0x0000002b0c0c7210 */ /* 0x000fc60007ffe0ff */
[----:B------:R-:W-:Y:S01]  /*b3250*/  IMAD R0, R0, -0x7fe001, RZ ;  /* 0xff801fff00007824 */ /* 0x000fe200078e02ff */
[----:B------:R-:W-:Y:S01]  /*b3260*/  IADD3 R24, PT, PT, R24, -R23, R9 ;  /* 0x8000001718187210 */ /* 0x000fe20007ffe009 */
[----:B------:R-:W-:Y:S01]  /*b3270*/  @!P0 VIADD R8, R8, 0x7fe001 ;  /* 0x007fe00108088836 */ /* 0x000fe20000000000 */
[----:B------:R-:W-:Y:S02]  /*b3280*/  @!P3 IADD3 R5, PT, PT, R5, 0x7fe001, RZ ;  /* 0x007fe0010505b810 */ /* 0x000fe40007ffe0ff */
[----:B------:R-:W-:Y:S02]  /*b3290*/  @!P1 IADD3 R4, PT, PT, R4, 0x7fe001, RZ ;  /* 0x007fe00104049810 */ /* 0x000fe40007ffe0ff */
[----:B------:R-:W-:Y:S01]  /*b32a0*/  IADD3 R10, PT, PT, R10, -R37, R0 ;  /* 0x800000250a0a7210 */ /* 0x000fe20007ffe000 */
[----:B------:R-:W-:Y:S01]  /*b32b0*/  STL [R1+0x4e80], R8 ;  /* 0x004e800801007387 */ /* 0x000fe20000100800 */
[----:B------:R-:W-:Y:S01]  /*b32c0*/  ISETP.GT.AND P2, PT, R12, 0x7fe000, PT ;  /* 0x007fe0000c00780c */ /* 0x000fe20003f44270 */
[----:B------:R-:W-:-:S02]  /*b32d0*/  IMAD.WIDE R2, R5, UR4, RZ ;  /* 0x0000000405027c25 */ /* 0x000fc4000f8e02ff */
[----:B------:R-:W-:Y:S01]  /*b32e0*/  STL [R1+0x4ec0], R24 ;  /* 0x004ec01801007387 */ /* 0x000fe20000100800 */
[C---:B------:R-:W-:Y:S01]  /*b32f0*/  IADD3 R5, PT, PT, R13.reuse, -R54, RZ ;  /* 0x800000360d057210 */ /* 0x040fe20007ffe0ff */
[----:B------:R-:W-:Y:S02]  /*b3300*/  IMAD.IADD R0, R13, 0x1, R54 ;  /* 0x000000010d007824 */ /* 0x000fe400078e0236 */
[----:B------:R0:W-:Y:S04]  /*b3310*/  STL [R1+0x4e84], R4 ;  /* 0x004e840401007387 */ /* 0x0001e80000100800 */
[----:B------:R1:W-:Y:S04]  /*b3320*/  STL [R1+0x4ec4], R10 ;  /* 0x004ec40a01007387 */ /* 0x0003e80000100800 */
[----:B------:R-:W2:Y:S04]  /*b3330*/  LDL R23, [R1+0x4f14] ;  /* 0x004f140001177983 */ /* 0x000ea80000100800 */
[----:B------:R-:W2:Y:S01]  /*b3340*/  LDL R54, [R1+0x4f54] ;  /* 0x004f540001367983 */ /* 0x000ea20000100800 */
[----:B------:R-:W-:-:S02]  /*b3350*/  ISETP.GE.AND P3, PT, R5, RZ, PT ;  /* 0x000000ff0500720c */ /* 0x000fc40003f66270 */
[----:B------:R-:W-:Y:S01]  /*b3360*/  @P2 IADD3 R12, PT, PT, R12, -0x7fe001, RZ ;  /* 0xff801fff0c0c2810 */ /* 0x000fe20007ffe0ff */
[----:B------:R-:W-:Y:S01]  /*b3370*/  IMAD R11, R2, 0x3802001, RZ ;  /* 0x03802001020b7824 */ /* 0x000fe200078e02ff */
[----:B------:R-:W-:Y:S02]  /*b3380*/  ISETP.GT.AND P0, PT, R0, 0x7fe000, PT ;  /* 0x007fe0000000780c */ /* 0x000fe40003f04270 */
[----:B------:R-:W-:Y:S01]  /*b3390*/  ISETP.GE.AND P1, PT, R12, RZ, PT ;  /* 0x000000ff0c00720c */ /* 0x000fe20003f26270 */
[----:B------:R-:W-:Y:S01]  /*b33a0*/  IMAD.HI.U32 R36, R11, -0x7fe001, R2 ;  /* 0xff801fff0b247827 */ /* 0x000fe200078e0002 */
[C---:B---3--:R-:W-:Y:S02]  /*b33b0*/  IADD3 R9, PT, PT, R63.reuse, -R14, RZ ;  /* 0x8000000e3f097210 */ /* 0x048fe40007ffe0ff */
[----:B------:R-:W-:Y:S01]  /*b33c0*/  SHF.R.S32.HI R2, RZ, 0x1f, R11 ;  /* 0x0000001fff027819 */ /* 0x000fe2000001140b */
[----:B------:R-:W-:Y:S02]  /*b33d0*/  IMAD.IADD R14, R63, 0x1, R14 ;  /* 0x000000013f0e7824 */ /* 0x000fe400078e020e */
[----:B------:R-:W-:Y:S01]  /*b33e0*/  @!P3 VIADD R5, R5, 0x7fe001 ;  /* 0x007fe0010505b836 */ /* 0x000fe20000000000 */
[----:B------:R-:W-:Y:S01]  /*b33f0*/  ISETP.GE.AND P3, PT, R9, RZ, PT ;  /* 0x000000ff0900720c */ /* 0x000fe20003f66270 */
[----:B------:R-:W-:Y:S01]  /*b3400*/  IMAD R2, R2, -0x7fe001, RZ ;  /* 0xff801fff02027824 */ /* 0x000fe200078e02ff */
[----:B0-----:R-:W-:Y:S01]  /*b3410*/  IADD3 R4, PT, PT, R16, R51, RZ ;  /* 0x0000003310047210 */ /* 0x001fe20007ffe0ff */
[----:B------:R-:W-:Y:S01]  /*b3420*/  @P0 VIADD R0, R0, 0xff801fff ;  /* 0xff801fff00000836 */ /* 0x000fe20000000000 */
[----:B------:R-:W-:-:S02]  /*b3430*/  ISETP.GT.AND P0, PT, R14, 0x7fe000, PT ;  /* 0x007fe0000e00780c */ /* 0x000fc40003f04270 */
[----:B------:R-:W-:Y:S02]  /*b3440*/  @!P1 IADD3 R12, PT, PT, R12, 0x7fe001, RZ ;  /* 0x007fe0010c0c9810 */ /* 0x000fe40007ffe0ff */
[----:B------:R-:W-:Y:S02]  /*b3450*/  ISETP.GT.AND P1, PT, R4, 0x7fe000, PT ;  /* 0x007fe0000400780c */ /* 0x000fe40003f24270 */
[----:B------:R-:W-:Y:S01]  /*b3460*/  IADD3 R36, PT, PT, R36, -R11, R2 ;  /* 0x8000000b24247210 */ /* 0x000fe20007ffe002 */
[----:B------:R-:W-:Y:S01]  /*b3470*/  IMAD.WIDE R2, R5, UR4, RZ ;  /* 0x0000000405027c25 */ /* 0x000fe2000f8e02ff */
[----:B------:R-:W-:Y:S02]  /*b3480*/  ISETP.GE.AND P2, PT, R0, RZ, PT ;  /* 0x000000ff0000720c */ /* 0x000fe40003f46270 */
[----:B------:R-:W-:Y:S01]  /*b3490*/  @!P3 IADD3 R9, PT, PT, R9, 0x7fe001, RZ ;  /* 0x007fe0010909b810 */ /* 0x000fe20007ffe0ff */
[----:B------:R-:W-:Y:S01]  /*b34a0*/  IMAD R11, R2, 0x3802001, RZ ;  /* 0x03802001020b7824 */ /* 0x000fe200078e02ff */
[----:B------:R-:W-:Y:S01]  /*b34b0*/  STL [R1+0x4e88], R12 ;  /* 0x004e880c01007387 */ /* 0x000fe20000100800 */
[----:B------:R-:W-:-:S02]  /*b34c0*/  IMAD.IADD R16, R16, 0x1, -R51 ;  /* 0x0000000110107824 */ /* 0x000fc400078e0a33 */
[----:B-1----:R-:W-:Y:S01]  /*b34d0*/  IMAD.HI.U32 R10, R11, -0x7fe001, R2 ;  /* 0xff801fff0b0a7827 */ /* 0x002fe200078e0002 */
[----:B------:R-:W-:Y:S01]  /*b34e0*/  SHF.R.S32.HI R5, RZ, 0x1f, R11 ;  /* 0x0000001fff057819 */ /* 0x000fe2000001140b */
[----:B------:R0:W-:Y:S01]  /*b34f0*/  STL [R1+0x4ec8], R36 ;  /* 0x004ec82401007387 */ /* 0x0001e20000100800 */
[----:B------:R-:W-:Y:S01]  /*b3500*/  @P0 IADD3 R14, PT, PT, R14, -0x7fe001, RZ ;  /* 0xff801fff0e0e0810 */ /* 0x000fe20007ffe0ff */
[----:B------:R-:W-:Y:S02]  /*b3510*/  IMAD.WIDE R2, R9, UR4, RZ ;  /* 0x0000000409027c25 */ /* 0x000fe4000f8e02ff */
[----:B------:R-:W3:Y:S02]  /*b3520*/  LDL R24, [R1+0x4f18] ;  /* 0x004f180001187983 */ /* 0x000ee40000100800 */
[----:B------:R-:W-:Y:S02]  /*b3530*/  @P1 VIADD R4, R4, 0xff801fff ;  /* 0xff801fff04041836 */ /* 0x000fe40000000000 */
[----:B------:R-:W3:Y:S01]  /*b3540*/  LDL R51, [R1+0x4f58] ;  /* 0x004f580001337983 */ /* 0x000ee20000100800 */
[----:B------:R-:W-:Y:S01]  /*b3550*/  IMAD R9, R2, 0x3802001, RZ ;  /* 0x0380200102097824 */ /* 0x000fe200078e02ff */
[----:B------:R-:W-:Y:S01]  /*b3560*/  ISETP.GE.AND P0, PT, R14, RZ, PT ;  /* 0x000000ff0e00720c */ /* 0x000fe20003f06270 */
[----:B------:R-:W-:Y:S01]  /*b3570*/  IMAD R5, R5, -0x7fe001, RZ ;  /* 0xff801fff05057824 */ /* 0x000fe200078e02ff */
[----:B------:R-:W-:Y:S01]  /*b3580*/  ISETP.GE.AND P1, PT, R4, RZ, PT ;  /* 0x000000ff0400720c */ /* 0x000fe20003f26270 */
[----:B------:R-:W-:Y:S01]  /*b3590*/  @!P2 VIADD R0, R0, 0x7fe001 ;  /* 0x007fe0010000a836 */ /* 0x000fe20000000000 */
[----:B------:R-:W-:-:S02]  /*b35a0*/  ISETP.GE.AND P2, PT, R16, RZ, PT ;  /* 0x000000ff1000720c */ /* 0x000fc40003f46270 */
[----:B------:R-:W-:Y:S02]  /*b35b0*/  SHF.R.S32.HI R8, RZ, 0x1f, R9 ;  /* 0x0000001fff087819 */ /* 0x000fe40000011409 */
[----:B------:R-:W-:Y:S01]  /*b35c0*/  IADD3 R10, PT, PT, R10, -R11, R5 ;  /* 0x8000000b0a0a7210 */ /* 0x000fe20007ffe005 */
[----:B------:R1:W-:Y:S02]  /*b35d0*/  STL [R1+0x4e8c], R0 ;  /* 0x004e8c0001007387 */ /* 0x0003e40000100800 */
[----:B------:R-:W-:Y:S02]  /*b35e0*/  IMAD R8, R8, -0x7fe001, RZ ;  /* 0xff801fff08087824 */ /* 0x000fe400078e02ff */
[----:B------:R4:W-:Y:S01]  /*b35f0*/  STL [R1+0x4ecc], R10 ;  /* 0x004ecc0a01007387 */ /* 0x0009e20000100800 */
[----:B------:R-:W-:-:S03]  /*b3600*/  @!P0 VIADD R14, R14, 0x7fe001 ;  /* 0x007fe0010e0e8836 */ /* 0x000fc60000000000 */
[----:B0-----:R-:W3:Y:S01]  /*b3610*/  LDL R36, [R1+0x4f1c] ;  /* 0x004f1c0001247983 */ /* 0x001ee20000100800 */
[----:B-1----:R-:W-:-:S03]  /*b3620*/  IMAD.HI.U32 R0, R9, -0x7fe001, R2 ;  /* 0xff801fff09007827 */ /* 0x002fc600078e0002 */
[----:B------:R-:W3:Y:S01]  /*b3630*/  LDL R57, [R1+0x4f5c] ;  /* 0x004f5c0001397983 */ /* 0x000ee20000100800 */
[----:B----4-:R-:W-:Y:S02]  /*b3640*/  IADD3 R5, PT, PT, R18, -R53, RZ ;  /* 0x8000003512057210 */ /* 0x010fe40007ffe0ff */
[----:B------:R-:W-:Y:S02]  /*b3650*/  IADD3 R10, PT, PT, R0, -R9, R8 ;  /* 0x80000009000a7210 */ /* 0x000fe40007ffe008 */
[----:B------:R-:W-:Y:S01]  /*b3660*/  @!P1 IADD3 R4, PT, PT, R4, 0x7fe001, RZ ;  /* 0x007fe00104049810 */ /* 0x000fe20007ffe0ff */
[----:B------:R-:W-:Y:S01]  /*b3670*/  @!P2 VIADD R16, R16, 0x7fe001 ;  /* 0x007fe0011010a836 */ /* 0x000fe20000000000 */
[----:B------:R-:W-:Y:S01]  /*b3680*/  ISETP.GE.AND P2, PT, R5, RZ, PT ;  /* 0x000000ff0500720c */ /* 0x000fe20003f46270 */
[----:B------:R-:W-:Y:S01]  /*b3690*/  STL [R1+0x4e90], R14 ;  /* 0x004e900e01007387 */ /* 0x000fe20000100800 */
[----:B------:R-:W-:-:S03]  /*b36a0*/  IADD3 R18, PT, PT, R18, R53, RZ ;  /* 0x0000003512127210 */ /* 0x000fc60007ffe0ff */
[----:B------:R0:W-:Y:S01]  /*b36b0*/  STL [R1+0x4ed0], R10 ;  /* 0x004ed00a01007387 */ /* 0x0001e20000100800 */
[----:B------:R-:W-:-:S03]  /*b36c0*/  ISETP.GT.AND P0, PT, R18, 0x7fe000, PT ;  /* 0x007fe0001200780c */ /* 0x000fc60003f04270 */
[----:B------:R1:W-:Y:S04]  /*b36d0*/  STL [R1+0x4e94], R4 ;  /* 0x004e940401007387 */ /* 0x0003e80000100800 */
[----:B------:R-:W4:Y:S04]  /*b36e0*/  LDL R37, [R1+0x4f20] ;  /* 0x004f200001257983 */ /* 0x000f280000100800 */
[----:B------:R-:W4:Y:S01]  /*b36f0*/  LDL R38, [R1+0x4f60] ;  /* 0x004f600001267983 */ /* 0x000f220000100800 */
[----:B------:R-:W-:Y:S01]  /*b3700*/  IMAD.WIDE R2, R16, UR4, RZ ;  /* 0x0000000410027c25 */ /* 0x000fe2000f8e02ff */
[----:B-----5:R-:W-:-:S03]  /*b3710*/  IADD3 R0, PT, PT, R19, R48, RZ ;  /* 0x0000003013007210 */ /* 0x020fc60007ffe0ff */
[----:B------:R-:W-:Y:S01]  /*b3720*/  @!P2 VIADD R5, R5, 0x7fe001 ;  /* 0x007fe0010505a836 */ /* 0x000fe20000000000 */
[----:B------:R-:W-:Y:S01]  /*b3730*/  @P0 IADD3 R18, PT, PT, R18, -0x7fe001, RZ ;  /* 0xff801fff12120810 */ /* 0x000fe20007ffe0ff */
[----:B------:R-:W-:Y:S01]  /*b3740*/  IMAD R13, R2, 0x3802001, RZ ;  /* 0x03802001020d7824 */ /* 0x000fe200078e02ff */
[----:B------:R-:W5:Y:S01]  /*b3750*/  LDL R63, [R1+0x4f64] ;  /* 0x004f6400013f7983 */ /* 0x000f620000100800 */
[----:B------:R-:W-:Y:S02]  /*b3760*/  IMAD.IADD R19, R19, 0x1, -R48 ;  /* 0x0000000113137824 */ /* 0x000fe400078e0a30 */
[----:B------:R-:W-:Y:S01]  /*b3770*/  IMAD.WIDE R8, R5, UR4, RZ ;  /* 0x0000000405087c25 */ /* 0x000fe2000f8e02ff */
[----:B------:R-:W-:-:S03]  /*b3780*/  ISETP.GE.AND P2, PT, R18, RZ, PT ;  /* 0x000000ff1200720c */ /* 0x000fc60003f46270 */
[----:B------:R-:W-:Y:S01]  /*b3790*/  IMAD.HI.U32 R11, R13, -0x7fe001, R2 ;  /* 0xff801fff0d0b7827 */ /* 0x000fe200078e0002 */
[----:B------:R-:W-:Y:S01]  /*b37a0*/  SHF.R.S32.HI R3, RZ, 0x1f, R13 ;  /* 0x0000001fff037819 */ /* 0x000fe2000001140d */
[----:B------:R-:W5:Y:S01]  /*b37b0*/  LDL R2, [R1+0x4f24] ;  /* 0x004f240001027983 */ /* 0x000f620000100800 */
[----:B------:R-:W-:Y:S01]  /*b37c0*/  ISETP.GE.AND P3, PT, R19, RZ, PT ;  /* 0x000000ff1300720c */ /* 0x000fe20003f66270 */
[----:B------:R-:W-:Y:S02]  /*b37d0*/  IMAD R5, R8, 0x3802001, RZ ;  /* 0x0380200108057824 */ /* 0x000fe400078e02ff */
        /* <DEDUP_REMOVED lines=17> */
[----:B------:R-:W-:Y:S01]  /*b38f0*/  IMAD R9, R4, 0x3802001, RZ ;  /* 0x0380200104097824 */ /* 0x000fe200078e02ff */
[----:B------:R-:W-:Y:S02]  /*b3900*/  ISETP.GE.AND P0, PT, R0, RZ, PT ;  /* 0x000000ff0000720c */ /* 0x000fe40003f06270 */
[----:B------:R-:W5:Y:S04]  /*b3910*/  LDL R39, [R1+0x4f28] ;  /* 0x004f280001277983 */ /* 0x000f680000100800 */
[----:B------:R-:W5:Y:S01]  /*b3920*/  LDL R64, [R1+0x4f68] ;  /* 0x004f680001407983 */ /* 0x000f620000100800 */
[----:B------:R-:W-:Y:S02]  /*b3930*/  ISETP.GE.AND P1, PT, R10, RZ, PT ;  /* 0x000000ff0a00720c */ /* 0x000fe40003f26270 */
[----:B------:R-:W-:-:S02]  /*b3940*/  IADD3 R20, PT, PT, R20, -R21, RZ ;  /* 0x8000001514147210 */ /* 0x000fc40007ffe0ff */
[----:B------:R-:W-:Y:S01]  /*b3950*/  SHF.R.S32.HI R8, RZ, 0x1f, R9 ;  /* 0x0000001fff087819 */ /* 0x000fe20000011409 */
[----:B0-----:R-:W-:Y:S01]  /*b3960*/  IMAD.HI.U32 R14, R9, -0x7fe001, R4 ;  /* 0xff801fff090e7827 */ /* 0x001fe200078e0004 */
[----:B------:R-:W-:-:S03]  /*b3970*/  ISETP.GE.AND P2, PT, R20, RZ, PT ;  /* 0x000000ff1400720c */ /* 0x000fc60003f46270 */
[----:B------:R-:W-:Y:S01]  /*b3980*/  IMAD R8, R8, -0x7fe001, RZ ;  /* 0xff801fff08087824 */ /* 0x000fe200078e02ff */
[----:B------:R-:W-:Y:S01]  /*b3990*/  @!P0 IADD3 R0, PT, PT, R0, 0x7fe001, RZ ;  /* 0x007fe00100008810 */ /* 0x000fe20007ffe0ff */
[C---:B------:R-:W-:Y:S02]  /*b39a0*/  IMAD.IADD R4, R25.reuse, 0x1, R56 ;  /* 0x0000000119047824 */ /* 0x040fe400078e0238 */
[----:B------:R-:W-:Y:S01]  /*b39b0*/  @!P1 VIADD R10, R10, 0x7fe001 ;  /* 0x007fe0010a0a9836 */ /* 0x000fe20000000000 */
[----:B-1----:R-:W-:Y:S01]  /*b39c0*/  IADD3 R12, PT, PT, R14, -R9, R8 ;  /* 0x800000090e0c7210 */ /* 0x002fe20007ffe008 */
[----:B------:R-:W-:Y:S01]  /*b39d0*/  IMAD.IADD R3, R25, 0x1, -R56 ;  /* 0x0000000119037824 */ /* 0x000fe200078e0a38 */
[----:B------:R-:W-:Y:S01]  /*b39e0*/  STL [R1+0x4e9c], R0 ;  /* 0x004e9c0001007387 */ /* 0x000fe20000100800 */
[----:B------:R-:W-:-:S03]  /*b39f0*/  ISETP.GT.AND P0, PT, R4, 0x7fe000, PT ;  /* 0x007fe0000400780c */ /* 0x000fc60003f04270 */
[----:B------:R-:W-:Y:S01]  /*b3a00*/  STL [R1+0x4edc], R12 ;  /* 0x004edc0c01007387 */ /* 0x000fe20000100800 */
[----:B------:R-:W-:-:S03]  /*b3a10*/  @!P2 IADD3 R20, PT, PT, R20, 0x7fe001, RZ ;  /* 0x007fe0011414a810 */ /* 0x000fc60007ffe0ff */
[----:B------:R0:W-:Y:S01]  /*b3a20*/  STL [R1+0x4ea0], R10 ;  /* 0x004ea00a01007387 */ /* 0x0001e20000100800 */
[----:B------:R-:W-:-:S03]  /*b3a30*/  ISETP.GE.AND P2, PT, R3, RZ, PT ;  /* 0x000000ff0300720c */ /* 0x000fc60003f46270 */
[----:B------:R-:W5:Y:S04]  /*b3a40*/  LDL R40, [R1+0x4f2c] ;  /* 0x004f2c0001287983 */ /* 0x000f680000100800 */
[----:B------:R-:W5:Y:S01]  /*b3a50*/  LDL R53, [R1+0x4f6c] ;  /* 0x004f6c0001357983 */ /* 0x000f620000100800 */
[-C--:B------:R-:W-:Y:S01]  /*b3a60*/  IADD3 R5, PT, PT, R26, -R55.reuse, RZ ;  /* 0x800000371a057210 */ /* 0x080fe20007ffe0ff */
[----:B------:R-:W-:Y:S01]  /*b3a70*/  IMAD.WIDE R20, R20, UR4, RZ ;  /* 0x0000000414147c25 */ /* 0x000fe2000f8e02ff */
[----:B------:R-:W-:Y:S01]  /*b3a80*/  IADD3 R26, PT, PT, R26, R55, RZ ;  /* 0x000000371a1a7210 */ /* 0x000fe20007ffe0ff */
[----:B------:R-:W5:Y:S01]  /*b3a90*/  LDL R41, [R1+0x4f30] ;  /* 0x004f300001297983 */ /* 0x000f620000100800 */
[----:B------:R-:W-:Y:S01]  /*b3aa0*/  ISETP.GE.AND P1, PT, R5, RZ, PT ;  /* 0x000000ff0500720c */ /* 0x000fe20003f26270 */
[----:B------:R-:W-:-:S02]  /*b3ab0*/  @P0 VIADD R4, R4, 0xff801fff ;  /* 0xff801fff04040836 */ /* 0x000fc40000000000 */
[----:B------:R-:W-:Y:S01]  /*b3ac0*/  IMAD R19, R20, 0x3802001, RZ ;  /* 0x0380200114137824 */ /* 0x000fe200078e02ff */
[----:B------:R-:W-:Y:S01]  /*b3ad0*/  ISETP.GT.AND P0, PT, R26, 0x7fe000, PT ;  /* 0x007fe0001a00780c */ /* 0x000fe20003f04270 */
[----:B------:R-:W-:Y:S01]  /*b3ae0*/  @!P2 VIADD R3, R3, 0x7fe001 ;  /* 0x007fe0010303a836 */ /* 0x000fe20000000000 */
[----:B------:R-:W-:Y:S01]  /*b3af0*/  ISETP.GE.AND P2, PT, R4, RZ, PT ;  /* 0x000000ff0400720c */ /* 0x000fe20003f46270 */
[----:B------:R-:W5:Y:S01]  /*b3b00*/  LDL R42, [R1+0x4f70] ;  /* 0x004f7000012a7983 */ /* 0x000f620000100800 */
[----:B------:R-:W-:Y:S01]  /*b3b10*/  SHF.R.S32.HI R11, RZ, 0x1f, R19 ;  /* 0x0000001fff0b7819 */ /* 0x000fe20000011413 */
[----:B------:R-:W-:Y:S01]  /*b3b20*/  IMAD.WIDE R8, R3, UR4, RZ ;  /* 0x0000000403087c25 */ /* 0x000fe2000f8e02ff */
[----:B0-----:R-:W-:-:S03]  /*b3b30*/  IADD3 R10, PT, PT, R65, R58, RZ ;  /* 0x0000003a410a7210 */ /* 0x001fc60007ffe0ff */
[----:B------:R-:W-:Y:S01]  /*b3b40*/  IMAD R13, R8, 0x3802001, RZ ;  /* 0x03802001080d7824 */ /* 0x000fe200078e02ff */
[----:B------:R-:W-:Y:S01]  /*b3b50*/  @!P1 IADD3 R5, PT, PT, R5, 0x7fe001, RZ ;  /* 0x007fe00105059810 */ /* 0x000fe20007ffe0ff */
[----:B------:R-:W-:Y:S02]  /*b3b60*/  IMAD.IADD R0, R65, 0x1, -R58 ;  /* 0x0000000141007824 */ /* 0x000fe400078e0a3a */
[----:B------:R-:W-:-:S04]  /*b3b70*/  IMAD.HI.U32 R20, R19, -0x7fe001, R20 ;  /* 0xff801fff13147827 */ /* 0x000fc800078e0014 */
[----:B------:R-:W-:Y:S01]  /*b3b80*/  IMAD R11, R11, -0x7fe001, RZ ;  /* 0xff801fff0b0b7824 */ /* 0x000fe200078e02ff */
[----:B------:R-:W-:Y:S01]  /*b3b90*/  ISETP.GT.AND P1, PT, R10, 0x7fe000, PT ;  /* 0x007fe0000a00780c */ /* 0x000fe20003f24270 */
[----:B------:R-:W-:Y:S01]  /*b3ba0*/  IMAD.HI.U32 R14, R13, -0x7fe001, R8 ;  /* 0xff801fff0d0e7827 */ /* 0x000fe200078e0008 */
[----:B------:R-:W-:Y:S02]  /*b3bb0*/  ISETP.GE.AND P3, PT, R0, RZ, PT ;  /* 0x000000ff0000720c */ /* 0x000fe40003f66270 */
[----:B------:R-:W-:Y:S01]  /*b3bc0*/  IADD3 R12, PT, PT, R20, -R19, R11 ;  /* 0x80000013140c7210 */ /* 0x000fe20007ffe00b */
[----:B------:R-:W-:Y:S01]  /*b3bd0*/  IMAD.WIDE R8, R5, UR4, RZ ;  /* 0x0000000405087c25 */ /* 0x000fe2000f8e02ff */
[----:B------:R-:W-:-:S03]  /*b3be0*/  @P0 IADD3 R26, PT, PT, R26, -0x7fe001, RZ ;  /* 0xff801fff1a1a0810 */ /* 0x000fc60007ffe0ff */
[----:B------:R-:W-:Y:S01]  /*b3bf0*/  @!P2 VIADD R4, R4, 0x7fe001 ;  /* 0x007fe0010404a836 */ /* 0x000fe20000000000 */
[----:B------:R-:W-:Y:S01]  /*b3c00*/  SHF.R.S32.HI R3, RZ, 0x1f, R13 ;  /* 0x0000001fff037819 */ /* 0x000fe2000001140d */
[----:B------:R-:W-:Y:S01]  /*b3c10*/  IMAD R11, R8, 0x3802001, RZ ;  /* 0x03802001080b7824 */ /* 0x000fe200078e02ff */
[----:B------:R-:W-:Y:S01]  /*b3c20*/  ISETP.GE.AND P2, PT, R26, RZ, PT ;  /* 0x000000ff1a00720c */ /* 0x000fe20003f46270 */
[----:B------:R-:W-:Y:S02]  /*b3c30*/  STL [R1+0x4ee0], R12 ;  /* 0x004ee00c01007387 */ /* 0x000fe40000100800 */
[----:B------:R-:W-:Y:S02]  /*b3c40*/  IMAD.HI.U32 R16, R11, -0x7fe001, R8 ;  /* 0xff801fff0b107827 */ /* 0x000fe400078e0008 */
[----:B------:R0:W-:Y:S02]  /*b3c50*/  STL [R1+0x4ea4], R4 ;  /* 0x004ea40401007387 */ /* 0x0001e40000100800 */
[----:B------:R-:W-:-:S02]  /*b3c60*/  IMAD R3, R3, -0x7fe001, RZ ;  /* 0xff801fff03037824 */ /* 0x000fc400078e02ff */
[----:B------:R-:W5:Y:S01]  /*b3c70*/  LDL R43, [R1+0x4f34] ;  /* 0x004f3400012b7983 */ /* 0x000f620000100800 */
[----:B------:R-:W-:-:S03]  /*b3c80*/  IMAD.IADD R8, R27, 0x1, R44 ;  /* 0x000000011b087824 */ /* 0x000fc600078e022c */
[----:B------:R-:W5:Y:S01]  /*b3c90*/  LDL R56, [R1+0x4f74] ;  /* 0x004f740001387983 */ /* 0x000f620000100800 */
[----:B------:R-:W-:Y:S01]  /*b3ca0*/  IADD3 R27, PT, PT, R27, -R44, RZ ;  /* 0x8000002c1b1b7210 */ /* 0x000fe20007ffe0ff */
[----:B------:R-:W-:Y:S01]  /*b3cb0*/  @!P3 VIADD R0, R0, 0x7fe001 ;  /* 0x007fe0010000b836 */ /* 0x000fe20000000000 */
[----:B------:R-:W-:Y:S02]  /*b3cc0*/  @P1 IADD3 R10, PT, PT, R10, -0x7fe001, RZ ;  /* 0xff801fff0a0a1810 */ /* 0x000fe40007ffe0ff */
[----:B------:R-:W-:Y:S02]  /*b3cd0*/  IADD3 R14, PT, PT, R14, -R13, R3 ;  /* 0x8000000d0e0e7210 */ /* 0x000fe40007ffe003 */
[----:B------:R-:W-:Y:S02]  /*b3ce0*/  ISETP.GT.AND P0, PT, R8, 0x7fe000, PT ;  /* 0x007fe0000800780c */ /* 0x000fe40003f04270 */
[----:B------:R-:W-:Y:S02]  /*b3cf0*/  SHF.R.S32.HI R3, RZ, 0x1f, R11 ;  /* 0x0000001fff037819 */ /* 0x000fe4000001140b */
[----:B------:R-:W-:Y:S01]  /*b3d00*/  ISETP.GE.AND P3, PT, R27, RZ, PT ;  /* 0x000000ff1b00720c */ /* 0x000fe20003f66270 */
[----:B0-----:R-:W-:Y:S01]  /*b3d10*/  IMAD.WIDE R4, R0, UR4, RZ ;  /* 0x0000000400047c25 */ /* 0x001fe2000f8e02ff */
[----:B------:R-:W-:-:S03]  /*b3d20*/  ISETP.GE.AND P1, PT, R10, RZ, PT ;  /* 0x000000ff0a00720c */ /* 0x000fc60003f26270 */
[----:B------:R-:W-:Y:S02]  /*b3d30*/  @!P2 VIADD R26, R26, 0x7fe001 ;  /* 0x007fe0011a1aa836 */ /* 0x000fe40000000000 */
[----:B------:R-:W-:Y:S01]  /*b3d40*/  IMAD R12, R3, -0x7fe001, RZ ;  /* 0xff801fff030c7824 */ /* 0x000fe200078e02ff */
[----:B------:R-:W-:Y:S01]  /*b3d50*/  IADD3 R3, PT, PT, R45, -R60, RZ ;  /* 0x8000003c2d037210 */ /* 0x000fe20007ffe0ff */
[----:B------:R-:W-:Y:S01]  /*b3d60*/  IMAD R9, R4, 0x3802001, RZ ;  /* 0x0380200104097824 */ /* 0x000fe200078e02ff */
[----:B------:R0:W-:Y:S02]  /*b3d70*/  STL [R1+0x4ee4], R14 ;  /* 0x004ee40e01007387 */ /* 0x0001e40000100800 */
[----:B------:R-:W-:Y:S02]  /*b3d80*/  ISETP.GE.AND P2, PT, R3, RZ, PT ;  /* 0x000000ff0300720c */ /* 0x000fe40003f46270 */
[----:B------:R-:W-:Y:S01]  /*b3d90*/  STL [R1+0x4ea8], R26 ;  /* 0x004ea81a01007387 */ /* 0x000fe20000100800 */
[----:B------:R-:W-:-:S03]  /*b3da0*/  SHF.R.S32.HI R0, RZ, 0x1f, R9 ;  /* 0x0000001fff007819 */ /* 0x000fc60000011409 */
[----:B------:R-:W5:Y:S01]  /*b3db0*/  LDL R44, [R1+0x4f38] ;  /* 0x004f3800012c7983 */ /* 0x000f620000100800 */
[----:B------:R-:W-:-:S03]  /*b3dc0*/  @P0 IADD3 R8, PT, PT, R8, -0x7fe001, RZ ;  /* 0xff801fff08080810 */ /* 0x000fc60007ffe0ff */
[----:B------:R-:W5:Y:S01]  /*b3dd0*/  LDL R55, [R1+0x4f78] ;  /* 0x004f780001377983 */ /* 0x000f620000100800 */
[----:B------:R-:W-:Y:S01]  /*b3de0*/  @!P3 VIADD R27, R27, 0x7fe001 ;  /* 0x007fe0011b1bb836 */ /* 0x000fe20000000000 */
[----:B------:R-:W-:Y:S01]  /*b3df0*/  IADD3 R12, PT, PT, R16, -R11, R12 ;  /* 0x8000000b100c7210 */ /* 0x000fe20007ffe00c */
[----:B------:R-:W-:Y:S01]  /*b3e00*/  @!P1 VIADD R10, R10, 0x7fe001 ;  /* 0x007fe0010a0a9836 */ /* 0x000fe20000000000 */
[----:B------:R-:W-:Y:S01]  /*b3e10*/  ISETP.GE.AND P1, PT, R8, RZ, PT ;  /* 0x000000ff0800720c */ /* 0x000fe20003f26270 */
[----:B------:R-:W-:-:S04]  /*b3e20*/  IMAD.HI.U32 R16, R9, -0x7fe001, R4 ;  /* 0xff801fff09107827 */ /* 0x000fc800078e0004 */
[----:B------:R-:W-:Y:S02]  /*b3e30*/  IMAD R0, R0, -0x7fe001, RZ ;  /* 0xff801fff00007824 */ /* 0x000fe400078e02ff */
[----:B------:R-:W-:Y:S01]  /*b3e40*/  IMAD.WIDE R4, R27, UR4, RZ ;  /* 0x000000041b047c25 */ /* 0x000fe2000f8e02ff */
[----:B------:R-:W-:Y:S02]  /*b3e50*/  IADD3 R18, PT, PT, R46, R47, RZ ;  /* 0x0000002f2e127210 */ /* 0x000fe40007ffe0ff */
[----:B0-----:R-:W-:Y:S01]  /*b3e60*/  IADD3 R14, PT, PT, R16, -R9, R0 ;  /* 0x80000009100e7210 */ /* 0x001fe20007ffe000 */
[----:B------:R-:W-:Y:S01]  /*b3e70*/  IMAD R11, R4, 0x3802001, RZ ;  /* 0x03802001040b7824 */ /* 0x000fe200078e02ff */
[----:B------:R-:W-:Y:S01]  /*b3e80*/  IADD3 R16, PT, PT, R45, R60, RZ ;  /* 0x0000003c2d107210 */ /* 0x000fe20007ffe0ff */
[----:B------:R-:W-:Y:S01]  /*b3e90*/  @!P2 VIADD R3, R3, 0x7fe001 ;  /* 0x007fe0010303a836 */ /* 0x000fe20000000000 */
[----:B------:R-:W-:Y:S01]  /*b3ea0*/  IADD3 R46, PT, PT, R46, -R47, RZ ;  /* 0x8000002f2e2e7210 */ /* 0x000fe20007ffe0ff */
[----:B------:R-:W-:Y:S01]  /*b3eb0*/  IMAD.HI.U32 R20, R11, -0x7fe001, R4 ;  /* 0xff801fff0b147827 */ /* 0x000fe200078e0004 */
[----:B------:R-:W-:-:S02]  /*b3ec0*/  ISETP.GT.AND P0, PT, R16, 0x7fe000, PT ;  /* 0x007fe0001000780c */ /* 0x000fc40003f04270 */
[----:B------:R-:W-:Y:S01]  /*b3ed0*/  SHF.R.S32.HI R9, RZ, 0x1f, R11 ;  /* 0x0000001fff097819 */ /* 0x000fe2000001140b */
[----:B------:R-:W-:Y:S01]  /*b3ee0*/  IMAD.WIDE R4, R3, UR4, RZ ;  /* 0x0000000403047c25 */ /* 0x000fe2000f8e02ff */
[----:B------:R-:W-:Y:S01]  /*b3ef0*/  ISETP.GE.AND P3, PT, R46, RZ, PT ;  /* 0x000000ff2e00720c */ /* 0x000fe20003f66270 */
[----:B------:R0:W-:Y:S02]  /*b3f00*/  STL [R1+0x4ee8], R12 ;  /* 0x004ee80c01007387 */ /* 0x0001e40000100800 */
[----:B------:R-:W-:Y:S01]  /*b3f10*/  @!P1 VIADD R8, R8, 0x7fe001 ;  /* 0x007fe00108089836 */ /* 0x000fe20000000000 */
[----:B------:R-:W-:Y:S01]  /*b3f20*/  ISETP.GT.AND P1, PT, R18, 0x7fe000, PT ;  /* 0x007fe0001200780c */ /* 0x000fe20003f24270 */
[----:B------:R1:W-:Y:S01]  /*b3f30*/  STL [R1+0x4eac], R10 ;  /* 0x004eac0a01007387 */ /* 0x0003e20000100800 */
[----:B------:R-:W-:-:S03]  /*b3f40*/  IMAD R13, R4, 0x3802001, RZ ;  /* 0x03802001040d7824 */ /* 0x000fc600078e02ff */
[----:B------:R-:W5:Y:S01]  /*b3f50*/  LDL R0, [R1+0x4f3c] ;  /* 0x004f3c0001007983 */ /* 0x000f620000100800 */
[----:B0-----:R-:W-:-:S03]  /*b3f60*/  IMAD R12, R9, -0x7fe001, RZ ;  /* 0xff801fff090c7824 */ /* 0x001fc600078e02ff */
[----:B------:R-:W5:Y:S01]  /*b3f70*/  LDL R3, [R1+0x4f7c] ;  /* 0x004f7c0001037983 */ /* 0x000f620000100800 */
[----:B------:R-:W-:Y:S02]  /*b3f80*/  SHF.R.S32.HI R9, RZ, 0x1f, R13 ;  /* 0x0000001fff097819 */ /* 0x000fe4000001140d */
[----:B------:R-:W-:Y:S01]  /*b3f90*/  IADD3 R12, PT, PT, R20, -R11, R12 ;  /* 0x8000000b140c7210 */ /* 0x000fe20007ffe00c */
[----:B------:R-:W-:Y:S01]  /*b3fa0*/  IMAD.HI.U32 R20, R13, -0x7fe001, R4 ;  /* 0xff801fff0d147827 */ /* 0x000fe200078e0004 */
[----:B------:R-:W-:Y:S01]  /*b3fb0*/  IADD3 R5, PT, PT, R66, -R49, RZ ;  /* 0x8000003142057210 */ /* 0x000fe20007ffe0ff */
[----:B------:R0:W-:Y:S02]  /*b3fc0*/  STL [R1+0x4eec], R14 ;  /* 0x004eec0e01007387 */ /* 0x0001e40000100800 */
[----:B------:R-:W-:Y:S01]  /*b3fd0*/  @P0 VIADD R16, R16, 0xff801fff ;  /* 0xff801fff10100836 */ /* 0x000fe20000000000 */
[----:B------:R-:W-:Y:S01]  /*b3fe0*/  @!P3 IADD3 R46, PT, PT, R46, 0x7fe001, RZ ;  /* 0x007fe0012e2eb810 */ /* 0x000fe20007ffe0ff */
[----:B------:R2:W-:Y:S01]  /*b3ff0*/  STL [R1+0x4eb0], R8 ;  /* 0x004eb00801007387 */ /* 0x0005e20000100800 */
[----:B------:R-:W-:Y:S01]  /*b4000*/  IMAD R4, R9, -0x7fe001, RZ ;  /* 0xff801fff09047824 */ /* 0x000fe200078e02ff */
[----:B------:R-:W-:-:S02]  /*b4010*/  ISETP.GE.AND P3, PT, R5, RZ, PT ;  /* 0x000000ff0500720c */ /* 0x000fc40003f66270 */
[----:B------:R-:W5:Y:S01]  /*b4020*/  LDL R9, [R1+0x4f80] ;  /* 0x004f800001097983 */ /* 0x000f620000100800 */
[----:B------:R-:W-:-:S03]  /*b4030*/  @P1 IADD3 R18, PT, PT, R18, -0x7fe001, RZ ;  /* 0xff801fff12121810 */ /* 0x000fc60007ffe0ff */
[----:B-1----:R-:W5:Y:S01]  /*b4040*/  LDL R10, [R1+0x4fc0] ;  /* 0x004fc000010a7983 */ /* 0x002f620000100800 */
[----:B------:R-:W-:Y:S01]  /*b4050*/  ISETP.GE.AND P1, PT, R16, RZ, PT ;  /* 0x000000ff1000720c */ /* 0x000fe20003f26270 */
[----:B------:R-:W-:Y:S01]  /*b4060*/  IMAD.WIDE R46, R46, UR4, RZ ;  /* 0x000000042e2e7c25 */ /* 0x000fe2000f8e02ff */
[----:B------:R-:W-:Y:S01]  /*b4070*/  IADD3 R20, PT, PT, R20, -R13, R4 ;  /* 0x8000000d14147210 */ /* 0x000fe20007ffe004 */
[----:B0-----:R-:W5:Y:S02]  /*b4080*/  LDL R14, [R1+0x4f84] ;  /* 0x004f8400010e7983 */ /* 0x001f640000100800 */
[----:B------:R-:W-:Y:S02]  /*b4090*/  IMAD.IADD R4, R66, 0x1, R49 ;  /* 0x0000000142047824 */ /* 0x000fe400078e0231 */
[----:B------:R-:W5:Y:S01]  /*b40a0*/  LDL R45, [R1+0x4fc4] ;  /* 0x004fc400012d7983 */ /* 0x000f620000100800 */
[----:B------:R-:W-:Y:S02]  /*b40b0*/  IMAD R21, R46, 0x3802001, RZ ;  /* 0x038020012e157824 */ /* 0x000fe400078e02ff */
[----:B------:R-:W-:Y:S01]  /*b40c0*/  IMAD.IADD R11, R6, 0x1, -R7 ;  /* 0x00000001060b7824 */ /* 0x000fe200078e0a07 */
[----:B------:R-:W-:Y:S01]  /*b40d0*/  ISETP.GT.AND P0, PT, R4, 0x7fe000, PT ;  /* 0x007fe0000400780c */ /* 0x000fe20003f04270 */
[----:B------:R-:W-:Y:S01]  /*b40e0*/  @!P3 VIADD R5, R5, 0x7fe001 ;  /* 0x007fe0010505b836 */ /* 0x000fe20000000000 */
[----:B------:R-:W-:Y:S01]  /*b40f0*/  SHF.R.S32.HI R19, RZ, 0x1f, R21 ;  /* 0x0000001fff137819 */ /* 0x000fe20000011415 */
[----:B------:R-:W-:Y:S01]  /*b4100*/  @!P1 VIADD R16, R16, 0x7fe001 ;  /* 0x007fe00110109836 */ /* 0x000fe20000000000 */
[----:B------:R-:W0:Y:S01]  /*b4110*/  LDCU UR5, c[0x3][UR6+-0xe0] ;  /* 0x00ffe400060577ac */ /* 0x000e220008000800 */
[----:B------:R-:W-:Y:S01]  /*b4120*/  ISETP.GE.AND P4, PT, R11, RZ, PT ;  /* 0x000000ff0b00720c */ /* 0x000fe20003f86270 */
[----:B--2---:R-:W-:Y:S01]  /*b4130*/  IMAD.IADD R8, R6, 0x1, R7 ;  /* 0x0000000106087824 */ /* 0x004fe200078e0207 */
[----:B------:R-:W-:Y:S01]  /*b4140*/  ISETP.GE.AND P2, PT, R18, RZ, PT ;  /* 0x000000ff1200720c */ /* 0x000fe20003f46270 */
[----:B------:R-:W-:Y:S01]  /*b4150*/  IMAD.WIDE R6, R5, UR4, RZ ;  /* 0x0000000405067c25 */ /* 0x000fe2000f8e02ff */
[----:B------:R-:W-:Y:S03]  /*b4160*/  STL [R1+0x4ef0], R12 ;  /* 0x004ef00c01007387 */ /* 0x000fe60000100800 */
[----:B------:R-:W-:Y:S01]  /*b4170*/  IMAD.HI.U32 R46, R21, -0x7fe001, R46 ;  /* 0xff801fff152e7827 */ /* 0x000fe200078e002e */
[----:B------:R1:W-:Y:S03]  /*b4180*/  STL [R1+0x4eb4], R16 ;  /* 0x004eb41001007387 */ /* 0x0003e60000100800 */
[----:B------:R-:W-:Y:S01]  /*b4190*/  IMAD R19, R19, -0x7fe001, RZ ;  /* 0xff801fff13137824 */ /* 0x000fe200078e02ff */
[----:B------:R2:W-:Y:S01]  /*b41a0*/  STL [R1+0x4ef4], R20 ;  /* 0x004ef41401007387 */ /* 0x0005e20000100800 */
[----:B------:R-:W-:Y:S01]  /*b41b0*/  @P0 IADD3 R4, PT, PT, R4, -0x7fe001, RZ ;  /* 0xff801fff04040810 */ /* 0x000fe20007ffe0ff */
[----:B-1----:R-:W-:Y:S01]  /*b41c0*/  IMAD R16, R6, 0x3802001, RZ ;  /* 0x0380200106107824 */ /* 0x002fe200078e02ff */
[----:B------:R-:W-:-:S02]  /*b41d0*/  ISETP.GT.AND P0, PT, R8, 0x7fe000, PT ;  /* 0x007fe0000800780c */ /* 0x000fc40003f04270 */
[----:B--2---:R-:W-:Y:S01]  /*b41e0*/  IADD3 R20, PT, PT, R46, -R21, R19 ;  /* 0x800000152e147210 */ /* 0x004fe20007ffe013 */
[----:B------:R-:W-:Y:S01]  /*b41f0*/  IMAD.HI.U32 R46, R16, -0x7fe001, R6 ;  /* 0xff801fff102e7827 */ /* 0x000fe200078e0006 */
[----:B------:R-:W-:Y:S02]  /*b4200*/  IADD3 R6, PT, PT, R59, R50, RZ ;  /* 0x000000323b067210 */ /* 0x000fe40007ffe0ff */
[----:B------:R-:W-:Y:S02]  /*b4210*/  @!P4 IADD3 R11, PT, PT, R11, 0x7fe001, RZ ;  /* 0x007fe0010b0bc810 */ /* 0x000fe40007ffe0ff */
[----:B------:R-:W-:Y:S02]  /*b4220*/  @!P2 IADD3 R18, PT, PT, R18, 0x7fe001, RZ ;  /* 0x007fe0011212a810 */ /* 0x000fe40007ffe0ff */
[----:B------:R-:W-:Y:S01]  /*b4230*/  ISETP.GT.AND P1, PT, R6, 0x7fe000, PT ;  /* 0x007fe0000600780c */ /* 0x000fe20003f24270 */
[----:B------:R-:W-:Y:S01]  /*b4240*/  IMAD.IADD R5, R59, 0x1, -R50 ;  /* 0x000000013b057824 */ /* 0x000fe200078e0a32 */
[----:B------:R-:W-:Y:S01]  /*b4250*/  ISETP.GE.AND P2, PT, R4, RZ, PT ;  /* 0x000000ff0400720c */ /* 0x000fe20003f46270 */
[----:B0-----:R-:W-:Y:S01]  /*b4260*/  IMAD.WIDE R12, R11, UR5, RZ ;  /* 0x000000050b0c7c25 */ /* 0x001fe2000f8e02ff */
[----:B------:R0:W-:Y:S02]  /*b4270*/  STL [R1+0x4eb8], R18 ;  /* 0x004eb81201007387 */ /* 0x0001e40000100800 */
[----:B------:R-:W-:Y:S01]  /*b4280*/  ISETP.GE.AND P3, PT, R5, RZ, PT ;  /* 0x000000ff0500720c */ /* 0x000fe20003f66270 */
[----:B------:R-:W-:Y:S01]  /*b4290*/  IMAD R26, R12, 0x3802001, RZ ;  /* 0x038020010c1a7824 */ /* 0x000fe200078e02ff */
[----:B------:R-:W2:Y:S01]  /*b42a0*/  LDL R58, [R1+0x4f88] ;  /* 0x004f8800013a7983 */ /* 0x000ea20000100800 */
[----:B------:R-:W-:Y:S01]  /*b42b0*/  SHF.R.S32.HI R11, RZ, 0x1f, R16 ;  /* 0x0000001fff0b7819 */ /* 0x000fe20000011410 */
[----:B------:R-:W-:-:S02]  /*b42c0*/  @P0 VIADD R8, R8, 0xff801fff ;  /* 0xff801fff08080836 */ /* 0x000fc40000000000 */
[----:B------:R-:W2:Y:S01]  /*b42d0*/  LDL R47, [R1+0x4fc8] ;  /* 0x004fc800012f7983 */ /* 0x000ea20000100800 */
[----:B0-----:R-:W-:Y:S01]  /*b42e0*/  IMAD.IADD R18, R15, 0x1, R62 ;  /* 0x000000010f127824 */ /* 0x001fe200078e023e */
[----:B------:R-:W-:Y:S02]  /*b42f0*/  SHF.R.S32.HI R7, RZ, 0x1f, R26 ;  /* 0x0000001fff077819 */ /* 0x000fe4000001141a */
[----:B------:R-:W-:Y:S02]  /*b4300*/  @P1 IADD3 R6, PT, PT, R6, -0x7fe001, RZ ;  /* 0xff801fff06061810 */ /* 0x000fe40007ffe0ff */
[----:B------:R-:W-:Y:S01]  /*b4310*/  ISETP.GT.AND P0, PT, R18, 0x7fe000, PT ;  /* 0x007fe0001200780c */ /* 0x000fe20003f04270 */
[----:B------:R-:W-:Y:S01]  /*b4320*/  IMAD R11, R11, -0x7fe001, RZ ;  /* 0xff801fff0b0b7824 */ /* 0x000fe200078e02ff */
[----:B------:R-:W-:Y:S02]  /*b4330*/  @!P2 IADD3 R4, PT, PT, R4, 0x7fe001, RZ ;  /* 0x007fe0010404a810 */ /* 0x000fe40007ffe0ff */
[----:B------:R-:W-:Y:S01]  /*b4340*/  ISETP.GE.AND P2, PT, R8, RZ, PT ;  /* 0x000000ff0800720c */ /* 0x000fe20003f46270 */
[----:B------:R-:W-:Y:S01]  /*b4350*/  IMAD.HI.U32 R12, R26, -0x7fe001, R12 ;  /* 0xff801fff1a0c7827 */ /* 0x000fe200078e000c */
[----:B------:R-:W-:Y:S01]  /*b4360*/  ISETP.GE.AND P1, PT, R6, RZ, PT ;  /* 0x000000ff0600720c */ /* 0x000fe20003f26270 */
[----:B------:R-:W-:Y:S01]  /*b4370*/  STL [R1+0x4ef8], R20 ;  /* 0x004ef81401007387 */ /* 0x000fe20000100800 */
[----:B------:R-:W-:Y:S01]  /*b4380*/  IADD3 R15, PT, PT, R15, -R62, RZ ;  /* 0x8000003e0f0f7210 */ /* 0x000fe20007ffe0ff */
[----:B------:R-:W-:Y:S01]  /*b4390*/  IMAD R7, R7, -0x7fe001, RZ ;  /* 0xff801fff07077824 */ /* 0x000fe200078e02ff */
[----:B------:R-:W-:Y:S01]  /*b43a0*/  IADD3 R46, PT, PT, R46, -R16, R11 ;  /* 0x800000102e2e7210 */ /* 0x000fe20007ffe00b */
[----:B------:R-:W-:Y:S01]  /*b43b0*/  STL [R1+0x4ebc], R4 ;  /* 0x004ebc0401007387 */ /* 0x000fe20000100800 */
[----:B------:R-:W-:Y:S01]  /*b43c0*/  @!P3 VIADD R5, R5, 0x7fe001 ;  /* 0x007fe0010505b836 */ /* 0x000fe20000000000 */
[----:B------:R-:W-:-:S02]  /*b43d0*/  ISETP.GE.AND P3, PT, R15, RZ, PT ;  /* 0x000000ff0f00720c */ /* 0x000fc40003f66270 */
[----:B------:R-:W2:Y:S01]  /*b43e0*/  LDL R16, [R1+0x4f8c] ;  /* 0x004f8c0001107983 */ /* 0x000ea20000100800 */
[----:B------:R-:W-:-:S03]  /*b43f0*/  IADD3 R26, PT, PT, R12, -R26, R7 ;  /* 0x8000001a0c1a7210 */ /* 0x000fc60007ffe007 */
[----:B------:R-:W2:Y:S01]  /*b4400*/  LDL R49, [R1+0x4fcc] ;  /* 0x004fcc0001317983 */ /* 0x000ea20000100800 */
[----:B------:R-:W-:-:S04]  /*b4410*/  IMAD.WIDE R12, R5, UR5, RZ ;  /* 0x00000005050c7c25 */ /* 0x000fc8000f8e02ff */
[----:B------:R-:W-:Y:S02]  /*b4420*/  @P0 VIADD R18, R18, 0xff801fff ;  /* 0xff801fff12120836 */ /* 0x000fe40000000000 */
[----:B------:R-:W-:Y:S02]  /*b4430*/  @!P2 VIADD R8, R8, 0x7fe001 ;  /* 0x007fe0010808a836 */ /* 0x000fe40000000000 */
[----:B------:R-:W-:Y:S02]  /*b4440*/  IMAD R21, R12, 0x3802001, RZ ;  /* 0x038020010c157824 */ /* 0x000fe400078e02ff */
[----:B------:R-:W-:Y:S01]  /*b4450*/  @!P1 VIADD R6, R6, 0x7fe001 ;  /* 0x007fe00106069836 */ /* 0x000fe20000000000 */
[----:B------:R-:W-:Y:S01]  /*b4460*/  ISETP.GE.AND P1, PT, R18, RZ, PT ;  /* 0x000000ff1200720c */ /* 0x000fe20003f26270 */
[----:B------:R0:W-:Y:S01]  /*b4470*/  STL [R1+0x4efc], R46 ;  /* 0x004efc2e01007387 */ /* 0x0001e20000100800 */
[----:B------:R-:W-:-:S03]  /*b4480*/  SHF.R.S32.HI R11, RZ, 0x1f, R21 ;  /* 0x0000001fff0b7819 */ /* 0x000fc60000011415 */
[----:B------:R1:W-:Y:S01]  /*b4490*/  STL [R1+0x4f00], R8 ;  /* 0x004f000801007387 */ /* 0x0003e20000100800 */
[----:B------:R-:W-:Y:S02]  /*b44a0*/  IADD3 R7, PT, PT, R17, -R52, RZ ;  /* 0x8000003411077210 */ /* 0x000fe40007ffe0ff */
[----:B------:R-:W-:Y:S01]  /*b44b0*/  @!P3 IADD3 R15, PT, PT, R15, 0x7fe001, RZ ;  /* 0x007fe0010f0fb810 */ /* 0x000fe20007ffe0ff */
[----:B------:R3:W-:Y:S01]  /*b44c0*/  STL [R1+0x4f40], R26 ;  /* 0x004f401a01007387 */ /* 0x0007e20000100800 */
[----:B------:R-:W-:-:S03]  /*b44d0*/  IMAD.HI.U32 R12, R21, -0x7fe001, R12 ;  /* 0xff801fff150c7827 */ /* 0x000fc600078e000c */
[----:B------:R-:W2:Y:S01]  /*b44e0*/  LDL R19, [R1+0x4f90] ;  /* 0x004f900001137983 */ /* 0x000ea20000100800 */
[----:B0-----:R-:W-:-:S03]  /*b44f0*/  IMAD R46, R11, -0x7fe001, RZ ;  /* 0xff801fff0b2e7824 */ /* 0x001fc600078e02ff */
[----:B------:R-:W2:Y:S01]  /*b4500*/  LDL R20, [R1+0x4fd0] ;  /* 0x004fd00001147983 */ /* 0x000ea20000100800 */
[----:B------:R-:W-:Y:S01]  /*b4510*/  ISETP.GE.AND P2, PT, R7, RZ, PT ;  /* 0x000000ff0700720c */ /* 0x000fe20003f46270 */
[----:B------:R-:W-:Y:S01]  /*b4520*/  IMAD.WIDE R4, R15, UR5, RZ ;  /* 0x000000050f047c25 */ /* 0x000fe2000f8e02ff */
[----:B-1----:R-:W-:-:S03]  /*b4530*/  IADD3 R8, PT, PT, R17, R52, RZ ;  /* 0x0000003411087210 */ /* 0x002fc60007ffe0ff */
[----:B------:R-:W-:Y:S01]  /*b4540*/  IMAD.IADD R11, R22, 0x1, -R61 ;  /* 0x00000001160b7824 */ /* 0x000fe200078e0a3d */
[----:B------:R-:W-:Y:S01]  /*b4550*/  IADD3 R46, PT, PT, R12, -R21, R46 ;  /* 0x800000150c2e7210 */ /* 0x000fe20007ffe02e */
[----:B------:R-:W-:Y:S02]  /*b4560*/  IMAD R13, R4, 0x3802001, RZ ;  /* 0x03802001040d7824 */ /* 0x000fe400078e02ff */
[----:B------:R-:W-:Y:S01]  /*b4570*/  @!P1 VIADD R18, R18, 0x7fe001 ;  /* 0x007fe00112129836 */ /* 0x000fe20000000000 */
[----:B------:R-:W-:Y:S01]  /*b4580*/  ISETP.GE.AND P3, PT, R11, RZ, PT ;  /* 0x000000ff0b00720c */ /* 0x000fe20003f66270 */
[----:B------:R0:W-:Y:S01]  /*b4590*/  STL [R1+0x4f04], R6 ;  /* 0x004f040601007387 */ /* 0x0001e20000100800 */
[----:B------:R-:W-:Y:S02]  /*b45a0*/  ISETP.GT.AND P0, PT, R8, 0x7fe000, PT ;  /* 0x007fe0000800780c */ /* 0x000fe40003f04270 */
[----:B------:R-:W-:Y:S01]  /*b45b0*/  SHF.R.S32.HI R12, RZ, 0x1f, R13 ;  /* 0x0000001fff0c7819 */ /* 0x000fe2000001140d */
[----:B------:R-:W-:Y:S01]  /*b45c0*/  STL [R1+0x4f44], R46 ;  /* 0x004f442e01007387 */ /* 0x000fe20000100800 */
[----:B------:R-:W-:-:S03]  /*b45d0*/  @!P2 IADD3 R7, PT, PT, R7, 0x7fe001, RZ ;  /* 0x007fe0010707a810 */ /* 0x000fc60007ffe0ff */
[----:B------:R1:W-:Y:S04]  /*b45e0*/  STL [R1+0x4f08], R18 ;  /* 0x004f081201007387 */ /* 0x0003e80000100800 */
[----:B------:R-:W2:Y:S04]  /*b45f0*/  LDL R21, [R1+0x4f94] ;  /* 0x004f940001157983 */ /* 0x000ea80000100800 */
[----:B------:R-:W2:Y:S01]  /*b4600*/  LDL R50, [R1+0x4fd4] ;  /* 0x004fd40001327983 */ /* 0x000ea20000100800 */
[----:B---3--:R-:W-:Y:S01]  /*b4610*/  IMAD.HI.U32 R26, R13, -0x7fe001, R4 ;  /* 0xff801fff0d1a7827 */ /* 0x008fe200078e0004 */
[----:B------:R-:W-:-:S02]  /*b4620*/  @P0 IADD3 R8, PT, PT, R8, -0x7fe001, RZ ;  /* 0xff801fff08080810 */ /* 0x000fc40007ffe0ff */
[----:B------:R-:W3:Y:S01]  /*b4630*/  LDL R59, [R1+0x4fd8] ;  /* 0x004fd800013b7983 */ /* 0x000ee20000100800 */
[----:B------:R-:W-:Y:S02]  /*b4640*/  IMAD R12, R12, -0x7fe001, RZ ;  /* 0xff801fff0c0c7824 */ /* 0x000fe400078e02ff */
[----:B------:R-:W-:-:S03]  /*b4650*/  IMAD.WIDE R4, R7, UR5, RZ ;  /* 0x0000000507047c25 */ /* 0x000fc6000f8e02ff */
[----:B------:R-:W-:Y:S01]  /*b4660*/  IADD3 R26, PT, PT, R26, -R13, R12 ;  /* 0x8000000d1a1a7210 */ /* 0x000fe20007ffe00c */
[----:B------:R-:W-:Y:S02]  /*b4670*/  @!P3 VIADD R11, R11, 0x7fe001 ;  /* 0x007fe0010b0bb836 */ /* 0x000fe40000000000 */
[C---:B------:R-:W-:Y:S01]  /*b4680*/  IMAD.IADD R12, R23.reuse, 0x1, R54 ;  /* 0x00000001170c7824 */ /* 0x040fe200078e0236 */
[----:B------:R-:W-:Y:S01]  /*b4690*/  IADD3 R23, PT, PT, R23, -R54, RZ ;  /* 0x8000003617177210 */ /* 0x000fe20007ffe0ff */
        /* <DEDUP_REMOVED lines=9> */
[----:B------:R-:W3:Y:S02]  /*b4730*/  LDL R22, [R1+0x4f98] ;  /* 0x004f980001167983 */ /* 0x000ee40000100800 */
[----:B------:R-:W-:Y:S01]  /*b4740*/  SHF.R.S32.HI R5, RZ, 0x1f, R11 ;  /* 0x0000001fff057819 */ /* 0x000fe2000001140b */
[----:B------:R-:W-:Y:S01]  /*b4750*/  IMAD.HI.U32 R46, R11, -0x7fe001, R6 ;  /* 0xff801fff0b2e7827 */ /* 0x000fe200078e0006 */
[----:B------:R-:W-:Y:S02]  /*b4760*/  IADD3 R18, PT, PT, R48, -R15, R18 ;  /* 0x8000000f30127210 */ /* 0x000fe40007ffe012 */
[----:B------:R-:W-:Y:S01]  /*b4770*/  @!P3 IADD3 R23, PT, PT, R23, 0x7fe001, RZ ;  /* 0x007fe0011717b810 */ /* 0x000fe20007ffe0ff */
[----:B------:R-:W-:-:S02]  /*b4780*/  @!P2 VIADD R8, R8, 0x7fe001 ;  /* 0x007fe0010808a836 */ /* 0x000fc40000000000 */
[----:B------:R-:W-:Y:S01]  /*b4790*/  IMAD R6, R5, -0x7fe001, RZ ;  /* 0xff801fff05067824 */ /* 0x000fe200078e02ff */
[----:B------:R-:W-:Y:S04]  /*b47a0*/  STL [R1+0x4f48], R26 ;  /* 0x004f481a01007387 */ /* 0x000fe80000100800 */
[----:B------:R-:W-:Y:S01]  /*b47b0*/  STL [R1+0x4f0c], R8 ;  /* 0x004f0c0801007387 */ /* 0x000fe20000100800 */
[----:B------:R-:W-:Y:S01]  /*b47c0*/  IADD3 R46, PT, PT, R46, -R11, R6 ;  /* 0x8000000b2e2e7210 */ /* 0x000fe20007ffe006 */
[----:B------:R-:W-:Y:S02]  /*b47d0*/  IMAD.WIDE R6, R23, UR5, RZ ;  /* 0x0000000517067c25 */ /* 0x000fe4000f8e02ff */
[----:B------:R0:W-:Y:S04]  /*b47e0*/  STL [R1+0x4f4c], R18 ;  /* 0x004f4c1201007387 */ /* 0x0001e80000100800 */
[----:B------:R-:W3:Y:S04]  /*b47f0*/  LDL R23, [R1+0x4f9c] ;  /* 0x004f9c0001177983 */ /* 0x000ee80000100800 */
[----:B------:R-:W3:Y:S01]  /*b4800*/  LDL R48, [R1+0x4fdc] ;  /* 0x004fdc0001307983 */ /* 0x000ee20000100800 */
[----:B------:R-:W-:-:S02]  /*b4810*/  ISETP.GT.AND P0, PT, R4, 0x7fe000, PT ;  /* 0x007fe0000400780c */ /* 0x000fc40003f04270 */
[----:B------:R-:W-:Y:S01]  /*b4820*/  ISETP.GT.AND P1, PT, R12, 0x7fe000, PT ;  /* 0x007fe0000c00780c */ /* 0x000fe20003f24270 */
[----:B------:R-:W-:Y:S01]  /*b4830*/  IMAD.IADD R5, R24, 0x1, -R51 ;  /* 0x0000000118057824 */ /* 0x000fe200078e0a33 */
[----:B------:R-:W3:Y:S01]  /*b4840*/  LDL R25, [R1+0x4fe0] ;  /* 0x004fe00001197983 */ /* 0x000ee20000100800 */
        /* <DEDUP_REMOVED lines=8> */
[----:B------:R-:W-:Y:S01]  /*b48d0*/  IMAD.IADD R7, R36, 0x1, -R57 ;  /* 0x0000000124077824 */ /* 0x000fe200078e0a39 */
[----:B------:R-:W-:Y:S01]  /*b48e0*/  IADD3 R6, PT, PT, R24, R51, RZ ;  /* 0x0000003318067210 */ /* 0x000fe20007ffe0ff */
[----:B------:R-:W-:Y:S01]  /*b48f0*/  IMAD R8, R8, -0x7fe001, RZ ;  /* 0xff801fff08087824 */ /* 0x000fe200078e02ff */
[----:B------:R-:W3:Y:S01]  /*b4900*/  LDL R24, [R1+0x4fa0] ;  /* 0x004fa00001187983 */ /* 0x000ee20000100800 */
[----:B------:R-:W-:Y:S02]  /*b4910*/  @!P2 IADD3 R5, PT, PT, R5, 0x7fe001, RZ ;  /* 0x007fe0010505a810 */ /* 0x000fe40007ffe0ff */
[----:B------:R-:W-:Y:S01]  /*b4920*/  ISETP.GE.AND P2, PT, R7, RZ, PT ;  /* 0x000000ff0700720c */ /* 0x000fe20003f46270 */
[----:B------:R-:W-:Y:S01]  /*b4930*/  @!P0 VIADD R4, R4, 0x7fe001 ;  /* 0x007fe00104048836 */ /* 0x000fe20000000000 */
[----:B------:R-:W-:Y:S01]  /*b4940*/  @!P1 IADD3 R12, PT, PT, R12, 0x7fe001, RZ ;  /* 0x007fe0010c0c9810 */ /* 0x000fe20007ffe0ff */
[----:B------:R-:W-:Y:S01]  /*b4950*/  IMAD.WIDE R26, R5, UR5, RZ ;  /* 0x00000005051a7c25 */ /* 0x000fe2000f8e02ff */
[----:B------:R-:W-:-:S02]  /*b4960*/  IADD3 R18, PT, PT, R18, -R11, R8 ;  /* 0x8000000b12127210 */ /* 0x000fc40007ffe008 */
[----:B----4-:R-:W-:Y:S01]  /*b4970*/  IADD3 R11, PT, PT, R37, -R38, RZ ;  /* 0x80000026250b7210 */ /* 0x010fe20007ffe0ff */
[----:B------:R0:W-:Y:S01]  /*b4980*/  STL [R1+0x4f10], R4 ;  /* 0x004f100401007387 */ /* 0x0001e20000100800 */
[----:B------:R-:W-:Y:S01]  /*b4990*/  ISETP.GT.AND P0, PT, R6, 0x7fe000, PT ;  /* 0x007fe0000600780c */ /* 0x000fe20003f04270 */
[----:B------:R-:W-:Y:S01]  /*b49a0*/  IMAD R15, R26, 0x3802001, RZ ;  /* 0x038020011a0f7824 */ /* 0x000fe200078e02ff */
[----:B------:R-:W-:Y:S01]  /*b49b0*/  ISETP.GE.AND P4, PT, R11, RZ, PT ;  /* 0x000000ff0b00720c */ /* 0x000fe20003f86270 */
[----:B------:R-:W-:Y:S01]  /*b49c0*/  STL [R1+0x4f50], R46 ;  /* 0x004f502e01007387 */ /* 0x000fe20000100800 */
[----:B------:R-:W-:-:S03]  /*b49d0*/  IMAD.IADD R8, R36, 0x1, R57 ;  /* 0x0000000124087824 */ /* 0x000fc600078e0239 */
[----:B------:R1:W-:Y:S01]  /*b49e0*/  STL [R1+0x4f14], R12 ;  /* 0x004f140c01007387 */ /* 0x0003e20000100800 */
[----:B------:R-:W-:-:S03]  /*b49f0*/  @!P2 VIADD R7, R7, 0x7fe001 ;  /* 0x007fe0010707a836 */ /* 0x000fc60000000000 */
[----:B------:R5:W-:Y:S01]  /*b4a00*/  STL [R1+0x4f54], R18 ;  /* 0x004f541201007387 */ /* 0x000be20000100800 */
[----:B------:R-:W-:-:S03]  /*b4a10*/  SHF.R.S32.HI R13, RZ, 0x1f, R15 ;  /* 0x0000001fff0d7819 */ /* 0x000fc6000001140f */
[----:B------:R-:W4:Y:S04]  /*b4a20*/  LDL R36, [R1+0x4fa4] ;  /* 0x004fa40001247983 */ /* 0x000f280000100800 */
[----:B------:R-:W4:Y:S01]  /*b4a30*/  LDL R51, [R1+0x4fe4] ;  /* 0x004fe40001337983 */ /* 0x000f220000100800 */
[----:B0-----:R-:W-:Y:S01]  /*b4a40*/  IMAD.WIDE R4, R7, UR5, RZ ;  /* 0x0000000507047c25 */ /* 0x001fe2000f8e02ff */
[----:B------:R-:W-:Y:S02]  /*b4a50*/  @P0 IADD3 R6, PT, PT, R6, -0x7fe001, RZ ;  /* 0xff801fff06060810 */ /* 0x000fe40007ffe0ff */
[----:B------:R-:W4:Y:S01]  /*b4a60*/  LDL R52, [R1+0x4fe8] ;  /* 0x004fe80001347983 */ /* 0x000f220000100800 */
[----:B------:R-:W-:-:S04]  /*b4a70*/  IMAD.HI.U32 R26, R15, -0x7fe001, R26 ;  /* 0xff801fff0f1a7827 */ /* 0x000fc800078e001a */
[----:B------:R-:W-:Y:S02]  /*b4a80*/  IMAD R13, R13, -0x7fe001, RZ ;  /* 0xff801fff0d0d7824 */ /* 0x000fe400078e02ff */
[----:B-1----:R-:W-:Y:S02]  /*b4a90*/  IMAD.IADD R12, R37, 0x1, R38 ;  /* 0x00000001250c7824 */ /* 0x002fe400078e0226 */
[----:B------:R-:W4:Y:S01]  /*b4aa0*/  LDL R37, [R1+0x4fa8] ;  /* 0x004fa80001257983 */ /* 0x000f220000100800 */
[----:B------:R-:W-:Y:S02]  /*b4ab0*/  IMAD R17, R4, 0x3802001, RZ ;  /* 0x0380200104117824 */ /* 0x000fe400078e02ff */
[----:B------:R-:W-:Y:S01]  /*b4ac0*/  @!P4 VIADD R11, R11, 0x7fe001 ;  /* 0x007fe0010b0bc836 */ /* 0x000fe20000000000 */
[----:B------:R-:W-:Y:S01]  /*b4ad0*/  IADD3 R46, PT, PT, R26, -R15, R13 ;  /* 0x8000000f1a2e7210 */ /* 0x000fe20007ffe00d */
[----:B------:R-:W-:Y:S01]  /*b4ae0*/  IMAD.HI.U32 R26, R17, -0x7fe001, R4 ;  /* 0xff801fff111a7827 */ /* 0x000fe200078e0004 */
[----:B------:R-:W-:-:S02]  /*b4af0*/  ISETP.GE.AND P3, PT, R6, RZ, PT ;  /* 0x000000ff0600720c */ /* 0x000fc40003f66270 */
[----:B------:R-:W-:Y:S01]  /*b4b00*/  ISETP.GT.AND P0, PT, R8, 0x7fe000, PT ;  /* 0x007fe0000800780c */ /* 0x000fe20003f04270 */
[----:B------:R-:W-:Y:S01]  /*b4b10*/  IMAD.WIDE R4, R11, UR5, RZ ;  /* 0x000000050b047c25 */ /* 0x000fe2000f8e02ff */
[----:B-----5:R-:W-:Y:S02]  /*b4b20*/  IADD3 R18, PT, PT, R2, R63, RZ ;  /* 0x0000003f02127210 */ /* 0x020fe40007ffe0ff */
[----:B------:R-:W-:Y:S01]  /*b4b30*/  ISETP.GT.AND P1, PT, R12, 0x7fe000, PT ;  /* 0x007fe0000c00780c */ /* 0x000fe20003f24270 */
[----:B------:R-:W-:Y:S01]  /*b4b40*/  IMAD R11, R4, 0x3802001, RZ ;  /* 0x03802001040b7824 */ /* 0x000fe200078e02ff */
[----:B------:R-:W-:Y:S02]  /*b4b50*/  ISETP.GT.AND P2, PT, R18, 0x7fe000, PT ;  /* 0x007fe0001200780c */ /* 0x000fe40003f44270 */
[----:B------:R-:W-:Y:S01]  /*b4b60*/  SHF.R.S32.HI R7, RZ, 0x1f, R17 ;  /* 0x0000001fff077819 */ /* 0x000fe20000011411 */
[----:B------:R-:W-:-:S04]  /*b4b70*/  IMAD.HI.U32 R38, R11, -0x7fe001, R4 ;  /* 0xff801fff0b267827 */ /* 0x000fc800078e0004 */
[----:B------:R-:W-:Y:S01]  /*b4b80*/  IMAD.IADD R4, R2, 0x1, -R63 ;  /* 0x0000000102047824 */ /* 0x000fe200078e0a3f */
[----:B------:R-:W-:Y:S01]  /*b4b90*/  @!P3 IADD3 R6, PT, PT, R6, 0x7fe001, RZ ;  /* 0x007fe0010606b810 */ /* 0x000fe20007ffe0ff */
[----:B------:R-:W-:Y:S02]  /*b4ba0*/  IMAD R7, R7, -0x7fe001, RZ ;  /* 0xff801fff07077824 */ /* 0x000fe400078e02ff */
[----:B------:R-:W-:Y:S01]  /*b4bb0*/  @P0 VIADD R8, R8, 0xff801fff ;  /* 0xff801fff08080836 */ /* 0x000fe20000000000 */
[----:B------:R-:W-:Y:S01]  /*b4bc0*/  ISETP.GE.AND P3, PT, R4, RZ, PT ;  /* 0x000000ff0400720c */ /* 0x000fe20003f66270 */
[----:B------:R-:W-:Y:S01]  /*b4bd0*/  STL [R1+0x4f18], R6 ;  /* 0x004f180601007387 */ /* 0x000fe20000100800 */
[----:B------:R-:W-:Y:S01]  /*b4be0*/  IADD3 R26, PT, PT, R26, -R17, R7 ;  /* 0x800000111a1a7210 */ /* 0x000fe20007ffe007 */
[----:B------:R-:W-:Y:S01]  /*b4bf0*/  IMAD.IADD R7, R39, 0x1, -R64 ;  /* 0x0000000127077824 */ /* 0x000fe200078e0a40 */
[----:B------:R-:W-:Y:S01]  /*b4c00*/  @P1 IADD3 R12, PT, PT, R12, -0x7fe001, RZ ;  /* 0xff801fff0c0c1810 */ /* 0x000fe20007ffe0ff */
[----:B------:R0:W-:Y:S01]  /*b4c10*/  STL [R1+0x4f58], R46 ;  /* 0x004f582e01007387 */ /* 0x0001e20000100800 */
[----:B------:R-:W-:-:S02]  /*b4c20*/  ISETP.GE.AND P0, PT, R8, RZ, PT ;  /* 0x000000ff0800720c */ /* 0x000fc40003f06270 */
[----:B------:R-:W-:Y:S01]  /*b4c30*/  @P2 IADD3 R18, PT, PT, R18, -0x7fe001, RZ ;  /* 0xff801fff12122810 */ /* 0x000fe20007ffe0ff */
[----:B------:R-:W5:Y:S01]  /*b4c40*/  LDL R61, [R1+0x4fac] ;  /* 0x004fac00013d7983 */ /* 0x000f620000100800 */
[----:B------:R-:W-:-:S03]  /*b4c50*/  ISETP.GE.AND P1, PT, R12, RZ, PT ;  /* 0x000000ff0c00720c */ /* 0x000fc60003f26270 */
[----:B------:R-:W5:Y:S01]  /*b4c60*/  LDL R2, [R1+0x4fec] ;  /* 0x004fec0001027983 */ /* 0x000f620000100800 */
[----:B------:R-:W-:Y:S02]  /*b4c70*/  SHF.R.S32.HI R5, RZ, 0x1f, R11 ;  /* 0x0000001fff057819 */ /* 0x000fe4000001140b */
[----:B------:R-:W-:Y:S02]  /*b4c80*/  ISETP.GE.AND P2, PT, R18, RZ, PT ;  /* 0x000000ff1200720c */ /* 0x000fe40003f46270 */
[----:B------:R-:W-:Y:S01]  /*b4c90*/  ISETP.GE.AND P4, PT, R7, RZ, PT ;  /* 0x000000ff0700720c */ /* 0x000fe20003f86270 */
[----:B------:R-:W-:Y:S01]  /*b4ca0*/  IMAD R5, R5, -0x7fe001, RZ ;  /* 0xff801fff05057824 */ /* 0x000fe200078e02ff */
[----:B------:R-:W-:Y:S02]  /*b4cb0*/  @!P3 IADD3 R4, PT, PT, R4, 0x7fe001, RZ ;  /* 0x007fe0010404b810 */ /* 0x000fe40007ffe0ff */
[----:B------:R-:W-:Y:S02]  /*b4cc0*/  @!P0 IADD3 R8, PT, PT, R8, 0x7fe001, RZ ;  /* 0x007fe00108088810 */ /* 0x000fe40007ffe0ff */
[----:B0-----:R-:W-:Y:S01]  /*b4cd0*/  IADD3 R46, PT, PT, R38, -R11, R5 ;  /* 0x8000000b262e7210 */ /* 0x001fe20007ffe005 */
[----:B------:R-:W-:Y:S01]  /*b4ce0*/  IMAD.WIDE R4, R4, UR5, RZ ;  /* 0x0000000504047c25 */ /* 0x000fe2000f8e02ff */
[----:B------:R-:W-:Y:S01]  /*b4cf0*/  @!P1 IADD3 R12, PT, PT, R12, 0x7fe001, RZ ;  /* 0x007fe0010c0c9810 */ /* 0x000fe20007ffe0ff */
[----:B------:R-:W-:Y:S02]  /*b4d00*/  STL [R1+0x4f1c], R8 ;  /* 0x004f1c0801007387 */ /* 0x000fe40000100800 */
[----:B------:R-:W-:-:S02]  /*b4d10*/  IMAD.IADD R6, R39, 0x1, R64 ;  /* 0x0000000127067824 */ /* 0x000fc400078e0240 */
[----:B------:R-:W-:Y:S02]  /*b4d20*/  @!P2 VIADD R18, R18, 0x7fe001 ;  /* 0x007fe0011212a836 */ /* 0x000fe40000000000 */
[----:B------:R-:W-:Y:S02]  /*b4d30*/  @!P4 VIADD R7, R7, 0x7fe001 ;  /* 0x007fe0010707c836 */ /* 0x000fe40000000000 */
[----:B------:R-:W-:Y:S01]  /*b4d40*/  IMAD R13, R4, 0x3802001, RZ ;  /* 0x03802001040d7824 */ /* 0x000fe200078e02ff */
[----:B------:R0:W-:Y:S01]  /*b4d50*/  STL [R1+0x4f5c], R26 ;  /* 0x004f5c1a01007387 */ /* 0x0001e20000100800 */
[----:B------:R-:W-:-:S03]  /*b4d60*/  ISETP.GT.AND P0, PT, R6, 0x7fe000, PT ;  /* 0x007fe0000600780c */ /* 0x000fc60003f04270 */
[----:B------:R1:W-:Y:S04]  /*b4d70*/  STL [R1+0x4f20], R12 ;  /* 0x004f200c01007387 */ /* 0x0003e80000100800 */
[----:B------:R-:W-:Y:S01]  /*b4d80*/  STL [R1+0x4f60], R46 ;  /* 0x004f602e01007387 */ /* 0x000fe20000100800 */
[----:B0-----:R-:W-:Y:S01]  /*b4d90*/  IMAD.WIDE R26, R7, UR5, RZ ;  /* 0x00000005071a7c25 */ /* 0x001fe2000f8e02ff */
[CC--:B------:R-:W-:Y:S02]  /*b4da0*/  IADD3 R7, PT, PT, R40.reuse, -R53.reuse, RZ ;  /* 0x8000003528077210 */ /* 0x0c0fe40007ffe0ff */
[----:B------:R0:W-:Y:S01]  /*b4db0*/  STL [R1+0x4f24], R18 ;  /* 0x004f241201007387 */ /* 0x0001e20000100800 */
[----:B-1----:R-:W-:Y:S01]  /*b4dc0*/  IMAD.HI.U32 R12, R13, -0x7fe001, R4 ;  /* 0xff801fff0d0c7827 */ /* 0x002fe200078e0004 */
[----:B------:R-:W-:-:S02]  /*b4dd0*/  IADD3 R4, PT, PT, R40, R53, RZ ;  /* 0x0000003528047210 */ /* 0x000fc40007ffe0ff */
[----:B------:R-:W5:Y:S04]  /*b4de0*/  LDL R60, [R1+0x4fb4] ;  /* 0x004fb400013c7983 */ /* 0x000f680000100800 */
[----:B------:R-:W5:Y:S01]  /*b4df0*/  LDL R53, [R1+0x4ff4] ;  /* 0x004ff40001357983 */ /* 0x000f620000100800 */
[----:B------:R-:W-:Y:S01]  /*b4e00*/  @P0 VIADD R6, R6, 0xff801fff ;  /* 0xff801fff06060836 */ /* 0x000fe20000000000 */
[----:B------:R-:W-:Y:S02]  /*b4e10*/  ISETP.GE.AND P2, PT, R7, RZ, PT ;  /* 0x000000ff0700720c */ /* 0x000fe40003f46270 */
[----:B------:R-:W5:Y:S01]  /*b4e20*/  LDL R38, [R1+0x4fb0] ;  /* 0x004fb00001267983 */ /* 0x000f620000100800 */
[----:B------:R-:W-:-:S03]  /*b4e30*/  IMAD.IADD R5, R41, 0x1, -R42 ;  /* 0x0000000129057824 */ /* 0x000fc600078e0a2a */
[----:B------:R-:W5:Y:S01]  /*b4e40*/  LDL R39, [R1+0x4ff0] ;  /* 0x004ff00001277983 */ /* 0x000f620000100800 */
[----:B------:R-:W-:Y:S01]  /*b4e50*/  ISETP.GE.AND P1, PT, R6, RZ, PT ;  /* 0x000000ff0600720c */ /* 0x000fe20003f26270 */
[----:B------:R-:W-:Y:S01]  /*b4e60*/  IMAD R15, R26, 0x3802001, RZ ;  /* 0x038020011a0f7824 */ /* 0x000fe200078e02ff */
[----:B------:R-:W-:Y:S02]  /*b4e70*/  ISETP.GE.AND P3, PT, R5, RZ, PT ;  /* 0x000000ff0500720c */ /* 0x000fe40003f66270 */
[----:B------:R-:W-:Y:S02]  /*b4e80*/  SHF.R.S32.HI R11, RZ, 0x1f, R13 ;  /* 0x0000001fff0b7819 */ /* 0x000fe4000001140d */
[----:B------:R-:W-:Y:S02]  /*b4e90*/  ISETP.GT.AND P0, PT, R4, 0x7fe000, PT ;  /* 0x007fe0000400780c */ /* 0x000fe40003f04270 */
[----:B------:R-:W-:Y:S02]  /*b4ea0*/  SHF.R.S32.HI R8, RZ, 0x1f, R15 ;  /* 0x0000001fff087819 */ /* 0x000fe4000001140f */
[----:B------:R-:W-:Y:S01]  /*b4eb0*/  @!P2 IADD3 R7, PT, PT, R7, 0x7fe001, RZ ;  /* 0x007fe0010707a810 */ /* 0x000fe20007ffe0ff */
[----:B------:R-:W-:Y:S01]  /*b4ec0*/  IMAD R11, R11, -0x7fe001, RZ ;  /* 0xff801fff0b0b7824 */ /* 0x000fe200078e02ff */
[----:B------:R-:W-:Y:S01]  /*b4ed0*/  IADD3 R42, PT, PT, R41, R42, RZ ;  /* 0x0000002a292a7210 */ /* 0x000fe20007ffe0ff */
        /* <DEDUP_REMOVED lines=8> */
[----:B------:R-:W-:Y:S01]  /*b4f60*/  @!P3 IADD3 R5, PT, PT, R5, 0x7fe001, RZ ;  /* 0x007fe0010505b810 */ /* 0x000fe20007ffe0ff */
[C---:B0-----:R-:W-:Y:S01]  /*b4f70*/  IMAD.IADD R18, R43.reuse, 0x1, R56 ;  /* 0x000000012b127824 */ /* 0x041fe200078e0238 */
[----:B------:R-:W-:Y:S01]  /*b4f80*/  IADD3 R43, PT, PT, R43, -R56, RZ ;  /* 0x800000382b2b7210 */ /* 0x000fe20007ffe0ff */
[----:B------:R-:W-:Y:S01]  /*b4f90*/  @P0 VIADD R4, R4, 0xff801fff ;  /* 0xff801fff04040836 */ /* 0x000fe20000000000 */
[----:B------:R0:W-:Y:S02]  /*b4fa0*/  STL [R1+0x4f64], R12 ;  /* 0x004f640c01007387 */ /* 0x0001e40000100800 */
[----:B------:R-:W-:-:S02]  /*b4fb0*/  ISETP.GE.AND P3, PT, R43, RZ, PT ;  /* 0x000000ff2b00720c */ /* 0x000fc40003f66270 */
[----:B------:R-:W-:Y:S01]  /*b4fc0*/  ISETP.GE.AND P2, PT, R4, RZ, PT ;  /* 0x000000ff0400720c */ /* 0x000fe20003f46270 */
[----:B------:R-:W-:Y:S02]  /*b4fd0*/  @P1 VIADD R42, R42, 0xff801fff ;  /* 0xff801fff2a2a1836 */ /* 0x000fe40000000000 */
[----:B0-----:R-:W-:Y:S01]  /*b4fe0*/  IMAD.WIDE R12, R5, UR5, RZ ;  /* 0x00000005050c7c25 */ /* 0x001fe2000f8e02ff */
[----:B------:R-:W-:Y:S01]  /*b4ff0*/  SHF.R.S32.HI R5, RZ, 0x1f, R26 ;  /* 0x0000001fff057819 */ /* 0x000fe2000001141a */
[----:B------:R0:W-:Y:S01]  /*b5000*/  STL [R1+0x4f28], R6 ;  /* 0x004f280601007387 */ /* 0x0001e20000100800 */
[----:B------:R-:W-:Y:S01]  /*b5010*/  ISETP.GT.AND P0, PT, R18, 0x7fe000, PT ;  /* 0x007fe0001200780c */ /* 0x000fe20003f04270 */
[----:B------:R-:W-:Y:S02]  /*b5020*/  IMAD.HI.U32 R7, R26, -0x7fe001, R40 ;  /* 0xff801fff1a077827 */ /* 0x000fe400078e0028 */
[----:B------:R1:W-:Y:S02]  /*b5030*/  STL [R1+0x4f68], R8 ;  /* 0x004f680801007387 */ /* 0x0003e40000100800 */
[----:B------:R-:W-:-:S02]  /*b5040*/  IMAD R11, R12, 0x3802001, RZ ;  /* 0x038020010c0b7824 */ /* 0x000fc400078e02ff */
[----:B------:R-:W-:Y:S01]  /*b5050*/  IMAD R5, R5, -0x7fe001, RZ ;  /* 0xff801fff05057824 */ /* 0x000fe200078e02ff */
[----:B------:R-:W5:Y:S01]  /*b5060*/  LDL R40, [R1+0x4fb8] ;  /* 0x004fb80001287983 */ /* 0x000f620000100800 */
[----:B------:R-:W-:-:S03]  /*b5070*/  ISETP.GE.AND P1, PT, R42, RZ, PT ;  /* 0x000000ff2a00720c */ /* 0x000fc60003f26270 */
[----:B------:R-:W5:Y:S01]  /*b5080*/  LDL R57, [R1+0x4ff8] ;  /* 0x004ff80001397983 */ /* 0x000f620000100800 */
[----:B0-----:R-:W-:Y:S02]  /*b5090*/  SHF.R.S32.HI R6, RZ, 0x1f, R11 ;  /* 0x0000001fff067819 */ /* 0x001fe4000001140b */
[----:B------:R-:W-:Y:S02]  /*b50a0*/  IADD3 R26, PT, PT, R7, -R26, R5 ;  /* 0x8000001a071a7210 */ /* 0x000fe40007ffe005 */
[----:B------:R-:W-:Y:S01]  /*b50b0*/  IADD3 R5, PT, PT, R44, -R55, RZ ;  /* 0x800000372c057210 */ /* 0x000fe20007ffe0ff */
[----:B------:R-:W-:Y:S01]  /*b50c0*/  @!P2 VIADD R4, R4, 0x7fe001 ;  /* 0x007fe0010404a836 */ /* 0x000fe20000000000 */
[----:B------:R-:W-:Y:S01]  /*b50d0*/  @!P3 IADD3 R43, PT, PT, R43, 0x7fe001, RZ ;  /* 0x007fe0012b2bb810 */ /* 0x000fe20007ffe0ff */
[----:B-1----:R-:W-:Y:S01]  /*b50e0*/  IMAD.HI.U32 R8, R11, -0x7fe001, R12 ;  /* 0xff801fff0b087827 */ /* 0x002fe200078e000c */
[----:B------:R-:W-:-:S03]  /*b50f0*/  ISETP.GE.AND P2, PT, R5, RZ, PT ;  /* 0x000000ff0500720c */ /* 0x000fc60003f46270 */
[----:B------:R-:W-:Y:S01]  /*b5100*/  IMAD R6, R6, -0x7fe001, RZ ;  /* 0xff801fff06067824 */ /* 0x000fe200078e02ff */
[----:B------:R-:W-:Y:S01]  /*b5110*/  STL [R1+0x4f2c], R4 ;  /* 0x004f2c0401007387 */ /* 0x000fe20000100800 */
[----:B------:R-:W-:Y:S02]  /*b5120*/  @P0 VIADD R18, R18, 0xff801fff ;  /* 0xff801fff12120836 */ /* 0x000fe40000000000 */
[----:B------:R-:W-:Y:S01]  /*b5130*/  IMAD.WIDE R12, R43, UR5, RZ ;  /* 0x000000052b0c7c25 */ /* 0x000fe2000f8e02ff */
[----:B------:R0:W-:Y:S01]  /*b5140*/  STL [R1+0x4f6c], R26 ;  /* 0x004f6c1a01007387 */ /* 0x0001e20000100800 */
[----:B------:R-:W-:Y:S02]  /*b5150*/  IADD3 R8, PT, PT, R8, -R11, R6 ;  /* 0x8000000b08087210 */ /* 0x000fe40007ffe006 */
[----:B------:R-:W-:Y:S01]  /*b5160*/  @!P1 IADD3 R42, PT, PT, R42, 0x7fe001, RZ ;  /* 0x007fe0012a2a9810 */ /* 0x000fe20007ffe0ff */
[----:B------:R-:W5:Y:S01]  /*b5170*/  LDL R6, [R1+0x4fbc] ;  /* 0x004fbc0001067983 */ /* 0x000f620000100800 */
[----:B------:R-:W-:Y:S01]  /*b5180*/  IMAD R11, R12, 0x3802001, RZ ;  /* 0x038020010c0b7824 */ /* 0x000fe200078e02ff */
[----:B------:R-:W-:-:S02]  /*b5190*/  ISETP.GE.AND P1, PT, R18, RZ, PT ;  /* 0x000000ff1200720c */ /* 0x000fc40003f26270 */
[----:B------:R-:W5:Y:S01]  /*b51a0*/  LDL R43, [R1+0x4ffc] ;  /* 0x004ffc00012b7983 */ /* 0x000f620000100800 */
[----:B------:R-:W-:Y:S01]  /*b51b0*/  @!P2 VIADD R5, R5, 0x7fe001 ;  /* 0x007fe0010505a836 */ /* 0x000fe20000000000 */
[----:B------:R-:W-:Y:S01]  /*b51c0*/  SHF.R.S32.HI R7, RZ, 0x1f, R11 ;  /* 0x0000001fff077819 */ /* 0x000fe2000001140b */
[----:B0-----:R-:W-:Y:S01]  /*b51d0*/  IMAD.HI.U32 R26, R11, -0x7fe001, R12 ;  /* 0xff801fff0b1a7827 */ /* 0x001fe200078e000c */
[----:B------:R-:W-:-:S03]  /*b51e0*/  IADD3 R44, PT, PT, R44, R55, RZ ;  /* 0x000000372c2c7210 */ /* 0x000fc60007ffe0ff */
[----:B------:R-:W-:-:S04]  /*b51f0*/  IMAD.WIDE R12, R5, UR5, RZ ;  /* 0x00000005050c7c25 */ /* 0x000fc8000f8e02ff */
[----:B------:R-:W-:Y:S02]  /*b5200*/  IMAD R7, R7, -0x7fe001, RZ ;  /* 0xff801fff07077824 */ /* 0x000fe400078e02ff */
[----:B------:R-:W-:Y:S01]  /*b5210*/  IMAD.IADD R4, R0, 0x1, -R3 ;  /* 0x0000000100047824 */ /* 0x000fe200078e0a03 */
[----:B------:R0:W-:Y:S01]  /*b5220*/  STL [R1+0x4f30], R42 ;  /* 0x004f302a01007387 */ /* 0x0001e20000100800 */
[----:B------:R-:W-:Y:S01]  /*b5230*/  ISETP.GT.AND P0, PT, R44, 0x7fe000, PT ;  /* 0x007fe0002c00780c */ /* 0x000fe20003f04270 */
[----:B------:R-:W-:Y:S01]  /*b5240*/  IMAD R15, R12, 0x3802001, RZ ;  /* 0x038020010c0f7824 */ /* 0x000fe200078e02ff */
[----:B------:R-:W-:Y:S01]  /*b5250*/  @!P1 IADD3 R18, PT, PT, R18, 0x7fe001, RZ ;  /* 0x007fe00112129810 */ /* 0x000fe20007ffe0ff */
[----:B------:R1:W-:Y:S01]  /*b5260*/  STL [R1+0x4f70], R8 ;  /* 0x004f700801007387 */ /* 0x0003e20000100800 */
[----:B------:R-:W-:-:S03]  /*b5270*/  ISETP.GE.AND P2, PT, R4, RZ, PT ;  /* 0x000000ff0400720c */ /* 0x000fc60003f46270 */
[----:B------:R-:W5:Y:S01]  /*b5280*/  LDL R62, [R1+0x4c00] ;  /* 0x004c0000013e7983 */ /* 0x000f620000100800 */
[----:B0-----:R-:W-:-:S03]  /*b5290*/  IADD3 R42, PT, PT, R26, -R11, R7 ;  /* 0x8000000b1a2a7210 */ /* 0x001fc60007ffe007 */
[----:B------:R-:W5:Y:S01]  /*b52a0*/  LDL R7, [R1+0x4c80] ;  /* 0x004c800001077983 */ /* 0x000f620000100800 */
[----:B------:R-:W-:-:S03]  /*b52b0*/  SHF.R.S32.HI R5, RZ, 0x1f, R15 ;  /* 0x0000001fff057819 */ /* 0x000fc6000001140f */
[----:B------:R-:W-:Y:S01]  /*b52c0*/  STL [R1+0x4f34], R18 ;  /* 0x004f341201007387 */ /* 0x000fe20000100800 */
[----:B------:R-:W-:-:S03]  /*b52d0*/  IMAD.IADD R11, R9, 0x1, -R10 ;  /* 0x00000001090b7824 */ /* 0x000fc600078e0a0a */
[----:B------:R-:W-:Y:S01]  /*b52e0*/  STL [R1+0x4f74], R42 ;  /* 0x004f742a01007387 */ /* 0x000fe20000100800 */
[----:B------:R-:W-:-:S03]  /*b52f0*/  IMAD.HI.U32 R26, R15, -0x7fe001, R12 ;  /* 0xff801fff0f1a7827 */ /* 0x000fc600078e000c */
[----:B-1----:R-:W5:Y:S01]  /*b5300*/  LDL R8, [R1+0x4c04] ;  /* 0x004c040001087983 */ /* 0x002f620000100800 */
[----:B------:R-:W-:-:S03]  /*b5310*/  IMAD R5, R5, -0x7fe001, RZ ;  /* 0xff801fff05057824 */ /* 0x000fc600078e02ff */
[----:B------:R-:W5:Y:S01]  /*b5320*/  LDL R55, [R1+0x4c84] ;  /* 0x004c840001377983 */ /* 0x000f620000100800 */
[----:B------:R-:W0:Y:S01]  /*b5330*/  LDCU UR4, c[0x3][UR6+-0xe4] ;  /* 0x00ffe380060477ac */ /* 0x000e220008000800 */
[----:B------:R-:W-:Y:S02]  /*b5340*/  ISETP.GE.AND P3, PT, R11, RZ, PT ;  /* 0x000000ff0b00720c */ /* 0x000fe40003f66270 */
[----:B------:R-:W-:Y:S01]  /*b5350*/  @P0 IADD3 R44, PT, PT, R44, -0x7fe001, RZ ;  /* 0xff801fff2c2c0810 */ /* 0x000fe20007ffe0ff */
[----:B------:R-:W-:Y:S01]  /*b5360*/  @!P2 VIADD R4, R4, 0x7fe001 ;  /* 0x007fe0010404a836 */ /* 0x000fe20000000000 */
[----:B------:R-:W-:Y:S01]  /*b5370*/  IADD3 R26, PT, PT, R26, -R15, R5 ;  /* 0x8000000f1a1a7210 */ /* 0x000fe20007ffe005 */
[----:B------:R-:W-:Y:S01]  /*b5380*/  IMAD.IADD R15, R14, 0x1, -R45 ;  /* 0x000000010e0f7824 */ /* 0x000fe200078e0a2d */
[----:B------:R-:W-:Y:S01]  /*b5390*/  ISETP.GE.AND P1, PT, R44, RZ, PT ;  /* 0x000000ff2c00720c */ /* 0x000fe20003f26270 */
[----:B------:R-:W-:Y:S01]  /*b53a0*/  IMAD.WIDE R4, R4, UR5, RZ ;  /* 0x0000000504047c25 */ /* 0x000fe2000f8e02ff */
[----:B------:R-:W-:Y:S01]  /*b53b0*/  IADD3 R0, PT, PT, R0, R3, RZ ;  /* 0x0000000300007210 */ /* 0x000fe20007ffe0ff */
[----:B------:R-:W5:Y:S01]  /*b53c0*/  LDL R54, [R1+0x4c88] ;  /* 0x004c880001367983 */ /* 0x000f620000100800 */
[----:B------:R-:W-:-:S03]  /*b53d0*/  ISETP.GE.AND P2, PT, R15, RZ, PT ;  /* 0x000000ff0f00720c */ /* 0x000fc60003f46270 */
[----:B------:R-:W5:Y:S01]  /*b53e0*/  LDL R3, [R1+0x4c08] ;  /* 0x004c080001037983 */ /* 0x000f620000100800 */
[----:B------:R-:W-:Y:S01]  /*b53f0*/  IMAD R17, R4, 0x3802001, RZ ;  /* 0x0380200104117824 */ /* 0x000fe200078e02ff */
[----:B------:R-:W-:Y:S01]  /*b5400*/  @!P3 IADD3 R11, PT, PT, R11, 0x7fe001, RZ ;  /* 0x007fe0010b0bb810 */ /* 0x000fe20007ffe0ff */
[----:B------:R-:W-:Y:S01]  /*b5410*/  IMAD.IADD R10, R9, 0x1, R10 ;  /* 0x00000001090a7824 */ /* 0x000fe200078e020a */
[----:B------:R-:W-:Y:S02]  /*b5420*/  ISETP.GT.AND P0, PT, R0, 0x7fe000, PT ;  /* 0x007fe0000000780c */ /* 0x000fe40003f04270 */
[----:B------:R-:W-:Y:S01]  /*b5430*/  SHF.R.S32.HI R9, RZ, 0x1f, R17 ;  /* 0x0000001fff097819 */ /* 0x000fe20000011411 */
[----:B0-----:R-:W-:Y:S01]  /*b5440*/  IMAD.WIDE R12, R11, UR4, RZ ;  /* 0x000000040b0c7c25 */ /* 0x001fe2000f8e02ff */
[----:B------:R-:W-:Y:S02]  /*b5450*/  @!P1 IADD3 R44, PT, PT, R44, 0x7fe001, RZ ;  /* 0x007fe0012c2c9810 */ /* 0x000fe40007ffe0ff */
[----:B------:R-:W-:Y:S01]  /*b5460*/  ISETP.GT.AND P1, PT, R10, 0x7fe000, PT ;  /* 0x007fe0000a00780c */ /* 0x000fe20003f24270 */
[----:B------:R-:W-:Y:S01]  /*b5470*/  IMAD.HI.U32 R46, R17, -0x7fe001, R4 ;  /* 0xff801fff112e7827 */ /* 0x000fe200078e0004 */
[----:B------:R-:W-:Y:S01]  /*b5480*/  IADD3 R14, PT, PT, R14, R45, RZ ;  /* 0x0000002d0e0e7210 */ /* 0x000fe20007ffe0ff */
[----:B------:R-:W-:Y:S02]  /*b5490*/  STL [R1+0x4f38], R44 ;  /* 0x004f382c01007387 */ /* 0x000fe40000100800 */
[----:B------:R-:W-:-:S02]  /*b54a0*/  IMAD R9, R9, -0x7fe001, RZ ;  /* 0xff801fff09097824 */ /* 0x000fc400078e02ff */
[----:B------:R-:W-:Y:S02]  /*b54b0*/  @!P2 VIADD R15, R15, 0x7fe001 ;  /* 0x007fe0010f0fa836 */ /* 0x000fe40000000000 */
[----:B------:R-:W-:Y:S01]  /*b54c0*/  IMAD R11, R12, 0x3802001, RZ ;  /* 0x038020010c0b7824 */ /* 0x000fe200078e02ff */
[----:B------:R0:W-:Y:S01]  /*b54d0*/  STL [R1+0x4f78], R26 ;  /* 0x004f781a01007387 */ /* 0x0001e20000100800 */
[----:B------:R-:W-:Y:S01]  /*b54e0*/  IMAD.WIDE R4, R15, UR4, RZ ;  /* 0x000000040f047c25 */ /* 0x000fe2000f8e02ff */
[----:B------:R-:W-:Y:S02]  /*b54f0*/  IADD3 R46, PT, PT, R46, -R17, R9 ;  /* 0x800000112e2e7210 */ /* 0x000fe40007ffe009 */
[----:B------:R-:W5:Y:S01]  /*b5500*/  LDL R64, [R1+0x4c0c] ;  /* 0x004c0c0001407983 */ /* 0x000f620000100800 */
[----:B------:R-:W-:Y:S01]  /*b5510*/  SHF.R.S32.HI R9, RZ, 0x1f, R11 ;  /* 0x0000001fff097819 */ /* 0x000fe2000001140b */
[----:B------:R-:W-:Y:S02]  /*b5520*/  @P0 VIADD R0, R0, 0xff801fff ;  /* 0xff801fff00000836 */ /* 0x000fe40000000000 */
[----:B------:R-:W5:Y:S01]  /*b5530*/  LDL R45, [R1+0x4c8c] ;  /* 0x004c8c00012d7983 */ /* 0x000f620000100800 */
[----:B------:R-:W-:Y:S01]  /*b5540*/  ISETP.GT.AND P0, PT, R14, 0x7fe000, PT ;  /* 0x007fe0000e00780c */ /* 0x000fe20003f04270 */
[----:B0-----:R-:W-:Y:S01]  /*b5550*/  IMAD R26, R4, 0x3802001, RZ ;  /* 0x03802001041a7824 */ /* 0x001fe200078e02ff */
[----:B------:R-:W-:Y:S01]  /*b5560*/  @P1 IADD3 R10, PT, PT, R10, -0x7fe001, RZ ;  /* 0xff801fff0a0a1810 */ /* 0x000fe20007ffe0ff */
[----:B------:R-:W-:Y:S01]  /*b5570*/  IMAD.HI.U32 R42, R11, -0x7fe001, R12 ;  /* 0xff801fff0b2a7827 */ /* 0x000fe200078e000c */
[----:B------:R-:W-:Y:S01]  /*b5580*/  ISETP.GE.AND P1, PT, R0, RZ, PT ;  /* 0x000000ff0000720c */ /* 0x000fe20003f26270 */
[----:B------:R-:W5:Y:S02]  /*b5590*/  LDL R12, [R1+0x4c90] ;  /* 0x004c9000010c7983 */ /* 0x000f640000100800 */
[----:B------:R-:W-:-:S02]  /*b55a0*/  IMAD R9, R9, -0x7fe001, RZ ;  /* 0xff801fff09097824 */ /* 0x000fc400078e02ff */
[----:B------:R-:W-:Y:S01]  /*b55b0*/  IMAD.HI.U32 R13, R26, -0x7fe001, R4 ;  /* 0xff801fff1a0d7827 */ /* 0x000fe200078e0004 */
[----:B------:R-:W-:-:S03]  /*b55c0*/  ISETP.GE.AND P2, PT, R10, RZ, PT ;  /* 0x000000ff0a00720c */ /* 0x000fc60003f46270 */
[----:B--2---:R-:W-:Y:S01]  /*b55d0*/  IMAD.IADD R5, R58, 0x1, -R47 ;  /* 0x000000013a057824 */ /* 0x004fe200078e0a2f */
[----:B------:R-:W-:Y:S02]  /*b55e0*/  IADD3 R42, PT, PT, R42, -R11, R9 ;  /* 0x8000000b2a2a7210 */ /* 0x000fe40007ffe009 */
[----:B------:R-:W-:Y:S01]  /*b55f0*/  IADD3 R4, PT, PT, R58, R47, RZ ;  /* 0x0000002f3a047210 */ /* 0x000fe20007ffe0ff */
[----:B------:R-:W2:Y:S01]  /*b5600*/  LDL R9, [R1+0x4c10] ;  /* 0x004c100001097983 */ /* 0x000ea20000100800 */
[----:B------:R-:W-:Y:S01]  /*b5610*/  ISETP.GE.AND P3, PT, R5, RZ, PT ;  /* 0x000000ff0500720c */ /* 0x000fe20003f66270 */
[----:B------:R-:W-:Y:S01]  /*b5620*/  @P0 VIADD R14, R14, 0xff801fff ;  /* 0xff801fff0e0e0836 */ /* 0x000fe20000000000 */
[----:B------:R-:W-:Y:S02]  /*b5630*/  ISETP.GT.AND P0, PT, R4, 0x7fe000, PT ;  /* 0x007fe0000400780c */ /* 0x000fe40003f04270 */
[----:B------:R-:W-:Y:S02]  /*b5640*/  @!P1 IADD3 R0, PT, PT, R0, 0x7fe001, RZ ;  /* 0x007fe00100009810 */ /* 0x000fe40007ffe0ff */
[----:B------:R-:W-:-:S02]  /*b5650*/  ISETP.GE.AND P1, PT, R14, RZ, PT ;  /* 0x000000ff0e00720c */ /* 0x000fc40003f26270 */
[-C--:B------:R-:W-:Y:S01]  /*b5660*/  IADD3 R15, PT, PT, R16, -R49.reuse, RZ ;  /* 0x80000031100f7210 */ /* 0x080fe20007ffe0ff */
[----:B------:R-:W-:Y:S01]  /*b5670*/  @!P2 VIADD R10, R10, 0x7fe001 ;  /* 0x007fe0010a0aa836 */ /* 0x000fe20000000000 */
[----:B------:R-:W-:Y:S02]  /*b5680*/  SHF.R.S32.HI R11, RZ, 0x1f, R26 ;  /* 0x0000001fff0b7819 */ /* 0x000fe4000001141a */
[----:B------:R-:W-:Y:S01]  /*b5690*/  ISETP.GE.AND P2, PT, R15, RZ, PT ;  /* 0x000000ff0f00720c */ /* 0x000fe20003f46270 */
[----:B------:R-:W-:Y:S01]  /*b56a0*/  @!P3 VIADD R5, R5, 0x7fe001 ;  /* 0x007fe0010505b836 */ /* 0x000fe20000000000 */
[----:B------:R-:W-:Y:S01]  /*b56b0*/  IADD3 R18, PT, PT, R16, R49, RZ ;  /* 0x0000003110127210 */ /* 0x000fe20007ffe0ff */
[----:B------:R-:W-:Y:S02]  /*b56c0*/  IMAD R11, R11, -0x7fe001, RZ ;  /* 0xff801fff0b0b7824 */ /* 0x000fe400078e02ff */
[----:B------:R-:W-:Y:S01]  /*b56d0*/  @P0 VIADD R4, R4, 0xff801fff ;  /* 0xff801fff04040836 */ /* 0x000fe20000000000 */
[----:B------:R0:W-:Y:S01]  /*b56e0*/  STL [R1+0x4f3c], R0 ;  /* 0x004f3c0001007387 */ /* 0x0001e20000100800 */
[----:B------:R-:W-:Y:S01]  /*b56f0*/  IMAD.WIDE R16, R5, UR4, RZ ;  /* 0x0000000405107c25 */ /* 0x000fe2000f8e02ff */
[----:B------:R-:W-:-:S02]  /*b5700*/  ISETP.GT.AND P0, PT, R18, 0x7fe000, PT ;  /* 0x007fe0001200780c */ /* 0x000fc40003f04270 */
[----:B------:R-:W-:Y:S01]  /*b5710*/  STL [R1+0x4f7c], R46 ;  /* 0x004f7c2e01007387 */ /* 0x000fe20000100800 */
[----:B------:R-:W-:Y:S01]  /*b5720*/  @!P1 IADD3 R14, PT, PT, R14, 0x7fe001, RZ ;  /* 0x007fe0010e0e9810 */ /* 0x000fe20007ffe0ff */
[----:B------:R-:W-:Y:S01]  /*b5730*/  IMAD R27, R16, 0x3802001, RZ ;  /* 0x03802001101b7824 */ /* 0x000fe200078e02ff */
[----:B------:R-:W-:Y:S01]  /*b5740*/  IADD3 R26, PT, PT, R13, -R26, R11 ;  /* 0x8000001a0d1a7210 */ /* 0x000fe20007ffe00b */
[----:B------:R-:W-:Y:S01]  /*b5750*/  STL [R1+0x4f80], R10 ;  /* 0x004f800a01007387 */ /* 0x000fe20000100800 */
[----:B------:R-:W-:Y:S01]  /*b5760*/  ISETP.GE.AND P1, PT, R4, RZ, PT ;  /* 0x000000ff0400720c */ /* 0x000fe20003f26270 */
[C---:B0-----:R-:W-:Y:S01]  /*b5770*/  IMAD.IADD R0, R19.reuse, 0x1, R20 ;  /* 0x0000000113007824 */ /* 0x041fe200078e0214 */
[----:B------:R-:W-:Y:S01]  /*b5780*/  IADD3 R19, PT, PT, R19, -R20, RZ ;  /* 0x8000001413137210 */ /* 0x000fe20007ffe0ff */
[----:B------:R-:W-:Y:S01]  /*b5790*/  STL [R1+0x4fc0], R42 ;  /* 0x004fc02a01007387 */ /* 0x000fe20000100800 */
[----:B------:R-:W-:-:S03]  /*b57a0*/  @!P2 VIADD R15, R15, 0x7fe001 ;  /* 0x007fe0010f0fa836 */ /* 0x000fc60000000000 */
[----:B------:R-:W2:Y:S04]  /*b57b0*/  LDL R11, [R1+0x4c14] ;  /* 0x004c1400010b7983 */ /* 0x000ea80000100800 */
[----:B------:R-:W2:Y:S01]  /*b57c0*/  LDL R56, [R1+0x4c94] ;  /* 0x004c940001387983 */ /* 0x000ea20000100800 */
[----:B------:R-:W-:Y:S02]  /*b57d0*/  SHF.R.S32.HI R5, RZ, 0x1f, R27 ;  /* 0x0000001fff057819 */ /* 0x000fe4000001141b */
[----:B------:R-:W-:Y:S01]  /*b57e0*/  ISETP.GE.AND P2, PT, R19, RZ, PT ;  /* 0x000000ff1300720c */ /* 0x000fe20003f46270 */
[----:B------:R0:W-:Y:S04]  /*b57f0*/  STL [R1+0x4f84], R14 ;  /* 0x004f840e01007387 */ /* 0x0001e80000100800 */
[----:B------:R-:W-:Y:S01]  /*b5800*/  STL [R1+0x4fc4], R26 ;  /* 0x004fc41a01007387 */ /* 0x000fe20000100800 */
[----:B------:R-:W-:-:S03]  /*b5810*/  IMAD.HI.U32 R16, R27, -0x7fe001, R16 ;  /* 0xff801fff1b107827 */ /* 0x000fc600078e0010 */
[----:B------:R-:W2:Y:S01]  /*b5820*/  LDL R13, [R1+0x4c18] ;  /* 0x004c1800010d7983 */ /* 0x000ea20000100800 */
[----:B0-----:R-:W-:-:S03]  /*b5830*/  IMAD.WIDE R14, R15, UR4, RZ ;  /* 0x000000040f0e7c25 */ /* 0x001fc6000f8e02ff */
[----:B------:R-:W2:Y:S01]  /*b5840*/  LDL R58, [R1+0x4c98] ;  /* 0x004c9800013a7983 */ /* 0x000ea20000100800 */
[----:B------:R-:W-:Y:S01]  /*b5850*/  @P0 IADD3 R18, PT, PT, R18, -0x7fe001, RZ ;  /* 0xff801fff12120810 */ /* 0x000fe20007ffe0ff */
[----:B------:R-:W-:Y:S01]  /*b5860*/  IMAD R5, R5, -0x7fe001, RZ ;  /* 0xff801fff05057824 */ /* 0x000fe200078e02ff */
[----:B------:R-:W-:Y:S01]  /*b5870*/  ISETP.GT.AND P0, PT, R0, 0x7fe000, PT ;  /* 0x007fe0000000780c */ /* 0x000fe20003f04270 */
[----:B------:R-:W-:Y:S02]  /*b5880*/  IMAD R17, R14, 0x3802001, RZ ;  /* 0x038020010e117824 */ /* 0x000fe400078e02ff */
[----:B------:R-:W-:Y:S01]  /*b5890*/  @!P1 VIADD R4, R4, 0x7fe001 ;  /* 0x007fe00104049836 */ /* 0x000fe20000000000 */
[----:B------:R-:W-:Y:S02]  /*b58a0*/  ISETP.GE.AND P1, PT, R18, RZ, PT ;  /* 0x000000ff1200720c */ /* 0x000fe40003f26270 */
[----:B------:R-:W-:Y:S02]  /*b58b0*/  IADD3 R16, PT, PT, R16, -R27, R5 ;  /* 0x8000001b10107210 */ /* 0x000fe40007ffe005 */
[----:B------:R-:W-:-:S02]  /*b58c0*/  IADD3 R10, PT, PT, R21, -R50, RZ ;  /* 0x80000032150a7210 */ /* 0x000fc40007ffe0ff */
[----:B------:R-:W-:Y:S01]  /*b58d0*/  SHF.R.S32.HI R5, RZ, 0x1f, R17 ;  /* 0x0000001fff057819 */ /* 0x000fe20000011411 */
[----:B------:R-:W-:Y:S01]  /*b58e0*/  @!P2 VIADD R19, R19, 0x7fe001 ;  /* 0x007fe0011313a836 */ /* 0x000fe20000000000 */
[----:B------:R-:W-:Y:S01]  /*b58f0*/  ISETP.GE.AND P2, PT, R10, RZ, PT ;  /* 0x000000ff0a00720c */ /* 0x000fe20003f46270 */
[----:B------:R-:W-:Y:S01]  /*b5900*/  IMAD.HI.U32 R20, R17, -0x7fe001, R14 ;  /* 0xff801fff11147827 */ /* 0x000fe200078e000e */
[----:B------:R0:W-:Y:S03]  /*b5910*/  STL [R1+0x4f88], R4 ;  /* 0x004f880401007387 */ /* 0x0001e60000100800 */
[----:B------:R-:W-:Y:S01]  /*b5920*/  IMAD R15, R5, -0x7fe001, RZ ;  /* 0xff801fff050f7824 */ /* 0x000fe200078e02ff */
[----:B------:R-:W2:Y:S01]  /*b5930*/  LDL R14, [R1+0x4c1c] ;  /* 0x004c1c00010e7983 */ /* 0x000ea20000100800 */
[----:B------:R-:W-:-:S03]  /*b5940*/  @P0 IADD3 R0, PT, PT, R0, -0x7fe001, RZ ;  /* 0xff801fff00000810 */ /* 0x000fc60007ffe0ff */
[----:B------:R-:W2:Y:S01]  /*b5950*/  LDL R47, [R1+0x4c9c] ;  /* 0x004c9c00012f7983 */ /* 0x000ea20000100800 */
[----:B0-----:R-:W-:Y:S01]  /*b5960*/  IMAD.WIDE R4, R19, UR4, RZ ;  /* 0x0000000413047c25 */ /* 0x001fe2000f8e02ff */
[----:B------:R-:W-:-:S03]  /*b5970*/  IADD3 R20, PT, PT, R20, -R17, R15 ;  /* 0x8000001114147210 */ /* 0x000fc60007ffe00f */
[----:B------:R-:W-:Y:S01]  /*b5980*/  @!P1 VIADD R18, R18, 0x7fe001 ;  /* 0x007fe00112129836 */ /* 0x000fe20000000000 */
[----:B------:R-:W-:Y:S01]  /*b5990*/  ISETP.GE.AND P1, PT, R0, RZ, PT ;  /* 0x000000ff0000720c */ /* 0x000fe20003f26270 */
[----:B------:R-:W-:Y:S01]  /*b59a0*/  IMAD R17, R4, 0x3802001, RZ ;  /* 0x0380200104117824 */ /* 0x000fe200078e02ff */
[----:B------:R0:W-:Y:S01]  /*b59b0*/  STL [R1+0x4fc8], R16 ;  /* 0x004fc81001007387 */ /* 0x0001e20000100800 */
[----:B------:R-:W-:Y:S02]  /*b59c0*/  @!P2 VIADD R10, R10, 0x7fe001 ;  /* 0x007fe0010a0aa836 */ /* 0x000fe40000000000 */
[----:B------:R-:W-:Y:S01]  /*b59d0*/  IMAD.HI.U32 R26, R17, -0x7fe001, R4 ;  /* 0xff801fff111a7827 */ /* 0x000fe200078e0004 */
[----:B------:R1:W-:Y:S01]  /*b59e0*/  STL [R1+0x4f8c], R18 ;  /* 0x004f8c1201007387 */ /* 0x0003e20000100800 */
[----:B---3--:R-:W-:Y:S02]  /*b59f0*/  IADD3 R5, PT, PT, R22, -R59, RZ ;  /* 0x8000003b16057210 */ /* 0x008fe40007ffe0ff */
[----:B------:R-:W-:Y:S01]  /*b5a00*/  IMAD.IADD R4, R21, 0x1, R50 ;  /* 0x0000000115047824 */ /* 0x000fe200078e0232 */
[----:B0-----:R-:W-:Y:S01]  /*b5a10*/  SHF.R.S32.HI R16, RZ, 0x1f, R17 ;  /* 0x0000001fff107819 */ /* 0x001fe20000011411 */
[----:B------:R0:W-:Y:S01]  /*b5a20*/  STL [R1+0x4fcc], R20 ;  /* 0x004fcc1401007387 */ /* 0x0001e20000100800 */
[----:B-1----:R-:W-:-:S03]  /*b5a30*/  IMAD.WIDE R18, R10, UR4, RZ ;  /* 0x000000040a127c25 */ /* 0x002fc6000f8e02ff */
[----:B------:R-:W3:Y:S01]  /*b5a40*/  LDL R15, [R1+0x4c20] ;  /* 0x004c2000010f7983 */ /* 0x000ee20000100800 */
[----:B------:R-:W-:Y:S01]  /*b5a50*/  ISETP.GE.AND P2, PT, R5, RZ, PT ;  /* 0x000000ff0500720c */ /* 0x000fe20003f46270 */
[----:B------:R-:W-:Y:S01]  /*b5a60*/  IMAD R10, R16, -0x7fe001, RZ ;  /* 0xff801fff100a7824 */ /* 0x000fe200078e02ff */
[----:B------:R-:W-:Y:S01]  /*b5a70*/  ISETP.GT.AND P0, PT, R4, 0x7fe000, PT ;  /* 0x007fe0000400780c */ /* 0x000fe20003f04270 */
[----:B------:R-:W3:Y:S01]  /*b5a80*/  LDL R16, [R1+0x4ca0] ;  /* 0x004ca00001107983 */ /* 0x000ee20000100800 */
[----:B------:R-:W-:Y:S01]  /*b5a90*/  IADD3 R22, PT, PT, R22, R59, RZ ;  /* 0x0000003b16167210 */ /* 0x000fe20007ffe0ff */
[----:B------:R-:W-:Y:S01]  /*b5aa0*/  IMAD R27, R18, 0x3802001, RZ ;  /* 0x03802001121b7824 */ /* 0x000fe200078e02ff */
[----:B------:R-:W-:Y:S02]  /*b5ab0*/  @!P1 IADD3 R0, PT, PT, R0, 0x7fe001, RZ ;  /* 0x007fe00100009810 */ /* 0x000fe40007ffe0ff */
[----:B------:R-:W-:Y:S01]  /*b5ac0*/  ISETP.GT.AND P1, PT, R22, 0x7fe000, PT ;  /* 0x007fe0001600780c */ /* 0x000fe20003f24270 */
[----:B------:R-:W-:-:S02]  /*b5ad0*/  IMAD.HI.U32 R44, R27, -0x7fe001, R18 ;  /* 0xff801fff1b2c7827 */ /* 0x000fc400078e0012 */
[----:B------:R1:W-:Y:S01]  /*b5ae0*/  STL [R1+0x4f90], R0 ;  /* 0x004f900001007387 */ /* 0x0003e20000100800 */
[----:B------:R-:W-:-:S03]  /*b5af0*/  IADD3 R26, PT, PT, R26, -R17, R10 ;  /* 0x800000111a1a7210 */ /* 0x000fc60007ffe00a */
[----:B------:R-:W3:Y:S01]  /*b5b00*/  LDL R18, [R1+0x4c24] ;  /* 0x004c240001127983 */ /* 0x000ee20000100800 */
[----:B------:R-:W-:-:S03]  /*b5b10*/  IADD3 R10, PT, PT, R23, R48, RZ ;  /* 0x00000030170a7210 */ /* 0x000fc60007ffe0ff */
[----:B------:R-:W3:Y:S01]  /*b5b20*/  LDL R49, [R1+0x4ca4] ;  /* 0x004ca40001317983 */ /* 0x000ee20000100800 */
[----:B------:R-:W-:Y:S02]  /*b5b30*/  @!P2 VIADD R5, R5, 0x7fe001 ;  /* 0x007fe0010505a836 */ /* 0x000fe40000000000 */
[----:B------:R-:W-:Y:S01]  /*b5b40*/  @P0 VIADD R4, R4, 0xff801fff ;  /* 0xff801fff04040836 */ /* 0x000fe20000000000 */
[----:B------:R-:W-:Y:S01]  /*b5b50*/  ISETP.GT.AND P0, PT, R10, 0x7fe000, PT ;  /* 0x007fe0000a00780c */ /* 0x000fe20003f04270 */
[----:B0-----:R-:W-:Y:S01]  /*b5b60*/  IMAD.WIDE R20, R5, UR4, RZ ;  /* 0x0000000405147c25 */ /* 0x001fe2000f8e02ff */
[----:B------:R-:W-:Y:S01]  /*b5b70*/  @P1 IADD3 R22, PT, PT, R22, -0x7fe001, RZ ;  /* 0xff801fff16161810 */ /* 0x000fe20007ffe0ff */
[----:B------:R-:W3:Y:S01]  /*b5b80*/  LDL R59, [R1+0x4c28] ;  /* 0x004c2800013b7983 */ /* 0x000ee20000100800 */
[----:B------:R-:W-:Y:S01]  /*b5b90*/  ISETP.GE.AND P1, PT, R4, RZ, PT ;  /* 0x000000ff0400720c */ /* 0x000fe20003f26270 */
[----:B------:R-:W-:Y:S01]  /*b5ba0*/  IMAD.IADD R23, R23, 0x1, -R48 ;  /* 0x0000000117177824 */ /* 0x000fe200078e0a30 */
[----:B------:R-:W-:Y:S01]  /*b5bb0*/  ISETP.GE.AND P2, PT, R22, RZ, PT ;  /* 0x000000ff1600720c */ /* 0x000fe20003f46270 */
[----:B------:R-:W-:Y:S01]  /*b5bc0*/  IMAD R5, R20, 0x3802001, RZ ;  /* 0x0380200114057824 */ /* 0x000fe200078e02ff */
[----:B------:R-:W3:Y:S01]  /*b5bd0*/  LDL R48, [R1+0x4ca8] ;  /* 0x004ca80001307983 */ /* 0x000ee20000100800 */
[----:B------:R-:W-:-:S02]  /*b5be0*/  SHF.R.S32.HI R17, RZ, 0x1f, R27 ;  /* 0x0000001fff117819 */ /* 0x000fc4000001141b */
[----:B------:R-:W-:Y:S02]  /*b5bf0*/  ISETP.GE.AND P3, PT, R23, RZ, PT ;  /* 0x000000ff1700720c */ /* 0x000fe40003f66270 */
[----:B------:R-:W-:Y:S01]  /*b5c00*/  SHF.R.S32.HI R42, RZ, 0x1f, R5 ;  /* 0x0000001fff2a7819 */ /* 0x000fe20000011405 */
[----:B------:R-:W-:Y:S02]  /*b5c10*/  @P0 VIADD R10, R10, 0xff801fff ;  /* 0xff801fff0a0a0836 */ /* 0x000fe40000000000 */
[----:B------:R-:W-:Y:S02]  /*b5c20*/  IMAD R17, R17, -0x7fe001, RZ ;  /* 0xff801fff11117824 */ /* 0x000fe400078e02ff */
[----:B------:R-:W-:Y:S01]  /*b5c30*/  IMAD.HI.U32 R20, R5, -0x7fe001, R20 ;  /* 0xff801fff05147827 */ /* 0x000fe200078e0014 */
[----:B------:R-:W-:-:S03]  /*b5c40*/  ISETP.GE.AND P0, PT, R10, RZ, PT ;  /* 0x000000ff0a00720c */ /* 0x000fc60003f06270 */
[----:B------:R-:W-:Y:S01]  /*b5c50*/  IMAD R42, R42, -0x7fe001, RZ ;  /* 0xff801fff2a2a7824 */ /* 0x000fe200078e02ff */
[----:B------:R-:W-:Y:S01]  /*b5c60*/  @!P1 IADD3 R4, PT, PT, R4, 0x7fe001, RZ ;  /* 0x007fe00104049810 */ /* 0x000fe20007ffe0ff */
[----:B------:R-:W-:Y:S01]  /*b5c70*/  @!P2 VIADD R22, R22, 0x7fe001 ;  /* 0x007fe0011616a836 */ /* 0x000fe20000000000 */
[----:B------:R-:W-:Y:S01]  /*b5c80*/  IADD3 R44, PT, PT, R44, -R27, R17 ;  /* 0x8000001b2c2c7210 */ /* 0x000fe20007ffe011 */
[----:B------:R-:W-:Y:S01]  /*b5c90*/  STL [R1+0x4fd0], R26 ;  /* 0x004fd01a01007387 */ /* 0x000fe20000100800 */
[----:B------:R-:W-:Y:S02]  /*b5ca0*/  IADD3 R42, PT, PT, R20, -R5, R42 ;  /* 0x80000005142a7210 */ /* 0x000fe40007ffe02a */
[----:B------:R-:W-:Y:S01]  /*b5cb0*/  @!P3 IADD3 R23, PT, PT, R23, 0x7fe001, RZ ;  /* 0x007fe0011717b810 */ /* 0x000fe20007ffe0ff */
[----:B------:R-:W-:Y:S04]  /*b5cc0*/  STL [R1+0x4f94], R4 ;  /* 0x004f940401007387 */ /* 0x000fe80000100800 */
[----:B------:R0:W-:Y:S01]  /*b5cd0*/  STL [R1+0x4fd4], R44 ;  /* 0x004fd42c01007387 */ /* 0x0001e20000100800 */
[----:B------:R-:W-:-:S03]  /*b5ce0*/  IMAD.WIDE R20, R23, UR4, RZ ;  /* 0x0000000417147c25 */ /* 0x000fc6000f8e02ff */
[----:B------:R4:W-:Y:S01]  /*b5cf0*/  STL [R1+0x4f98], R22 ;  /* 0x004f981601007387 */ /* 0x0009e20000100800 */
[----:B-1----:R-:W-:-:S03]  /*b5d00*/  IADD3 R0, PT, PT, R24, -R25, RZ ;  /* 0x8000001918007210 */ /* 0x002fc60007ffe0ff */
[----:B------:R-:W-:Y:S01]  /*b5d10*/  STL [R1+0x4fd8], R42 ;  /* 0x004fd82a01007387 */ /* 0x000fe20000100800 */
[----:B------:R-:W-:-:S03]  /*b5d20*/  @!P0 IADD3 R10, PT, PT, R10, 0x7fe001, RZ ;  /* 0x007fe0010a0a8810 */ /* 0x000fc60007ffe0ff */
[----:B------:R-:W3:Y:S04]  /*b5d30*/  LDL R19, [R1+0x4c2c] ;  /* 0x004c2c0001137983 */ /* 0x000ee80000100800 */
[----:B------:R-:W3:Y:S01]  /*b5d40*/  LDL R50, [R1+0x4cac] ;  /* 0x004cac0001327983 */ /* 0x000ee20000100800 */
[----:B------:R-:W-:Y:S01]  /*b5d50*/  IMAD R23, R20, 0x3802001, RZ ;  /* 0x0380200114177824 */ /* 0x000fe200078e02ff */
[----:B------:R-:W-:Y:S02]  /*b5d60*/  ISETP.GE.AND P4, PT, R0, RZ, PT ;  /* 0x000000ff0000720c */ /* 0x000fe40003f86270 */
[----:B------:R-:W-:Y:S01]  /*b5d70*/  IADD3 R24, PT, PT, R24, R25, RZ ;  /* 0x0000001918187210 */ /* 0x000fe20007ffe0ff */
[----:B------:R1:W-:Y:S01]  /*b5d80*/  STL [R1+0x4f9c], R10 ;  /* 0x004f9c0a01007387 */ /* 0x0003e20000100800 */
[----:B0-----:R-:W-:-:S03]  /*b5d90*/  IMAD.HI.U32 R44, R23, -0x7fe001, R20 ;  /* 0xff801fff172c7827 */ /* 0x001fc600078e0014 */
[----:B------:R-:W3:Y:S01]  /*b5da0*/  LDL R20, [R1+0x4c30] ;  /* 0x004c300001147983 */ /* 0x000ee20000100800 */
[----:B------:R-:W-:-:S03]  /*b5db0*/  ISETP.GT.AND P0, PT, R24, 0x7fe000, PT ;  /* 0x007fe0001800780c */ /* 0x000fc60003f04270 */
[----:B------:R-:W3:Y:S01]  /*b5dc0*/  LDL R21, [R1+0x4cb0] ;  /* 0x004cb00001157983 */ /* 0x000ee20000100800 */
[--C-:B----4-:R-:W-:Y:S02]  /*b5dd0*/  IMAD.IADD R5, R36, 0x1, -R51.reuse ;  /* 0x0000000124057824 */ /* 0x110fe400078e0a33 */
[----:B------:R-:W-:Y:S01]  /*b5de0*/  @!P4 VIADD R0, R0, 0x7fe001 ;  /* 0x007fe0010000c836 */ /* 0x000fe20000000000 */
[----:B------:R-:W4:Y:S01]  /*b5df0*/  LDL R22, [R1+0x4c34] ;  /* 0x004c340001167983 */ /* 0x000f220000100800 */
[----:B------:R-:W-:Y:S01]  /*b5e00*/  IMAD.IADD R36, R36, 0x1, R51 ;  /* 0x0000000124247824 */ /* 0x000fe200078e0233 */
[----:B------:R-:W-:Y:S02]  /*b5e10*/  ISETP.GE.AND P3, PT, R5, RZ, PT ;  /* 0x000000ff0500720c */ /* 0x000fe40003f66270 */
[----:B------:R-:W4:Y:S01]  /*b5e20*/  LDL R63, [R1+0x4cb4] ;  /* 0x004cb400013f7983 */ /* 0x000f220000100800 */
[----:B------:R-:W-:Y:S01]  /*b5e30*/  SHF.R.S32.HI R17, RZ, 0x1f, R23 ;  /* 0x0000001fff117819 */ /* 0x000fe20000011417 */
[----:B------:R-:W-:Y:S01]  /*b5e40*/  IMAD.WIDE R26, R0, UR4, RZ ;  /* 0x00000004001a7c25 */ /* 0x000fe2000f8e02ff */
[----:B------:R-:W-:-:S02]  /*b5e50*/  IADD3 R0, PT, PT, R37, R52, RZ ;  /* 0x0000003425007210 */ /* 0x000fc40007ffe0ff */
[----:B------:R-:W-:Y:S01]  /*b5e60*/  ISETP.GT.AND P1, PT, R36, 0x7fe000, PT ;  /* 0x007fe0002400780c */ /* 0x000fe20003f24270 */
[----:B------:R-:W-:Y:S01]  /*b5e70*/  @P0 VIADD R24, R24, 0xff801fff ;  /* 0xff801fff18180836 */ /* 0x000fe20000000000 */
[----:B------:R-:W-:Y:S01]  /*b5e80*/  ISETP.GT.AND P2, PT, R0, 0x7fe000, PT ;  /* 0x007fe0000000780c */ /* 0x000fe20003f44270 */
[----:B------:R-:W-:Y:S02]  /*b5e90*/  IMAD R17, R17, -0x7fe001, RZ ;  /* 0xff801fff11117824 */ /* 0x000fe400078e02ff */
[----:B------:R-:W-:Y:S01]  /*b5ea0*/  IMAD.IADD R37, R37, 0x1, -R52 ;  /* 0x0000000125257824 */ /* 0x000fe200078e0a34 */
[----:B------:R-:W-:Y:S01]  /*b5eb0*/  ISETP.GE.AND P0, PT, R24, RZ, PT ;  /* 0x000000ff1800720c */ /* 0x000fe20003f06270 */
[----:B------:R-:W-:Y:S01]  /*b5ec0*/  IMAD R25, R26, 0x3802001, RZ ;  /* 0x038020011a197824 */ /* 0x000fe200078e02ff */
[----:B------:R-:W-:Y:S01]  /*b5ed0*/  IADD3 R44, PT, PT, R44, -R23, R17 ;  /* 0x800000172c2c7210 */ /* 0x000fe20007ffe011 */
[----:B------:R-:W4:Y:S01]  /*b5ee0*/  LDL R52, [R1+0x4cb8] ;  /* 0x004cb80001347983 */ /* 0x000f220000100800 */
[----:B------:R-:W-:-:S02]  /*b5ef0*/  @!P3 IADD3 R5, PT, PT, R5, 0x7fe001, RZ ;  /* 0x007fe0010505b810 */ /* 0x000fc40007ffe0ff */
[----:B------:R-:W-:Y:S01]  /*b5f00*/  ISETP.GE.AND P3, PT, R37, RZ, PT ;  /* 0x000000ff2500720c */ /* 0x000fe20003f66270 */
[----:B------:R-:W4:Y:S01]  /*b5f10*/  LDL R23, [R1+0x4c38] ;  /* 0x004c380001177983 */ /* 0x000f220000100800 */
[----:B-1----:R-:W-:Y:S01]  /*b5f20*/  SHF.R.S32.HI R10, RZ, 0x1f, R25 ;  /* 0x0000001fff0a7819 */ /* 0x002fe20000011419 */
[----:B------:R-:W-:Y:S01]  /*b5f30*/  IMAD.WIDE R4, R5, UR4, RZ ;  /* 0x0000000405047c25 */ /* 0x000fe2000f8e02ff */
[----:B------:R-:W-:-:S03]  /*b5f40*/  @P2 IADD3 R0, PT, PT, R0, -0x7fe001, RZ ;  /* 0xff801fff00002810 */ /* 0x000fc60007ffe0ff */
[----:B------:R-:W-:Y:S02]  /*b5f50*/  @P1 VIADD R36, R36, 0xff801fff ;  /* 0xff801fff24241836 */ /* 0x000fe40000000000 */
[----:B------:R-:W-:Y:S01]  /*b5f60*/  IMAD.HI.U32 R42, R25, -0x7fe001, R26 ;  /* 0xff801fff192a7827 */ /* 0x000fe200078e001a */
[----:B------:R-:W-:Y:S02]  /*b5f70*/  @!P0 IADD3 R24, PT, PT, R24, 0x7fe001, RZ ;  /* 0x007fe00118188810 */ /* 0x000fe40007ffe0ff */
[----:B------:R-:W-:Y:S01]  /*b5f80*/  ISETP.GE.AND P1, PT, R36, RZ, PT ;  /* 0x000000ff2400720c */ /* 0x000fe20003f26270 */
[----:B------:R-:W-:Y:S02]  /*b5f90*/  IMAD R27, R4, 0x3802001, RZ ;  /* 0x03802001041b7824 */ /* 0x000fe400078e02ff */
[----:B------:R-:W-:Y:S01]  /*b5fa0*/  IMAD R10, R10, -0x7fe001, RZ ;  /* 0xff801fff0a0a7824 */ /* 0x000fe200078e02ff */
[----:B------:R-:W-:Y:S01]  /*b5fb0*/  ISETP.GE.AND P0, PT, R0, RZ, PT ;  /* 0x000000ff0000720c */ /* 0x000fe20003f06270 */
[----:B------:R-:W-:Y:S01]  /*b5fc0*/  @!P3 VIADD R37, R37, 0x7fe001 ;  /* 0x007fe0012525b836 */ /* 0x000fe20000000000 */
[----:B------:R-:W-:-:S02]  /*b5fd0*/  SHF.R.S32.HI R17, RZ, 0x1f, R27 ;  /* 0x0000001fff117819 */ /* 0x000fc4000001141b */
[----:B------:R-:W-:Y:S01]  /*b5fe0*/  IADD3 R42, PT, PT, R42, -R25, R10 ;  /* 0x800000192a2a7210 */ /* 0x000fe20007ffe00a */
[----:B------:R-:W-:Y:S01]  /*b5ff0*/  IMAD.HI.U32 R26, R27, -0x7fe001, R4 ;  /* 0xff801fff1b1a7827 */ /* 0x000fe200078e0004 */
[----:B-----5:R-:W-:-:S03]  /*b6000*/  IADD3 R10, PT, PT, R61, -R2, RZ ;  /* 0x800000023d0a7210 */ /* 0x020fc60007ffe0ff */
[----:B------:R-:W-:Y:S01]  /*b6010*/  IMAD.WIDE R4, R37, UR4, RZ ;  /* 0x0000000425047c25 */ /* 0x000fe2000f8e02ff */
[----:B------:R-:W-:-:S03]  /*b6020*/  ISETP.GE.AND P4, PT, R10, RZ, PT ;  /* 0x000000ff0a00720c */ /* 0x000fc60003f86270 */
[----:B------:R-:W-:Y:S02]  /*b6030*/  IMAD R17, R17, -0x7fe001, RZ ;  /* 0xff801fff11117824 */ /* 0x000fe400078e02ff */
[----:B------:R-:W-:Y:S02]  /*b6040*/  IMAD R37, R4, 0x3802001, RZ ;  /* 0x0380200104257824 */ /* 0x000fe400078e02ff */
[----:B------:R-:W-:Y:S01]  /*b6050*/  @!P1 VIADD R36, R36, 0x7fe001 ;  /* 0x007fe00124249836 */ /* 0x000fe20000000000 */
[----:B------:R-:W-:Y:S01]  /*b6060*/  IADD3 R26, PT, PT, R26, -R27, R17 ;  /* 0x8000001b1a1a7210 */ /* 0x000fe20007ffe011 */
[----:B------:R-:W-:Y:S01]  /*b6070*/  STL [R1+0x4fdc], R44 ;  /* 0x004fdc2c01007387 */ /* 0x000fe20000100800 */
[----:B------:R-:W-:Y:S02]  /*b6080*/  @!P0 IADD3 R0, PT, PT, R0, 0x7fe001, RZ ;  /* 0x007fe00100008810 */ /* 0x000fe40007ffe0ff */
[----:B------:R-:W-:Y:S01]  /*b6090*/  SHF.R.S32.HI R25, RZ, 0x1f, R37 ;  /* 0x0000001fff197819 */ /* 0x000fe20000011425 */
[----:B------:R0:W-:Y:S04]  /*b60a0*/  STL [R1+0x4fa0], R24 ;  /* 0x004fa01801007387 */ /* 0x0001e80000100800 */
[----:B------:R-:W-:Y:S04]  /*b60b0*/  STL [R1+0x4fe0], R42 ;  /* 0x004fe02a01007387 */ /* 0x000fe80000100800 */
[----:B------:R-:W-:Y:S01]  /*b60c0*/  STL [R1+0x4fa4], R36 ;  /* 0x004fa42401007387 */ /* 0x000fe20000100800 */
[----:B------:R-:W-:-:S03]  /*b60d0*/  IMAD.HI.U32 R46, R37, -0x7fe001, R4 ;  /* 0xff801fff252e7827 */ /* 0x000fc600078e0004 */
[----:B------:R1:W-:Y:S01]  /*b60e0*/  STL [R1+0x4fe4], R26 ;  /* 0x004fe41a01007387 */ /* 0x0003e20000100800 */
[----:B------:R-:W-:-:S03]  /*b60f0*/  IMAD R25, R25, -0x7fe001, RZ ;  /* 0xff801fff19197824 */ /* 0x000fc600078e02ff */
[----:B------:R5:W-:Y:S01]  /*b6100*/  STL [R1+0x4fa8], R0 ;  /* 0x004fa80001007387 */ /* 0x000be20000100800 */
[----:B------:R-:W-:-:S03]  /*b6110*/  @!P4 IADD3 R10, PT, PT, R10, 0x7fe001, RZ ;  /* 0x007fe0010a0ac810 */ /* 0x000fc60007ffe0ff */
[----:B0-----:R-:W4:Y:S04]  /*b6120*/  LDL R24, [R1+0x4c3c] ;  /* 0x004c3c0001187983 */ /* 0x001f280000100800 */
[----:B------:R-:W4:Y:S01]  /*b6130*/  LDL R51, [R1+0x4cbc] ;  /* 0x004cbc0001337983 */ /* 0x000f220000100800 */
[----:B------:R-:W-:Y:S01]  /*b6140*/  IADD3 R46, PT, PT, R46, -R37, R25 ;  /* 0x800000252e2e7210 */ /* 0x000fe20007ffe019 */
[----:B------:R-:W-:Y:S01]  /*b6150*/  IMAD.WIDE R4, R10, UR4, RZ ;  /* 0x000000040a047c25 */ /* 0x000fe2000f8e02ff */
[C---:B------:R-:W-:Y:S01]  /*b6160*/  IADD3 R37, PT, PT, R60.reuse, -R53, RZ ;  /* 0x800000353c257210 */ /* 0x040fe20007ffe0ff */
[----:B------:R-:W4:Y:S02]  /*b6170*/  LDL R25, [R1+0x4c40] ;  /* 0x004c400001197983 */ /* 0x000f240000100800 */
[----:B------:R-:W-:-:S02]  /*b6180*/  IMAD.IADD R10, R60, 0x1, R53 ;  /* 0x000000013c0a7824 */ /* 0x000fc400078e0235 */
[----:B-1----:R-:W4:Y:S04]  /*b6190*/  LDL R26, [R1+0x4cc0] ;  /* 0x004cc000011a7983 */ /* 0x002f280000100800 */
[----:B------:R-:W4:Y:S04]  /*b61a0*/  LDL R27, [R1+0x4c44] ;  /* 0x004c4400011b7983 */ /* 0x000f280000100800 */
[----:B------:R-:W4:Y:S01]  /*b61b0*/  LDL R60, [R1+0x4cc4] ;  /* 0x004cc400013c7983 */ /* 0x000f220000100800 */
[----:B------:R-:W-:-:S05]  /*b61c0*/  IMAD.IADD R17, R38, 0x1, -R39 ;  /* 0x0000000126117824 */ /* 0x000fca00078e0a27 */
[----:B------:R-:W-:Y:S01]  /*b61d0*/  ISETP.GE.AND P2, PT, R17, RZ, PT ;  /* 0x000000ff1100720c */ /* 0x000fe20003f46270 */
[----:B------:R-:W-:Y:S02]  /*b61e0*/  IMAD.IADD R2, R61, 0x1, R2 ;  /* 0x000000013d027824 */ /* 0x000fe400078e0202 */
[----:B------:R-:W-:-:S03]  /*b61f0*/  IMAD R41, R4, 0x3802001, RZ ;  /* 0x0380200104297824 */ /* 0x000fc600078e02ff */
[----:B------:R-:W-:Y:S01]  /*b6200*/  ISETP.GT.AND P0, PT, R2, 0x7fe000, PT ;  /* 0x007fe0000200780c */ /* 0x000fe20003f04270 */
[----:B------:R-:W-:-:S06]  /*b6210*/  IMAD.HI.U32 R44, R41, -0x7fe001, R4 ;  /* 0xff801fff292c7827 */ /* 0x000fcc00078e0004 */
[----:B------:R-:W-:Y:S01]  /*b6220*/  @!P2 VIADD R17, R17, 0x7fe001 ;  /* 0x007fe0011111a836 */ /* 0x000fe20000000000 */
[----:B------:R-:W-:-:S03]  /*b6230*/  IADD3 R38, PT, PT, R38, R39, RZ ;  /* 0x0000002726267210 */ /* 0x000fc60007ffe0ff */
[----:B------:R-:W-:Y:S01]  /*b6240*/  IMAD.WIDE R4, R17, UR4, RZ ;  /* 0x0000000411047c25 */ /* 0x000fe2000f8e02ff */
[----:B------:R-:W-:Y:S02]  /*b6250*/  SHF.R.S32.HI R17, RZ, 0x1f, R41 ;  /* 0x0000001fff117819 */ /* 0x000fe40000011429 */
[----:B------:R-:W-:Y:S02]  /*b6260*/  ISETP.GE.AND P3, PT, R37, RZ, PT ;  /* 0x000000ff2500720c */ /* 0x000fe40003f66270 */
[----:B------:R-:W-:Y:S01]  /*b6270*/  ISETP.GT.AND P1, PT, R38, 0x7fe000, PT ;  /* 0x007fe0002600780c */ /* 0x000fe20003f24270 */
[----:B------:R-:W-:Y:S01]  /*b6280*/  IMAD R17, R17, -0x7fe001, RZ ;  /* 0xff801fff11117824 */ /* 0x000fe200078e02ff */
[----:B------:R-:W-:Y:S01]  /*b6290*/  @P0 IADD3 R2, PT, PT, R2, -0x7fe001, RZ ;  /* 0xff801fff02020810 */ /* 0x000fe20007ffe0ff */
[----:B------:R-:W-:Y:S01]  /*b62a0*/  IMAD R39, R4, 0x3802001, RZ ;  /* 0x0380200104277824 */ /* 0x000fe200078e02ff */
[----:B------:R-:W-:Y:S02]  /*b62b0*/  ISETP.GT.AND P0, PT, R10, 0x7fe000, PT ;  /* 0x007fe0000a00780c */ /* 0x000fe40003f04270 */
[----:B------:R-:W-:-:S02]  /*b62c0*/  IADD3 R44, PT, PT, R44, -R41, R17 ;  /* 0x800000292c2c7210 */ /* 0x000fc40007ffe011 */
[-C--:B------:R-:W-:Y:S02]  /*b62d0*/  IADD3 R17, PT, PT, R40, -R57.reuse, RZ ;  /* 0x8000003928117210 */ /* 0x080fe40007ffe0ff */
[----:B-----5:R-:W-:Y:S01]  /*b62e0*/  SHF.R.S32.HI R0, RZ, 0x1f, R39 ;  /* 0x0000001fff007819 */ /* 0x020fe20000011427 */
[----:B------:R-:W-:Y:S01]  /*b62f0*/  @!P3 VIADD R37, R37, 0x7fe001 ;  /* 0x007fe0012525b836 */ /* 0x000fe20000000000 */
[----:B------:R-:W-:Y:S01]  /*b6300*/  ISETP.GE.AND P3, PT, R17, RZ, PT ;  /* 0x000000ff1100720c */ /* 0x000fe20003f66270 */
[----:B------:R-:W-:Y:S01]  /*b6310*/  @P1 VIADD R38, R38, 0xff801fff ;  /* 0xff801fff26261836 */ /* 0x000fe20000000000 */
[----:B------:R-:W-:Y:S01]  /*b6320*/  ISETP.GE.AND P1, PT, R2, RZ, PT ;  /* 0x000000ff0200720c */ /* 0x000fe20003f26270 */
[----:B------:R-:W-:Y:S01]  /*b6330*/  IMAD.HI.U32 R42, R39, -0x7fe001, R4 ;  /* 0xff801fff272a7827 */ /* 0x000fe200078e0004 */
[----:B------:R-:W-:-:S03]  /*b6340*/  IADD3 R40, PT, PT, R40, R57, RZ ;  /* 0x0000003928287210 */ /* 0x000fc60007ffe0ff */
[----:B------:R-:W-:Y:S02]  /*b6350*/  IMAD R0, R0, -0x7fe001, RZ ;  /* 0xff801fff00007824 */ /* 0x000fe400078e02ff */
[----:B------:R-:W-:Y:S01]  /*b6360*/  @P0 VIADD R10, R10, 0xff801fff ;  /* 0xff801fff0a0a0836 */ /* 0x000fe20000000000 */
[----:B------:R-:W-:Y:S02]  /*b6370*/  ISETP.GT.AND P0, PT, R40, 0x7fe000, PT ;  /* 0x007fe0002800780c */ /* 0x000fe40003f04270 */
[----:B------:R-:W-:Y:S01]  /*b6380*/  IADD3 R42, PT, PT, R42, -R39, R0 ;  /* 0x800000272a2a7210 */ /* 0x000fe20007ffe000 */
[----:B------:R-:W-:Y:S01]  /*b6390*/  IMAD.WIDE R4, R37, UR4, RZ ;  /* 0x0000000425047c25 */ /* 0x000fe2000f8e02ff */
[----:B------:R-:W-:Y:S02]  /*b63a0*/  IADD3 R0, PT, PT, R6, -R43, RZ ;  /* 0x8000002b06007210 */ /* 0x000fe40007ffe0ff */
[----:B------:R-:W-:Y:S01]  /*b63b0*/  ISETP.GE.AND P2, PT, R38, RZ, PT ;  /* 0x000000ff2600720c */ /* 0x000fe20003f46270 */
[----:B------:R-:W-:Y:S01]  /*b63c0*/  @!P3 VIADD R17, R17, 0x7fe001 ;  /* 0x007fe0011111b836 */ /* 0x000fe20000000000 */
[----:B------:R-:W-:Y:S01]  /*b63d0*/  ISETP.GE.AND P3, PT, R0, RZ, PT ;  /* 0x000000ff0000720c */ /* 0x000fe20003f66270 */
[----:B------:R-:W-:Y:S01]  /*b63e0*/  IMAD R39, R4, 0x3802001, RZ ;  /* 0x0380200104277824 */ /* 0x000fe200078e02ff */
[----:B------:R-:W-:-:S02]  /*b63f0*/  @!P1 IADD3 R2, PT, PT, R2, 0x7fe001, RZ ;  /* 0x007fe00102029810 */ /* 0x000fc40007ffe0ff */
[----:B------:R-:W-:Y:S02]  /*b6400*/  ISETP.GE.AND P1, PT, R10, RZ, PT ;  /* 0x000000ff0a00720c */ /* 0x000fe40003f26270 */
[----:B------:R-:W-:Y:S02]  /*b6410*/  SHF.R.S32.HI R36, RZ, 0x1f, R39 ;  /* 0x0000001fff247819 */ /* 0x000fe40000011427 */
[----:B------:R-:W-:Y:S01]  /*b6420*/  IADD3 R6, PT, PT, R6, R43, RZ ;  /* 0x0000002b06067210 */ /* 0x000fe20007ffe0ff */
[----:B------:R-:W-:Y:S01]  /*b6430*/  IMAD.HI.U32 R37, R39, -0x7fe001, R4 ;  /* 0xff801fff27257827 */ /* 0x000fe200078e0004 */
[----:B------:R-:W-:Y:S02]  /*b6440*/  @P0 IADD3 R40, PT, PT, R40, -0x7fe001, RZ ;  /* 0xff801fff28280810 */ /* 0x000fe40007ffe0ff */
[----:B------:R-:W-:Y:S01]  /*b6450*/  ISETP.GT.AND P0, PT, R6, 0x7fe000, PT ;  /* 0x007fe0000600780c */ /* 0x000fe20003f04270 */
[----:B------:R-:W-:Y:S01]  /*b6460*/  IMAD.WIDE R4, R17, UR4, RZ ;  /* 0x0000000411047c25 */ /* 0x000fe2000f8e02ff */
[----:B------:R-:W-:Y:S03]  /*b6470*/  STL [R1+0x4fe8], R46 ;  /* 0x004fe82e01007387 */ /* 0x000fe60000100800 */
[----:B------:R-:W-:-:S02]  /*b6480*/  @!P2 VIADD R38, R38, 0x7fe001 ;  /* 0x007fe0012626a836 */ /* 0x000fc40000000000 */
[----:B------:R-:W-:Y:S01]  /*b6490*/  IMAD R36, R36, -0x7fe001, RZ ;  /* 0xff801fff24247824 */ /* 0x000fe200078e02ff */
[----:B------:R0:W-:Y:S01]  /*b64a0*/  STL [R1+0x4fac], R2 ;  /* 0x004fac0201007387 */ /* 0x0001e20000100800 */
[----:B------:R-:W-:Y:S01]  /*b64b0*/  IMAD R17, R4, 0x3802001, RZ ;  /* 0x0380200104117824 */ /* 0x000fe200078e02ff */
[----:B------:R-:W-:Y:S01]  /*b64c0*/  ISETP.GE.AND P2, PT, R40, RZ, PT ;  /* 0x000000ff2800720c */ /* 0x000fe20003f46270 */
[----:B------:R-:W-:Y:S01]  /*b64d0*/  @!P3 VIADD R0, R0, 0x7fe001 ;  /* 0x007fe0010000b836 */ /* 0x000fe20000000000 */
[----:B------:R-:W-:Y:S01]  /*b64e0*/  STL [R1+0x4fec], R44 ;  /* 0x004fec2c01007387 */ /* 0x000fe20000100800 */
[----:B------:R-:W-:Y:S01]  /*b64f0*/  IADD3 R36, PT, PT, R37, -R39, R36 ;  /* 0x8000002725247210 */ /* 0x000fe20007ffe024 */
[----:B------:R-:W-:Y:S02]  /*b6500*/  @!P1 VIADD R10, R10, 0x7fe001 ;  /* 0x007fe0010a0a9836 */ /* 0x000fe40000000000 */
[----:B------:R1:W-:Y:S01]  /*b6510*/  STL [R1+0x4fb0], R38 ;  /* 0x004fb02601007387 */ /* 0x0003e20000100800 */
[C---:B0-----:R-:W-:Y:S01]  /*b6520*/  IMAD.IADD R2, R62.reuse, 0x1, R7 ;  /* 0x000000013e027824 */ /* 0x041fe200078e0207 */
[----:B------:R-:W-:Y:S01]  /*b6530*/  IADD3 R7, PT, PT, R62, -R7, RZ ;  /* 0x800000073e077210 */ /* 0x000fe20007ffe0ff */
[----:B------:R-:W-:Y:S01]  /*b6540*/  IMAD.HI.U32 R5, R17, -0x7fe001, R4 ;  /* 0xff801fff11057827 */ /* 0x000fe200078e0004 */
[----:B------:R-:W-:Y:S01]  /*b6550*/  SHF.R.S32.HI R4, RZ, 0x1f, R17 ;  /* 0x0000001fff047819 */ /* 0x000fe20000011411 */
[----:B------:R-:W0:Y:S01]  /*b6560*/  LDCU UR5, c[0x3][UR6+-0xe8] ;  /* 0x00ffe300060577ac */ /* 0x000e220008000800 */
[----:B------:R-:W-:Y:S01]  /*b6570*/  ISETP.GE.AND P3, PT, R7, RZ, PT ;  /* 0x000000ff0700720c */ /* 0x000fe20003f66270 */
[----:B-1----:R-:W-:Y:S01]  /*b6580*/  IMAD.WIDE R38, R0, UR4, RZ ;  /* 0x0000000400267c25 */ /* 0x002fe2000f8e02ff */
[----:B------:R-:W-:Y:S01]  /*b6590*/  IADD3 R0, PT, PT, R8, -R55, RZ ;  /* 0x8000003708007210 */ /* 0x000fe20007ffe0ff */
[----:B------:R-:W-:Y:S01]  /*b65a0*/  STL [R1+0x4ff0], R42 ;  /* 0x004ff02a01007387 */ /* 0x000fe20000100800 */
[----:B------:R-:W-:Y:S01]  /*b65b0*/  ISETP.GT.AND P1, PT, R2, 0x7fe000, PT ;  /* 0x007fe0000200780c */ /* 0x000fe20003f24270 */
[----:B------:R-:W-:Y:S01]  /*b65c0*/  IMAD R4, R4, -0x7fe001, RZ ;  /* 0xff801fff04047824 */ /* 0x000fe200078e02ff */
[----:B------:R-:W-:Y:S01]  /*b65d0*/  ISETP.GE.AND P4, PT, R0, RZ, PT ;  /* 0x000000ff0000720c */ /* 0x000fe20003f86270 */
[----:B------:R-:W-:Y:S01]  /*b65e0*/  STL [R1+0x4fb4], R10 ;  /* 0x004fb40a01007387 */ /* 0x000fe20000100800 */
[----:B------:R-:W-:-:S03]  /*b65f0*/  @P0 VIADD R6, R6, 0xff801fff ;  /* 0xff801fff06060836 */ /* 0x000fc60000000000 */
[----:B------:R1:W-:Y:S01]  /*b6600*/  STL [R1+0x4ff4], R36 ;  /* 0x004ff42401007387 */ /* 0x0003e20000100800 */
[----:B------:R-:W-:Y:S01]  /*b6610*/  IMAD.IADD R8, R8, 0x1, R55 ;  /* 0x0000000108087824 */ /* 0x000fe200078e0237 */
[----:B------:R-:W-:Y:S02]  /*b6620*/  @!P2 IADD3 R40, PT, PT, R40, 0x7fe001, RZ ;  /* 0x007fe0012828a810 */ /* 0x000fe40007ffe0ff */
[----:B------:R-:W-:Y:S02]  /*b6630*/  IADD3 R4, PT, PT, R5, -R17, R4 ;  /* 0x8000001105047210 */ /* 0x000fe40007ffe004 */
[----:B------:R-:W-:Y:S01]  /*b6640*/  ISETP.GE.AND P2, PT, R6, RZ, PT ;  /* 0x000000ff0600720c */ /* 0x000fe20003f46270 */
[----:B-1----:R-:W-:Y:S01]  /*b6650*/  IMAD R36, R38, 0x3802001, RZ ;  /* 0x0380200126247824 */ /* 0x002fe200078e02ff */
[----:B------:R-:W-:Y:S01]  /*b6660*/  ISETP.GT.AND P0, PT, R8, 0x7fe000, PT ;  /* 0x007fe0000800780c */ /* 0x000fe20003f04270 */
[----:B------:R-:W-:-:S03]  /*b6670*/  @!P3 VIADD R7, R7, 0x7fe001 ;  /* 0x007fe0010707b836 */ /* 0x000fc60000000000 */
[----:B------:R-:W-:Y:S02]  /*b6680*/  SHF.R.S32.HI R5, RZ, 0x1f, R36 ;  /* 0x0000001fff057819 */ /* 0x000fe40000011424 */
[----:B------:R-:W-:Y:S01]  /*b6690*/  IADD3 R10, PT, PT, R3, R54, RZ ;  /* 0x00000036030a7210 */ /* 0x000fe20007ffe0ff */
[----:B------:R-:W-:Y:S01]  /*b66a0*/  IMAD.HI.U32 R17, R36, -0x7fe001, R38 ;  /* 0xff801fff24117827 */ /* 0x000fe200078e0026 */
[----:B------:R-:W-:Y:S02]  /*b66b0*/  @P1 IADD3 R2, PT, PT, R2, -0x7fe001, RZ ;  /* 0xff801fff02021810 */ /* 0x000fe40007ffe0ff */
[----:B------:R-:W-:Y:S01]  /*b66c0*/  @!P4 IADD3 R0, PT, PT, R0, 0x7fe001, RZ ;  /* 0x007fe0010000c810 */ /* 0x000fe20007ffe0ff */
[----:B------:R-:W-:Y:S01]  /*b66d0*/  IMAD R5, R5, -0x7fe001, RZ ;  /* 0xff801fff05057824 */ /* 0x000fe200078e02ff */
[----:B------:R-:W-:Y:S01]  /*b66e0*/  ISETP.GT.AND P1, PT, R10, 0x7fe000, PT ;  /* 0x007fe0000a00780c */ /* 0x000fe20003f24270 */
[----:B0-----:R-:W-:Y:S01]  /*b66f0*/  IMAD.WIDE R38, R7, UR5, RZ ;  /* 0x0000000507267c25 */ /* 0x001fe2000f8e02ff */
[----:B------:R-:W-:Y:S01]  /*b6700*/  STL [R1+0x4fb8], R40 ;  /* 0x004fb82801007387 */ /* 0x000fe20000100800 */
[----:B------:R-:W-:-:S02]  /*b6710*/  ISETP.GE.AND P3, PT, R2, RZ, PT ;  /* 0x000000ff0200720c */ /* 0x000fc40003f66270 */
[----:B------:R-:W-:Y:S01]  /*b6720*/  IADD3 R36, PT, PT, R17, -R36, R5 ;  /* 0x8000002411247210 */ /* 0x000fe20007ffe005 */
[----:B------:R0:W-:Y:S01]  /*b6730*/  STL [R1+0x4ff8], R4 ;  /* 0x004ff80401007387 */ /* 0x0001e20000100800 */
[----:B------:R-:W-:Y:S02]  /*b6740*/  IMAD R37, R38, 0x3802001, RZ ;  /* 0x0380200126257824 */ /* 0x000fe400078e02ff */
[----:B------:R-:W-:Y:S01]  /*b6750*/  @!P2 VIADD R6, R6, 0x7fe001 ;  /* 0x007fe0010606a836 */ /* 0x000fe20000000000 */
[----:B------:R-:W-:Y:S01]  /*b6760*/  @P0 IADD3 R8, PT, PT, R8, -0x7fe001, RZ ;  /* 0xff801fff08080810 */ /* 0x000fe20007ffe0ff */
[----:B------:R-:W-:Y:S02]  /*b6770*/  IMAD.IADD R3, R3, 0x1, -R54 ;  /* 0x0000000103037824 */ /* 0x000fe400078e0a36 */
[----:B0-----:R-:W-:Y:S01]  /*b6780*/  IMAD.WIDE R4, R0, UR5, RZ ;  /* 0x0000000500047c25 */ /* 0x001fe2000f8e02ff */
[----:B------:R-:W-:Y:S01]  /*b6790*/  SHF.R.S32.HI R0, RZ, 0x1f, R37 ;  /* 0x0000001fff007819 */ /* 0x000fe20000011425 */
[----:B------:R-:W-:Y:S02]  /*b67a0*/  STL [R1+0x4fbc], R6 ;  /* 0x004fbc0601007387 */ /* 0x000fe40000100800 */
[----:B------:R-:W-:Y:S01]  /*b67b0*/  IMAD R17, R4, 0x3802001, RZ ;  /* 0x0380200104117824 */ /* 0x000fe200078e02ff */
[----:B------:R-:W-:Y:S01]  /*b67c0*/  ISETP.GE.AND P0, PT, R8, RZ, PT ;  /* 0x000000ff0800720c */ /* 0x000fe20003f06270 */
[----:B------:R0:W-:Y:S01]  /*b67d0*/  STL [R1+0x4ffc], R36 ;  /* 0x004ffc2401007387 */ /* 0x0001e20000100800 */
[----:B------:R-:W-:Y:S01]  /*b67e0*/  ISETP.GE.AND P2, PT, R3, RZ, PT ;  /* 0x000000ff0300720c */ /* 0x000fe20003f46270 */
[----:B------:R-:W-:Y:S01]  /*b67f0*/  IMAD R7, R0, -0x7fe001, RZ ;  /* 0xff801fff00077824 */ /* 0x000fe200078e02ff */
[----:B------:R-:W-:-:S02]  /*b6800*/  @P1 IADD3 R10, PT, PT, R10, -0x7fe001, RZ ;  /* 0xff801fff0a0a1810 */ /* 0x000fc40007ffe0ff */
[----:B------:R-:W-:Y:S01]  /*b6810*/  SHF.R.S32.HI R0, RZ, 0x1f, R17 ;  /* 0x0000001fff007819 */ /* 0x000fe20000011411 */
[----:B0-----:R-:W-:-:S04]  /*b6820*/  IMAD.HI.U32 R36, R17, -0x7fe001, R4 ;  /* 0xff801fff11247827 */ /* 0x001fc800078e0004 */
[----:B------:R-:W-:Y:S01]  /*b6830*/  IMAD.IADD R4, R64, 0x1, -R45 ;  /* 0x0000000140047824 */ /* 0x000fe200078e0a2d */
[----:B------:R-:W-:Y:S01]  /*b6840*/  ISETP.GE.AND P1, PT, R10, RZ, PT ;  /* 0x000000ff0a00720c */ /* 0x000fe20003f26270 */
[----:B------:R-:W-:-:S03]  /*b6850*/  @!P3 VIADD R2, R2, 0x7fe001 ;  /* 0x007fe0010202b836 */ /* 0x000fc60000000000 */
[----:B------:R-:W-:Y:S01]  /*b6860*/  ISETP.GE.AND P3, PT, R4, RZ, PT ;  /* 0x000000ff0400720c */ /* 0x000fe20003f66270 */
[----:B------:R-:W-:Y:S01]  /*b6870*/  IMAD R5, R0, -0x7fe001, RZ ;  /* 0xff801fff00057824 */ /* 0x000fe200078e02ff */
[----:B------:R-:W-:Y:S02]  /*b6880*/  IADD3 R0, PT, PT, R64, R45, RZ ;  /* 0x0000002d40007210 */ /* 0x000fe40007ffe0ff */
[----:B------:R-:W-:Y:S01]  /*b6890*/  @!P0 IADD3 R8, PT, PT, R8, 0x7fe001, RZ ;  /* 0x007fe00108088810 */ /* 0x000fe20007ffe0ff */
[----:B------:R-:W-:Y:S01]  /*b68a0*/  @!P2 VIADD R3, R3, 0x7fe001 ;  /* 0x007fe0010303a836 */ /* 0x000fe20000000000 */
[----:B------:R-:W-:Y:S01]  /*b68b0*/  ISETP.GT.AND P0, PT, R0, 0x7fe000, PT ;  /* 0x007fe0000000780c */ /* 0x000fe20003f04270 */
[----:B--2---:R-:W-:Y:S02]  /*b68c0*/  IMAD.IADD R6, R9, 0x1, -R12 ;  /* 0x0000000109067824 */ /* 0x004fe400078e0a0c */
[----:B------:R-:W-:Y:S01]  /*b68d0*/  IMAD.HI.U32 R38, R37, -0x7fe001, R38 ;  /* 0xff801fff25267827 */ /* 0x000fe200078e0026 */
[----:B------:R0:W-:Y:S01]  /*b68e0*/  STL [R1+0x4c00], R2 ;  /* 0x004c000201007387 */ /* 0x0001e20000100800 */
[----:B------:R-:W-:-:S02]  /*b68f0*/  @!P1 IADD3 R10, PT, PT, R10, 0x7fe001, RZ ;  /* 0x007fe0010a0a9810 */ /* 0x000fc40007ffe0ff */
[----:B------:R-:W-:Y:S01]  /*b6900*/  ISETP.GE.AND P1, PT, R6, RZ, PT ;  /* 0x000000ff0600720c */ /* 0x000fe20003f26270 */
[----:B------:R-:W-:Y:S01]  /*b6910*/  @!P3 VIADD R4, R4, 0x7fe001 ;  /* 0x007fe0010404b836 */ /* 0x000fe20000000000 */
[----:B------:R-:W-:Y:S02]  /*b6920*/  IADD3 R38, PT, PT, R38, -R37, R7 ;  /* 0x8000002526267210 */ /* 0x000fe40007ffe007 */
[----:B------:R-:W-:Y:S01]  /*b6930*/  IADD3 R36, PT, PT, R36, -R17, R5 ;  /* 0x8000001124247210 */ /* 0x000fe20007ffe005 */
[----:B0-----:R-:W-:Y:S01]  /*b6940*/  IMAD.WIDE R2, R3, UR5, RZ ;  /* 0x0000000503027c25 */ /* 0x001fe2000f8e02ff */
[----:B------:R-:W-:-:S03]  /*b6950*/  IADD3 R12, PT, PT, R9, R12, RZ ;  /* 0x0000000c090c7210 */ /* 0x000fc60007ffe0ff */
[----:B------:R-:W-:Y:S02]  /*b6960*/  IMAD R17, R2, 0x3802001, RZ ;  /* 0x0380200102117824 */ /* 0x000fe400078e02ff */
[----:B------:R-:W-:Y:S01]  /*b6970*/  IMAD.WIDE R4, R4, UR5, RZ ;  /* 0x0000000504047c25 */ /* 0x000fe2000f8e02ff */
[----:B------:R0:W-:Y:S03]  /*b6980*/  STL [R1+0x4c80], R38 ;  /* 0x004c802601007387 */ /* 0x0001e60000100800 */
[----:B------:R-:W-:Y:S01]  /*b6990*/  @P0 VIADD R0, R0, 0xff801fff ;  /* 0xff801fff00000836 */ /* 0x000fe20000000000 */
[----:B------:R-:W-:Y:S01]  /*b69a0*/  ISETP.GT.AND P0, PT, R12, 0x7fe000, PT ;  /* 0x007fe0000c00780c */ /* 0x000fe20003f04270 */
[----:B------:R-:W-:Y:S01]  /*b69b0*/  STL [R1+0x4c04], R8 ;  /* 0x004c040801007387 */ /* 0x000fe20000100800 */
[----:B------:R-:W-:Y:S01]  /*b69c0*/  SHF.R.S32.HI R7, RZ, 0x1f, R17 ;  /* 0x0000001fff077819 */ /* 0x000fe20000011411 */
[----:B0-----:R-:W-:-:S02]  /*b69d0*/  IMAD.HI.U32 R38, R17, -0x7fe001, R2 ;  /* 0xff801fff11267827 */ /* 0x001fc400078e0002 */
[----:B------:R-:W-:Y:S02]  /*b69e0*/  STL [R1+0x4c84], R36 ;  /* 0x004c842401007387 */ /* 0x000fe40000100800 */
[----:B------:R-:W-:Y:S02]  /*b69f0*/  IMAD R3, R4, 0x3802001, RZ ;  /* 0x0380200104037824 */ /* 0x000fe400078e02ff */
[----:B------:R0:W-:Y:S01]  /*b6a00*/  STL [R1+0x4c08], R10 ;  /* 0x004c080a01007387 */ /* 0x0001e20000100800 */
[----:B------:R-:W-:Y:S01]  /*b6a10*/  ISETP.GE.AND P2, PT, R0, RZ, PT ;  /* 0x000000ff0000720c */ /* 0x000fe20003f46270 */
[----:B------:R-:W-:Y:S02]  /*b6a20*/  @!P1 VIADD R6, R6, 0x7fe001 ;  /* 0x007fe00106069836 */ /* 0x000fe40000000000 */
[----:B------:R-:W-:Y:S02]  /*b6a30*/  IMAD R7, R7, -0x7fe001, RZ ;  /* 0xff801fff07077824 */ /* 0x000fe400078e02ff */
[----:B0-----:R-:W-:Y:S01]  /*b6a40*/  IMAD.HI.U32 R10, R3, -0x7fe001, R4 ;  /* 0xff801fff030a7827 */ /* 0x001fe200078e0004 */
[----:B------:R-:W-:-:S02]  /*b6a50*/  SHF.R.S32.HI R4, RZ, 0x1f, R3 ;  /* 0x0000001fff047819 */ /* 0x000fc40000011403 */
[----:B------:R-:W-:Y:S01]  /*b6a60*/  IADD3 R2, PT, PT, R11, R56, RZ ;  /* 0x000000380b027210 */ /* 0x000fe20007ffe0ff */
[----:B------:R-:W-:Y:S01]  /*b6a70*/  IMAD.WIDE R36, R6, UR5, RZ ;  /* 0x0000000506247c25 */ /* 0x000fe2000f8e02ff */
[----:B------:R-:W-:-:S03]  /*b6a80*/  IADD3 R8, PT, PT, R38, -R17, R7 ;  /* 0x8000001126087210 */ /* 0x000fc60007ffe007 */
[----:B------:R-:W-:Y:S01]  /*b6a90*/  IMAD R6, R4, -0x7fe001, RZ ;  /* 0xff801fff04067824 */ /* 0x000fe200078e02ff */
[----:B------:R-:W-:Y:S01]  /*b6aa0*/  ISETP.GT.AND P1, PT, R2, 0x7fe000, PT ;  /* 0x007fe0000200780c */ /* 0x000fe20003f24270 */
[----:B------:R-:W-:Y:S02]  /*b6ab0*/  @P0 VIADD R12, R12, 0xff801fff ;  /* 0xff801fff0c0c0836 */ /* 0x000fe40000000000 */
[----:B------:R-:W-:Y:S01]  /*b6ac0*/  IMAD R7, R36, 0x3802001, RZ ;  /* 0x0380200124077824 */ /* 0x000fe200078e02ff */
[----:B------:R-:W-:Y:S01]  /*b6ad0*/  IADD3 R6, PT, PT, R10, -R3, R6 ;  /* 0x800000030a067210 */ /* 0x000fe20007ffe006 */
[----:B------:R-:W-:Y:S01]  /*b6ae0*/  IMAD.IADD R3, R13, 0x1, -R58 ;  /* 0x000000010d037824 */ /* 0x000fe200078e0a3a */
[----:B------:R-:W-:Y:S02]  /*b6af0*/  IADD3 R11, PT, PT, R11, -R56, RZ ;  /* 0x800000380b0b7210 */ /* 0x000fe40007ffe0ff */
[----:B------:R-:W-:Y:S02]  /*b6b00*/  @!P2 IADD3 R0, PT, PT, R0, 0x7fe001, RZ ;  /* 0x007fe0010000a810 */ /* 0x000fe40007ffe0ff */
[----:B------:R-:W-:-:S02]  /*b6b10*/  ISETP.GE.AND P2, PT, R12, RZ, PT ;  /* 0x000000ff0c00720c */ /* 0x000fc40003f46270 */
[----:B------:R-:W-:Y:S02]  /*b6b20*/  SHF.R.S32.HI R4, RZ, 0x1f, R7 ;  /* 0x0000001fff047819 */ /* 0x000fe40000011407 */
[----:B------:R-:W-:Y:S02]  /*b6b30*/  ISETP.GE.AND P3, PT, R11, RZ, PT ;  /* 0x000000ff0b00720c */ /* 0x000fe40003f66270 */
[----:B------:R-:W-:Y:S01]  /*b6b40*/  ISETP.GE.AND P4, PT, R3, RZ, PT ;  /* 0x000000ff0300720c */ /* 0x000fe20003f86270 */
[----:B------:R-:W-:Y:S01]  /*b6b50*/  IMAD R10, R4, -0x7fe001, RZ ;  /* 0xff801fff040a7824 */ /* 0x000fe200078e02ff */
[----:B------:R-:W-:Y:S01]  /*b6b60*/  IADD3 R4, PT, PT, R13, R58, RZ ;  /* 0x0000003a0d047210 */ /* 0x000fe20007ffe0ff */
[----:B------:R-:W-:Y:S01]  /*b6b70*/  @P1 VIADD R2, R2, 0xff801fff ;  /* 0xff801fff02021836 */ /* 0x000fe20000000000 */
[----:B------:R-:W-:Y:S02]  /*b6b80*/  STL [R1+0x4c88], R8 ;  /* 0x004c880801007387 */ /* 0x000fe40000100800 */
[----:B------:R-:W-:Y:S01]  /*b6b90*/  ISETP.GT.AND P0, PT, R4, 0x7fe000, PT ;  /* 0x007fe0000400780c */ /* 0x000fe20003f04270 */
[----:B------:R-:W-:Y:S01]  /*b6ba0*/  @!P2 VIADD R12, R12, 0x7fe001 ;  /* 0x007fe0010c0ca836 */ /* 0x000fe20000000000 */
[----:B------:R0:W-:Y:S01]  /*b6bb0*/  STL [R1+0x4c0c], R0 ;  /* 0x004c0c0001007387 */ /* 0x0001e20000100800 */
[----:B------:R-:W-:Y:S01]  /*b6bc0*/  IMAD.HI.U32 R5, R7, -0x7fe001, R36 ;  /* 0xff801fff07057827 */ /* 0x000fe200078e0024 */
[----:B------:R-:W-:-:S02]  /*b6bd0*/  ISETP.GE.AND P2, PT, R2, RZ, PT ;  /* 0x000000ff0200720c */ /* 0x000fc40003f46270 */
[----:B------:R-:W-:Y:S01]  /*b6be0*/  @!P3 IADD3 R11, PT, PT, R11, 0x7fe001, RZ ;  /* 0x007fe0010b0bb810 */ /* 0x000fe20007ffe0ff */
[----:B------:R-:W-:Y:S01]  /*b6bf0*/  @!P4 VIADD R3, R3, 0x7fe001 ;  /* 0x007fe0010303c836 */ /* 0x000fe20000000000 */
[CC--:B0-----:R-:W-:Y:S02]  /*b6c00*/  IADD3 R0, PT, PT, R14.reuse, R47.reuse, RZ ;  /* 0x0000002f0e007210 */ /* 0x0c1fe40007ffe0ff */
[----:B------:R-:W-:Y:S01]  /*b6c10*/  IADD3 R14, PT, PT, R14, -R47, RZ ;  /* 0x8000002f0e0e7210 */ /* 0x000fe20007ffe0ff */
[----:B------:R0:W-:Y:S01]  /*b6c20*/  STL [R1+0x4c8c], R6 ;  /* 0x004c8c0601007387 */ /* 0x0001e20000100800 */
[----:B------:R-:W-:Y:S02]  /*b6c30*/  IADD3 R8, PT, PT, R5, -R7, R10 ;  /* 0x8000000705087210 */ /* 0x000fe40007ffe00a */
[----:B------:R-:W-:Y:S01]  /*b6c40*/  ISETP.GE.AND P3, PT, R14, RZ, PT ;  /* 0x000000ff0e00720c */ /* 0x000fe20003f66270 */
[----:B------:R-:W-:Y:S01]  /*b6c50*/  IMAD.WIDE R36, R11, UR5, RZ ;  /* 0x000000050b247c25 */ /* 0x000fe2000f8e02ff */
[----:B------:R-:W-:-:S03]  /*b6c60*/  ISETP.GT.AND P1, PT, R0, 0x7fe000, PT ;  /* 0x007fe0000000780c */ /* 0x000fc60003f24270 */
[----:B0-----:R-:W-:Y:S01]  /*b6c70*/  IMAD.WIDE R6, R3, UR5, RZ ;  /* 0x0000000503067c25 */ /* 0x001fe2000f8e02ff */
[----:B------:R-:W-:Y:S03]  /*b6c80*/  STL [R1+0x4c10], R12 ;  /* 0x004c100c01007387 */ /* 0x000fe60000100800 */
[----:B------:R-:W-:Y:S02]  /*b6c90*/  @P0 VIADD R4, R4, 0xff801fff ;  /* 0xff801fff04040836 */ /* 0x000fe40000000000 */
[----:B------:R-:W-:Y:S02]  /*b6ca0*/  IMAD R10, R36, 0x3802001, RZ ;  /* 0x03802001240a7824 */ /* 0x000fe400078e02ff */
[----:B------:R-:W-:Y:S01]  /*b6cb0*/  IMAD R11, R6, 0x3802001, RZ ;  /* 0x03802001060b7824 */ /* 0x000fe200078e02ff */
[----:B------:R0:W-:Y:S01]  /*b6cc0*/  STL [R1+0x4c90], R8 ;  /* 0x004c900801007387 */ /* 0x0001e20000100800 */
[----:B------:R-:W-:-:S02]  /*b6cd0*/  @!P2 IADD3 R2, PT, PT, R2, 0x7fe001, RZ ;  /* 0x007fe0010202a810 */ /* 0x000fc40007ffe0ff */
[----:B------:R-:W-:Y:S02]  /*b6ce0*/  ISETP.GE.AND P2, PT, R4, RZ, PT ;  /* 0x000000ff0400720c */ /* 0x000fe40003f46270 */
[----:B------:R-:W-:Y:S02]  /*b6cf0*/  SHF.R.S32.HI R5, RZ, 0x1f, R10 ;  /* 0x0000001fff057819 */ /* 0x000fe4000001140a */
[----:B------:R-:W-:Y:S01]  /*b6d00*/  @!P3 IADD3 R14, PT, PT, R14, 0x7fe001, RZ ;  /* 0x007fe0010e0eb810 */ /* 0x000fe20007ffe0ff */
[----:B0-----:R-:W-:Y:S01]  /*b6d10*/  IMAD.HI.U32 R8, R11, -0x7fe001, R6 ;  /* 0xff801fff0b087827 */ /* 0x001fe200078e0006 */
[----:B---3--:R-:W-:-:S03]  /*b6d20*/  IADD3 R6, PT, PT, R15, R16, RZ ;  /* 0x000000100f067210 */ /* 0x008fc60007ffe0ff */
[----:B------:R-:W-:Y:S01]  /*b6d30*/  IMAD.IADD R16, R15, 0x1, -R16 ;  /* 0x000000010f107824 */ /* 0x000fe200078e0a10 */
[----:B------:R-:W-:Y:S01]  /*b6d40*/  SHF.R.S32.HI R3, RZ, 0x1f, R11 ;  /* 0x0000001fff037819 */ /* 0x000fe2000001140b */
[----:B------:R-:W-:Y:S01]  /*b6d50*/  IMAD.HI.U32 R9, R10, -0x7fe001, R36 ;  /* 0xff801fff0a097827 */ /* 0x000fe200078e0024 */
[----:B------:R0:W-:Y:S02]  /*b6d60*/  STL [R1+0x4c14], R2 ;  /* 0x004c140201007387 */ /* 0x0001e40000100800 */
[----:B------:R-:W-:Y:S01]  /*b6d70*/  ISETP.GE.AND P4, PT, R16, RZ, PT ;  /* 0x000000ff1000720c */ /* 0x000fe20003f86270 */
[----:B------:R-:W-:Y:S02]  /*b6d80*/  IMAD R5, R5, -0x7fe001, RZ ;  /* 0xff801fff05057824 */ /* 0x000fe400078e02ff */
[----:B------:R-:W-:Y:S01]  /*b6d90*/  IMAD.WIDE R14, R14, UR5, RZ ;  /* 0x000000050e0e7c25 */ /* 0x000fe2000f8e02ff */
[----:B------:R-:W-:-:S03]  /*b6da0*/  ISETP.GT.AND P0, PT, R6, 0x7fe000, PT ;  /* 0x007fe0000600780c */ /* 0x000fc60003f04270 */
[----:B------:R-:W-:Y:S01]  /*b6db0*/  @P1 VIADD R0, R0, 0xff801fff ;  /* 0xff801fff00001836 */ /* 0x000fe20000000000 */
[----:B0-----:R-:W-:Y:S01]  /*b6dc0*/  IADD3 R2, PT, PT, R18, -R49, RZ ;  /* 0x8000003112027210 */ /* 0x001fe20007ffe0ff */
[----:B------:R-:W-:Y:S01]  /*b6dd0*/  IMAD R3, R3, -0x7fe001, RZ ;  /* 0xff801fff03037824 */ /* 0x000fe200078e02ff */
[----:B------:R-:W-:Y:S01]  /*b6de0*/  IADD3 R10, PT, PT, R9, -R10, R5 ;  /* 0x8000000a090a7210 */ /* 0x000fe20007ffe005 */
[----:B------:R-:W-:Y:S01]  /*b6df0*/  IMAD R5, R14, 0x3802001, RZ ;  /* 0x038020010e057824 */ /* 0x000fe200078e02ff */
[----:B------:R-:W-:Y:S01]  /*b6e00*/  ISETP.GE.AND P1, PT, R0, RZ, PT ;  /* 0x000000ff0000720c */ /* 0x000fe20003f26270 */
[----:B------:R-:W-:Y:S01]  /*b6e10*/  @!P2 VIADD R4, R4, 0x7fe001 ;  /* 0x007fe0010404a836 */ /* 0x000fe20000000000 */
[----:B------:R-:W-:Y:S02]  /*b6e20*/  ISETP.GE.AND P2, PT, R2, RZ, PT ;  /* 0x000000ff0200720c */ /* 0x000fe40003f46270 */
[----:B------:R-:W-:Y:S02]  /*b6e30*/  IADD3 R8, PT, PT, R8, -R11, R3 ;  /* 0x8000000b08087210 */ /* 0x000fe40007ffe003 */
[----:B------:R-:W-:Y:S01]  /*b6e40*/  SHF.R.S32.HI R3, RZ, 0x1f, R5 ;  /* 0x0000001fff037819 */ /* 0x000fe20000011405 */
[----:B------:R-:W-:Y:S01]  /*b6e50*/  STL [R1+0x4c94], R10 ;  /* 0x004c940a01007387 */ /* 0x000fe20000100800 */
[----:B------:R-:W-:Y:S01]  /*b6e60*/  @!P4 VIADD R16, R16, 0x7fe001 ;  /* 0x007fe0011010c836 */ /* 0x000fe20000000000 */
[----:B------:R-:W-:-:S02]  /*b6e70*/  IADD3 R18, PT, PT, R18, R49, RZ ;  /* 0x0000003112127210 */ /* 0x000fc40007ffe0ff */
[----:B------:R0:W-:Y:S01]  /*b6e80*/  STL [R1+0x4c18], R4 ;  /* 0x004c180401007387 */ /* 0x0001e20000100800 */
[----:B------:R-:W-:Y:S01]  /*b6e90*/  @P0 IADD3 R6, PT, PT, R6, -0x7fe001, RZ ;  /* 0xff801fff06060810 */ /* 0x000fe20007ffe0ff */
[----:B------:R-:W-:Y:S01]  /*b6ea0*/  IMAD.WIDE R16, R16, UR5, RZ ;  /* 0x0000000510107c25 */ /* 0x000fe2000f8e02ff */
[----:B------:R-:W-:Y:S02]  /*b6eb0*/  ISETP.GT.AND P0, PT, R18, 0x7fe000, PT ;  /* 0x007fe0001200780c */ /* 0x000fe40003f04270 */
[----:B------:R-:W-:Y:S01]  /*b6ec0*/  @!P2 IADD3 R2, PT, PT, R2, 0x7fe001, RZ ;  /* 0x007fe0010202a810 */ /* 0x000fe20007ffe0ff */
[----:B0-----:R-:W-:Y:S02]  /*b6ed0*/  IMAD R4, R3, -0x7fe001, RZ ;  /* 0xff801fff03047824 */ /* 0x001fe400078e02ff */
[----:B------:R-:W-:Y:S02]  /*b6ee0*/  IMAD.IADD R3, R59, 0x1, -R48 ;  /* 0x000000013b037824 */ /* 0x000fe400078e0a30 */
[----:B------:R-:W-:-:S02]  /*b6ef0*/  @!P1 VIADD R0, R0, 0x7fe001 ;  /* 0x007fe00100009836 */ /* 0x000fc40000000000 */
        /* <DEDUP_REMOVED lines=8> */
[----:B0-----:R-:W-:Y:S01]  /*b6f80*/  SHF.R.S32.HI R0, RZ, 0x1f, R7 ;  /* 0x0000001fff007819 */ /* 0x001fe20000011407 */
[----:B------:R-:W-:Y:S02]  /*b6f90*/  IMAD.HI.U32 R8, R7, -0x7fe001, R16 ;  /* 0xff801fff07087827 */ /* 0x000fe400078e0010 */
[----:B------:R-:W-:Y:S02]  /*b6fa0*/  @!P2 IADD3 R3, PT, PT, R3, 0x7fe001, RZ ;  /* 0x007fe0010303a810 */ /* 0x000fe40007ffe0ff */
[----:B------:R-:W-:-:S02]  /*b6fb0*/  IMAD R2, R0, -0x7fe001, RZ ;  /* 0xff801fff00027824 */ /* 0x000fc400078e02ff */
[----:B------:R-:W-:Y:S02]  /*b6fc0*/  @P0 VIADD R18, R18, 0xff801fff ;  /* 0xff801fff12120836 */ /* 0x000fe40000000000 */
[----:B------:R-:W-:Y:S01]  /*b6fd0*/  IMAD R5, R12, 0x3802001, RZ ;  /* 0x038020010c057824 */ /* 0x000fe200078e02ff */
[----:B------:R-:W-:Y:S02]  /*b6fe0*/  IADD3 R0, PT, PT, R59, R48, RZ ;  /* 0x000000303b007210 */ /* 0x000fe40007ffe0ff */
[----:B------:R-:W-:Y:S01]  /*b6ff0*/  IADD3 R8, PT, PT, R8, -R7, R2 ;  /* 0x8000000708087210 */ /* 0x000fe20007ffe002 */
[C---:B------:R-:W-:Y:S01]  /*b7000*/  IMAD.IADD R2, R19.reuse, 0x1, R50 ;  /* 0x0000000113027824 */ /* 0x040fe200078e0232 */
[----:B------:R-:W-:Y:S01]  /*b7010*/  ISETP.GE.AND P2, PT, R18, RZ, PT ;  /* 0x000000ff1200720c */ /* 0x000fe20003f46270 */
[----:B------:R0:W-:Y:S01]  /*b7020*/  STL [R1+0x4c9c], R10 ;  /* 0x004c9c0a01007387 */ /* 0x0001e20000100800 */
[----:B------:R-:W-:Y:S02]  /*b7030*/  SHF.R.S32.HI R4, RZ, 0x1f, R5 ;  /* 0x0000001fff047819 */ /* 0x000fe40000011405 */
[----:B------:R-:W-:Y:S01]  /*b7040*/  IADD3 R19, PT, PT, R19, -R50, RZ ;  /* 0x8000003213137210 */ /* 0x000fe20007ffe0ff */
        /* <DEDUP_REMOVED lines=13> */
[----:B------:R-:W-:Y:S02]  /*b7120*/  @P0 VIADD R0, R0, 0xff801fff ;  /* 0xff801fff00000836 */ /* 0x000fe40000000000 */
[----:B------:R-:W-:Y:S01]  /*b7130*/  IMAD.HI.U32 R12, R7, -0x7fe001, R10 ;  /* 0xff801fff070c7827 */ /* 0x000fe200078e000a */
[----:B------:R-:W-:-:S03]  /*b7140*/  ISETP.GT.AND P1, PT, R2, 0x7fe000, PT ;  /* 0x007fe0000200780c */ /* 0x000fc60003f24270 */
[----:B------:R-:W-:Y:S01]  /*b7150*/  IMAD R4, R4, -0x7fe001, RZ ;  /* 0xff801fff04047824 */ /* 0x000fe200078e02ff */
[----:B------:R4:W-:Y:S01]  /*b7160*/  STL [R1+0x4ca0], R8 ;  /* 0x004ca00801007387 */ /* 0x0009e20000100800 */
[----:B------:R-:W-:Y:S01]  /*b7170*/  @!P3 VIADD R19, R19, 0x7fe001 ;  /* 0x007fe0011313b836 */ /* 0x000fe20000000000 */
[----:B------:R-:W-:Y:S02]  /*b7180*/  ISETP.GE.AND P0, PT, R0, RZ, PT ;  /* 0x000000ff0000720c */ /* 0x000fe40003f06270 */
[----:B------:R-:W-:Y:S01]  /*b7190*/  IADD3 R12, PT, PT, R12, -R7, R4 ;  /* 0x800000070c0c7210 */ /* 0x000fe20007ffe004 */
[----:B------:R-:W-:-:S04]  /*b71a0*/  IMAD.WIDE R4, R19, UR5, RZ ;  /* 0x0000000513047c25 */ /* 0x000fc8000f8e02ff */
[----:B----4-:R-:W-:Y:S02]  /*b71b0*/  IMAD.IADD R8, R22, 0x1, -R63 ;  /* 0x0000000116087824 */ /* 0x010fe400078e0a3f */
[----:B------:R-:W-:Y:S02]  /*b71c0*/  @!P2 VIADD R3, R3, 0x7fe001 ;  /* 0x007fe0010303a836 */ /* 0x000fe40000000000 */
[----:B------:R-:W-:Y:S01]  /*b71d0*/  IMAD R9, R4, 0x3802001, RZ ;  /* 0x0380200104097824 */ /* 0x000fe200078e02ff */
[----:B------:R-:W-:Y:S01]  /*b71e0*/  ISETP.GE.AND P3, PT, R8, RZ, PT ;  /* 0x000000ff0800720c */ /* 0x000fe20003f66270 */
[----:B------:R-:W-:Y:S01]  /*b71f0*/  STL [R1+0x4c24], R18 ;  /* 0x004c241201007387 */ /* 0x000fe20000100800 */
[----:B------:R-:W-:-:S03]  /*b7200*/  @P1 IADD3 R2, PT, PT, R2, -0x7fe001, RZ ;  /* 0xff801fff02021810 */ /* 0x000fc60007ffe0ff */
[----:B------:R0:W-:Y:S01]  /*b7210*/  STL [R1+0x4ca4], R6 ;  /* 0x004ca40601007387 */ /* 0x0001e20000100800 */
[----:B------:R-:W-:Y:S01]  /*b7220*/  IADD3 R10, PT, PT, R23, -R52, RZ ;  /* 0x80000034170a7210 */ /* 0x000fe20007ffe0ff */
[----:B------:R-:W-:Y:S01]  /*b7230*/  IMAD.HI.U32 R4, R9, -0x7fe001, R4 ;  /* 0xff801fff09047827 */ /* 0x000fe200078e0004 */
[----:B------:R-:W-:Y:S02]  /*b7240*/  IADD3 R20, PT, PT, R20, R21, RZ ;  /* 0x0000001514147210 */ /* 0x000fe40007ffe0ff */
[----:B------:R-:W-:Y:S01]  /*b7250*/  @!P0 IADD3 R0, PT, PT, R0, 0x7fe001, RZ ;  /* 0x007fe00100008810 */ /* 0x000fe20007ffe0ff */
[----:B0-----:R-:W-:Y:S01]  /*b7260*/  IMAD.WIDE R6, R3, UR5, RZ ;  /* 0x0000000503067c25 */ /* 0x001fe2000f8e02ff */
[----:B------:R-:W-:Y:S02]  /*b7270*/  SHF.R.S32.HI R3, RZ, 0x1f, R9 ;  /* 0x0000001fff037819 */ /* 0x000fe40000011409 */
[----:B------:R-:W-:Y:S01]  /*b7280*/  ISETP.GE.AND P1, PT, R2, RZ, PT ;  /* 0x000000ff0200720c */ /* 0x000fe20003f26270 */
[----:B------:R-:W-:Y:S01]  /*b7290*/  IMAD R5, R6, 0x3802001, RZ ;  /* 0x0380200106057824 */ /* 0x000fe200078e02ff */
[----:B------:R-:W-:Y:S01]  /*b72a0*/  ISETP.GE.AND P4, PT, R10, RZ, PT ;  /* 0x000000ff0a00720c */ /* 0x000fe20003f86270 */
[----:B------:R-:W-:Y:S01]  /*b72b0*/  IMAD R3, R3, -0x7fe001, RZ ;  /* 0xff801fff03037824 */ /* 0x000fe200078e02ff */
[----:B------:R-:W-:Y:S01]  /*b72c0*/  ISETP.GT.AND P0, PT, R20, 0x7fe000, PT ;  /* 0x007fe0001400780c */ /* 0x000fe20003f04270 */
[----:B------:R-:W-:Y:S01]  /*b72d0*/  @!P3 VIADD R8, R8, 0x7fe001 ;  /* 0x007fe0010808b836 */ /* 0x000fe20000000000 */
[----:B------:R0:W-:Y:S02]  /*b72e0*/  STL [R1+0x4c28], R0 ;  /* 0x004c280001007387 */ /* 0x0001e40000100800 */
[----:B------:R-:W-:Y:S01]  /*b72f0*/  IADD3 R4, PT, PT, R4, -R9, R3 ;  /* 0x8000000904047210 */ /* 0x000fe20007ffe003 */
[----:B------:R-:W-:Y:S01]  /*b7300*/  IMAD.WIDE R8, R8, UR5, RZ ;  /* 0x0000000508087c25 */ /* 0x000fe2000f8e02ff */
[----:B0-----:R-:W-:-:S03]  /*b7310*/  SHF.R.S32.HI R0, RZ, 0x1f, R5 ;  /* 0x0000001fff007819 */ /* 0x001fc60000011405 */
[----:B------:R-:W-:Y:S01]  /*b7320*/  IMAD.HI.U32 R6, R5, -0x7fe001, R6 ;  /* 0xff801fff05067827 */ /* 0x000fe200078e0006 */
[----:B------:R-:W-:-:S03]  /*b7330*/  IADD3 R22, PT, PT, R22, R63, RZ ;  /* 0x0000003f16167210 */ /* 0x000fc60007ffe0ff */
[----:B------:R-:W-:Y:S02]  /*b7340*/  IMAD R3, R0, -0x7fe001, RZ ;  /* 0xff801fff00037824 */ /* 0x000fe400078e02ff */
[----:B------:R-:W-:Y:S01]  /*b7350*/  IMAD R7, R8, 0x3802001, RZ ;  /* 0x0380200108077824 */ /* 0x000fe200078e02ff */
[----:B------:R-:W-:Y:S01]  /*b7360*/  @!P4 IADD3 R10, PT, PT, R10, 0x7fe001, RZ ;  /* 0x007fe0010a0ac810 */ /* 0x000fe20007ffe0ff */
[----:B------:R-:W-:Y:S01]  /*b7370*/  @!P1 VIADD R2, R2, 0x7fe001 ;  /* 0x007fe00102029836 */ /* 0x000fe20000000000 */
[----:B------:R-:W-:Y:S02]  /*b7380*/  @P0 IADD3 R20, PT, PT, R20, -0x7fe001, RZ ;  /* 0xff801fff14140810 */ /* 0x000fe40007ffe0ff */
[----:B------:R-:W-:Y:S01]  /*b7390*/  IADD3 R6, PT, PT, R6, -R5, R3 ;  /* 0x8000000506067210 */ /* 0x000fe20007ffe003 */
[----:B------:R-:W-:Y:S01]  /*b73a0*/  STL [R1+0x4ca8], R12 ;  /* 0x004ca80c01007387 */ /* 0x000fe20000100800 */
[----:B------:R-:W-:Y:S02]  /*b73b0*/  ISETP.GT.AND P0, PT, R22, 0x7fe000, PT ;  /* 0x007fe0001600780c */ /* 0x000fe40003f04270 */
[----:B------:R-:W-:Y:S01]  /*b73c0*/  SHF.R.S32.HI R5, RZ, 0x1f, R7 ;  /* 0x0000001fff057819 */ /* 0x000fe20000011407 */
        /* <DEDUP_REMOVED lines=8> */
[----:B------:R-:W-:Y:S01]  /*b7450*/  IMAD.HI.U32 R5, R10, -0x7fe001, R2 ;  /* 0xff801fff0a057827 */ /* 0x000fe200078e0002 */
[----:B------:R-:W-:-:S03]  /*b7460*/  @P0 IADD3 R22, PT, PT, R22, -0x7fe001, RZ ;  /* 0xff801fff16160810 */ /* 0x000fc60007ffe0ff */
[----:B------:R-:W-:Y:S01]  /*b7470*/  IMAD.IADD R2, R24, 0x1, R51 ;  /* 0x0000000118027824 */ /* 0x000fe200078e0233 */
[----:B------:R-:W-:Y:S01]  /*b7480*/  ISETP.GT.AND P1, PT, R0, 0x7fe000, PT ;  /* 0x007fe0000000780c */ /* 0x000fe20003f24270 */
[----:B------:R0:W-:Y:S01]  /*b7490*/  STL [R1+0x4cac], R4 ;  /* 0x004cac0401007387 */ /* 0x0001e20000100800 */
[----:B------:R-:W-:Y:S02]  /*b74a0*/  ISETP.GE.AND P6, PT, R22, RZ, PT ;  /* 0x000000ff1600720c */ /* 0x000fe40003fc6270 */
[----:B------:R-:W-:Y:S01]  /*b74b0*/  ISETP.GT.AND P0, PT, R2, 0x7fe000, PT ;  /* 0x007fe0000200780c */ /* 0x000fe20003f04270 */
[----:B------:R-:W-:Y:S01]  /*b74c0*/  @!P2 VIADD R20, R20, 0x7fe001 ;  /* 0x007fe0011414a836 */ /* 0x000fe20000000000 */
[----:B------:R-:W-:Y:S01]  /*b74d0*/  IADD3 R24, PT, PT, R24, -R51, RZ ;  /* 0x8000003318187210 */ /* 0x000fe20007ffe0ff */
[----:B------:R-:W-:Y:S01]  /*b74e0*/  IMAD.IADD R3, R27, 0x1, -R60 ;  /* 0x000000011b037824 */ /* 0x000fe200078e0a3c */
[C---:B0-----:R-:W-:Y:S01]  /*b74f0*/  IADD3 R4, PT, PT, R25.reuse, R26, RZ ;  /* 0x0000001a19047210 */ /* 0x041fe20007ffe0ff */
[----:B------:R-:W-:Y:S01]  /*b7500*/  IMAD.IADD R26, R25, 0x1, -R26 ;  /* 0x00000001191a7824 */ /* 0x000fe200078e0a1a */
[----:B------:R-:W-:Y:S01]  /*b7510*/  ISETP.GE.AND P2, PT, R24, RZ, PT ;  /* 0x000000ff1800720c */ /* 0x000fe20003f46270 */
[----:B------:R-:W-:Y:S01]  /*b7520*/  STL [R1+0x4c30], R20 ;  /* 0x004c301401007387 */ /* 0x000fe20000100800 */
[----:B------:R-:W-:-:S02]  /*b7530*/  ISETP.GE.AND P5, PT, R3, RZ, PT ;  /* 0x000000ff0300720c */ /* 0x000fc40003fa6270 */
[----:B------:R-:W-:Y:S01]  /*b7540*/  ISETP.GE.AND P4, PT, R26, RZ, PT ;  /* 0x000000ff1a00720c */ /* 0x000fe20003f86270 */
[----:B------:R0:W-:Y:S01]  /*b7550*/  STL [R1+0x4cb0], R6 ;  /* 0x004cb00601007387 */ /* 0x0001e20000100800 */
[----:B------:R-:W-:Y:S01]  /*b7560*/  @P1 VIADD R0, R0, 0xff801fff ;  /* 0xff801fff00001836 */ /* 0x000fe20000000000 */
[----:B------:R-:W-:Y:S01]  /*b7570*/  ISETP.GT.AND P3, PT, R4, 0x7fe000, PT ;  /* 0x007fe0000400780c */ /* 0x000fe20003f64270 */
[----:B------:R-:W-:Y:S01]  /*b7580*/  @P0 VIADD R2, R2, 0xff801fff ;  /* 0xff801fff02020836 */ /* 0x000fe20000000000 */
[----:B------:R-:W-:Y:S02]  /*b7590*/  @!P6 IADD3 R22, PT, PT, R22, 0x7fe001, RZ ;  /* 0x007fe0011616e810 */ /* 0x000fe40007ffe0ff */
[----:B0-----:R-:W-:Y:S02]  /*b75a0*/  IADD3 R6, PT, PT, R27, R60, RZ ;  /* 0x0000003c1b067210 */ /* 0x001fe40007ffe0ff */
[----:B------:R-:W-:Y:S02]  /*b75b0*/  ISETP.GE.AND P1, PT, R0, RZ, PT ;  /* 0x000000ff0000720c */ /* 0x000fe40003f26270 */
[----:B------:R-:W-:-:S02]  /*b75c0*/  ISETP.GT.AND P6, PT, R6, 0x7fe000, PT ;  /* 0x007fe0000600780c */ /* 0x000fc40003fc4270 */
[----:B------:R-:W-:Y:S01]  /*b75d0*/  SHF.R.S32.HI R7, RZ, 0x1f, R10 ;  /* 0x0000001fff077819 */ /* 0x000fe2000001140a */
[----:B------:R-:W-:Y:S01]  /*b75e0*/  @!P2 VIADD R24, R24, 0x7fe001 ;  /* 0x007fe0011818a836 */ /* 0x000fe20000000000 */
[----:B------:R-:W-:Y:S01]  /*b75f0*/  ISETP.GE.AND P0, PT, R2, RZ, PT ;  /* 0x000000ff0200720c */ /* 0x000fe20003f06270 */
[----:B------:R-:W-:Y:S01]  /*b7600*/  @!P4 VIADD R26, R26, 0x7fe001 ;  /* 0x007fe0011a1ac836 */ /* 0x000fe20000000000 */
[----:B------:R-:W-:Y:S01]  /*b7610*/  @!P5 IADD3 R3, PT, PT, R3, 0x7fe001, RZ ;  /* 0x007fe0010303d810 */ /* 0x000fe20007ffe0ff */
[----:B------:R-:W-:Y:S02]  /*b7620*/  IMAD R7, R7, -0x7fe001, RZ ;  /* 0xff801fff07077824 */ /* 0x000fe400078e02ff */
[----:B------:R-:W-:Y:S01]  /*b7630*/  IMAD.WIDE R24, R24, UR5, RZ ;  /* 0x0000000518187c25 */ /* 0x000fe2000f8e02ff */
[----:B------:R-:W-:Y:S01]  /*b7640*/  STL [R1+0x4c34], R22 ;  /* 0x004c341601007387 */ /* 0x000fe20000100800 */
[----:B------:R-:W-:Y:S02]  /*b7650*/  @P3 IADD3 R4, PT, PT, R4, -0x7fe001, RZ ;  /* 0xff801fff04043810 */ /* 0x000fe40007ffe0ff */
[----:B------:R-:W-:Y:S01]  /*b7660*/  IMAD.WIDE R26, R26, UR5, RZ ;  /* 0x000000051a1a7c25 */ /* 0x000fe2000f8e02ff */
[----:B------:R-:W-:Y:S01]  /*b7670*/  IADD3 R10, PT, PT, R5, -R10, R7 ;  /* 0x8000000a050a7210 */ /* 0x000fe20007ffe007 */
[----:B------:R0:W-:Y:S02]  /*b7680*/  STL [R1+0x4cb4], R8 ;  /* 0x004cb40801007387 */ /* 0x0001e40000100800 */
[----:B------:R-:W-:-:S02]  /*b7690*/  @P6 VIADD R6, R6, 0xff801fff ;  /* 0xff801fff06066836 */ /* 0x000fc40000000000 */
[----:B------:R-:W-:Y:S01]  /*b76a0*/  IMAD R5, R24, 0x3802001, RZ ;  /* 0x0380200118057824 */ /* 0x000fe200078e02ff */
[----:B------:R-:W-:Y:S01]  /*b76b0*/  @!P1 IADD3 R0, PT, PT, R0, 0x7fe001, RZ ;  /* 0x007fe00100009810 */ /* 0x000fe20007ffe0ff */
[----:B------:R-:W-:Y:S01]  /*b76c0*/  IMAD R11, R26, 0x3802001, RZ ;  /* 0x038020011a0b7824 */ /* 0x000fe200078e02ff */
[----:B------:R-:W-:Y:S01]  /*b76d0*/  ISETP.GE.AND P1, PT, R4, RZ, PT ;  /* 0x000000ff0400720c */ /* 0x000fe20003f26270 */
[----:B0-----:R-:W-:Y:S01]  /*b76e0*/  IMAD.WIDE R8, R3, UR5, RZ ;  /* 0x0000000503087c25 */ /* 0x001fe2000f8e02ff */
[----:B------:R-:W-:Y:S02]  /*b76f0*/  @!P0 IADD3 R2, PT, PT, R2, 0x7fe001, RZ ;  /* 0x007fe00102028810 */ /* 0x000fe40007ffe0ff */
[----:B------:R-:W-:Y:S01]  /*b7700*/  ISETP.GE.AND P0, PT, R6, RZ, PT ;  /* 0x000000ff0600720c */ /* 0x000fe20003f06270 */
[----:B------:R-:W-:Y:S01]  /*b7710*/  IMAD R13, R8, 0x3802001, RZ ;  /* 0x03802001080d7824 */ /* 0x000fe200078e02ff */
[----:B------:R-:W-:Y:S01]  /*b7720*/  SHF.R.S32.HI R7, RZ, 0x1f, R5 ;  /* 0x0000001fff077819 */ /* 0x000fe20000011405 */
[----:B------:R0:W-:Y:S01]  /*b7730*/  STL [R1+0x4c38], R0 ;  /* 0x004c380001007387 */ /* 0x0001e20000100800 */
[----:B------:R-:W-:-:S03]  /*b7740*/  SHF.R.S32.HI R3, RZ, 0x1f, R11 ;  /* 0x0000001fff037819 */ /* 0x000fc6000001140b */
[----:B------:R1:W-:Y:S01]  /*b7750*/  STL [R1+0x4cb8], R10 ;  /* 0x004cb80a01007387 */ /* 0x0003e20000100800 */
[----:B------:R-:W-:Y:S02]  /*b7760*/  IMAD R7, R7, -0x7fe001, RZ ;  /* 0xff801fff07077824 */ /* 0x000fe400078e02ff */
        /* <DEDUP_REMOVED lines=60> */
[----:B------:R-:W-:Y:S02]  /*b7b30*/  ISETP.GE.AND P2, PT, R2, RZ, PT ;  /* 0x000000ff0200720c */ /* 0x000fe40003f46270 */
[----:B---3--:R-:W-:-:S04]  /*b7b40*/  IADD3 R7, PT, PT, R5, -R12, RZ ;  /* 0x8000000c05077210 */ /* 0x008fc80007ffe0ff */
[----:B------:R-:W-:-:S05]  /*b7b50*/  ISETP.GE.AND P3, PT, R7, RZ, PT ;  /* 0x000000ff0700720c */ /* 0x000fca0003f66270 */
[----:B------:R-:W-:Y:S02]  /*b7b60*/  @P0 VIADD R4, R4, 0xff801fff ;  /* 0xff801fff04040836 */ /* 0x000fe40000000000 */
[----:B------:R-:W-:-:S03]  /*b7b70*/  @!P2 IADD3 R2, PT, PT, R2, 0x7fe001, RZ ;  /* 0x007fe0010202a810 */ /* 0x000fc60007ffe0ff */
[----:B------:R-:W-:Y:S01]  /*b7b80*/  ISETP.GE.AND P1, PT, R4, RZ, PT ;  /* 0x000000ff0400720c */ /* 0x000fe20003f26270 */
[----:B------:R-:W-:Y:S02]  /*b7b90*/  IMAD.IADD R12, R5, 0x1, R12 ;  /* 0x00000001050c7824 */ /* 0x000fe400078e020c */
[----:B------:R-:W-:-:S04]  /*b7ba0*/  IMAD.WIDE R8, R2, UR5, RZ ;  /* 0x0000000502087c25 */ /* 0x000fc8000f8e02ff */
[----:B------:R-:W-:Y:S01]  /*b7bb0*/  IMAD R25, R8, 0x3802001, RZ ;  /* 0x0380200108197824 */ /* 0x000fe200078e02ff */
[----:B------:R-:W-:Y:S01]  /*b7bc0*/  ISETP.GT.AND P0, PT, R12, 0x7fe000, PT ;  /* 0x007fe0000c00780c */ /* 0x000fe20003f04270 */
[----:B----4-:R-:W-:Y:S02]  /*b7bd0*/  IMAD.IADD R22, R16, 0x1, R19 ;  /* 0x0000000110167824 */ /* 0x010fe400078e0213 */
[----:B------:R-:W-:Y:S02]  /*b7be0*/  @!P3 VIADD R7, R7, 0x7fe001 ;  /* 0x007fe0010707b836 */ /* 0x000fe40000000000 */
[----:B------:R-:W-:Y:S01]  /*b7bf0*/  IMAD.HI.U32 R24, R25, -0x7fe001, R8 ;  /* 0xff801fff19187827 */ /* 0x000fe200078e0008 */
[----:B------:R-:W-:Y:S02]  /*b7c00*/  @!P1 IADD3 R4, PT, PT, R4, 0x7fe001, RZ ;  /* 0x007fe00104049810 */ /* 0x000fe40007ffe0ff */
[----:B------:R-:W-:Y:S01]  /*b7c10*/  ISETP.GT.AND P1, PT, R22, 0x7fe000, PT ;  /* 0x007fe0001600780c */ /* 0x000fe20003f24270 */
[----:B------:R-:W-:Y:S01]  /*b7c20*/  IMAD.WIDE R8, R7, UR5, RZ ;  /* 0x0000000507087c25 */ /* 0x000fe2000f8e02ff */
[----:B------:R-:W-:Y:S01]  /*b7c30*/  IADD3 R16, PT, PT, R16, -R19, RZ ;  /* 0x8000001310107210 */ /* 0x000fe20007ffe0ff */
[----:B------:R0:W-:Y:S02]  /*b7c40*/  STL [R1+0x4c48], R4 ;  /* 0x004c480401007387 */ /* 0x0001e40000100800 */
[----:B------:R-:W-:Y:S01]  /*b7c50*/  IMAD R7, R8, 0x3802001, RZ ;  /* 0x0380200108077824 */ /* 0x000fe200078e02ff */
[----:B------:R-:W-:Y:S01]  /*b7c60*/  ISETP.GE.AND P3, PT, R16, RZ, PT ;  /* 0x000000ff1000720c */ /* 0x000fe20003f66270 */
[----:B------:R-:W2:Y:S01]  /*b7c70*/  LDL R18, [R1+0x4d1c] ;  /* 0x004d1c0001127983 */ /* 0x000ea20000100800 */
[----:B-----5:R-:W-:-:S03]  /*b7c80*/  IMAD.IADD R2, R20, 0x1, R39 ;  /* 0x0000000114027824 */ /* 0x020fc600078e0227 */
[----:B------:R-:W2:Y:S01]  /*b7c90*/  LDL R57, [R1+0x4d9c] ;  /* 0x004d9c0001397983 */ /* 0x000ea20000100800 */
[----:B------:R-:W-:Y:S01]  /*b7ca0*/  @P0 VIADD R12, R12, 0xff801fff ;  /* 0xff801fff0c0c0836 */ /* 0x000fe20000000000 */
[----:B0-----:R-:W-:Y:S01]  /*b7cb0*/  SHF.R.S32.HI R4, RZ, 0x1f, R7 ;  /* 0x0000001fff047819 */ /* 0x001fe20000011407 */
[----:B------:R-:W-:Y:S01]  /*b7cc0*/  IMAD.HI.U32 R8, R7, -0x7fe001, R8 ;  /* 0xff801fff07087827 */ /* 0x000fe200078e0008 */
[----:B------:R-:W-:Y:S02]  /*b7cd0*/  ISETP.GT.AND P0, PT, R2, 0x7fe000, PT ;  /* 0x007fe0000200780c */ /* 0x000fe40003f04270 */
[----:B------:R-:W-:Y:S01]  /*b7ce0*/  @P1 IADD3 R22, PT, PT, R22, -0x7fe001, RZ ;  /* 0xff801fff16161810 */ /* 0x000fe20007ffe0ff */
[----:B------:R-:W-:Y:S01]  /*b7cf0*/  IMAD R9, R4, -0x7fe001, RZ ;  /* 0xff801fff04097824 */ /* 0x000fe200078e02ff */
[----:B------:R-:W-:Y:S02]  /*b7d00*/  ISETP.GE.AND P1, PT, R12, RZ, PT ;  /* 0x000000ff0c00720c */ /* 0x000fe40003f26270 */
[----:B------:R-:W-:Y:S01]  /*b7d10*/  IADD3 R4, PT, PT, R20, -R39, RZ ;  /* 0x8000002714047210 */ /* 0x000fe20007ffe0ff */
[----:B------:R-:W-:Y:S01]  /*b7d20*/  @!P3 VIADD R16, R16, 0x7fe001 ;  /* 0x007fe0011010b836 */ /* 0x000fe20000000000 */
[----:B------:R-:W-:-:S02]  /*b7d30*/  SHF.R.S32.HI R5, RZ, 0x1f, R25 ;  /* 0x0000001fff057819 */ /* 0x000fc40000011419 */
[----:B------:R-:W-:Y:S02]  /*b7d40*/  ISETP.GE.AND P2, PT, R22, RZ, PT ;  /* 0x000000ff1600720c */ /* 0x000fe40003f46270 */
[----:B------:R-:W-:Y:S01]  /*b7d50*/  ISETP.GE.AND P3, PT, R4, RZ, PT ;  /* 0x000000ff0400720c */ /* 0x000fe20003f66270 */
[----:B------:R-:W-:Y:S01]  /*b7d60*/  IMAD.WIDE R58, R16, UR5, RZ ;  /* 0x00000005103a7c25 */ /* 0x000fe2000f8e02ff */
[----:B------:R-:W-:-:S03]  /*b7d70*/  @P0 IADD3 R2, PT, PT, R2, -0x7fe001, RZ ;  /* 0xff801fff02020810 */ /* 0x000fc60007ffe0ff */
[----:B------:R-:W-:Y:S02]  /*b7d80*/  IMAD R5, R5, -0x7fe001, RZ ;  /* 0xff801fff05057824 */ /* 0x000fe400078e02ff */
[----:B------:R-:W-:Y:S01]  /*b7d90*/  IMAD R16, R58, 0x3802001, RZ ;  /* 0x038020013a107824 */ /* 0x000fe200078e02ff */
[----:B------:R-:W-:Y:S02]  /*b7da0*/  @!P1 IADD3 R12, PT, PT, R12, 0x7fe001, RZ ;  /* 0x007fe0010c0c9810 */ /* 0x000fe40007ffe0ff */
[----:B------:R-:W-:Y:S02]  /*b7db0*/  IADD3 R24, PT, PT, R24, -R25, R5 ;  /* 0x8000001918187210 */ /* 0x000fe40007ffe005 */
[----:B------:R-:W-:Y:S01]  /*b7dc0*/  ISETP.GE.AND P1, PT, R2, RZ, PT ;  /* 0x000000ff0200720c */ /* 0x000fe20003f26270 */
[----:B------:R-:W-:Y:S01]  /*b7dd0*/  @!P2 VIADD R22, R22, 0x7fe001 ;  /* 0x007fe0011616a836 */ /* 0x000fe20000000000 */
[----:B------:R-:W-:Y:S02]  /*b7de0*/  IADD3 R20, PT, PT, R8, -R7, R9 ;  /* 0x8000000708147210 */ /* 0x000fe40007ffe009 */
[----:B------:R-:W-:Y:S01]  /*b7df0*/  SHF.R.S32.HI R5, RZ, 0x1f, R16 ;  /* 0x0000001fff057819 */ /* 0x000fe20000011410 */
[----:B------:R-:W-:Y:S01]  /*b7e00*/  STL [R1+0x4cc8], R24 ;  /* 0x004cc81801007387 */ /* 0x000fe20000100800 */
[----:B------:R-:W-:Y:S01]  /*b7e10*/  @!P3 IADD3 R4, PT, PT, R4, 0x7fe001, RZ ;  /* 0x007fe0010404b810 */ /* 0x000fe20007ffe0ff */
[----:B------:R-:W-:-:S02]  /*b7e20*/  IMAD.IADD R8, R21, 0x1, R44 ;  /* 0x0000000115087824 */ /* 0x000fc400078e022c */
[----:B------:R-:W-:Y:S01]  /*b7e30*/  STL [R1+0x4c4c], R12 ;  /* 0x004c4c0c01007387 */ /* 0x000fe20000100800 */
[----:B------:R-:W-:Y:S02]  /*b7e40*/  IMAD.IADD R21, R21, 0x1, -R44 ;  /* 0x0000000115157824 */ /* 0x000fe400078e0a2c */
[----:B------:R-:W-:Y:S01]  /*b7e50*/  IMAD.HI.U32 R7, R16, -0x7fe001, R58 ;  /* 0xff801fff10077827 */ /* 0x000fe200078e003a */
[----:B------:R0:W-:Y:S03]  /*b7e60*/  STL [R1+0x4ccc], R20 ;  /* 0x004ccc1401007387 */ /* 0x0001e60000100800 */
[----:B------:R-:W-:Y:S01]  /*b7e70*/  IMAD R9, R5, -0x7fe001, RZ ;  /* 0xff801fff05097824 */ /* 0x000fe200078e02ff */
[----:B------:R1:W-:Y:S01]  /*b7e80*/  STL [R1+0x4c50], R22 ;  /* 0x004c501601007387 */ /* 0x0003e20000100800 */
[----:B------:R-:W-:-:S03]  /*b7e90*/  IMAD.WIDE R4, R4, UR5, RZ ;  /* 0x0000000504047c25 */ /* 0x000fc6000f8e02ff */
[----:B------:R-:W3:Y:S01]  /*b7ea0*/  LDL R19, [R1+0x4d20] ;  /* 0x004d200001137983 */ /* 0x000ee20000100800 */
[----:B------:R-:W-:-:S03]  /*b7eb0*/  ISETP.GT.AND P0, PT, R8, 0x7fe000, PT ;  /* 0x007fe0000800780c */ /* 0x000fc60003f04270 */
[----:B0-----:R-:W3:Y:S01]  /*b7ec0*/  LDL R20, [R1+0x4da0] ;  /* 0x004da00001147983 */ /* 0x001ee20000100800 */
[----:B------:R-:W-:Y:S01]  /*b7ed0*/  ISETP.GE.AND P2, PT, R21, RZ, PT ;  /* 0x000000ff1500720c */ /* 0x000fe20003f46270 */
[----:B------:R-:W-:Y:S01]  /*b7ee0*/  IMAD R25, R4, 0x3802001, RZ ;  /* 0x0380200104197824 */ /* 0x000fe200078e02ff */
[----:B------:R-:W-:Y:S01]  /*b7ef0*/  IADD3 R16, PT, PT, R7, -R16, R9 ;  /* 0x8000001007107210 */ /* 0x000fe20007ffe009 */
[----:B------:R-:W-:Y:S01]  /*b7f00*/  @!P1 VIADD R2, R2, 0x7fe001 ;  /* 0x007fe00102029836 */ /* 0x000fe20000000000 */
[----:B------:R-:W-:Y:S01]  /*b7f10*/  IADD3 R7, PT, PT, R23, -R46, RZ ;  /* 0x8000002e17077210 */ /* 0x000fe20007ffe0ff */
[----:B-1----:R-:W-:Y:S01]  /*b7f20*/  IMAD.HI.U32 R22, R25, -0x7fe001, R4 ;  /* 0xff801fff19167827 */ /* 0x002fe200078e0004 */
[----:B------:R-:W-:Y:S01]  /*b7f30*/  SHF.R.S32.HI R9, RZ, 0x1f, R25 ;  /* 0x0000001fff097819 */ /* 0x000fe20000011419 */
[----:B------:R0:W-:Y:S01]  /*b7f40*/  STL [R1+0x4cd0], R16 ;  /* 0x004cd01001007387 */ /* 0x0001e20000100800 */
[----:B------:R-:W-:-:S03]  /*b7f50*/  ISETP.GE.AND P3, PT, R7, RZ, PT ;  /* 0x000000ff0700720c */ /* 0x000fc60003f66270 */
[----:B------:R-:W-:Y:S01]  /*b7f60*/  STL [R1+0x4c54], R2 ;  /* 0x004c540201007387 */ /* 0x000fe20000100800 */
[----:B------:R-:W-:-:S03]  /*b7f70*/  IMAD R9, R9, -0x7fe001, RZ ;  /* 0xff801fff09097824 */ /* 0x000fc600078e02ff */
[----:B------:R-:W4:Y:S04]  /*b7f80*/  LDL R4, [R1+0x4c7c] ;  /* 0x004c7c0001047983 */ /* 0x000f280000100800 */
[----:B------:R-:W4:Y:S01]  /*b7f90*/  LDL R51, [R1+0x4cfc] ;  /* 0x004cfc0001337983 */ /* 0x000f220000100800 */
[----:B------:R-:W-:Y:S01]  /*b7fa0*/  @P0 IADD3 R8, PT, PT, R8, -0x7fe001, RZ ;  /* 0xff801fff08080810 */ /* 0x000fe20007ffe0ff */
[----:B------:R-:W-:Y:S01]  /*b7fb0*/  @!P2 VIADD R21, R21, 0x7fe001 ;  /* 0x007fe0011515a836 */ /* 0x000fe20000000000 */
[----:B0-----:R-:W-:Y:S01]  /*b7fc0*/  IADD3 R16, PT, PT, R22, -R25, R9 ;  /* 0x8000001916107210 */ /* 0x001fe20007ffe009 */
[----:B------:R-:W-:Y:S01]  /*b7fd0*/  IMAD.IADD R12, R23, 0x1, R46 ;  /* 0x00000001170c7824 */ /* 0x000fe200078e022e */
[----:B------:R-:W-:Y:S01]  /*b7fe0*/  ISETP.GE.AND P1, PT, R8, RZ, PT ;  /* 0x000000ff0800720c */ /* 0x000fe20003f26270 */
[----:B------:R-:W-:Y:S01]  /*b7ff0*/  IMAD.WIDE R22, R21, UR5, RZ ;  /* 0x0000000515167c25 */ /* 0x000fe2000f8e02ff */
[----:B------:R-:W-:Y:S01]  /*b8000*/  IADD3 R5, PT, PT, R26, -R27, RZ ;  /* 0x8000001b1a057210 */ /* 0x000fe20007ffe0ff */
[----:B------:R-:W5:Y:S01]  /*b8010*/  LDL R21, [R1+0x4d24] ;  /* 0x004d240001157983 */ /* 0x000f620000100800 */
[----:B------:R-:W-:Y:S01]  /*b8020*/  @!P3 IADD3 R7, PT, PT, R7, 0x7fe001, RZ ;  /* 0x007fe0010707b810 */ /* 0x000fe20007ffe0ff */
[----:B------:R-:W-:Y:S01]  /*b8030*/  IMAD R9, R22, 0x3802001, RZ ;  /* 0x0380200116097824 */ /* 0x000fe200078e02ff */
[----:B------:R-:W-:Y:S01]  /*b8040*/  ISETP.GE.AND P2, PT, R5, RZ, PT ;  /* 0x000000ff0500720c */ /* 0x000fe20003f46270 */
[----:B------:R-:W5:Y:S01]  /*b8050*/  LDL R58, [R1+0x4da4] ;  /* 0x004da400013a7983 */ /* 0x000f620000100800 */
[----:B------:R-:W-:Y:S01]  /*b8060*/  ISETP.GT.AND P0, PT, R12, 0x7fe000, PT ;  /* 0x007fe0000c00780c */ /* 0x000fe20003f04270 */
[----:B------:R-:W-:Y:S01]  /*b8070*/  IMAD.WIDE R24, R7, UR5, RZ ;  /* 0x0000000507187c25 */ /* 0x000fe2000f8e02ff */
[----:B------:R-:W-:-:S03]  /*b8080*/  SHF.R.S32.HI R7, RZ, 0x1f, R9 ;  /* 0x0000001fff077819 */ /* 0x000fc60000011409 */
[----:B------:R-:W-:Y:S02]  /*b8090*/  @!P1 VIADD R8, R8, 0x7fe001 ;  /* 0x007fe00108089836 */ /* 0x000fe40000000000 */
[----:B------:R-:W-:Y:S01]  /*b80a0*/  IMAD.HI.U32 R44, R9, -0x7fe001, R22 ;  /* 0xff801fff092c7827 */ /* 0x000fe200078e0016 */
[----:B------:R-:W-:Y:S03]  /*b80b0*/  STL [R1+0x4cd4], R16 ;  /* 0x004cd41001007387 */ /* 0x000fe60000100800 */
[----:B------:R-:W-:Y:S01]  /*b80c0*/  IMAD R7, R7, -0x7fe001, RZ ;  /* 0xff801fff07077824 */ /* 0x000fe200078e02ff */
[----:B------:R0:W-:Y:S01]  /*b80d0*/  STL [R1+0x4c58], R8 ;  /* 0x004c580801007387 */ /* 0x0001e20000100800 */
[----:B------:R-:W-:Y:S02]  /*b80e0*/  @!P2 VIADD R5, R5, 0x7fe001 ;  /* 0x007fe0010505a836 */ /* 0x000fe40000000000 */
[----:B------:R-:W-:Y:S01]  /*b80f0*/  IMAD R39, R24, 0x3802001, RZ ;  /* 0x0380200118277824 */ /* 0x000fe200078e02ff */
[----:B------:R-:W-:Y:S01]  /*b8100*/  @P0 IADD3 R12, PT, PT, R12, -0x7fe001, RZ ;  /* 0xff801fff0c0c0810 */ /* 0x000fe20007ffe0ff */
[----:B------:R-:W-:Y:S01]  /*b8110*/  IMAD.WIDE R22, R5, UR5, RZ ;  /* 0x0000000505167c25 */ /* 0x000fe2000f8e02ff */
[----:B------:R-:W-:Y:S01]  /*b8120*/  IADD3 R5, PT, PT, R36, -R45, RZ ;  /* 0x8000002d24057210 */ /* 0x000fe20007ffe0ff */
[----:B------:R-:W5:Y:S01]  /*b8130*/  LDL R66, [R1+0x4d28] ;  /* 0x004d280001427983 */ /* 0x000f620000100800 */
[----:B0-----:R-:W-:Y:S01]  /*b8140*/  IADD3 R8, PT, PT, R44, -R9, R7 ;  /* 0x800000092c087210 */ /* 0x001fe20007ffe007 */
[----:B------:R-:W-:-:S02]  /*b8150*/  IMAD.IADD R7, R37, 0x1, -R48 ;  /* 0x0000000125077824 */ /* 0x000fc400078e0a30 */
[----:B------:R-:W5:Y:S01]  /*b8160*/  LDL R59, [R1+0x4da8] ;  /* 0x004da800013b7983 */ /* 0x000f620000100800 */
[----:B------:R-:W-:Y:S02]  /*b8170*/  SHF.R.S32.HI R2, RZ, 0x1f, R39 ;  /* 0x0000001fff027819 */ /* 0x000fe40000011427 */
[----:B------:R-:W-:Y:S01]  /*b8180*/  ISETP.GE.AND P0, PT, R12, RZ, PT ;  /* 0x000000ff0c00720c */ /* 0x000fe20003f06270 */
[----:B------:R-:W-:Y:S01]  /*b8190*/  IMAD.HI.U32 R24, R39, -0x7fe001, R24 ;  /* 0xff801fff27187827 */ /* 0x000fe200078e0018 */
[----:B------:R-:W-:Y:S02]  /*b81a0*/  ISETP.GE.AND P2, PT, R7, RZ, PT ;  /* 0x000000ff0700720c */ /* 0x000fe40003f46270 */
[----:B------:R-:W-:Y:S01]  /*b81b0*/  ISETP.GE.AND P1, PT, R5, RZ, PT ;  /* 0x000000ff0500720c */ /* 0x000fe20003f26270 */
[----:B------:R-:W-:Y:S02]  /*b81c0*/  IMAD R25, R22, 0x3802001, RZ ;  /* 0x0380200116197824 */ /* 0x000fe400078e02ff */
[----:B------:R-:W-:-:S03]  /*b81d0*/  IMAD R2, R2, -0x7fe001, RZ ;  /* 0xff801fff02027824 */ /* 0x000fc600078e02ff */
[----:B------:R-:W-:Y:S02]  /*b81e0*/  SHF.R.S32.HI R9, RZ, 0x1f, R25 ;  /* 0x0000001fff097819 */ /* 0x000fe40000011419 */
[----:B------:R-:W-:Y:S02]  /*b81f0*/  IADD3 R44, PT, PT, R24, -R39, R2 ;  /* 0x80000027182c7210 */ /* 0x000fe40007ffe002 */
[----:B------:R-:W-:Y:S01]  /*b8200*/  IADD3 R2, PT, PT, R26, R27, RZ ;  /* 0x0000001b1a027210 */ /* 0x000fe20007ffe0ff */
[----:B------:R-:W-:Y:S01]  /*b8210*/  @!P0 VIADD R12, R12, 0x7fe001 ;  /* 0x007fe0010c0c8836 */ /* 0x000fe20000000000 */
[----:B------:R-:W-:Y:S01]  /*b8220*/  IADD3 R36, PT, PT, R36, R45, RZ ;  /* 0x0000002d24247210 */ /* 0x000fe20007ffe0ff */
[----:B------:R-:W-:Y:S01]  /*b8230*/  IMAD.HI.U32 R46, R25, -0x7fe001, R22 ;  /* 0xff801fff192e7827 */ /* 0x000fe200078e0016 */
[----:B------:R-:W-:Y:S02]  /*b8240*/  ISETP.GT.AND P0, PT, R2, 0x7fe000, PT ;  /* 0x007fe0000200780c */ /* 0x000fe40003f04270 */
[----:B------:R-:W-:Y:S01]  /*b8250*/  @!P2 IADD3 R7, PT, PT, R7, 0x7fe001, RZ ;  /* 0x007fe0010707a810 */ /* 0x000fe20007ffe0ff */
[----:B------:R-:W-:-:S02]  /*b8260*/  IMAD R9, R9, -0x7fe001, RZ ;  /* 0xff801fff09097824 */ /* 0x000fc400078e02ff */
[----:B------:R-:W-:Y:S02]  /*b8270*/  IMAD.IADD R16, R37, 0x1, R48 ;  /* 0x0000000125107824 */ /* 0x000fe400078e0230 */
        /* <DEDUP_REMOVED lines=11> */
[----:B------:R-:W-:Y:S01]  /*b8330*/  @P0 IADD3 R2, PT, PT, R2, -0x7fe001, RZ ;  /* 0xff801fff02020810 */ /* 0x000fe20007ffe0ff */
[----:B0-----:R-:W-:-:S02]  /*b8340*/  IMAD.HI.U32 R12, R37, -0x7fe001, R24 ;  /* 0xff801fff250c7827 */ /* 0x001fc400078e0018 */
[----:B------:R-:W5:Y:S02]  /*b8350*/  LDL R23, [R1+0x4d30] ;  /* 0x004d300001177983 */ /* 0x000f640000100800 */
[----:B------:R-:W-:Y:S02]  /*b8360*/  IMAD.WIDE R8, R5, UR5, RZ ;  /* 0x0000000505087c25 */ /* 0x000fe4000f8e02ff */
[----:B------:R-:W5:Y:S02]  /*b8370*/  LDL R24, [R1+0x4db0] ;  /* 0x004db00001187983 */ /* 0x000f640000100800 */
[----:B------:R-:W-:Y:S01]  /*b8380*/  @P1 VIADD R36, R36, 0xff801fff ;  /* 0xff801fff24241836 */ /* 0x000fe20000000000 */
[----:B------:R-:W-:Y:S01]  /*b8390*/  ISETP.GE.AND P3, PT, R2, RZ, PT ;  /* 0x000000ff0200720c */ /* 0x000fe20003f66270 */
[----:B------:R-:W-:Y:S01]  /*b83a0*/  IMAD R27, R8, 0x3802001, RZ ;  /* 0x03802001081b7824 */ /* 0x000fe200078e02ff */
[----:B------:R-:W-:Y:S02]  /*b83b0*/  @P2 IADD3 R16, PT, PT, R16, -0x7fe001, RZ ;  /* 0xff801fff10102810 */ /* 0x000fe40007ffe0ff */
[----:B------:R-:W-:-:S02]  /*b83c0*/  ISETP.GE.AND P1, PT, R36, RZ, PT ;  /* 0x000000ff2400720c */ /* 0x000fc40003f26270 */
[----:B------:R-:W-:Y:S02]  /*b83d0*/  ISETP.GE.AND P2, PT, R16, RZ, PT ;  /* 0x000000ff1000720c */ /* 0x000fe40003f46270 */
[----:B------:R-:W-:Y:S01]  /*b83e0*/  SHF.R.S32.HI R7, RZ, 0x1f, R27 ;  /* 0x0000001fff077819 */ /* 0x000fe2000001141b */
[----:B-1----:R-:W-:Y:S01]  /*b83f0*/  IMAD.HI.U32 R44, R27, -0x7fe001, R8 ;  /* 0xff801fff1b2c7827 */ /* 0x002fe200078e0008 */
[----:B------:R-:W-:-:S03]  /*b8400*/  SHF.R.S32.HI R5, RZ, 0x1f, R37 ;  /* 0x0000001fff057819 */ /* 0x000fc60000011425 */
[----:B------:R-:W-:Y:S02]  /*b8410*/  IMAD.IADD R8, R38, 0x1, R47 ;  /* 0x0000000126087824 */ /* 0x000fe400078e022f */
[----:B------:R-:W-:Y:S02]  /*b8420*/  IMAD R7, R7, -0x7fe001, RZ ;  /* 0xff801fff07077824 */ /* 0x000fe400078e02ff */
[----:B------:R-:W-:Y:S02]  /*b8430*/  @!P3 VIADD R2, R2, 0x7fe001 ;  /* 0x007fe0010202b836 */ /* 0x000fe40000000000 */
[----:B------:R-:W-:Y:S01]  /*b8440*/  IMAD R5, R5, -0x7fe001, RZ ;  /* 0xff801fff05057824 */ /* 0x000fe200078e02ff */
[----:B------:R-:W-:Y:S02]  /*b8450*/  ISETP.GT.AND P0, PT, R8, 0x7fe000, PT ;  /* 0x007fe0000800780c */ /* 0x000fe40003f04270 */
[----:B------:R-:W-:Y:S01]  /*b8460*/  @!P1 IADD3 R36, PT, PT, R36, 0x7fe001, RZ ;  /* 0x007fe00124249810 */ /* 0x000fe20007ffe0ff */
[----:B------:R0:W-:Y:S01]  /*b8470*/  STL [R1+0x4c60], R2 ;  /* 0x004c600201007387 */ /* 0x0001e20000100800 */
[----:B------:R-:W-:Y:S01]  /*b8480*/  IADD3 R44, PT, PT, R44, -R27, R7 ;  /* 0x8000001b2c2c7210 */ /* 0x000fe20007ffe007 */
[----:B------:R-:W-:Y:S01]  /*b8490*/  @!P2 VIADD R16, R16, 0x7fe001 ;  /* 0x007fe0011010a836 */ /* 0x000fe20000000000 */
[----:B------:R-:W-:Y:S01]  /*b84a0*/  IADD3 R12, PT, PT, R12, -R37, R5 ;  /* 0x800000250c0c7210 */ /* 0x000fe20007ffe005 */
[----:B------:R-:W-:Y:S01]  /*b84b0*/  STL [R1+0x4ce0], R46 ;  /* 0x004ce02e01007387 */ /* 0x000fe20000100800 */
[----:B------:R-:W-:-:S03]  /*b84c0*/  IADD3 R38, PT, PT, R38, -R47, RZ ;  /* 0x8000002f26267210 */ /* 0x000fc60007ffe0ff */
[----:B------:R-:W5:Y:S04]  /*b84d0*/  LDL R26, [R1+0x4d34] ;  /* 0x004d3400011a7983 */ /* 0x000f680000100800 */
[----:B------:R-:W5:Y:S04]  /*b84e0*/  LDL R63, [R1+0x4db4] ;  /* 0x004db400013f7983 */ /* 0x000f680000100800 */
[----:B------:R1:W-:Y:S01]  /*b84f0*/  STL [R1+0x4c64], R36 ;  /* 0x004c642401007387 */ /* 0x0003e20000100800 */
[----:B------:R-:W-:-:S03]  /*b8500*/  ISETP.GE.AND P3, PT, R38, RZ, PT ;  /* 0x000000ff2600720c */ /* 0x000fc60003f66270 */
[----:B------:R-:W-:Y:S01]  /*b8510*/  STL [R1+0x4ce4], R44 ;  /* 0x004ce42c01007387 */ /* 0x000fe20000100800 */
[----:B------:R-:W-:-:S03]  /*b8520*/  IMAD.IADD R5, R40, 0x1, -R41 ;  /* 0x0000000128057824 */ /* 0x000fc600078e0a29 */
[----:B------:R-:W-:Y:S04]  /*b8530*/  STL [R1+0x4c68], R16 ;  /* 0x004c681001007387 */ /* 0x000fe80000100800 */
[----:B------:R1:W-:Y:S04]  /*b8540*/  STL [R1+0x4ce8], R12 ;  /* 0x004ce80c01007387 */ /* 0x0003e80000100800 */
[----:B------:R-:W5:Y:S04]  /*b8550*/  LDL R27, [R1+0x4d38] ;  /* 0x004d3800011b7983 */ /* 0x000f680000100800 */
[----:B------:R-:W5:Y:S01]  /*b8560*/  LDL R60, [R1+0x4db8] ;  /* 0x004db800013c7983 */ /* 0x000f620000100800 */
[----:B------:R-:W-:-:S02]  /*b8570*/  @P0 IADD3 R8, PT, PT, R8, -0x7fe001, RZ ;  /* 0xff801fff08080810 */ /* 0x000fc40007ffe0ff */
[----:B------:R-:W-:Y:S02]  /*b8580*/  ISETP.GE.AND P1, PT, R5, RZ, PT ;  /* 0x000000ff0500720c */ /* 0x000fe40003f26270 */
[----:B------:R-:W-:Y:S02]  /*b8590*/  ISETP.GE.AND P0, PT, R8, RZ, PT ;  /* 0x000000ff0800720c */ /* 0x000fe40003f06270 */
[----:B------:R-:W-:Y:S01]  /*b85a0*/  @!P3 IADD3 R38, PT, PT, R38, 0x7fe001, RZ ;  /* 0x007fe0012626b810 */ /* 0x000fe20007ffe0ff */
[----:B0-----:R-:W-:Y:S01]  /*b85b0*/  IMAD.IADD R2, R42, 0x1, -R49 ;  /* 0x000000012a027824 */ /* 0x001fe200078e0a31 */
[----:B------:R-:W-:-:S03]  /*b85c0*/  IADD3 R40, PT, PT, R40, R41, RZ ;  /* 0x0000002928287210 */ /* 0x000fc60007ffe0ff */
[----:B------:R-:W-:Y:S01]  /*b85d0*/  IMAD.WIDE R38, R38, UR5, RZ ;  /* 0x0000000526267c25 */ /* 0x000fe2000f8e02ff */
[----:B------:R-:W-:-:S03]  /*b85e0*/  ISETP.GE.AND P2, PT, R2, RZ, PT ;  /* 0x000000ff0200720c */ /* 0x000fc60003f46270 */
[----:B------:R-:W-:Y:S02]  /*b85f0*/  @!P1 VIADD R5, R5, 0x7fe001 ;  /* 0x007fe00105059836 */ /* 0x000fe40000000000 */
[----:B------:R-:W-:Y:S01]  /*b8600*/  @!P0 IADD3 R8, PT, PT, R8, 0x7fe001, RZ ;  /* 0x007fe00108088810 */ /* 0x000fe20007ffe0ff */
[----:B------:R-:W-:Y:S01]  /*b8610*/  IMAD R9, R38, 0x3802001, RZ ;  /* 0x0380200126097824 */ /* 0x000fe200078e02ff */
[----:B------:R-:W-:Y:S01]  /*b8620*/  ISETP.GT.AND P0, PT, R40, 0x7fe000, PT ;  /* 0x007fe0002800780c */ /* 0x000fe20003f04270 */
[----:B-1----:R-:W-:Y:S02]  /*b8630*/  IMAD.WIDE R36, R5, UR5, RZ ;  /* 0x0000000505247c25 */ /* 0x002fe4000f8e02ff */
[----:B------:R0:W-:Y:S01]  /*b8640*/  STL [R1+0x4c6c], R8 ;  /* 0x004c6c0801007387 */ /* 0x0001e20000100800 */
[----:B------:R-:W-:Y:S01]  /*b8650*/  SHF.R.S32.HI R7, RZ, 0x1f, R9 ;  /* 0x0000001fff077819 */ /* 0x000fe20000011409 */
[----:B------:R-:W-:Y:S02]  /*b8660*/  IMAD R25, R36, 0x3802001, RZ ;  /* 0x0380200124197824 */ /* 0x000fe400078e02ff */
[----:B------:R-:W5:Y:S01]  /*b8670*/  LDL R67, [R1+0x4d3c] ;  /* 0x004d3c0001437983 */ /* 0x000f620000100800 */
[----:B------:R-:W-:-:S03]  /*b8680*/  IMAD.IADD R42, R42, 0x1, R49 ;  /* 0x000000012a2a7824 */ /* 0x000fc600078e0231 */
[----:B------:R-:W5:Y:S01]  /*b8690*/  LDL R62, [R1+0x4dbc] ;  /* 0x004dbc00013e7983 */ /* 0x000f620000100800 */
[----:B------:R-:W-:Y:S01]  /*b86a0*/  IMAD.IADD R12, R43, 0x1, R50 ;  /* 0x000000012b0c7824 */ /* 0x000fe200078e0232 */
[----:B------:R-:W-:Y:S01]  /*b86b0*/  SHF.R.S32.HI R5, RZ, 0x1f, R25 ;  /* 0x0000001fff057819 */ /* 0x000fe20000011419 */
[----:B------:R-:W-:Y:S01]  /*b86c0*/  IMAD.HI.U32 R44, R9, -0x7fe001, R38 ;  /* 0xff801fff092c7827 */ /* 0x000fe200078e0026 */
[----:B------:R-:W-:-:S03]  /*b86d0*/  ISETP.GT.AND P1, PT, R42, 0x7fe000, PT ;  /* 0x007fe0002a00780c */ /* 0x000fc60003f24270 */
[----:B------:R-:W-:Y:S01]  /*b86e0*/  IMAD R7, R7, -0x7fe001, RZ ;  /* 0xff801fff07077824 */ /* 0x000fe200078e02ff */
[----:B------:R-:W-:Y:S01]  /*b86f0*/  @!P2 IADD3 R2, PT, PT, R2, 0x7fe001, RZ ;  /* 0x007fe0010202a810 */ /* 0x000fe20007ffe0ff */
[----:B------:R-:W-:Y:S01]  /*b8700*/  @P0 VIADD R40, R40, 0xff801fff ;  /* 0xff801fff28280836 */ /* 0x000fe20000000000 */
[----:B------:R-:W-:Y:S01]  /*b8710*/  ISETP.GT.AND P2, PT, R12, 0x7fe000, PT ;  /* 0x007fe0000c00780c */ /* 0x000fe20003f44270 */
[----:B------:R-:W-:Y:S01]  /*b8720*/  IMAD.HI.U32 R36, R25, -0x7fe001, R36 ;  /* 0xff801fff19247827 */ /* 0x000fe200078e0024 */
[----:B------:R-:W-:Y:S02]  /*b8730*/  IADD3 R44, PT, PT, R44, -R9, R7 ;  /* 0x800000092c2c7210 */ /* 0x000fe40007ffe007 */
[----:B------:R-:W-:Y:S01]  /*b8740*/  IADD3 R43, PT, PT, R43, -R50, RZ ;  /* 0x800000322b2b7210 */ /* 0x000fe20007ffe0ff */
[----:B------:R-:W-:Y:S01]  /*b8750*/  IMAD R38, R5, -0x7fe001, RZ ;  /* 0xff801fff05267824 */ /* 0x000fe200078e02ff */
[----:B------:R-:W-:Y:S01]  /*b8760*/  ISETP.GE.AND P0, PT, R40, RZ, PT ;  /* 0x000000ff2800720c */ /* 0x000fe20003f06270 */
[----:B------:R1:W-:Y:S01]  /*b8770*/  STL [R1+0x4cec], R44 ;  /* 0x004cec2c01007387 */ /* 0x0003e20000100800 */
[----:B------:R-:W-:-:S02]  /*b8780*/  ISETP.GE.AND P3, PT, R43, RZ, PT ;  /* 0x000000ff2b00720c */ /* 0x000fc40003f66270 */
[----:B------:R-:W-:Y:S01]  /*b8790*/  IADD3 R38, PT, PT, R36, -R25, R38 ;  /* 0x8000001924267210 */ /* 0x000fe20007ffe026 */
[----:B------:R-:W5:Y:S01]  /*b87a0*/  LDL R37, [R1+0x4dc0] ;  /* 0x004dc00001257983 */ /* 0x000f620000100800 */
[----:B0-----:R-:W-:-:S03]  /*b87b0*/  IMAD.WIDE R8, R2, UR5, RZ ;  /* 0x0000000502087c25 */ /* 0x001fc6000f8e02ff */
[----:B------:R-:W5:Y:S01]  /*b87c0*/  LDL R36, [R1+0x4d40] ;  /* 0x004d400001247983 */ /* 0x000f620000100800 */
[----:B------:R-:W-:Y:S01]  /*b87d0*/  @P1 IADD3 R42, PT, PT, R42, -0x7fe001, RZ ;  /* 0xff801fff2a2a1810 */ /* 0x000fe20007ffe0ff */
[----:B------:R-:W-:Y:S02]  /*b87e0*/  IMAD R7, R8, 0x3802001, RZ ;  /* 0x0380200108077824 */ /* 0x000fe400078e02ff */
[----:B------:R-:W-:Y:S01]  /*b87f0*/  @P2 VIADD R12, R12, 0xff801fff ;  /* 0xff801fff0c0c2836 */ /* 0x000fe20000000000 */
[----:B------:R-:W-:Y:S02]  /*b8800*/  ISETP.GE.AND P1, PT, R42, RZ, PT ;  /* 0x000000ff2a00720c */ /* 0x000fe40003f26270 */
[----:B------:R-:W-:Y:S01]  /*b8810*/  @!P0 IADD3 R40, PT, PT, R40, 0x7fe001, RZ ;  /* 0x007fe00128288810 */ /* 0x000fe20007ffe0ff */
[----:B------:R-:W-:Y:S01]  /*b8820*/  IMAD.IADD R5, R0, 0x1, -R3 ;  /* 0x0000000100057824 */ /* 0x000fe200078e0a03 */
[----:B------:R-:W-:Y:S02]  /*b8830*/  SHF.R.S32.HI R2, RZ, 0x1f, R7 ;  /* 0x0000001fff027819 */ /* 0x000fe40000011407 */
[----:B------:R-:W-:-:S02]  /*b8840*/  ISETP.GE.AND P0, PT, R12, RZ, PT ;  /* 0x000000ff0c00720c */ /* 0x000fc40003f06270 */
[----:B------:R-:W-:Y:S01]  /*b8850*/  @!P3 IADD3 R43, PT, PT, R43, 0x7fe001, RZ ;  /* 0x007fe0012b2bb810 */ /* 0x000fe20007ffe0ff */
[----:B------:R-:W-:Y:S01]  /*b8860*/  IMAD.HI.U32 R16, R7, -0x7fe001, R8 ;  /* 0xff801fff07107827 */ /* 0x000fe200078e0008 */
[----:B------:R-:W0:Y:S01]  /*b8870*/  LDCU UR4, c[0x3][UR6+-0xec] ;  /* 0x00ffe280060477ac */ /* 0x000e220008000800 */
[----:B------:R-:W-:Y:S02]  /*b8880*/  ISETP.GE.AND P2, PT, R5, RZ, PT ;  /* 0x000000ff0500720c */ /* 0x000fe40003f46270 */
[----:B------:R-:W-:Y:S02]  /*b8890*/  IMAD R2, R2, -0x7fe001, RZ ;  /* 0xff801fff02027824 */ /* 0x000fe400078e02ff */
[----:B------:R-:W-:-:S03]  /*b88a0*/  IMAD.WIDE R8, R43, UR5, RZ ;  /* 0x000000052b087c25 */ /* 0x000fc6000f8e02ff */
[----:B------:R-:W-:Y:S01]  /*b88b0*/  IADD3 R16, PT, PT, R16, -R7, R2 ;  /* 0x8000000710107210 */ /* 0x000fe20007ffe002 */
[----:B------:R-:W-:Y:S02]  /*b88c0*/  IMAD R25, R8, 0x3802001, RZ ;  /* 0x0380200108197824 */ /* 0x000fe400078e02ff */
[----:B------:R-:W-:Y:S02]  /*b88d0*/  @!P1 VIADD R42, R42, 0x7fe001 ;  /* 0x007fe0012a2a9836 */ /* 0x000fe40000000000 */
[----:B------:R-:W-:Y:S01]  /*b88e0*/  IMAD.IADD R2, R0, 0x1, R3 ;  /* 0x0000000100027824 */ /* 0x000fe200078e0203 */
[----:B------:R-:W-:Y:S01]  /*b88f0*/  @!P0 IADD3 R12, PT, PT, R12, 0x7fe001, RZ ;  /* 0x007fe0010c0c8810 */ /* 0x000fe20007ffe0ff */
[----:B------:R-:W-:Y:S01]  /*b8900*/  STL [R1+0x4c70], R40 ;  /* 0x004c702801007387 */ /* 0x000fe20000100800 */
[----:B-1----:R-:W-:Y:S01]  /*b8910*/  IMAD.HI.U32 R44, R25, -0x7fe001, R8 ;  /* 0xff801fff192c7827 */ /* 0x002fe200078e0008 */
[----:B------:R-:W-:Y:S02]  /*b8920*/  IADD3 R8, PT, PT, R6, R53, RZ ;  /* 0x0000003506087210 */ /* 0x000fe40007ffe0ff */
[----:B------:R1:W-:Y:S01]  /*b8930*/  STL [R1+0x4cf0], R38 ;  /* 0x004cf02601007387 */ /* 0x0003e20000100800 */
[----:B------:R-:W-:-:S03]  /*b8940*/  ISETP.GT.AND P0, PT, R2, 0x7fe000, PT ;  /* 0x007fe0000200780c */ /* 0x000fc60003f04270 */
[----:B------:R-:W-:Y:S01]  /*b8950*/  STL [R1+0x4c74], R42 ;  /* 0x004c742a01007387 */ /* 0x000fe20000100800 */
[----:B------:R-:W-:Y:S01]  /*b8960*/  IADD3 R9, PT, PT, R6, -R53, RZ ;  /* 0x8000003506097210 */ /* 0x000fe20007ffe0ff */
[----:B------:R-:W-:Y:S02]  /*b8970*/  @!P2 VIADD R5, R5, 0x7fe001 ;  /* 0x007fe0010505a836 */ /* 0x000fe40000000000 */
[----:B------:R-:W-:Y:S01]  /*b8980*/  STL [R1+0x4cf4], R16 ;  /* 0x004cf41001007387 */ /* 0x000fe20000100800 */
[----:B------:R-:W-:Y:S02]  /*b8990*/  SHF.R.S32.HI R0, RZ, 0x1f, R25 ;  /* 0x0000001fff007819 */ /* 0x000fe40000011419 */
[----:B------:R-:W-:Y:S01]  /*b89a0*/  ISETP.GT.AND P1, PT, R8, 0x7fe000, PT ;  /* 0x007fe0000800780c */ /* 0x000fe20003f24270 */
[----:B------:R2:W-:Y:S04]  /*b89b0*/  STL [R1+0x4c78], R12 ;  /* 0x004c780c01007387 */ /* 0x0005e80000100800 */
[----:B-1----:R-:W5:Y:S04]  /*b89c0*/  LDL R38, [R1+0x4d44] ;  /* 0x004d440001267983 */ /* 0x002f680000100800 */
[----:B------:R-:W5:Y:S01]  /*b89d0*/  LDL R53, [R1+0x4dc4] ;  /* 0x004dc40001357983 */ /* 0x000f620000100800 */
[----:B0-----:R-:W-:Y:S01]  /*b89e0*/  IMAD.WIDE R6, R5, UR4, RZ ;  /* 0x0000000405067c25 */ /* 0x001fe2000f8e02ff */
[----:B------:R-:W-:-:S02]  /*b89f0*/  ISETP.GE.AND P2, PT, R9, RZ, PT ;  /* 0x000000ff0900720c */ /* 0x000fc40003f46270 */
[----:B------:R-:W5:Y:S01]  /*b8a00*/  LDL R39, [R1+0x4d48] ;  /* 0x004d480001277983 */ /* 0x000f620000100800 */
[----:B------:R-:W-:Y:S02]  /*b8a10*/  IMAD R0, R0, -0x7fe001, RZ ;  /* 0xff801fff00007824 */ /* 0x000fe400078e02ff */
[----:B------:R-:W-:Y:S01]  /*b8a20*/  IMAD R5, R6, 0x3802001, RZ ;  /* 0x0380200106057824 */ /* 0x000fe200078e02ff */
[----:B------:R-:W5:Y:S01]  /*b8a30*/  LDL R64, [R1+0x4dc8] ;  /* 0x004dc80001407983 */ /* 0x000f620000100800 */
[----:B------:R-:W-:Y:S02]  /*b8a40*/  @P0 IADD3 R2, PT, PT, R2, -0x7fe001, RZ ;  /* 0xff801fff02020810 */ /* 0x000fe40007ffe0ff */
[----:B------:R-:W-:Y:S01]  /*b8a50*/  IADD3 R0, PT, PT, R44, -R25, R0 ;  /* 0x800000192c007210 */ /* 0x000fe20007ffe000 */
[----:B--2---:R-:W-:Y:S01]  /*b8a60*/  IMAD.IADD R12, R10, 0x1, R55 ;  /* 0x000000010a0c7824 */ /* 0x004fe200078e0237 */
[----:B------:R-:W-:Y:S02]  /*b8a70*/  SHF.R.S32.HI R3, RZ, 0x1f, R5 ;  /* 0x0000001fff037819 */ /* 0x000fe40000011405 */
[----:B------:R-:W-:Y:S01]  /*b8a80*/  @P1 IADD3 R8, PT, PT, R8, -0x7fe001, RZ ;  /* 0xff801fff08081810 */ /* 0x000fe20007ffe0ff */
[----:B------:R0:W-:Y:S01]  /*b8a90*/  STL [R1+0x4cf8], R0 ;  /* 0x004cf80001007387 */ /* 0x0001e20000100800 */
[----:B------:R-:W-:Y:S01]  /*b8aa0*/  ISETP.GE.AND P1, PT, R2, RZ, PT ;  /* 0x000000ff0200720c */ /* 0x000fe20003f26270 */
[----:B------:R-:W-:-:S02]  /*b8ab0*/  IMAD.IADD R10, R10, 0x1, -R55 ;  /* 0x000000010a0a7824 */ /* 0x000fc400078e0a37 */
[----:B------:R-:W2:Y:S01]  /*b8ac0*/  LDL R40, [R1+0x4d4c] ;  /* 0x004d4c0001287983 */ /* 0x000ea20000100800 */
[----:B------:R-:W-:-:S03]  /*b8ad0*/  IMAD.HI.U32 R42, R5, -0x7fe001, R6 ;  /* 0xff801fff052a7827 */ /* 0x000fc600078e0006 */
[----:B------:R-:W2:Y:S01]  /*b8ae0*/  LDL R55, [R1+0x4dcc] ;  /* 0x004dcc0001377983 */ /* 0x000ea20000100800 */
[----:B------:R-:W-:Y:S01]  /*b8af0*/  IMAD R3, R3, -0x7fe001, RZ ;  /* 0xff801fff03037824 */ /* 0x000fe200078e02ff */
[----:B------:R-:W-:Y:S01]  /*b8b00*/  ISETP.GT.AND P0, PT, R12, 0x7fe000, PT ;  /* 0x007fe0000c00780c */ /* 0x000fe20003f04270 */
[----:B------:R-:W-:-:S03]  /*b8b10*/  @!P2 VIADD R9, R9, 0x7fe001 ;  /* 0x007fe0010909a836 */ /* 0x000fc60000000000 */
[----:B------:R-:W-:Y:S02]  /*b8b20*/  IADD3 R42, PT, PT, R42, -R5, R3 ;  /* 0x800000052a2a7210 */ /* 0x000fe40007ffe003 */
[----:B------:R-:W-:Y:S01]  /*b8b30*/  IADD3 R3, PT, PT, R11, -R52, RZ ;  /* 0x800000340b037210 */ /* 0x000fe20007ffe0ff */
[----:B------:R-:W-:Y:S01]  /*b8b40*/  IMAD.WIDE R6, R9, UR4, RZ ;  /* 0x0000000409067c25 */ /* 0x000fe2000f8e02ff */
[----:B------:R-:W-:Y:S02]  /*b8b50*/  ISETP.GE.AND P3, PT, R10, RZ, PT ;  /* 0x000000ff0a00720c */ /* 0x000fe40003f66270 */
[----:B------:R-:W-:Y:S01]  /*b8b60*/  ISETP.GE.AND P2, PT, R8, RZ, PT ;  /* 0x000000ff0800720c */ /* 0x000fe20003f46270 */
[----:B------:R-:W-:Y:S01]  /*b8b70*/  @!P1 VIADD R2, R2, 0x7fe001 ;  /* 0x007fe00102029836 */ /* 0x000fe20000000000 */
[----:B------:R-:W-:Y:S01]  /*b8b80*/  ISETP.GE.AND P1, PT, R3, RZ, PT ;  /* 0x000000ff0300720c */ /* 0x000fe20003f26270 */
[----:B------:R-:W-:Y:S02]  /*b8b90*/  IMAD R9, R6, 0x3802001, RZ ;  /* 0x0380200106097824 */ /* 0x000fe400078e02ff */
[C---:B------:R-:W-:Y:S01]  /*b8ba0*/  IMAD.IADD R16, R13.reuse, 0x1, R14 ;  /* 0x000000010d107824 */ /* 0x040fe200078e020e */
[----:B------:R-:W-:Y:S01]  /*b8bb0*/  IADD3 R13, PT, PT, R13, -R14, RZ ;  /* 0x8000000e0d0d7210 */ /* 0x000fe20007ffe0ff */
[----:B------:R-:W-:Y:S01]  /*b8bc0*/  @P0 VIADD R12, R12, 0xff801fff ;  /* 0xff801fff0c0c0836 */ /* 0x000fe20000000000 */
[----:B------:R-:W-:Y:S01]  /*b8bd0*/  SHF.R.S32.HI R5, RZ, 0x1f, R9 ;  /* 0x0000001fff057819 */ /* 0x000fe20000011409 */
[----:B------:R-:W-:Y:S01]  /*b8be0*/  IMAD.HI.U32 R44, R9, -0x7fe001, R6 ;  /* 0xff801fff092c7827 */ /* 0x000fe200078e0006 */
[----:B------:R-:W-:-:S03]  /*b8bf0*/  IADD3 R6, PT, PT, R11, R52, RZ ;  /* 0x000000340b067210 */ /* 0x000fc60007ffe0ff */
[----:B------:R-:W-:Y:S01]  /*b8c00*/  @!P3 VIADD R10, R10, 0x7fe001 ;  /* 0x007fe0010a0ab836 */ /* 0x000fe20000000000 */
[----:B------:R-:W-:Y:S01]  /*b8c10*/  @!P2 IADD3 R8, PT, PT, R8, 0x7fe001, RZ ;  /* 0x007fe0010808a810 */ /* 0x000fe20007ffe0ff */
[----:B------:R-:W-:Y:S01]  /*b8c20*/  IMAD R5, R5, -0x7fe001, RZ ;  /* 0xff801fff05057824 */ /* 0x000fe200078e02ff */
[----:B------:R-:W-:Y:S02]  /*b8c30*/  ISETP.GE.AND P3, PT, R13, RZ, PT ;  /* 0x000000ff0d00720c */ /* 0x000fe40003f66270 */
[----:B------:R-:W-:Y:S02]  /*b8c40*/  ISETP.GE.AND P2, PT, R12, RZ, PT ;  /* 0x000000ff0c00720c */ /* 0x000fe40003f46270 */
[----:B------:R-:W-:Y:S01]  /*b8c50*/  @!P1 IADD3 R3, PT, PT, R3, 0x7fe001, RZ ;  /* 0x007fe00103039810 */ /* 0x000fe20007ffe0ff */
[----:B------:R-:W-:Y:S01]  /*b8c60*/  STL [R1+0x4d00], R2 ;  /* 0x004d000201007387 */ /* 0x000fe20000100800 */
[----:B------:R-:W-:Y:S02]  /*b8c70*/  ISETP.GT.AND P0, PT, R6, 0x7fe000, PT ;  /* 0x007fe0000600780c */ /* 0x000fe40003f04270 */
[----:B------:R-:W-:Y:S01]  /*b8c80*/  IADD3 R44, PT, PT, R44, -R9, R5 ;  /* 0x800000092c2c7210 */ /* 0x000fe20007ffe005 */
[----:B------:R-:W-:Y:S01]  /*b8c90*/  STL [R1+0x4d80], R42 ;  /* 0x004d802a01007387 */ /* 0x000fe20000100800 */
[----:B------:R-:W-:Y:S01]  /*b8ca0*/  ISETP.GT.AND P1, PT, R16, 0x7fe000, PT ;  /* 0x007fe0001000780c */ /* 0x000fe20003f24270 */
[----:B------:R-:W-:-:S02]  /*b8cb0*/  IMAD.WIDE R10, R10, UR4, RZ ;  /* 0x000000040a0a7c25 */ /* 0x000fc4000f8e02ff */
[----:B------:R1:W-:Y:S04]  /*b8cc0*/  STL [R1+0x4d04], R8 ;  /* 0x004d040801007387 */ /* 0x0003e80000100800 */
[----:B0-----:R-:W2:Y:S01]  /*b8cd0*/  LDL R0, [R1+0x4d50] ;  /* 0x004d500001007983 */ /* 0x001ea20000100800 */
[----:B------:R-:W-:Y:S02]  /*b8ce0*/  IMAD R25, R10, 0x3802001, RZ ;  /* 0x038020010a197824 */ /* 0x000fe400078e02ff */
[----:B-1----:R-:W-:Y:S02]  /*b8cf0*/  IMAD.WIDE R8, R3, UR4, RZ ;  /* 0x0000000403087c25 */ /* 0x002fe4000f8e02ff */
[----:B------:R-:W2:Y:S01]  /*b8d00*/  LDL R3, [R1+0x4dd0] ;  /* 0x004dd00001037983 */ /* 0x000ea20000100800 */
[----:B------:R-:W-:Y:S01]  /*b8d10*/  @!P3 IADD3 R13, PT, PT, R13, 0x7fe001, RZ ;  /* 0x007fe0010d0db810 */ /* 0x000fe20007ffe0ff */
[----:B------:R-:W-:-:S02]  /*b8d20*/  IMAD R41, R8, 0x3802001, RZ ;  /* 0x0380200108297824 */ /* 0x000fc400078e02ff */
[----:B------:R-:W-:Y:S01]  /*b8d30*/  @!P2 VIADD R12, R12, 0x7fe001 ;  /* 0x007fe0010c0ca836 */ /* 0x000fe20000000000 */
[----:B------:R-:W-:Y:S01]  /*b8d40*/  SHF.R.S32.HI R7, RZ, 0x1f, R25 ;  /* 0x0000001fff077819 */ /* 0x000fe20000011419 */
[----:B------:R-:W-:Y:S01]  /*b8d50*/  IMAD.HI.U32 R14, R41, -0x7fe001, R8 ;  /* 0xff801fff290e7827 */ /* 0x000fe200078e0008 */
[----:B------:R-:W-:Y:S01]  /*b8d60*/  @P0 IADD3 R6, PT, PT, R6, -0x7fe001, RZ ;  /* 0xff801fff06060810 */ /* 0x000fe20007ffe0ff */
[----:B------:R0:W-:Y:S02]  /*b8d70*/  STL [R1+0x4d84], R44 ;  /* 0x004d842c01007387 */ /* 0x0001e40000100800 */
[----:B------:R-:W-:Y:S02]  /*b8d80*/  @P1 VIADD R16, R16, 0xff801fff ;  /* 0xff801fff10101836 */ /* 0x000fe40000000000 */
[----:B------:R-:W-:Y:S01]  /*b8d90*/  IMAD.WIDE R8, R13, UR4, RZ ;  /* 0x000000040d087c25 */ /* 0x000fe2000f8e02ff */
[----:B------:R1:W-:Y:S01]  /*b8da0*/  STL [R1+0x4d08], R12 ;  /* 0x004d080c01007387 */ /* 0x0003e20000100800 */
[----:B------:R-:W-:-:S02]  /*b8db0*/  ISETP.GE.AND P0, PT, R6, RZ, PT ;  /* 0x000000ff0600720c */ /* 0x000fc40003f06270 */
[----:B------:R-:W-:Y:S01]  /*b8dc0*/  IMAD.HI.U32 R46, R25, -0x7fe001, R10 ;  /* 0xff801fff192e7827 */ /* 0x000fe200078e000a */
[----:B------:R-:W2:Y:S01]  /*b8dd0*/  LDL R42, [R1+0x4d54] ;  /* 0x004d5400012a7983 */ /* 0x000ea20000100800 */
[----:B------:R-:W-:Y:S02]  /*b8de0*/  SHF.R.S32.HI R10, RZ, 0x1f, R41 ;  /* 0x0000001fff0a7819 */ /* 0x000fe40000011429 */
[----:B------:R-:W-:Y:S01]  /*b8df0*/  IMAD R11, R7, -0x7fe001, RZ ;  /* 0xff801fff070b7824 */ /* 0x000fe200078e02ff */
[----:B------:R-:W2:Y:S01]  /*b8e00*/  LDL R65, [R1+0x4dd4] ;  /* 0x004dd40001417983 */ /* 0x000ea20000100800 */
[----:B------:R-:W-:Y:S01]  /*b8e10*/  IMAD R43, R8, 0x3802001, RZ ;  /* 0x03802001082b7824 */ /* 0x000fe200078e02ff */
[----:B------:R-:W-:Y:S01]  /*b8e20*/  ISETP.GE.AND P1, PT, R16, RZ, PT ;  /* 0x000000ff1000720c */ /* 0x000fe20003f26270 */
[----:B------:R-:W-:Y:S01]  /*b8e30*/  IMAD R10, R10, -0x7fe001, RZ ;  /* 0xff801fff0a0a7824 */ /* 0x000fe200078e02ff */
[----:B------:R-:W2:Y:S01]  /*b8e40*/  LDL R2, [R1+0x4d58] ;  /* 0x004d580001027983 */ /* 0x000ea20000100800 */
[----:B------:R-:W-:-:S02]  /*b8e50*/  IADD3 R46, PT, PT, R46, -R25, R11 ;  /* 0x800000192e2e7210 */ /* 0x000fc40007ffe00b */
[----:B------:R-:W-:Y:S01]  /*b8e60*/  SHF.R.S32.HI R11, RZ, 0x1f, R43 ;  /* 0x0000001fff0b7819 */ /* 0x000fe2000001142b */
[----:B------:R-:W2:Y:S01]  /*b8e70*/  LDL R5, [R1+0x4dd8] ;  /* 0x004dd80001057983 */ /* 0x000ea20000100800 */
[----:B0-----:R-:W-:Y:S01]  /*b8e80*/  IADD3 R44, PT, PT, R14, -R41, R10 ;  /* 0x800000290e2c7210 */ /* 0x001fe20007ffe00a */
[----:B------:R-:W-:-:S04]  /*b8e90*/  IMAD.HI.U32 R14, R43, -0x7fe001, R8 ;  /* 0xff801fff2b0e7827 */ /* 0x000fc800078e0008 */
[----:B------:R-:W-:Y:S02]  /*b8ea0*/  IMAD R11, R11, -0x7fe001, RZ ;  /* 0xff801fff0b0b7824 */ /* 0x000fe400078e02ff */
[----:B------:R-:W-:Y:S01]  /*b8eb0*/  @!P0 VIADD R6, R6, 0x7fe001 ;  /* 0x007fe00106068836 */ /* 0x000fe20000000000 */
[----:B------:R-:W-:Y:S01]  /*b8ec0*/  @!P1 IADD3 R16, PT, PT, R16, 0x7fe001, RZ ;  /* 0x007fe00110109810 */ /* 0x000fe20007ffe0ff */
[----:B------:R-:W-:Y:S01]  /*b8ed0*/  STL [R1+0x4d88], R46 ;  /* 0x004d882e01007387 */ /* 0x000fe20000100800 */
[----:B------:R-:W-:-:S03]  /*b8ee0*/  IADD3 R14, PT, PT, R14, -R43, R11 ;  /* 0x8000002b0e0e7210 */ /* 0x000fc60007ffe00b */
[----:B------:R-:W-:Y:S01]  /*b8ef0*/  STL [R1+0x4d0c], R6 ;  /* 0x004d0c0601007387 */ /* 0x000fe20000100800 */
[----:B------:R-:W-:-:S03]  /*b8f00*/  IADD3 R13, PT, PT, R17, -R56, RZ ;  /* 0x80000038110d7210 */ /* 0x000fc60007ffe0ff */
[----:B------:R0:W-:Y:S01]  /*b8f10*/  STL [R1+0x4d8c], R44 ;  /* 0x004d8c2c01007387 */ /* 0x0001e20000100800 */
[----:B------:R-:W-:-:S03]  /*b8f20*/  IMAD.IADD R7, R15, 0x1, -R54 ;  /* 0x000000010f077824 */ /* 0x000fc600078e0a36 */
[----:B------:R3:W-:Y:S04]  /*b8f30*/  STL [R1+0x4d10], R16 ;  /* 0x004d101001007387 */ /* 0x0007e80000100800 */
[----:B------:R4:W-:Y:S04]  /*b8f40*/  STL [R1+0x4d90], R14 ;  /* 0x004d900e01007387 */ /* 0x0009e80000100800 */
[----:B------:R-:W2:Y:S04]  /*b8f50*/  LDL R43, [R1+0x4d5c] ;  /* 0x004d5c00012b7983 */ /* 0x000ea80000100800 */
[----:B------:R-:W2:Y:S01]  /*b8f60*/  LDL R52, [R1+0x4ddc] ;  /* 0x004ddc0001347983 */ /* 0x000ea20000100800 */
[----:B------:R-:W-:Y:S01]  /*b8f70*/  ISETP.GE.AND P3, PT, R13, RZ, PT ;  /* 0x000000ff0d00720c */ /* 0x000fe20003f66270 */
[----:B-1----:R-:W-:Y:S01]  /*b8f80*/  IMAD.IADD R12, R17, 0x1, R56 ;  /* 0x00000001110c7824 */ /* 0x002fe200078e0238 */
[----:B------:R-:W-:Y:S01]  /*b8f90*/  ISETP.GE.AND P2, PT, R7, RZ, PT ;  /* 0x000000ff0700720c */ /* 0x000fe20003f46270 */
[----:B------:R-:W2:Y:S01]  /*b8fa0*/  LDL R69, [R1+0x4d60] ;  /* 0x004d600001457983 */ /* 0x000ea20000100800 */
[----:B------:R-:W-:-:S02]  /*b8fb0*/  IADD3 R8, PT, PT, R15, R54, RZ ;  /* 0x000000360f087210 */ /* 0x000fc40007ffe0ff */
[----:B------:R-:W-:Y:S01]  /*b8fc0*/  ISETP.GT.AND P1, PT, R12, 0x7fe000, PT ;  /* 0x007fe0000c00780c */ /* 0x000fe20003f24270 */
[----:B0-----:R-:W2:Y:S01]  /*b8fd0*/  LDL R44, [R1+0x4de0] ;  /* 0x004de000012c7983 */ /* 0x001ea20000100800 */
[----:B------:R-:W-:Y:S02]  /*b8fe0*/  ISETP.GT.AND P0, PT, R8, 0x7fe000, PT ;  /* 0x007fe0000800780c */ /* 0x000fe40003f04270 */
[----:B------:R-:W-:-:S03]  /*b8ff0*/  IADD3 R9, PT, PT, R18, -R57, RZ ;  /* 0x8000003912097210 */ /* 0x000fc60007ffe0ff */
[----:B------:R-:W-:Y:S01]  /*b9000*/  @!P3 VIADD R13, R13, 0x7fe001 ;  /* 0x007fe0010d0db836 */ /* 0x000fe20000000000 */
[----:B------:R-:W-:Y:S01]  /*b9010*/  ISETP.GE.AND P3, PT, R9, RZ, PT ;  /* 0x000000ff0900720c */ /* 0x000fe20003f66270 */
[----:B------:R-:W-:Y:S01]  /*b9020*/  @!P2 VIADD R7, R7, 0x7fe001 ;  /* 0x007fe0010707a836 */ /* 0x000fe20000000000 */
[----:B------:R-:W-:-:S03]  /*b9030*/  IADD3 R18, PT, PT, R18, R57, RZ ;  /* 0x0000003912127210 */ /* 0x000fc60007ffe0ff */
[----:B------:R-:W-:Y:S02]  /*b9040*/  IMAD.WIDE R10, R7, UR4, RZ ;  /* 0x00000004070a7c25 */ /* 0x000fe4000f8e02ff */
[----:B------:R-:W-:Y:S02]  /*b9050*/  @P0 IADD3 R8, PT, PT, R8, -0x7fe001, RZ ;  /* 0xff801fff08080810 */ /* 0x000fe40007ffe0ff */
[----:B------:R-:W-:Y:S01]  /*b9060*/  IMAD.WIDE R6, R13, UR4, RZ ;  /* 0x000000040d067c25 */ /* 0x000fe2000f8e02ff */
[----:B------:R-:W-:-:S03]  /*b9070*/  ISETP.GT.AND P2, PT, R18, 0x7fe000, PT ;  /* 0x007fe0001200780c */ /* 0x000fc60003f44270 */
[----:B------:R-:W-:Y:S01]  /*b9080*/  @P1 VIADD R12, R12, 0xff801fff ;  /* 0xff801fff0c0c1836 */ /* 0x000fe20000000000 */
[----:B------:R-:W-:Y:S01]  /*b9090*/  ISETP.GE.AND P0, PT, R8, RZ, PT ;  /* 0x000000ff0800720c */ /* 0x000fe20003f06270 */
[----:B------:R-:W-:Y:S02]  /*b90a0*/  IMAD R13, R10, 0x3802001, RZ ;  /* 0x038020010a0d7824 */ /* 0x000fe400078e02ff */
[----:B------:R-:W-:Y:S01]  /*b90b0*/  IMAD R15, R6, 0x3802001, RZ ;  /* 0x03802001060f7824 */ /* 0x000fe200078e02ff */
[----:B------:R-:W-:Y:S01]  /*b90c0*/  ISETP.GE.AND P1, PT, R12, RZ, PT ;  /* 0x000000ff0c00720c */ /* 0x000fe20003f26270 */
        /* <DEDUP_REMOVED lines=8> */
[----:B------:R-:W-:Y:S01]  /*b9150*/  IMAD R17, R6, 0x3802001, RZ ;  /* 0x0380200106117824 */ /* 0x000fe200078e02ff */
[----:B------:R-:W-:Y:S01]  /*b9160*/  IADD3 R46, PT, PT, R46, -R13, R11 ;  /* 0x8000000d2e2e7210 */ /* 0x000fe20007ffe00b */
[----:B------:R-:W-:Y:S02]  /*b9170*/  @P2 VIADD R18, R18, 0xff801fff ;  /* 0xff801fff12122836 */ /* 0x000fe40000000000 */
[----:B------:R-:W-:Y:S01]  /*b9180*/  @!P0 VIADD R8, R8, 0x7fe001 ;  /* 0x007fe00108088836 */ /* 0x000fe20000000000 */
[----:B------:R-:W-:Y:S01]  /*b9190*/  @!P1 IADD3 R12, PT, PT, R12, 0x7fe001, RZ ;  /* 0x007fe0010c0c9810 */ /* 0x000fe20007ffe0ff */
[----:B----4-:R-:W-:Y:S01]  /*b91a0*/  IMAD.HI.U32 R14, R17, -0x7fe001, R6 ;  /* 0xff801fff110e7827 */ /* 0x010fe200078e0006 */
[----:B------:R-:W-:-:S02]  /*b91b0*/  IADD3 R16, PT, PT, R16, -R15, R9 ;  /* 0x8000000f10107210 */ /* 0x000fc40007ffe009 */
[CC--:B------:R-:W-:Y:S02]  /*b91c0*/  IADD3 R10, PT, PT, R19.reuse, R20.reuse, RZ ;  /* 0x00000014130a7210 */ /* 0x0c0fe40007ffe0ff */
[----:B------:R-:W-:Y:S01]  /*b91d0*/  SHF.R.S32.HI R6, RZ, 0x1f, R17 ;  /* 0x0000001fff067819 */ /* 0x000fe20000011411 */
[----:B------:R-:W-:Y:S01]  /*b91e0*/  STL [R1+0x4d14], R8 ;  /* 0x004d140801007387 */ /* 0x000fe20000100800 */
[----:B------:R-:W-:Y:S02]  /*b91f0*/  IADD3 R19, PT, PT, R19, -R20, RZ ;  /* 0x8000001413137210 */ /* 0x000fe40007ffe0ff */
[----:B------:R-:W-:Y:S01]  /*b9200*/  ISETP.GE.AND P2, PT, R18, RZ, PT ;  /* 0x000000ff1200720c */ /* 0x000fe20003f46270 */
[----:B------:R-:W-:Y:S01]  /*b9210*/  STL [R1+0x4d94], R46 ;  /* 0x004d942e01007387 */ /* 0x000fe20000100800 */
[----:B------:R-:W-:Y:S01]  /*b9220*/  ISETP.GE.AND P1, PT, R19, RZ, PT ;  /* 0x000000ff1300720c */ /* 0x000fe20003f26270 */
[----:B------:R-:W-:Y:S02]  /*b9230*/  IMAD R6, R6, -0x7fe001, RZ ;  /* 0xff801fff06067824 */ /* 0x000fe400078e02ff */
[----:B------:R5:W-:Y:S04]  /*b9240*/  STL [R1+0x4d18], R12 ;  /* 0x004d180c01007387 */ /* 0x000be80000100800 */
[----:B------:R-:W-:Y:S04]  /*b9250*/  STL [R1+0x4d98], R16 ;  /* 0x004d981001007387 */ /* 0x000fe80000100800 */
[----:B------:R-:W3:Y:S04]  /*b9260*/  LDL R45, [R1+0x4d64] ;  /* 0x004d6400012d7983 */ /* 0x000ee80000100800 */
[----:B------:R-:W3:Y:S01]  /*b9270*/  LDL R54, [R1+0x4de4] ;  /* 0x004de40001367983 */ /* 0x000ee20000100800 */
[----:B------:R-:W-:Y:S01]  /*b9280*/  IADD3 R14, PT, PT, R14, -R17, R6 ;  /* 0x800000110e0e7210 */ /* 0x000fe20007ffe006 */
[----:B------:R-:W-:Y:S01]  /*b9290*/  IMAD.IADD R6, R4, 0x1, -R51 ;  /* 0x0000000104067824 */ /* 0x000fe200078e0a33 */
[----:B------:R-:W-:-:S02]  /*b92a0*/  @!P2 IADD3 R18, PT, PT, R18, 0x7fe001, RZ ;  /* 0x007fe0011212a810 */ /* 0x000fc40007ffe0ff */
[----:B------:R-:W-:Y:S02]  /*b92b0*/  ISETP.GT.AND P0, PT, R10, 0x7fe000, PT ;  /* 0x007fe0000a00780c */ /* 0x000fe40003f04270 */
[----:B------:R-:W-:Y:S02]  /*b92c0*/  ISETP.GE.AND P2, PT, R6, RZ, PT ;  /* 0x000000ff0600720c */ /* 0x000fe40003f46270 */
[----:B------:R-:W-:Y:S01]  /*b92d0*/  @!P1 IADD3 R19, PT, PT, R19, 0x7fe001, RZ ;  /* 0x007fe00113139810 */ /* 0x000fe20007ffe0ff */
[----:B------:R-:W-:Y:S01]  /*b92e0*/  IMAD.IADD R4, R4, 0x1, R51 ;  /* 0x0000000104047824 */ /* 0x000fe200078e0233 */
[----:B-----5:R-:W-:-:S03]  /*b92f0*/  IADD3 R12, PT, PT, R21, R58, RZ ;  /* 0x0000003a150c7210 */ /* 0x020fc60007ffe0ff */
[----:B------:R-:W-:-:S04]  /*b9300*/  IMAD.WIDE R8, R19, UR4, RZ ;  /* 0x0000000413087c25 */ /* 0x000fc8000f8e02ff */
[----:B------:R-:W-:Y:S02]  /*b9310*/  IMAD.IADD R21, R21, 0x1, -R58 ;  /* 0x0000000115157824 */ /* 0x000fe400078e0a3a */
[----:B------:R-:W-:Y:S01]  /*b9320*/  IMAD R13, R8, 0x3802001, RZ ;  /* 0x03802001080d7824 */ /* 0x000fe200078e02ff */
[----:B------:R-:W-:Y:S01]  /*b9330*/  @!P2 IADD3 R6, PT, PT, R6, 0x7fe001, RZ ;  /* 0x007fe0010606a810 */ /* 0x000fe20007ffe0ff */
[----:B------:R-:W-:Y:S01]  /*b9340*/  @P0 VIADD R10, R10, 0xff801fff ;  /* 0xff801fff0a0a0836 */ /* 0x000fe20000000000 */
[----:B------:R-:W-:Y:S02]  /*b9350*/  ISETP.GT.AND P0, PT, R4, 0x7fe000, PT ;  /* 0x007fe0000400780c */ /* 0x000fe40003f04270 */
[----:B------:R-:W-:Y:S02]  /*b9360*/  SHF.R.S32.HI R11, RZ, 0x1f, R13 ;  /* 0x0000001fff0b7819 */ /* 0x000fe4000001140d */
[----:B------:R-:W-:Y:S01]  /*b9370*/  ISETP.GE.AND P2, PT, R21, RZ, PT ;  /* 0x000000ff1500720c */ /* 0x000fe20003f46270 */
[----:B------:R-:W-:Y:S01]  /*b9380*/  STL [R1+0x4d1c], R18 ;  /* 0x004d1c1201007387 */ /* 0x000fe20000100800 */
[----:B------:R-:W-:Y:S01]  /*b9390*/  ISETP.GT.AND P1, PT, R12, 0x7fe000, PT ;  /* 0x007fe0000c00780c */ /* 0x000fe20003f24270 */
[----:B------:R-:W-:-:S02]  /*b93a0*/  IMAD.WIDE R6, R6, UR5, RZ ;  /* 0x0000000506067c25 */ /* 0x000fc4000f8e02ff */
[----:B------:R0:W-:Y:S01]  /*b93b0*/  STL [R1+0x4d9c], R14 ;  /* 0x004d9c0e01007387 */ /* 0x0001e20000100800 */
[----:B------:R-:W-:-:S03]  /*b93c0*/  ISETP.GE.AND P3, PT, R10, RZ, PT ;  /* 0x000000ff0a00720c */ /* 0x000fc60003f66270 */
[----:B------:R-:W4:Y:S01]  /*b93d0*/  LDL R46, [R1+0x4d68] ;  /* 0x004d6800012e7983 */ /* 0x000f220000100800 */
[----:B------:R-:W-:-:S03]  /*b93e0*/  @P0 IADD3 R4, PT, PT, R4, -0x7fe001, RZ ;  /* 0xff801fff04040810 */ /* 0x000fc60007ffe0ff */
[----:B------:R-:W4:Y:S01]  /*b93f0*/  LDL R51, [R1+0x4de8] ;  /* 0x004de80001337983 */ /* 0x000f220000100800 */
[----:B0-----:R-:W-:-:S04]  /*b9400*/  IMAD.HI.U32 R14, R13, -0x7fe001, R8 ;  /* 0xff801fff0d0e7827 */ /* 0x001fc800078e0008 */
[----:B------:R-:W-:Y:S02]  /*b9410*/  IMAD R8, R11, -0x7fe001, RZ ;  /* 0xff801fff0b087824 */ /* 0x000fe400078e02ff */
[----:B------:R-:W-:Y:S01]  /*b9420*/  IMAD R11, R6, 0x3802001, RZ ;  /* 0x03802001060b7824 */ /* 0x000fe200078e02ff */
[----:B------:R-:W-:Y:S02]  /*b9430*/  IADD3 R9, PT, PT, R66, -R59, RZ ;  /* 0x8000003b42097210 */ /* 0x000fe40007ffe0ff */
[----:B------:R-:W-:Y:S02]  /*b9440*/  IADD3 R14, PT, PT, R14, -R13, R8 ;  /* 0x8000000d0e0e7210 */ /* 0x000fe40007ffe008 */
[----:B------:R-:W-:Y:S01]  /*b9450*/  SHF.R.S32.HI R8, RZ, 0x1f, R11 ;  /* 0x0000001fff087819 */ /* 0x000fe2000001140b */
[----:B------:R-:W-:Y:S01]  /*b9460*/  @!P2 VIADD R21, R21, 0x7fe001 ;  /* 0x007fe0011515a836 */ /* 0x000fe20000000000 */
[----:B------:R-:W-:Y:S01]  /*b9470*/  ISETP.GE.AND P2, PT, R9, RZ, PT ;  /* 0x000000ff0900720c */ /* 0x000fe20003f46270 */
[----:B------:R-:W-:Y:S01]  /*b9480*/  @P1 VIADD R12, R12, 0xff801fff ;  /* 0xff801fff0c0c1836 */ /* 0x000fe20000000000 */
[----:B------:R-:W-:Y:S01]  /*b9490*/  ISETP.GE.AND P0, PT, R4, RZ, PT ;  /* 0x000000ff0400720c */ /* 0x000fe20003f06270 */
[----:B------:R-:W-:-:S04]  /*b94a0*/  IMAD.HI.U32 R16, R11, -0x7fe001, R6 ;  /* 0xff801fff0b107827 */ /* 0x000fc800078e0006 */
[----:B------:R-:W-:Y:S01]  /*b94b0*/  IMAD R6, R8, -0x7fe001, RZ ;  /* 0xff801fff08067824 */ /* 0x000fe200078e02ff */
[----:B------:R-:W-:Y:S01]  /*b94c0*/  ISETP.GE.AND P1, PT, R12, RZ, PT ;  /* 0x000000ff0c00720c */ /* 0x000fe20003f26270 */
[----:B------:R-:W-:-:S03]  /*b94d0*/  @!P3 VIADD R10, R10, 0x7fe001 ;  /* 0x007fe0010a0ab836 */ /* 0x000fc60000000000 */
[----:B------:R-:W-:Y:S01]  /*b94e0*/  IADD3 R16, PT, PT, R16, -R11, R6 ;  /* 0x8000000b10107210 */ /* 0x000fe20007ffe006 */
[----:B------:R-:W-:Y:S01]  /*b94f0*/  IMAD.WIDE R6, R21, UR4, RZ ;  /* 0x0000000415067c25 */ /* 0x000fe2000f8e02ff */
[----:B------:R0:W-:Y:S01]  /*b9500*/  STL [R1+0x4d20], R10 ;  /* 0x004d200a01007387 */ /* 0x0001e20000100800 */
[----:B------:R-:W-:Y:S02]  /*b9510*/  IADD3 R8, PT, PT, R66, R59, RZ ;  /* 0x0000003b42087210 */ /* 0x000fe40007ffe0ff */
[----:B------:R-:W-:Y:S01]  /*b9520*/  IMAD R13, R6, 0x3802001, RZ ;  /* 0x03802001060d7824 */ /* 0x000fe200078e02ff */
[----:B------:R-:W5:Y:S01]  /*b9530*/  LDL R47, [R1+0x4d6c] ;  /* 0x004d6c00012f7983 */ /* 0x000f620000100800 */
[----:B------:R-:W-:-:S03]  /*b9540*/  @!P2 VIADD R9, R9, 0x7fe001 ;  /* 0x007fe0010909a836 */ /* 0x000fc60000000000 */
[----:B------:R-:W5:Y:S01]  /*b9550*/  LDL R56, [R1+0x4dec] ;  /* 0x004dec0001387983 */ /* 0x000f620000100800 */
[----:B------:R-:W-:Y:S01]  /*b9560*/  @!P0 VIADD R4, R4, 0x7fe001 ;  /* 0x007fe00104048836 */ /* 0x000fe20000000000 */
[----:B------:R-:W-:Y:S01]  /*b9570*/  ISETP.GT.AND P0, PT, R8, 0x7fe000, PT ;  /* 0x007fe0000800780c */ /* 0x000fe20003f04270 */
[----:B------:R-:W-:Y:S01]  /*b9580*/  IMAD.HI.U32 R18, R13, -0x7fe001, R6 ;  /* 0xff801fff0d127827 */ /* 0x000fe200078e0006 */
[----:B------:R-:W-:-:S03]  /*b9590*/  @!P1 IADD3 R12, PT, PT, R12, 0x7fe001, RZ ;  /* 0x007fe0010c0c9810 */ /* 0x000fc60007ffe0ff */
[----:B------:R-:W-:Y:S01]  /*b95a0*/  IMAD.WIDE R6, R9, UR4, RZ ;  /* 0x0000000409067c25 */ /* 0x000fe2000f8e02ff */
[----:B------:R1:W-:Y:S01]  /*b95b0*/  STL [R1+0x4da0], R14 ;  /* 0x004da00e01007387 */ /* 0x0003e20000100800 */
[CC--:B0-----:R-:W-:Y:S02]  /*b95c0*/  IADD3 R10, PT, PT, R22.reuse, R61.reuse, RZ ;  /* 0x0000003d160a7210 */ /* 0x0c1fe40007ffe0ff */
[----:B------:R-:W-:Y:S01]  /*b95d0*/  IADD3 R22, PT, PT, R22, -R61, RZ ;  /* 0x8000003d16167210 */ /* 0x000fe20007ffe0ff */
[----:B------:R0:W-:Y:S01]  /*b95e0*/  STL [R1+0x4c7c], R4 ;  /* 0x004c7c0401007387 */ /* 0x0001e20000100800 */
[----:B------:R-:W-:-:S03]  /*b95f0*/  IMAD R9, R6, 0x3802001, RZ ;  /* 0x0380200106097824 */ /* 0x000fc600078e02ff */
[----:B------:R-:W-:Y:S01]  /*b9600*/  STL [R1+0x4cfc], R16 ;  /* 0x004cfc1001007387 */ /* 0x000fe20000100800 */
[----:B------:R-:W-:Y:S01]  /*b9610*/  ISETP.GE.AND P3, PT, R22, RZ, PT ;  /* 0x000000ff1600720c */ /* 0x000fe20003f66270 */
[----:B------:R-:W-:Y:S02]  /*b9620*/  IMAD.HI.U32 R7, R9, -0x7fe001, R6 ;  /* 0xff801fff09077827 */ /* 0x000fe400078e0006 */
[----:B------:R0:W-:Y:S02]  /*b9630*/  STL [R1+0x4d24], R12 ;  /* 0x004d240c01007387 */ /* 0x0001e40000100800 */
[----:B------:R-:W-:Y:S02]  /*b9640*/  IMAD.IADD R6, R23, 0x1, R24 ;  /* 0x0000000117067824 */ /* 0x000fe400078e0218 */
[----:B------:R-:W5:Y:S04]  /*b9650*/  LDL R48, [R1+0x4d70] ;  /* 0x004d700001307983 */ /* 0x000f680000100800 */
[----:B------:R-:W5:Y:S01]  /*b9660*/  LDL R49, [R1+0x4df0] ;  /* 0x004df00001317983 */ /* 0x000f620000100800 */
[----:B------:R-:W-:Y:S01]  /*b9670*/  @P0 VIADD R8, R8, 0xff801fff ;  /* 0xff801fff08080836 */ /* 0x000fe20000000000 */
[----:B------:R-:W-:-:S02]  /*b9680*/  ISETP.GT.AND P0, PT, R10, 0x7fe000, PT ;  /* 0x007fe0000a00780c */ /* 0x000fc40003f04270 */
[----:B------:R-:W-:Y:S01]  /*b9690*/  IADD3 R24, PT, PT, R23, -R24, RZ ;  /* 0x8000001817187210 */ /* 0x000fe20007ffe0ff */
[----:B------:R-:W5:Y:S01]  /*b96a0*/  LDL R70, [R1+0x4d74] ;  /* 0x004d740001467983 */ /* 0x000f620000100800 */
[----:B------:R-:W-:Y:S02]  /*b96b0*/  ISETP.GT.AND P1, PT, R6, 0x7fe000, PT ;  /* 0x007fe0000600780c */ /* 0x000fe40003f24270 */
[----:B------:R-:W-:Y:S01]  /*b96c0*/  ISETP.GE.AND P2, PT, R8, RZ, PT ;  /* 0x000000ff0800720c */ /* 0x000fe20003f46270 */
[----:B------:R-:W5:Y:S01]  /*b96d0*/  LDL R57, [R1+0x4df4] ;  /* 0x004df40001397983 */ /* 0x000f620000100800 */
[----:B------:R-:W-:Y:S02]  /*b96e0*/  SHF.R.S32.HI R11, RZ, 0x1f, R13 ;  /* 0x0000001fff0b7819 */ /* 0x000fe4000001140d */
[----:B-1----:R-:W-:Y:S02]  /*b96f0*/  SHF.R.S32.HI R14, RZ, 0x1f, R9 ;  /* 0x0000001fff0e7819 */ /* 0x002fe40000011409 */
[----:B------:R-:W-:Y:S01]  /*b9700*/  ISETP.GE.AND P4, PT, R24, RZ, PT ;  /* 0x000000ff1800720c */ /* 0x000fe20003f86270 */
[----:B------:R-:W-:-:S02]  /*b9710*/  @!P3 VIADD R22, R22, 0x7fe001 ;  /* 0x007fe0011616b836 */ /* 0x000fc40000000000 */
[----:B0-----:R-:W-:Y:S02]  /*b9720*/  IMAD R4, R11, -0x7fe001, RZ ;  /* 0xff801fff0b047824 */ /* 0x001fe400078e02ff */
[----:B------:R-:W-:Y:S01]  /*b9730*/  IMAD R14, R14, -0x7fe001, RZ ;  /* 0xff801fff0e0e7824 */ /* 0x000fe200078e02ff */
[----:B------:R-:W-:Y:S01]  /*b9740*/  @P0 IADD3 R10, PT, PT, R10, -0x7fe001, RZ ;  /* 0xff801fff0a0a0810 */ /* 0x000fe20007ffe0ff */
[----:B------:R-:W-:Y:S01]  /*b9750*/  IMAD.WIDE R22, R22, UR4, RZ ;  /* 0x0000000416167c25 */ /* 0x000fe2000f8e02ff */
[----:B------:R-:W-:Y:S02]  /*b9760*/  IADD3 R4, PT, PT, R18, -R13, R4 ;  /* 0x8000000d12047210 */ /* 0x000fe40007ffe004 */
        /* <DEDUP_REMOVED lines=8> */
[----:B------:R-:W-:-:S02]  /*b97f0*/  IMAD.IADD R7, R27, 0x1, -R60 ;  /* 0x000000011b077824 */ /* 0x000fc400078e0a3c */
[----:B------:R-:W-:Y:S01]  /*b9800*/  STL [R1+0x4d28], R8 ;  /* 0x004d280801007387 */ /* 0x000fe20000100800 */
[----:B------:R-:W-:Y:S01]  /*b9810*/  IMAD.WIDE R24, R24, UR4, RZ ;  /* 0x0000000418187c25 */ /* 0x000fe2000f8e02ff */
[----:B------:R-:W-:Y:S02]  /*b9820*/  IADD3 R12, PT, PT, R26, R63, RZ ;  /* 0x0000003f1a0c7210 */ /* 0x000fe40007ffe0ff */
[----:B------:R1:W-:Y:S01]  /*b9830*/  STL [R1+0x4da8], R14 ;  /* 0x004da80e01007387 */ /* 0x0003e20000100800 */
[----:B0-----:R-:W-:-:S03]  /*b9840*/  SHF.R.S32.HI R4, RZ, 0x1f, R9 ;  /* 0x0000001fff047819 */ /* 0x001fc60000011409 */
[----:B------:R-:W5:Y:S01]  /*b9850*/  LDL R50, [R1+0x4d78] ;  /* 0x004d780001327983 */ /* 0x000f620000100800 */
[----:B------:R-:W-:-:S03]  /*b9860*/  IMAD.HI.U32 R16, R9, -0x7fe001, R22 ;  /* 0xff801fff09107827 */ /* 0x000fc600078e0016 */
[----:B------:R-:W5:Y:S01]  /*b9870*/  LDL R59, [R1+0x4df8] ;  /* 0x004df800013b7983 */ /* 0x000f620000100800 */
[----:B------:R-:W-:Y:S02]  /*b9880*/  IMAD R4, R4, -0x7fe001, RZ ;  /* 0xff801fff04047824 */ /* 0x000fe400078e02ff */
[----:B------:R-:W-:Y:S01]  /*b9890*/  IMAD R11, R24, 0x3802001, RZ ;  /* 0x03802001180b7824 */ /* 0x000fe200078e02ff */
[----:B------:R-:W-:Y:S01]  /*b98a0*/  ISETP.GT.AND P0, PT, R12, 0x7fe000, PT ;  /* 0x007fe0000c00780c */ /* 0x000fe20003f04270 */
[----:B------:R-:W-:Y:S01]  /*b98b0*/  @!P2 VIADD R10, R10, 0x7fe001 ;  /* 0x007fe0010a0aa836 */ /* 0x000fe20000000000 */
[----:B------:R-:W-:Y:S02]  /*b98c0*/  ISETP.GE.AND P3, PT, R7, RZ, PT ;  /* 0x000000ff0700720c */ /* 0x000fe40003f66270 */
[----:B------:R-:W-:Y:S02]  /*b98d0*/  IADD3 R16, PT, PT, R16, -R9, R4 ;  /* 0x8000000910107210 */ /* 0x000fe40007ffe004 */
[----:B------:R-:W-:-:S02]  /*b98e0*/  SHF.R.S32.HI R4, RZ, 0x1f, R11 ;  /* 0x0000001fff047819 */ /* 0x000fc4000001140b */
[----:B------:R-:W-:Y:S01]  /*b98f0*/  @!P1 IADD3 R6, PT, PT, R6, 0x7fe001, RZ ;  /* 0x007fe00106069810 */ /* 0x000fe20007ffe0ff */
[----:B------:R0:W-:Y:S01]  /*b9900*/  STL [R1+0x4d2c], R10 ;  /* 0x004d2c0a01007387 */ /* 0x0001e20000100800 */
[----:B-1----:R-:W-:-:S03]  /*b9910*/  IMAD.HI.U32 R14, R11, -0x7fe001, R24 ;  /* 0xff801fff0b0e7827 */ /* 0x002fc600078e0018 */
[----:B------:R-:W-:Y:S01]  /*b9920*/  STL [R1+0x4dac], R16 ;  /* 0x004dac1001007387 */ /* 0x000fe20000100800 */
[----:B------:R-:W-:Y:S01]  /*b9930*/  IMAD R9, R4, -0x7fe001, RZ ;  /* 0xff801fff04097824 */ /* 0x000fe200078e02ff */
[----:B------:R-:W-:Y:S02]  /*b9940*/  IADD3 R26, PT, PT, R26, -R63, RZ ;  /* 0x8000003f1a1a7210 */ /* 0x000fe40007ffe0ff */
[----:B------:R1:W-:Y:S04]  /*b9950*/  STL [R1+0x4d30], R6 ;  /* 0x004d300601007387 */ /* 0x0003e80000100800 */
[----:B------:R-:W5:Y:S04]  /*b9960*/  LDL R4, [R1+0x4d7c] ;  /* 0x004d7c0001047983 */ /* 0x000f680000100800 */
[----:B------:R-:W5:Y:S01]  /*b9970*/  LDL R61, [R1+0x4dfc] ;  /* 0x004dfc00013d7983 */ /* 0x000f620000100800 */
[----:B------:R-:W-:Y:S01]  /*b9980*/  @P0 VIADD R12, R12, 0xff801fff ;  /* 0xff801fff0c0c0836 */ /* 0x000fe20000000000 */
[----:B------:R-:W-:Y:S01]  /*b9990*/  IADD3 R14, PT, PT, R14, -R11, R9 ;  /* 0x8000000b0e0e7210 */ /* 0x000fe20007ffe009 */
[----:B------:R-:W-:Y:S01]  /*b99a0*/  @!P3 VIADD R7, R7, 0x7fe001 ;  /* 0x007fe0010707b836 */ /* 0x000fe20000000000 */
[----:B------:R-:W-:-:S02]  /*b99b0*/  ISETP.GE.AND P2, PT, R26, RZ, PT ;  /* 0x000000ff1a00720c */ /* 0x000fc40003f46270 */
[----:B------:R-:W-:Y:S01]  /*b99c0*/  ISETP.GE.AND P1, PT, R12, RZ, PT ;  /* 0x000000ff0c00720c */ /* 0x000fe20003f26270 */
[----:B------:R1:W-:Y:S01]  /*b99d0*/  STL [R1+0x4db0], R14 ;  /* 0x004db00e01007387 */ /* 0x0003e20000100800 */
[----:B0-----:R-:W-:-:S03]  /*b99e0*/  IMAD.WIDE R10, R7, UR4, RZ ;  /* 0x00000004070a7c25 */ /* 0x001fc6000f8e02ff */
[----:B-1----:R-:W5:Y:S04]  /*b99f0*/  LDL R6, [R1+0x4e00] ;  /* 0x004e000001067983 */ /* 0x002f680000100800 */
[----:B------:R-:W5:Y:S01]  /*b9a00*/  LDL R7, [R1+0x4e80] ;  /* 0x004e800001077983 */ /* 0x000f620000100800 */
[----:B------:R-:W-:Y:S01]  /*b9a10*/  IMAD.IADD R9, R67, 0x1, -R62 ;  /* 0x0000000143097824 */ /* 0x000fe200078e0a3e */
[----:B------:R-:W-:Y:S02]  /*b9a20*/  IADD3 R8, PT, PT, R27, R60, RZ ;  /* 0x0000003c1b087210 */ /* 0x000fe40007ffe0ff */
[----:B------:R-:W-:Y:S02]  /*b9a30*/  @!P2 IADD3 R26, PT, PT, R26, 0x7fe001, RZ ;  /* 0x007fe0011a1aa810 */ /* 0x000fe40007ffe0ff */
[----:B------:R-:W-:-:S02]  /*b9a40*/  ISETP.GT.AND P0, PT, R8, 0x7fe000, PT ;  /* 0x007fe0000800780c */ /* 0x000fc40003f04270 */
[----:B------:R-:W-:Y:S02]  /*b9a50*/  ISETP.GE.AND P2, PT, R9, RZ, PT ;  /* 0x000000ff0900720c */ /* 0x000fe40003f46270 */
[----:B------:R-:W-:Y:S01]  /*b9a60*/  @!P1 IADD3 R12, PT, PT, R12, 0x7fe001, RZ ;  /* 0x007fe0010c0c9810 */ /* 0x000fe20007ffe0ff */
[----:B------:R-:W-:Y:S01]  /*b9a70*/  IMAD.IADD R14, R67, 0x1, R62 ;  /* 0x00000001430e7824 */ /* 0x000fe200078e023e */
[----:B------:R-:W-:Y:S01]  /*b9a80*/  IADD3 R16, PT, PT, R36, R37, RZ ;  /* 0x0000002524107210 */ /* 0x000fe20007ffe0ff */
[----:B------:R-:W-:Y:S02]  /*b9a90*/  IMAD.WIDE R26, R26, UR4, RZ ;  /* 0x000000041a1a7c25 */ /* 0x000fe4000f8e02ff */
[----:B------:R0:W-:Y:S04]  /*b9aa0*/  STL [R1+0x4d34], R12 ;  /* 0x004d340c01007387 */ /* 0x0001e80000100800 */
[----:B------:R-:W5:Y:S04]  /*b9ab0*/  LDL R63, [R1+0x4e04] ;  /* 0x004e0400013f7983 */ /* 0x000f680000100800 */
[----:B------:R-:W5:Y:S01]  /*b9ac0*/  LDL R58, [R1+0x4e84] ;  /* 0x004e8400013a7983 */ /* 0x000f620000100800 */
[----:B------:R-:W-:Y:S01]  /*b9ad0*/  ISETP.GT.AND P1, PT, R14, 0x7fe000, PT ;  /* 0x007fe0000e00780c */ /* 0x000fe20003f24270 */
[----:B------:R-:W-:Y:S01]  /*b9ae0*/  @!P2 VIADD R9, R9, 0x7fe001 ;  /* 0x007fe0010909a836 */ /* 0x000fe20000000000 */
[----:B------:R-:W-:Y:S01]  /*b9af0*/  @P0 IADD3 R8, PT, PT, R8, -0x7fe001, RZ ;  /* 0xff801fff08080810 */ /* 0x000fe20007ffe0ff */
[----:B------:R-:W-:Y:S01]  /*b9b00*/  IMAD R13, R26, 0x3802001, RZ ;  /* 0x038020011a0d7824 */ /* 0x000fe200078e02ff */
[----:B------:R-:W-:Y:S01]  /*b9b10*/  ISETP.GT.AND P0, PT, R16, 0x7fe000, PT ;  /* 0x007fe0001000780c */ /* 0x000fe20003f04270 */
[----:B------:R-:W-:Y:S01]  /*b9b20*/  IMAD R15, R10, 0x3802001, RZ ;  /* 0x038020010a0f7824 */ /* 0x000fe200078e02ff */
[----:B------:R-:W-:Y:S01]  /*b9b30*/  ISETP.GE.AND P2, PT, R8, RZ, PT ;  /* 0x000000ff0800720c */ /* 0x000fe20003f46270 */
[----:B------:R-:W-:-:S02]  /*b9b40*/  IMAD.IADD R36, R36, 0x1, -R37 ;  /* 0x0000000124247824 */ /* 0x000fc400078e0a25 */
[----:B------:R-:W-:-:S04]  /*b9b50*/  IMAD.WIDE R22, R9, UR4, RZ ;  /* 0x0000000409167c25 */ /* 0x000fc8000f8e02ff */
[----:B------:R-:W-:Y:S01]  /*b9b60*/  IMAD.HI.U32 R18, R15, -0x7fe001, R10 ;  /* 0xff801fff0f127827 */ /* 0x000fe200078e000a */
[----:B------:R-:W-:Y:S02]  /*b9b70*/  SHF.R.S32.HI R11, RZ, 0x1f, R13 ;  /* 0x0000001fff0b7819 */ /* 0x000fe4000001140d */
[----:B------:R-:W-:Y:S01]  /*b9b80*/  SHF.R.S32.HI R10, RZ, 0x1f, R15 ;  /* 0x0000001fff0a7819 */ /* 0x000fe2000001140f */
[----:B------:R-:W-:Y:S01]  /*b9b90*/  IMAD R20, R22, 0x3802001, RZ ;  /* 0x0380200116147824 */ /* 0x000fe200078e02ff */
[----:B------:R-:W-:Y:S01]  /*b9ba0*/  ISETP.GE.AND P3, PT, R36, RZ, PT ;  /* 0x000000ff2400720c */ /* 0x000fe20003f66270 */
[----:B------:R-:W-:Y:S01]  /*b9bb0*/  IMAD.HI.U32 R26, R13, -0x7fe001, R26 ;  /* 0xff801fff0d1a7827 */ /* 0x000fe200078e001a */
[----:B------:R-:W-:-:S03]  /*b9bc0*/  @P1 IADD3 R14, PT, PT, R14, -0x7fe001, RZ ;  /* 0xff801fff0e0e1810 */ /* 0x000fc60007ffe0ff */
[----:B------:R-:W-:Y:S01]  /*b9bd0*/  IMAD R11, R11, -0x7fe001, RZ ;  /* 0xff801fff0b0b7824 */ /* 0x000fe200078e02ff */
[----:B------:R-:W-:Y:S01]  /*b9be0*/  SHF.R.S32.HI R9, RZ, 0x1f, R20 ;  /* 0x0000001fff097819 */ /* 0x000fe20000011414 */
[----:B------:R-:W-:Y:S02]  /*b9bf0*/  IMAD R10, R10, -0x7fe001, RZ ;  /* 0xff801fff0a0a7824 */ /* 0x000fe400078e02ff */
[----:B------:R-:W-:Y:S01]  /*b9c00*/  @P0 VIADD R16, R16, 0xff801fff ;  /* 0xff801fff10100836 */ /* 0x000fe20000000000 */
[----:B0-----:R-:W-:Y:S01]  /*b9c10*/  IADD3 R12, PT, PT, R26, -R13, R11 ;  /* 0x8000000d1a0c7210 */ /* 0x001fe20007ffe00b */
[----:B------:R-:W-:Y:S01]  /*b9c20*/  IMAD.HI.U32 R11, R20, -0x7fe001, R22 ;  /* 0xff801fff140b7827 */ /* 0x000fe200078e0016 */
[----:B------:R-:W-:Y:S02]  /*b9c30*/  @!P2 IADD3 R8, PT, PT, R8, 0x7fe001, RZ ;  /* 0x007fe0010808a810 */ /* 0x000fe40007ffe0ff */
[----:B------:R-:W-:Y:S01]  /*b9c40*/  ISETP.GE.AND P0, PT, R14, RZ, PT ;  /* 0x000000ff0e00720c */ /* 0x000fe20003f06270 */
[----:B------:R-:W-:Y:S01]  /*b9c50*/  IMAD R9, R9, -0x7fe001, RZ ;  /* 0xff801fff09097824 */ /* 0x000fe200078e02ff */
[----:B------:R-:W-:-:S02]  /*b9c60*/  IADD3 R10, PT, PT, R18, -R15, R10 ;  /* 0x8000000f120a7210 */ /* 0x000fc40007ffe00a */
[----:B------:R-:W-:Y:S01]  /*b9c70*/  ISETP.GE.AND P1, PT, R16, RZ, PT ;  /* 0x000000ff1000720c */ /* 0x000fe20003f26270 */
[----:B------:R0:W-:Y:S01]  /*b9c80*/  STL [R1+0x4db4], R12 ;  /* 0x004db40c01007387 */ /* 0x0001e20000100800 */
[----:B------:R-:W-:Y:S01]  /*b9c90*/  @!P3 VIADD R36, R36, 0x7fe001 ;  /* 0x007fe0012424b836 */ /* 0x000fe20000000000 */
[----:B------:R-:W-:Y:S02]  /*b9ca0*/  IADD3 R20, PT, PT, R11, -R20, R9 ;  /* 0x800000140b147210 */ /* 0x000fe40007ffe009 */
[----:B------:R1:W-:Y:S01]  /*b9cb0*/  STL [R1+0x4d38], R8 ;  /* 0x004d380801007387 */ /* 0x0003e20000100800 */
[----:B------:R-:W-:-:S03]  /*b9cc0*/  IMAD.WIDE R36, R36, UR4, RZ ;  /* 0x0000000424247c25 */ /* 0x000fc6000f8e02ff */
[----:B------:R2:W-:Y:S01]  /*b9cd0*/  STL [R1+0x4db8], R10 ;  /* 0x004db80a01007387 */ /* 0x0005e20000100800 */
[----:B------:R-:W-:-:S03]  /*b9ce0*/  IADD3 R18, PT, PT, R38, R53, RZ ;  /* 0x0000003526127210 */ /* 0x000fc60007ffe0ff */
[----:B------:R-:W5:Y:S04]  /*b9cf0*/  LDL R9, [R1+0x4e08] ;  /* 0x004e080001097983 */ /* 0x000f680000100800 */
[----:B------:R-:W5:Y:S01]  /*b9d00*/  LDL R60, [R1+0x4e88] ;  /* 0x004e8800013c7983 */ /* 0x000f620000100800 */
[----:B------:R-:W-:Y:S01]  /*b9d10*/  IMAD.IADD R38, R38, 0x1, -R53 ;  /* 0x0000000126267824 */ /* 0x000fe200078e0a35 */
[----:B------:R-:W-:Y:S01]  /*b9d20*/  @!P0 IADD3 R14, PT, PT, R14, 0x7fe001, RZ ;  /* 0x007fe0010e0e8810 */ /* 0x000fe20007ffe0ff */
[----:B------:R-:W-:Y:S01]  /*b9d30*/  IMAD R13, R36, 0x3802001, RZ ;  /* 0x03802001240d7824 */ /* 0x000fe200078e02ff */
[----:B------:R-:W-:Y:S01]  /*b9d40*/  ISETP.GT.AND P0, PT, R18, 0x7fe000, PT ;  /* 0x007fe0001200780c */ /* 0x000fe20003f04270 */
[----:B------:R-:W-:Y:S01]  /*b9d50*/  @!P1 VIADD R16, R16, 0x7fe001 ;  /* 0x007fe00110109836 */ /* 0x000fe20000000000 */
[----:B------:R-:W-:Y:S01]  /*b9d60*/  ISETP.GE.AND P1, PT, R38, RZ, PT ;  /* 0x000000ff2600720c */ /* 0x000fe20003f26270 */
[----:B------:R2:W-:Y:S01]  /*b9d70*/  STL [R1+0x4d3c], R14 ;  /* 0x004d3c0e01007387 */ /* 0x0005e20000100800 */
[----:B------:R-:W-:-:S02]  /*b9d80*/  SHF.R.S32.HI R11, RZ, 0x1f, R13 ;  /* 0x0000001fff0b7819 */ /* 0x000fc4000001140d */
        /* <DEDUP_REMOVED lines=9> */
[----:B------:R-:W-:Y:S02]  /*b9e20*/  IADD3 R14, PT, PT, R40, R55, RZ ;  /* 0x00000037280e7210 */ /* 0x000fe40007ffe0ff */
[----:B------:R-:W-:Y:S01]  /*b9e30*/  @P0 IADD3 R18, PT, PT, R18, -0x7fe001, RZ ;  /* 0xff801fff12120810 */ /* 0x000fe20007ffe0ff */
[----:B------:R-:W-:Y:S01]  /*b9e40*/  @!P1 VIADD R38, R38, 0x7fe001 ;  /* 0x007fe00126269836 */ /* 0x000fe20000000000 */
[----:B------:R-:W-:Y:S01]  /*b9e50*/  ISETP.GT.AND P0, PT, R8, 0x7fe000, PT ;  /* 0x007fe0000800780c */ /* 0x000fe20003f04270 */
[----:B------:R-:W2:Y:S01]  /*b9e60*/  LDL R66, [R1+0x4e10] ;  /* 0x004e100001427983 */ /* 0x000ea20000100800 */
[----:B0-----:R-:W-:-:S02]  /*b9e70*/  IADD3 R16, PT, PT, R36, -R13, R11 ;  /* 0x8000000d24107210 */ /* 0x001fc40007ffe00b */
[----:B------:R-:W-:Y:S01]  /*b9e80*/  ISETP.GT.AND P1, PT, R14, 0x7fe000, PT ;  /* 0x007fe0000e00780c */ /* 0x000fe20003f24270 */
[----:B------:R-:W2:Y:S01]  /*b9e90*/  LDL R11, [R1+0x4e90] ;  /* 0x004e9000010b7983 */ /* 0x000ea20000100800 */
[----:B------:R-:W-:Y:S02]  /*b9ea0*/  @!P3 IADD3 R12, PT, PT, R12, 0x7fe001, RZ ;  /* 0x007fe0010c0cb810 */ /* 0x000fe40007ffe0ff */
[----:B------:R-:W-:Y:S01]  /*b9eb0*/  ISETP.GE.AND P2, PT, R18, RZ, PT ;  /* 0x000000ff1200720c */ /* 0x000fe20003f46270 */
[----:B------:R-:W-:-:S04]  /*b9ec0*/  IMAD.WIDE R38, R38, UR4, RZ ;  /* 0x0000000426267c25 */ /* 0x000fc8000f8e02ff */
[----:B------:R-:W-:Y:S02]  /*b9ed0*/  @P0 VIADD R8, R8, 0xff801fff ;  /* 0xff801fff08080836 */ /* 0x000fe40000000000 */
[----:B------:R-:W-:-:S04]  /*b9ee0*/  IMAD.WIDE R12, R12, UR4, RZ ;  /* 0x000000040c0c7c25 */ /* 0x000fc8000f8e02ff */
[----:B------:R-:W-:Y:S02]  /*b9ef0*/  IMAD R17, R38, 0x3802001, RZ ;  /* 0x0380200126117824 */ /* 0x000fe400078e02ff */
[----:B------:R-:W-:Y:S01]  /*b9f00*/  @P1 VIADD R14, R14, 0xff801fff ;  /* 0xff801fff0e0e1836 */ /* 0x000fe20000000000 */
[----:B------:R-:W-:Y:S01]  /*b9f10*/  ISETP.GE.AND P0, PT, R8, RZ, PT ;  /* 0x000000ff0800720c */ /* 0x000fe20003f06270 */
[----:B------:R-:W-:Y:S02]  /*b9f20*/  IMAD R21, R12, 0x3802001, RZ ;  /* 0x038020010c157824 */ /* 0x000fe400078e02ff */
[----:B------:R-:W-:Y:S01]  /*b9f30*/  IMAD.IADD R40, R40, 0x1, -R55 ;  /* 0x0000000128287824 */ /* 0x000fe200078e0a37 */
[----:B------:R-:W-:Y:S01]  /*b9f40*/  SHF.R.S32.HI R15, RZ, 0x1f, R17 ;  /* 0x0000001fff0f7819 */ /* 0x000fe20000011411 */
[----:B------:R0:W-:Y:S01]  /*b9f50*/  STL [R1+0x4dc0], R16 ;  /* 0x004dc01001007387 */ /* 0x0001e20000100800 */
[----:B------:R-:W-:Y:S02]  /*b9f60*/  ISETP.GE.AND P1, PT, R14, RZ, PT ;  /* 0x000000ff0e00720c */ /* 0x000fe40003f26270 */
[----:B------:R-:W-:-:S02]  /*b9f70*/  @!P2 IADD3 R18, PT, PT, R18, 0x7fe001, RZ ;  /* 0x007fe0011212a810 */ /* 0x000fc40007ffe0ff */
[----:B------:R-:W-:Y:S01]  /*b9f80*/  ISETP.GE.AND P3, PT, R40, RZ, PT ;  /* 0x000000ff2800720c */ /* 0x000fe20003f66270 */
[----:B------:R-:W-:Y:S01]  /*b9f90*/  IMAD.HI.U32 R24, R17, -0x7fe001, R38 ;  /* 0xff801fff11187827 */ /* 0x000fe200078e0026 */
[----:B0-----:R-:W-:-:S03]  /*b9fa0*/  SHF.R.S32.HI R16, RZ, 0x1f, R21 ;  /* 0x0000001fff107819 */ /* 0x001fc60000011415 */
[----:B------:R-:W-:Y:S01]  /*b9fb0*/  IMAD R19, R15, -0x7fe001, RZ ;  /* 0xff801fff0f137824 */ /* 0x000fe200078e02ff */
[----:B------:R0:W-:Y:S01]  /*b9fc0*/  STL [R1+0x4d44], R18 ;  /* 0x004d441201007387 */ /* 0x0001e20000100800 */
[----:B------:R-:W-:Y:S01]  /*b9fd0*/  IMAD.HI.U32 R22, R21, -0x7fe001, R12 ;  /* 0xff801fff15167827 */ /* 0x000fe200078e000c */
[----:B------:R-:W-:Y:S02]  /*b9fe0*/  IADD3 R15, PT, PT, R0, -R3, RZ ;  /* 0x80000003000f7210 */ /* 0x000fe40007ffe0ff */
[----:B------:R-:W2:Y:S01]  /*b9ff0*/  LDL R12, [R1+0x4e14] ;  /* 0x004e1400010c7983 */ /* 0x000ea20000100800 */
[----:B------:R-:W-:Y:S01]  /*ba000*/  IMAD R16, R16, -0x7fe001, RZ ;  /* 0xff801fff10107824 */ /* 0x000fe200078e02ff */
[----:B------:R-:W-:Y:S02]  /*ba010*/  IADD3 R24, PT, PT, R24, -R17, R19 ;  /* 0x8000001118187210 */ /* 0x000fe40007ffe013 */
[----:B------:R-:W2:Y:S01]  /*ba020*/  LDL R39, [R1+0x4e94] ;  /* 0x004e940001277983 */ /* 0x000ea20000100800 */
[----:B------:R-:W-:Y:S01]  /*ba030*/  @!P0 IADD3 R8, PT, PT, R8, 0x7fe001, RZ ;  /* 0x007fe00108088810 */ /* 0x000fe20007ffe0ff */
[----:B------:R-:W-:Y:S01]  /*ba040*/  @!P1 VIADD R14, R14, 0x7fe001 ;  /* 0x007fe0010e0e9836 */ /* 0x000fe20000000000 */
[----:B------:R-:W-:-:S02]  /*ba050*/  IADD3 R22, PT, PT, R22, -R21, R16 ;  /* 0x8000001516167210 */ /* 0x000fc40007ffe010 */
[----:B------:R-:W-:Y:S01]  /*ba060*/  ISETP.GE.AND P2, PT, R15, RZ, PT ;  /* 0x000000ff0f00720c */ /* 0x000fe20003f46270 */
[----:B------:R-:W-:Y:S01]  /*ba070*/  STL [R1+0x4dc4], R24 ;  /* 0x004dc41801007387 */ /* 0x000fe20000100800 */
[----:B------:R-:W-:-:S03]  /*ba080*/  @!P3 VIADD R40, R40, 0x7fe001 ;  /* 0x007fe0012828b836 */ /* 0x000fc60000000000 */
[----:B------:R1:W-:Y:S01]  /*ba090*/  STL [R1+0x4d48], R8 ;  /* 0x004d480801007387 */ /* 0x0003e20000100800 */
[----:B------:R-:W-:-:S03]  /*ba0a0*/  IMAD.WIDE R40, R40, UR4, RZ ;  /* 0x0000000428287c25 */ /* 0x000fc6000f8e02ff */
[----:B------:R3:W-:Y:S04]  /*ba0b0*/  STL [R1+0x4dc8], R22 ;  /* 0x004dc81601007387 */ /* 0x0007e80000100800 */
[----:B------:R4:W-:Y:S01]  /*ba0c0*/  STL [R1+0x4d4c], R14 ;  /* 0x004d4c0e01007387 */ /* 0x0009e20000100800 */
[----:B0-----:R-:W-:-:S03]  /*ba0d0*/  IMAD.IADD R18, R42, 0x1, -R65 ;  /* 0x000000012a127824 */ /* 0x001fc600078e0a41 */
[----:B------:R-:W2:Y:S01]  /*ba0e0*/  LDL R13, [R1+0x4e18] ;  /* 0x004e1800010d7983 */ /* 0x000ea20000100800 */
[----:B------:R-:W-:-:S03]  /*ba0f0*/  IMAD.IADD R0, R0, 0x1, R3 ;  /* 0x0000000100007824 */ /* 0x000fc600078e0203 */
[----:B------:R-:W2:Y:S01]  /*ba100*/  LDL R62, [R1+0x4e98] ;  /* 0x004e9800013e7983 */ /* 0x000ea20000100800 */
[----:B------:R-:W-:Y:S01]  /*ba110*/  IMAD R21, R40, 0x3802001, RZ ;  /* 0x0380200128157824 */ /* 0x000fe200078e02ff */
[----:B------:R-:W-:Y:S02]  /*ba120*/  @!P2 IADD3 R15, PT, PT, R15, 0x7fe001, RZ ;  /* 0x007fe0010f0fa810 */ /* 0x000fe40007ffe0ff */
[----:B------:R-:W-:Y:S01]  /*ba130*/  IADD3 R42, PT, PT, R42, R65, RZ ;  /* 0x000000412a2a7210 */ /* 0x000fe20007ffe0ff */
[----:B------:R-:W2:Y:S01]  /*ba140*/  LDL R68, [R1+0x4e1c] ;  /* 0x004e1c0001447983 */ /* 0x000ea20000100800 */
[----:B------:R-:W-:Y:S02]  /*ba150*/  ISETP.GE.AND P2, PT, R18, RZ, PT ;  /* 0x000000ff1200720c */ /* 0x000fe40003f46270 */
[----:B------:R-:W-:Y:S02]  /*ba160*/  ISETP.GT.AND P0, PT, R0, 0x7fe000, PT ;  /* 0x007fe0000000780c */ /* 0x000fe40003f04270 */
[----:B------:R-:W-:-:S02]  /*ba170*/  IADD3 R20, PT, PT, R2, -R5, RZ ;  /* 0x8000000502147210 */ /* 0x000fc40007ffe0ff */
[----:B------:R-:W-:Y:S02]  /*ba180*/  SHF.R.S32.HI R19, RZ, 0x1f, R21 ;  /* 0x0000001fff137819 */ /* 0x000fe40000011415 */
[----:B------:R-:W-:Y:S01]  /*ba190*/  ISETP.GT.AND P1, PT, R42, 0x7fe000, PT ;  /* 0x007fe0002a00780c */ /* 0x000fe20003f24270 */
[----:B------:R-:W-:Y:S01]  /*ba1a0*/  IMAD.WIDE R16, R15, UR4, RZ ;  /* 0x000000040f107c25 */ /* 0x000fe2000f8e02ff */
[----:B------:R-:W-:-:S03]  /*ba1b0*/  ISETP.GE.AND P3, PT, R20, RZ, PT ;  /* 0x000000ff1400720c */ /* 0x000fc60003f66270 */
[----:B------:R-:W-:Y:S02]  /*ba1c0*/  IMAD.HI.U32 R40, R21, -0x7fe001, R40 ;  /* 0xff801fff15287827 */ /* 0x000fe400078e0028 */
[----:B------:R-:W2:Y:S02]  /*ba1d0*/  LDL R41, [R1+0x4e9c] ;  /* 0x004e9c0001297983 */ /* 0x000ea40000100800 */
[----:B------:R-:W-:Y:S02]  /*ba1e0*/  IMAD R19, R19, -0x7fe001, RZ ;  /* 0xff801fff13137824 */ /* 0x000fe400078e02ff */
[----:B------:R-:W-:Y:S02]  /*ba1f0*/  IMAD R15, R16, 0x3802001, RZ ;  /* 0x03802001100f7824 */ /* 0x000fe400078e02ff */
[----:B------:R-:W-:Y:S01]  /*ba200*/  IMAD.IADD R2, R2, 0x1, R5 ;  /* 0x0000000102027824 */ /* 0x000fe200078e0205 */
[----:B-1----:R-:W-:Y:S02]  /*ba210*/  IADD3 R8, PT, PT, R40, -R21, R19 ;  /* 0x8000001528087210 */ /* 0x002fe40007ffe013 */
[----:B------:R-:W-:-:S02]  /*ba220*/  @!P2 IADD3 R18, PT, PT, R18, 0x7fe001, RZ ;  /* 0x007fe0011212a810 */ /* 0x000fc40007ffe0ff */
[----:B------:R-:W-:Y:S02]  /*ba230*/  @P0 IADD3 R0, PT, PT, R0, -0x7fe001, RZ ;  /* 0xff801fff00000810 */ /* 0x000fe40007ffe0ff */
[----:B------:R-:W-:Y:S02]  /*ba240*/  SHF.R.S32.HI R3, RZ, 0x1f, R15 ;  /* 0x0000001fff037819 */ /* 0x000fe4000001140f */
[----:B------:R-:W-:Y:S01]  /*ba250*/  ISETP.GT.AND P2, PT, R2, 0x7fe000, PT ;  /* 0x007fe0000200780c */ /* 0x000fe20003f44270 */
[----:B------:R-:W-:Y:S01]  /*ba260*/  @P1 VIADD R42, R42, 0xff801fff ;  /* 0xff801fff2a2a1836 */ /* 0x000fe20000000000 */
[----:B------:R0:W-:Y:S01]  /*ba270*/  STL [R1+0x4dcc], R8 ;  /* 0x004dcc0801007387 */ /* 0x0001e20000100800 */
[----:B------:R-:W-:Y:S01]  /*ba280*/  ISETP.GE.AND P1, PT, R0, RZ, PT ;  /* 0x000000ff0000720c */ /* 0x000fe20003f26270 */
[----:B------:R-:W-:Y:S02]  /*ba290*/  @!P3 VIADD R20, R20, 0x7fe001 ;  /* 0x007fe0011414b836 */ /* 0x000fe40000000000 */
[----:B---3--:R-:W-:Y:S01]  /*ba2a0*/  IMAD.HI.U32 R22, R15, -0x7fe001, R16 ;  /* 0xff801fff0f167827 */ /* 0x008fe200078e0010 */
[----:B------:R-:W3:Y:S03]  /*ba2b0*/  LDL R65, [R1+0x4e20] ;  /* 0x004e200001417983 */ /* 0x000ee60000100800 */
[----:B------:R-:W-:Y:S01]  /*ba2c0*/  IMAD R3, R3, -0x7fe001, RZ ;  /* 0xff801fff03037824 */ /* 0x000fe200078e02ff */
[----:B----4-:R-:W3:Y:S01]  /*ba2d0*/  LDL R14, [R1+0x4ea0] ;  /* 0x004ea000010e7983 */ /* 0x010ee20000100800 */
[C---:B0-----:R-:W-:Y:S01]  /*ba2e0*/  IADD3 R8, PT, PT, R43.reuse, R52, RZ ;  /* 0x000000342b087210 */ /* 0x041fe20007ffe0ff */
[----:B------:R-:W-:-:S02]  /*ba2f0*/  IMAD.IADD R43, R43, 0x1, -R52 ;  /* 0x000000012b2b7824 */ /* 0x000fc400078e0a34 */
[----:B------:R-:W-:Y:S01]  /*ba300*/  IMAD.WIDE R18, R18, UR4, RZ ;  /* 0x0000000412127c25 */ /* 0x000fe2000f8e02ff */
[----:B------:R-:W-:-:S03]  /*ba310*/  IADD3 R22, PT, PT, R22, -R15, R3 ;  /* 0x8000000f16167210 */ /* 0x000fc60007ffe003 */
[----:B------:R-:W-:Y:S01]  /*ba320*/  IMAD.WIDE R20, R20, UR4, RZ ;  /* 0x0000000414147c25 */ /* 0x000fe2000f8e02ff */
[----:B------:R-:W-:-:S03]  /*ba330*/  ISETP.GE.AND P4, PT, R43, RZ, PT ;  /* 0x000000ff2b00720c */ /* 0x000fc60003f86270 */
[----:B------:R-:W-:Y:S01]  /*ba340*/  IMAD R15, R18, 0x3802001, RZ ;  /* 0x03802001120f7824 */ /* 0x000fe200078e02ff */
[----:B------:R-:W-:Y:S01]  /*ba350*/  ISETP.GE.AND P3, PT, R42, RZ, PT ;  /* 0x000000ff2a00720c */ /* 0x000fe20003f66270 */
[----:B------:R-:W-:Y:S01]  /*ba360*/  IMAD R17, R20, 0x3802001, RZ ;  /* 0x0380200114117824 */ /* 0x000fe200078e02ff */
[----:B------:R-:W-:Y:S01]  /*ba370*/  @P2 IADD3 R2, PT, PT, R2, -0x7fe001, RZ ;  /* 0xff801fff02022810 */ /* 0x000fe20007ffe0ff */
[----:B------:R-:W-:Y:S01]  /*ba380*/  @!P1 VIADD R0, R0, 0x7fe001 ;  /* 0x007fe00100009836 */ /* 0x000fe20000000000 */
[----:B------:R-:W-:Y:S02]  /*ba390*/  SHF.R.S32.HI R5, RZ, 0x1f, R15 ;  /* 0x0000001fff057819 */ /* 0x000fe4000001140f */
[----:B------:R-:W-:Y:S02]  /*ba3a0*/  SHF.R.S32.HI R3, RZ, 0x1f, R17 ;  /* 0x0000001fff037819 */ /* 0x000fe40000011411 */
[----:B------:R-:W-:Y:S02]  /*ba3b0*/  ISETP.GE.AND P1, PT, R2, RZ, PT ;  /* 0x000000ff0200720c */ /* 0x000fe40003f26270 */
[----:B------:R-:W-:Y:S01]  /*ba3c0*/  ISETP.GT.AND P0, PT, R8, 0x7fe000, PT ;  /* 0x007fe0000800780c */ /* 0x000fe20003f04270 */
[----:B------:R-:W-:Y:S01]  /*ba3d0*/  IMAD.HI.U32 R18, R15, -0x7fe001, R18 ;  /* 0xff801fff0f127827 */ /* 0x000fe200078e0012 */
[----:B------:R-:W-:-:S03]  /*ba3e0*/  @!P4 IADD3 R43, PT, PT, R43, 0x7fe001, RZ ;  /* 0x007fe0012b2bc810 */ /* 0x000fc60007ffe0ff */
[----:B------:R-:W-:Y:S02]  /*ba3f0*/  IMAD R5, R5, -0x7fe001, RZ ;  /* 0xff801fff05057824 */ /* 0x000fe400078e02ff */
[----:B------:R-:W-:-:S04]  /*ba400*/  IMAD.HI.U32 R21, R17, -0x7fe001, R20 ;  /* 0xff801fff11157827 */ /* 0x000fc800078e0014 */
[----:B------:R-:W-:Y:S01]  /*ba410*/  IMAD R16, R3, -0x7fe001, RZ ;  /* 0xff801fff03107824 */ /* 0x000fe200078e02ff */
[----:B------:R-:W-:Y:S02]  /*ba420*/  @!P3 IADD3 R42, PT, PT, R42, 0x7fe001, RZ ;  /* 0x007fe0012a2ab810 */ /* 0x000fe40007ffe0ff */
[----:B------:R-:W-:Y:S02]  /*ba430*/  IADD3 R20, PT, PT, R18, -R15, R5 ;  /* 0x8000000f12147210 */ /* 0x000fe40007ffe005 */
[----:B------:R-:W-:Y:S01]  /*ba440*/  IADD3 R18, PT, PT, R21, -R17, R16 ;  /* 0x8000001115127210 */ /* 0x000fe20007ffe010 */
[----:B------:R-:W-:Y:S01]  /*ba450*/  IMAD.WIDE R16, R43, UR4, RZ ;  /* 0x000000042b107c25 */ /* 0x000fe2000f8e02ff */
[----:B------:R-:W-:Y:S01]  /*ba460*/  STL [R1+0x4d50], R0 ;  /* 0x004d500001007387 */ /* 0x000fe20000100800 */
[----:B------:R-:W-:Y:S02]  /*ba470*/  @!P1 IADD3 R2, PT, PT, R2, 0x7fe001, RZ ;  /* 0x007fe00102029810 */ /* 0x000fe40007ffe0ff */
[----:B------:R-:W-:Y:S01]  /*ba480*/  @P0 VIADD R8, R8, 0xff801fff ;  /* 0xff801fff08080836 */ /* 0x000fe20000000000 */
[----:B------:R0:W-:Y:S01]  /*ba490*/  STL [R1+0x4dd0], R22 ;  /* 0x004dd01601007387 */ /* 0x0001e20000100800 */
[----:B------:R-:W-:-:S03]  /*ba4a0*/  IMAD R19, R16, 0x3802001, RZ ;  /* 0x0380200110137824 */ /* 0x000fc600078e02ff */
[----:B------:R-:W-:Y:S04]  /*ba4b0*/  STL [R1+0x4d54], R42 ;  /* 0x004d542a01007387 */ /* 0x000fe80000100800 */
[----:B------:R-:W4:Y:S04]  /*ba4c0*/  LDL R15, [R1+0x4e24] ;  /* 0x004e2400010f7983 */ /* 0x000f280000100800 */
[----:B------:R-:W4:Y:S01]  /*ba4d0*/  LDL R52, [R1+0x4ea4] ;  /* 0x004ea40001347983 */ /* 0x000f220000100800 */
[----:B------:R-:W-:Y:S01]  /*ba4e0*/  ISETP.GE.AND P1, PT, R8, RZ, PT ;  /* 0x000000ff0800720c */ /* 0x000fe20003f26270 */
[----:B0-----:R-:W-:-:S02]  /*ba4f0*/  IMAD.HI.U32 R22, R19, -0x7fe001, R16 ;  /* 0xff801fff13167827 */ /* 0x001fc400078e0010 */
[----:B------:R-:W-:Y:S04]  /*ba500*/  STL [R1+0x4dd4], R20 ;  /* 0x004dd41401007387 */ /* 0x000fe80000100800 */
[----:B------:R-:W-:Y:S04]  /*ba510*/  STL [R1+0x4d58], R2 ;  /* 0x004d580201007387 */ /* 0x000fe80000100800 */
[----:B------:R0:W-:Y:S04]  /*ba520*/  STL [R1+0x4dd8], R18 ;  /* 0x004dd81201007387 */ /* 0x0001e80000100800 */
[----:B------:R-:W4:Y:S04]  /*ba530*/  LDL R16, [R1+0x4e28] ;  /* 0x004e280001107983 */ /* 0x000f280000100800 */
[----:B------:R-:W4:Y:S01]  /*ba540*/  LDL R55, [R1+0x4ea8] ;  /* 0x004ea80001377983 */ /* 0x000f220000100800 */
[----:B------:R-:W-:-:S02]  /*ba550*/  SHF.R.S32.HI R17, RZ, 0x1f, R19 ;  /* 0x0000001fff117819 */ /* 0x000fc40000011413 */
[----:B------:R-:W-:-:S03]  /*ba560*/  @!P1 IADD3 R8, PT, PT, R8, 0x7fe001, RZ ;  /* 0x007fe00108089810 */ /* 0x000fc60007ffe0ff */
[----:B------:R-:W-:Y:S02]  /*ba570*/  IMAD R17, R17, -0x7fe001, RZ ;  /* 0xff801fff11117824 */ /* 0x000fe400078e02ff */
[--C-:B------:R-:W-:Y:S01]  /*ba580*/  IMAD.IADD R3, R69, 0x1, -R44.reuse ;  /* 0x0000000145037824 */ /* 0x100fe200078e0a2c */
[----:B------:R-:W-:Y:S01]  /*ba590*/  IADD3 R5, PT, PT, R45, -R54, RZ ;  /* 0x800000362d057210 */ /* 0x000fe20007ffe0ff */
[----:B------:R-:W-:Y:S01]  /*ba5a0*/  IMAD.IADD R44, R69, 0x1, R44 ;  /* 0x00000001452c7824 */ /* 0x000fe200078e022c */
[----:B------:R1:W-:Y:S01]  /*ba5b0*/  STL [R1+0x4d5c], R8 ;  /* 0x004d5c0801007387 */ /* 0x0003e20000100800 */
[----:B------:R-:W-:Y:S01]  /*ba5c0*/  IMAD.IADD R0, R45, 0x1, R54 ;  /* 0x000000012d007824 */ /* 0x000fe200078e0236 */
[----:B0-----:R-:W-:Y:S02]  /*ba5d0*/  IADD3 R18, PT, PT, R22, -R19, R17 ;  /* 0x8000001316127210 */ /* 0x001fe40007ffe011 */
[----:B------:R-:W4:Y:S01]  /*ba5e0*/  LDL R17, [R1+0x4e2c] ;  /* 0x004e2c0001117983 */ /* 0x000f220000100800 */
[----:B------:R-:W-:-:S03]  /*ba5f0*/  ISETP.GE.AND P2, PT, R3, RZ, PT ;  /* 0x000000ff0300720c */ /* 0x000fc60003f46270 */
[----:B------:R-:W4:Y:S01]  /*ba600*/  LDL R54, [R1+0x4eac] ;  /* 0x004eac0001367983 */ /* 0x000f220000100800 */
[----:B------:R-:W-:Y:S02]  /*ba610*/  ISETP.GT.AND P0, PT, R44, 0x7fe000, PT ;  /* 0x007fe0002c00780c */ /* 0x000fe40003f04270 */
[----:B------:R-:W-:-:S07]  /*ba620*/  ISETP.GE.AND P1, PT, R5, RZ, PT ;  /* 0x000000ff0500720c */ /* 0x000fce0003f26270 */
[----:B------:R-:W-:-:S04]  /*ba630*/  @!P2 VIADD R3, R3, 0x7fe001 ;  /* 0x007fe0010303a836 */ /* 0x000fc80000000000 */
[----:B------:R-:W-:Y:S01]  /*ba640*/  @P0 IADD3 R44, PT, PT, R44, -0x7fe001, RZ ;  /* 0xff801fff2c2c0810 */ /* 0x000fe20007ffe0ff */
[----:B------:R-:W-:Y:S01]  /*ba650*/  IMAD.WIDE R2, R3, UR4, RZ ;  /* 0x0000000403027c25 */ /* 0x000fe2000f8e02ff */
[----:B------:R-:W-:Y:S02]  /*ba660*/  ISETP.GT.AND P0, PT, R0, 0x7fe000, PT ;  /* 0x007fe0000000780c */ /* 0x000fe40003f04270 */
[----:B------:R-:W-:Y:S01]  /*ba670*/  ISETP.GE.AND P2, PT, R44, RZ, PT ;  /* 0x000000ff2c00720c */ /* 0x000fe20003f46270 */
[----:B------:R-:W-:-:S04]  /*ba680*/  IMAD R21, R2, 0x3802001, RZ ;  /* 0x0380200102157824 */ /* 0x000fc800078e02ff */
[----:B------:R-:W-:Y:S01]  /*ba690*/  IMAD.HI.U32 R20, R21, -0x7fe001, R2 ;  /* 0xff801fff15147827 */ /* 0x000fe200078e0002 */
[----:B------:R-:W-:-:S03]  /*ba6a0*/  SHF.R.S32.HI R2, RZ, 0x1f, R21 ;  /* 0x0000001fff027819 */ /* 0x000fc60000011415 */
[----:B------:R-:W-:Y:S02]  /*ba6b0*/  @!P1 VIADD R5, R5, 0x7fe001 ;  /* 0x007fe00105059836 */ /* 0x000fe40000000000 */
[----:B------:R-:W-:Y:S01]  /*ba6c0*/  @P0 IADD3 R0, PT, PT, R0, -0x7fe001, RZ ;  /* 0xff801fff00000810 */ /* 0x000fe20007ffe0ff */
[----:B-1----:R-:W-:Y:S02]  /*ba6d0*/  IMAD R8, R2, -0x7fe001, RZ ;  /* 0xff801fff02087824 */ /* 0x002fe400078e02ff */
[----:B------:R-:W-:-:S04]  /*ba6e0*/  IMAD.WIDE R2, R5, UR4, RZ ;  /* 0x0000000405027c25 */ /* 0x000fc8000f8e02ff */
[----:B------:R-:W-:Y:S01]  /*ba6f0*/  @!P2 VIADD R44, R44, 0x7fe001 ;  /* 0x007fe0012c2ca836 */ /* 0x000fe20000000000 */
[----:B------:R-:W-:Y:S01]  /*ba700*/  ISETP.GE.AND P2, PT, R0, RZ, PT ;  /* 0x000000ff0000720c */ /* 0x000fe20003f46270 */
[----:B------:R-:W-:Y:S02]  /*ba710*/  IMAD.IADD R22, R46, 0x1, R51 ;  /* 0x000000012e167824 */ /* 0x000fe400078e0233 */
[----:B------:R-:W-:Y:S01]  /*ba720*/  IMAD R19, R2, 0x3802001, RZ ;  /* 0x0380200102137824 */ /* 0x000fe200078e02ff */
[----:B------:R-:W-:Y:S02]  /*ba730*/  IADD3 R46, PT, PT, R46, -R51, RZ ;  /* 0x800000332e2e7210 */ /* 0x000fe40007ffe0ff */
[----:B------:R-:W-:Y:S02]  /*ba740*/  ISETP.GT.AND P1, PT, R22, 0x7fe000, PT ;  /* 0x007fe0001600780c */ /* 0x000fe40003f24270 */
[----:B------:R-:W-:Y:S01]  /*ba750*/  SHF.R.S32.HI R5, RZ, 0x1f, R19 ;  /* 0x0000001fff057819 */ /* 0x000fe20000011413 */
[----:B------:R-:W-:Y:S01]  /*ba760*/  IMAD.HI.U32 R26, R19, -0x7fe001, R2 ;  /* 0xff801fff131a7827 */ /* 0x000fe200078e0002 */
[----:B------:R-:W-:-:S02]  /*ba770*/  ISETP.GE.AND P3, PT, R46, RZ, PT ;  /* 0x000000ff2e00720c */ /* 0x000fc40003f66270 */
[----:B------:R-:W-:Y:S01]  /*ba780*/  IADD3 R8, PT, PT, R20, -R21, R8 ;  /* 0x8000001514087210 */ /* 0x000fe20007ffe008 */
[----:B------:R-:W-:Y:S01]  /*ba790*/  IMAD R5, R5, -0x7fe001, RZ ;  /* 0xff801fff05057824 */ /* 0x000fe200078e02ff */
[----:B------:R-:W-:Y:S01]  /*ba7a0*/  @!P2 IADD3 R0, PT, PT, R0, 0x7fe001, RZ ;  /* 0x007fe0010000a810 */ /* 0x000fe20007ffe0ff */
[----:B------:R0:W-:Y:S01]  /*ba7b0*/  STL [R1+0x4ddc], R18 ;  /* 0x004ddc1201007387 */ /* 0x0001e20000100800 */
[CC--:B-----5:R-:W-:Y:S02]  /*ba7c0*/  IADD3 R3, PT, PT, R47.reuse, -R56.reuse, RZ ;  /* 0x800000382f037210 */ /* 0x0e0fe40007ffe0ff */
[----:B------:R-:W-:Y:S01]  /*ba7d0*/  IADD3 R2, PT, PT, R47, R56, RZ ;  /* 0x000000382f027210 */ /* 0x000fe20007ffe0ff */
[----:B------:R-:W-:Y:S01]  /*ba7e0*/  STL [R1+0x4d60], R44 ;  /* 0x004d602c01007387 */ /* 0x000fe20000100800 */
[----:B------:R-:W-:Y:S01]  /*ba7f0*/  IADD3 R26, PT, PT, R26, -R19, R5 ;  /* 0x800000131a1a7210 */ /* 0x000fe20007ffe005 */
[----:B------:R-:W-:Y:S02]  /*ba800*/  @P1 VIADD R22, R22, 0xff801fff ;  /* 0xff801fff16161836 */ /* 0x000fe40000000000 */
[----:B------:R-:W-:Y:S01]  /*ba810*/  STL [R1+0x4de0], R8 ;  /* 0x004de00801007387 */ /* 0x000fe20000100800 */
[----:B------:R-:W-:-:S03]  /*ba820*/  ISETP.GE.AND P2, PT, R3, RZ, PT ;  /* 0x000000ff0300720c */ /* 0x000fc60003f46270 */
[----:B------:R1:W-:Y:S01]  /*ba830*/  STL [R1+0x4d64], R0 ;  /* 0x004d640001007387 */ /* 0x0003e20000100800 */
[----:B------:R-:W-:-:S03]  /*ba840*/  ISETP.GT.AND P0, PT, R2, 0x7fe000, PT ;  /* 0x007fe0000200780c */ /* 0x000fc60003f04270 */
[----:B0-----:R-:W5:Y:S04]  /*ba850*/  LDL R18, [R1+0x4e30] ;  /* 0x004e300001127983 */ /* 0x001f680000100800 */
[----:B------:R-:W5:Y:S01]  /*ba860*/  LDL R19, [R1+0x4eb0] ;  /* 0x004eb00001137983 */ /* 0x000f620000100800 */
[----:B------:R-:W-:Y:S01]  /*ba870*/  ISETP.GE.AND P1, PT, R22, RZ, PT ;  /* 0x000000ff1600720c */ /* 0x000fe20003f26270 */
[----:B------:R-:W-:Y:S02]  /*ba880*/  @!P3 VIADD R46, R46, 0x7fe001 ;  /* 0x007fe0012e2eb836 */ /* 0x000fe40000000000 */
[----:B------:R-:W5:Y:S01]  /*ba890*/  LDL R20, [R1+0x4e34] ;  /* 0x004e340001147983 */ /* 0x000f620000100800 */
[----:B------:R-:W-:-:S03]  /*ba8a0*/  IMAD.IADD R5, R48, 0x1, -R49 ;  /* 0x0000000130057824 */ /* 0x000fc600078e0a31 */
[----:B------:R-:W5:Y:S01]  /*ba8b0*/  LDL R45, [R1+0x4eb4] ;  /* 0x004eb400012d7983 */ /* 0x000f620000100800 */
[----:B------:R-:W-:Y:S01]  /*ba8c0*/  IMAD.WIDE R46, R46, UR4, RZ ;  /* 0x000000042e2e7c25 */ /* 0x000fe2000f8e02ff */
[----:B------:R-:W-:Y:S02]  /*ba8d0*/  @!P2 IADD3 R3, PT, PT, R3, 0x7fe001, RZ ;  /* 0x007fe0010303a810 */ /* 0x000fe40007ffe0ff */
[----:B------:R-:W-:Y:S01]  /*ba8e0*/  ISETP.GE.AND P3, PT, R5, RZ, PT ;  /* 0x000000ff0500720c */ /* 0x000fe20003f66270 */
[----:B------:R-:W-:Y:S02]  /*ba8f0*/  IMAD R23, R46, 0x3802001, RZ ;  /* 0x038020012e177824 */ /* 0x000fe400078e02ff */
[----:B------:R-:W-:Y:S01]  /*ba900*/  @P0 VIADD R2, R2, 0xff801fff ;  /* 0xff801fff02020836 */ /* 0x000fe20000000000 */
[----:B-1----:R-:W-:Y:S01]  /*ba910*/  IADD3 R0, PT, PT, R70, -R57, RZ ;  /* 0x8000003946007210 */ /* 0x002fe20007ffe0ff */
[----:B------:R-:W-:Y:S01]  /*ba920*/  IMAD.WIDE R24, R3, UR4, RZ ;  /* 0x0000000403187c25 */ /* 0x000fe2000f8e02ff */
[----:B------:R-:W-:-:S02]  /*ba930*/  @!P1 IADD3 R22, PT, PT, R22, 0x7fe001, RZ ;  /* 0x007fe00116169810 */ /* 0x000fc40007ffe0ff */
[----:B------:R-:W-:Y:S01]  /*ba940*/  SHF.R.S32.HI R8, RZ, 0x1f, R23 ;  /* 0x0000001fff087819 */ /* 0x000fe20000011417 */
[----:B------:R-:W-:Y:S01]  /*ba950*/  IMAD.IADD R48, R48, 0x1, R49 ;  /* 0x0000000130307824 */ /* 0x000fe200078e0231 */
[----:B------:R-:W-:Y:S01]  /*ba960*/  ISETP.GE.AND P1, PT, R2, RZ, PT ;  /* 0x000000ff0200720c */ /* 0x000fe20003f26270 */
[----:B------:R-:W-:Y:S01]  /*ba970*/  IMAD R27, R24, 0x3802001, RZ ;  /* 0x03802001181b7824 */ /* 0x000fe200078e02ff */
[----:B------:R-:W-:Y:S01]  /*ba980*/  ISETP.GE.AND P2, PT, R0, RZ, PT ;  /* 0x000000ff0000720c */ /* 0x000fe20003f46270 */
[----:B------:R-:W-:Y:S01]  /*ba990*/  IMAD.HI.U32 R46, R23, -0x7fe001, R46 ;  /* 0xff801fff172e7827 */ /* 0x000fe200078e002e */
[----:B------:R-:W-:-:S03]  /*ba9a0*/  ISETP.GT.AND P0, PT, R48, 0x7fe000, PT ;  /* 0x007fe0003000780c */ /* 0x000fc60003f04270 */
[----:B------:R-:W-:Y:S01]  /*ba9b0*/  IMAD R21, R8, -0x7fe001, RZ ;  /* 0xff801fff08157824 */ /* 0x000fe200078e02ff */
[----:B------:R0:W-:Y:S01]  /*ba9c0*/  STL [R1+0x4de4], R26 ;  /* 0x004de41a01007387 */ /* 0x0001e20000100800 */
[----:B------:R-:W-:Y:S01]  /*ba9d0*/  @!P3 VIADD R5, R5, 0x7fe001 ;  /* 0x007fe0010505b836 */ /* 0x000fe20000000000 */
[----:B------:R-:W-:Y:S02]  /*ba9e0*/  SHF.R.S32.HI R3, RZ, 0x1f, R27 ;  /* 0x0000001fff037819 */ /* 0x000fe4000001141b */
[----:B------:R1:W-:Y:S01]  /*ba9f0*/  STL [R1+0x4d68], R22 ;  /* 0x004d681601007387 */ /* 0x0003e20000100800 */
[----:B------:R-:W-:Y:S01]  /*baa00*/  IADD3 R8, PT, PT, R46, -R23, R21 ;  /* 0x800000172e087210 */ /* 0x000fe20007ffe015 */
[----:B------:R-:W-:Y:S02]  /*baa10*/  IMAD.HI.U32 R38, R27, -0x7fe001, R24 ;  /* 0xff801fff1b267827 */ /* 0x000fe400078e0018 */
[----:B------:R-:W5:Y:S02]  /*baa20*/  LDL R21, [R1+0x4e38] ;  /* 0x004e380001157983 */ /* 0x000f640000100800 */
[----:B0-----:R-:W-:-:S02]  /*baa30*/  IMAD.IADD R26, R70, 0x1, R57 ;  /* 0x00000001461a7824 */ /* 0x001fc400078e0239 */
[----:B------:R-:W5:Y:S01]  /*baa40*/  LDL R56, [R1+0x4eb8] ;  /* 0x004eb80001387983 */ /* 0x000f620000100800 */
[----:B------:R-:W-:Y:S01]  /*baa50*/  @!P1 IADD3 R2, PT, PT, R2, 0x7fe001, RZ ;  /* 0x007fe00102029810 */ /* 0x000fe20007ffe0ff */
[----:B-1----:R-:W-:Y:S01]  /*baa60*/  IMAD.WIDE R22, R5, UR4, RZ ;  /* 0x0000000405167c25 */ /* 0x002fe2000f8e02ff */
[----:B------:R-:W-:-:S03]  /*baa70*/  ISETP.GT.AND P1, PT, R26, 0x7fe000, PT ;  /* 0x007fe0001a00780c */ /* 0x000fc60003f24270 */
[----:B------:R-:W-:Y:S02]  /*baa80*/  IMAD R3, R3, -0x7fe001, RZ ;  /* 0xff801fff03037824 */ /* 0x000fe400078e02ff */
[----:B------:R-:W-:Y:S01]  /*baa90*/  @!P2 VIADD R0, R0, 0x7fe001 ;  /* 0x007fe0010000a836 */ /* 0x000fe20000000000 */
[----:B------:R-:W-:Y:S01]  /*baaa0*/  STL [R1+0x4de8], R8 ;  /* 0x004de80801007387 */ /* 0x000fe20000100800 */
[----:B------:R-:W-:Y:S01]  /*baab0*/  IMAD R25, R22, 0x3802001, RZ ;  /* 0x0380200116197824 */ /* 0x000fe200078e02ff */
[----:B------:R-:W-:Y:S01]  /*baac0*/  IADD3 R38, PT, PT, R38, -R27, R3 ;  /* 0x8000001b26267210 */ /* 0x000fe20007ffe003 */
[----:B------:R-:W-:Y:S01]  /*baad0*/  @P0 VIADD R48, R48, 0xff801fff ;  /* 0xff801fff30300836 */ /* 0x000fe20000000000 */
[----:B------:R0:W-:Y:S01]  /*baae0*/  STL [R1+0x4d6c], R2 ;  /* 0x004d6c0201007387 */ /* 0x0001e20000100800 */
[CC--:B------:R-:W-:Y:S02]  /*baaf0*/  IADD3 R36, PT, PT, R50.reuse, R59.reuse, RZ ;  /* 0x0000003b32247210 */ /* 0x0c0fe40007ffe0ff */
[----:B------:R-:W-:-:S02]  /*bab00*/  IADD3 R50, PT, PT, R50, -R59, RZ ;  /* 0x8000003b32327210 */ /* 0x000fc40007ffe0ff */
[----:B------:R-:W-:Y:S01]  /*bab10*/  SHF.R.S32.HI R5, RZ, 0x1f, R25 ;  /* 0x0000001fff057819 */ /* 0x000fe20000011419 */
[----:B------:R-:W-:Y:S01]  /*bab20*/  IMAD.HI.U32 R24, R25, -0x7fe001, R22 ;  /* 0xff801fff19187827 */ /* 0x000fe200078e0016 */
[----:B------:R-:W-:Y:S01]  /*bab30*/  ISETP.GE.AND P2, PT, R48, RZ, PT ;  /* 0x000000ff3000720c */ /* 0x000fe20003f46270 */
[----:B------:R-:W5:Y:S02]  /*bab40*/  LDL R22, [R1+0x4e3c] ;  /* 0x004e3c0001167983 */ /* 0x000f640000100800 */
[----:B0-----:R-:W-:Y:S01]  /*bab50*/  IMAD.WIDE R2, R0, UR4, RZ ;  /* 0x0000000400027c25 */ /* 0x001fe2000f8e02ff */
[----:B------:R-:W-:Y:S01]  /*bab60*/  ISETP.GE.AND P3, PT, R50, RZ, PT ;  /* 0x000000ff3200720c */ /* 0x000fe20003f66270 */
[----:B------:R-:W5:Y:S02]  /*bab70*/  LDL R49, [R1+0x4ebc] ;  /* 0x004ebc0001317983 */ /* 0x000f640000100800 */
[----:B------:R-:W-:Y:S01]  /*bab80*/  IMAD R27, R2, 0x3802001, RZ ;  /* 0x03802001021b7824 */ /* 0x000fe200078e02ff */
[----:B------:R-:W-:Y:S01]  /*bab90*/  ISETP.GT.AND P0, PT, R36, 0x7fe000, PT ;  /* 0x007fe0002400780c */ /* 0x000fe20003f04270 */
[----:B------:R-:W-:Y:S01]  /*baba0*/  IMAD R5, R5, -0x7fe001, RZ ;  /* 0xff801fff05057824 */ /* 0x000fe200078e02ff */
[----:B------:R-:W-:-:S02]  /*babb0*/  @P1 IADD3 R26, PT, PT, R26, -0x7fe001, RZ ;  /* 0xff801fff1a1a1810 */ /* 0x000fc40007ffe0ff */
[----:B------:R-:W-:Y:S01]  /*babc0*/  SHF.R.S32.HI R0, RZ, 0x1f, R27 ;  /* 0x0000001fff007819 */ /* 0x000fe2000001141b */
[----:B------:R0:W-:Y:S01]  /*babd0*/  STL [R1+0x4dec], R38 ;  /* 0x004dec2601007387 */ /* 0x0001e20000100800 */
[----:B------:R-:W-:Y:S01]  /*babe0*/  IADD3 R8, PT, PT, R24, -R25, R5 ;  /* 0x8000001918087210 */ /* 0x000fe20007ffe005 */
[----:B------:R-:W-:Y:S01]  /*babf0*/  IMAD.HI.U32 R2, R27, -0x7fe001, R2 ;  /* 0xff801fff1b027827 */ /* 0x000fe200078e0002 */
[----:B------:R-:W-:Y:S01]  /*bac00*/  ISETP.GE.AND P1, PT, R26, RZ, PT ;  /* 0x000000ff1a00720c */ /* 0x000fe20003f26270 */
[----:B------:R-:W5:Y:S02]  /*bac10*/  LDL R23, [R1+0x4e40] ;  /* 0x004e400001177983 */ /* 0x000f640000100800 */
[----:B------:R-:W-:Y:S02]  /*bac20*/  IMAD R3, R0, -0x7fe001, RZ ;  /* 0xff801fff00037824 */ /* 0x000fe400078e02ff */
[----:B------:R-:W5:Y:S01]  /*bac30*/  LDL R24, [R1+0x4ec0] ;  /* 0x004ec00001187983 */ /* 0x000f620000100800 */
[-C--:B------:R-:W-:Y:S01]  /*bac40*/  IADD3 R0, PT, PT, R4, -R61.reuse, RZ ;  /* 0x8000003d04007210 */ /* 0x080fe20007ffe0ff */
[----:B------:R-:W-:Y:S01]  /*bac50*/  @!P2 VIADD R48, R48, 0x7fe001 ;  /* 0x007fe0013030a836 */ /* 0x000fe20000000000 */
[----:B------:R-:W-:Y:S01]  /*bac60*/  IADD3 R4, PT, PT, R4, R61, RZ ;  /* 0x0000003d04047210 */ /* 0x000fe20007ffe0ff */
[----:B------:R-:W-:Y:S01]  /*bac70*/  @!P3 VIADD R50, R50, 0x7fe001 ;  /* 0x007fe0013232b836 */ /* 0x000fe20000000000 */
[----:B------:R-:W-:Y:S01]  /*bac80*/  ISETP.GE.AND P2, PT, R0, RZ, PT ;  /* 0x000000ff0000720c */ /* 0x000fe20003f46270 */
[----:B------:R-:W-:Y:S01]  /*bac90*/  @P0 VIADD R36, R36, 0xff801fff ;  /* 0xff801fff24240836 */ /* 0x000fe20000000000 */
[----:B------:R-:W-:Y:S01]  /*baca0*/  ISETP.GT.AND P0, PT, R4, 0x7fe000, PT ;  /* 0x007fe0000400780c */ /* 0x000fe20003f04270 */
[----:B------:R-:W-:Y:S01]  /*bacb0*/  STL [R1+0x4d70], R48 ;  /* 0x004d703001007387 */ /* 0x000fe20000100800 */
[----:B------:R-:W-:Y:S01]  /*bacc0*/  IMAD.WIDE R50, R50, UR4, RZ ;  /* 0x0000000432327c25 */ /* 0x000fe2000f8e02ff */
[----:B------:R-:W-:-:S02]  /*bacd0*/  @!P1 IADD3 R26, PT, PT, R26, 0x7fe001, RZ ;  /* 0x007fe0011a1a9810 */ /* 0x000fc40007ffe0ff */
[----:B------:R1:W-:Y:S01]  /*bace0*/  STL [R1+0x4df0], R8 ;  /* 0x004df00801007387 */ /* 0x0003e20000100800 */
[----:B0-----:R-:W-:Y:S01]  /*bacf0*/  IADD3 R38, PT, PT, R2, -R27, R3 ;  /* 0x8000001b02267210 */ /* 0x001fe20007ffe003 */
[----:B------:R-:W-:Y:S01]  /*bad00*/  IMAD R27, R50, 0x3802001, RZ ;  /* 0x03802001321b7824 */ /* 0x000fe200078e02ff */
[----:B------:R-:W-:Y:S01]  /*bad10*/  ISETP.GE.AND P1, PT, R36, RZ, PT ;  /* 0x000000ff2400720c */ /* 0x000fe20003f26270 */
[----:B------:R-:W0:Y:S01]  /*bad20*/  LDCU UR5, c[0x3][UR6+-0xf0] ;  /* 0x00ffe200060577ac */ /* 0x000e220008000800 */
[C---:B-1----:R-:W-:Y:S01]  /*bad30*/  IMAD.IADD R8, R6.reuse, 0x1, R7 ;  /* 0x0000000106087824 */ /* 0x042fe200078e0207 */
[----:B------:R-:W-:Y:S01]  /*bad40*/  IADD3 R6, PT, PT, R6, -R7, RZ ;  /* 0x8000000706067210 */ /* 0x000fe20007ffe0ff */
[----:B------:R-:W-:Y:S01]  /*bad50*/  @!P2 VIADD R0, R0, 0x7fe001 ;  /* 0x007fe0010000a836 */ /* 0x000fe20000000000 */
[----:B------:R-:W-:Y:S02]  /*bad60*/  SHF.R.S32.HI R5, RZ, 0x1f, R27 ;  /* 0x0000001fff057819 */ /* 0x000fe4000001141b */
[----:B------:R-:W-:Y:S01]  /*bad70*/  ISETP.GE.AND P3, PT, R6, RZ, PT ;  /* 0x000000ff0600720c */ /* 0x000fe20003f66270 */
[----:B------:R-:W-:Y:S01]  /*bad80*/  STL [R1+0x4d74], R26 ;  /* 0x004d741a01007387 */ /* 0x000fe20000100800 */
[----:B------:R-:W-:Y:S01]  /*bad90*/  @P0 VIADD R4, R4, 0xff801fff ;  /* 0xff801fff04040836 */ /* 0x000fe20000000000 */
[----:B------:R-:W-:-:S02]  /*bada0*/  ISETP.GT.AND P0, PT, R8, 0x7fe000, PT ;  /* 0x007fe0000800780c */ /* 0x000fc40003f04270 */
[----:B------:R1:W-:Y:S01]  /*badb0*/  STL [R1+0x4df4], R38 ;  /* 0x004df42601007387 */ /* 0x0003e20000100800 */
[----:B------:R-:W-:-:S03]  /*badc0*/  IMAD.WIDE R2, R0, UR4, RZ ;  /* 0x0000000400027c25 */ /* 0x000fc6000f8e02ff */
[----:B------:R-:W5:Y:S01]  /*badd0*/  LDL R25, [R1+0x4e44] ;  /* 0x004e440001197983 */ /* 0x000f620000100800 */
[----:B------:R-:W-:-:S03]  /*bade0*/  IMAD.HI.U32 R50, R27, -0x7fe001, R50 ;  /* 0xff801fff1b327827 */ /* 0x000fc600078e0032 */
[----:B------:R-:W5:Y:S01]  /*badf0*/  LDL R64, [R1+0x4ec4] ;  /* 0x004ec40001407983 */ /* 0x000f620000100800 */
[----:B------:R-:W-:Y:S01]  /*bae00*/  IMAD R5, R5, -0x7fe001, RZ ;  /* 0xff801fff05057824 */ /* 0x000fe200078e02ff */
[----:B------:R-:W-:Y:S01]  /*bae10*/  @!P1 IADD3 R36, PT, PT, R36, 0x7fe001, RZ ;  /* 0x007fe00124249810 */ /* 0x000fe20007ffe0ff */
[----:B------:R-:W-:Y:S01]  /*bae20*/  IMAD R37, R2, 0x3802001, RZ ;  /* 0x0380200102257824 */ /* 0x000fe200078e02ff */
[----:B------:R-:W-:Y:S02]  /*bae30*/  @!P3 IADD3 R6, PT, PT, R6, 0x7fe001, RZ ;  /* 0x007fe0010606b810 */ /* 0x000fe40007ffe0ff */
[----:B-1----:R-:W-:Y:S01]  /*bae40*/  IADD3 R38, PT, PT, R50, -R27, R5 ;  /* 0x8000001b32267210 */ /* 0x002fe20007ffe005 */
[----:B------:R-:W-:Y:S01]  /*bae50*/  IMAD.IADD R5, R63, 0x1, -R58 ;  /* 0x000000013f057824 */ /* 0x000fe200078e0a3a */
[----:B------:R1:W-:Y:S01]  /*bae60*/  STL [R1+0x4d78], R36 ;  /* 0x004d782401007387 */ /* 0x0003e20000100800 */
[----:B------:R-:W-:Y:S01]  /*bae70*/  ISETP.GE.AND P2, PT, R4, RZ, PT ;  /* 0x000000ff0400720c */ /* 0x000fe20003f46270 */
[----:B------:R-:W-:Y:S01]  /*bae80*/  IMAD.HI.U32 R40, R37, -0x7fe001, R2 ;  /* 0xff801fff25287827 */ /* 0x000fe200078e0002 */
[----:B------:R-:W-:Y:S01]  /*bae90*/  IADD3 R2, PT, PT, R63, R58, RZ ;  /* 0x0000003a3f027210 */ /* 0x000fe20007ffe0ff */
[----:B------:R-:W5:Y:S01]  /*baea0*/  LDL R26, [R1+0x4e48] ;  /* 0x004e4800011a7983 */ /* 0x000f620000100800 */
[----:B------:R-:W-:-:S03]  /*baeb0*/  ISETP.GE.AND P3, PT, R5, RZ, PT ;  /* 0x000000ff0500720c */ /* 0x000fc60003f66270 */
[----:B------:R-:W5:Y:S01]  /*baec0*/  LDL R51, [R1+0x4ec8] ;  /* 0x004ec80001337983 */ /* 0x000f620000100800 */
[----:B------:R-:W-:Y:S01]  /*baed0*/  @P0 VIADD R8, R8, 0xff801fff ;  /* 0xff801fff08080836 */ /* 0x000fe20000000000 */
[----:B------:R-:W-:Y:S01]  /*baee0*/  ISETP.GT.AND P1, PT, R2, 0x7fe000, PT ;  /* 0x007fe0000200780c */ /* 0x000fe20003f24270 */
[----:B0-----:R-:W-:Y:S01]  /*baef0*/  IMAD.WIDE R6, R6, UR5, RZ ;  /* 0x0000000506067c25 */ /* 0x001fe2000f8e02ff */
[----:B------:R-:W-:Y:S02]  /*baf00*/  SHF.R.S32.HI R0, RZ, 0x1f, R37 ;  /* 0x0000001fff007819 */ /* 0x000fe40000011425 */
[----:B------:R-:W-:Y:S01]  /*baf10*/  ISETP.GE.AND P0, PT, R8, RZ, PT ;  /* 0x000000ff0800720c */ /* 0x000fe20003f06270 */
[----:B------:R-:W-:Y:S01]  /*baf20*/  IMAD R27, R6, 0x3802001, RZ ;  /* 0x03802001061b7824 */ /* 0x000fe200078e02ff */
[----:B------:R-:W-:Y:S01]  /*baf30*/  @!P2 IADD3 R4, PT, PT, R4, 0x7fe001, RZ ;  /* 0x007fe0010404a810 */ /* 0x000fe20007ffe0ff */
[----:B------:R-:W-:Y:S02]  /*baf40*/  IMAD R0, R0, -0x7fe001, RZ ;  /* 0xff801fff00007824 */ /* 0x000fe400078e02ff */
[----:B-1----:R-:W-:Y:S01]  /*baf50*/  IMAD.HI.U32 R36, R27, -0x7fe001, R6 ;  /* 0xff801fff1b247827 */ /* 0x002fe200078e0006 */
[----:B------:R-:W-:Y:S01]  /*baf60*/  SHF.R.S32.HI R6, RZ, 0x1f, R27 ;  /* 0x0000001fff067819 */ /* 0x000fe2000001141b */
[----:B------:R0:W-:Y:S01]  /*baf70*/  STL [R1+0x4df8], R38 ;  /* 0x004df82601007387 */ /* 0x0001e20000100800 */
[----:B------:R-:W-:Y:S01]  /*baf80*/  @!P3 IADD3 R5, PT, PT, R5, 0x7fe001, RZ ;  /* 0x007fe0010505b810 */ /* 0x000fe20007ffe0ff */
[----:B------:R-:W-:Y:S01]  /*baf90*/  @P1 VIADD R2, R2, 0xff801fff ;  /* 0xff801fff02021836 */ /* 0x000fe20000000000 */
[----:B------:R-:W-:Y:S01]  /*bafa0*/  IADD3 R40, PT, PT, R40, -R37, R0 ;  /* 0x8000002528287210 */ /* 0x000fe20007ffe000 */
[----:B------:R1:W-:Y:S04]  /*bafb0*/  STL [R1+0x4d7c], R4 ;  /* 0x004d7c0401007387 */ /* 0x0003e80000100800 */
[----:B------:R-:W5:Y:S01]  /*bafc0*/  LDL R3, [R1+0x4e4c] ;  /* 0x004e4c0001037983 */ /* 0x000f620000100800 */
[----:B0-----:R-:W-:-:S03]  /*bafd0*/  IMAD R38, R6, -0x7fe001, RZ ;  /* 0xff801fff06267824 */ /* 0x001fc600078e02ff */
[----:B------:R-:W5:Y:S01]  /*bafe0*/  LDL R0, [R1+0x4ecc] ;  /* 0x004ecc0001007983 */ /* 0x000f620000100800 */
[----:B------:R-:W-:Y:S01]  /*baff0*/  @!P0 IADD3 R8, PT, PT, R8, 0x7fe001, RZ ;  /* 0x007fe00108088810 */ /* 0x000fe20007ffe0ff */
[----:B-1----:R-:W-:Y:S01]  /*bb000*/  IMAD.WIDE R4, R5, UR5, RZ ;  /* 0x0000000505047c25 */ /* 0x002fe2000f8e02ff */
[----:B------:R-:W-:Y:S02]  /*bb010*/  ISETP.GE.AND P1, PT, R2, RZ, PT ;  /* 0x000000ff0200720c */ /* 0x000fe40003f26270 */
[----:B------:R-:W-:Y:S01]  /*bb020*/  IADD3 R38, PT, PT, R36, -R27, R38 ;  /* 0x8000001b24267210 */ /* 0x000fe20007ffe026 */
[----:B------:R-:W-:Y:S01]  /*bb030*/  STL [R1+0x4dfc], R40 ;  /* 0x004dfc2801007387 */ /* 0x000fe20000100800 */
[----:B------:R-:W-:Y:S02]  /*bb040*/  IMAD R37, R4, 0x3802001, RZ ;  /* 0x0380200104257824 */ /* 0x000fe400078e02ff */
[----:B------:R-:W-:Y:S01]  /*bb050*/  IMAD.IADD R6, R9, 0x1, -R60 ;  /* 0x0000000109067824 */ /* 0x000fe200078e0a3c */
[----:B------:R-:W-:Y:S01]  /*bb060*/  STL [R1+0x4e00], R8 ;  /* 0x004e000801007387 */ /* 0x000fe20000100800 */
[----:B------:R-:W-:-:S03]  /*bb070*/  IMAD.HI.U32 R42, R37, -0x7fe001, R4 ;  /* 0xff801fff252a7827 */ /* 0x000fc600078e0004 */
[----:B------:R0:W-:Y:S01]  /*bb080*/  STL [R1+0x4e80], R38 ;  /* 0x004e802601007387 */ /* 0x0001e20000100800 */
[----:B------:R-:W-:-:S03]  /*bb090*/  SHF.R.S32.HI R7, RZ, 0x1f, R37 ;  /* 0x0000001fff077819 */ /* 0x000fc60000011425 */
[----:B------:R-:W5:Y:S01]  /*bb0a0*/  LDL R27, [R1+0x4e50] ;  /* 0x004e5000011b7983 */ /* 0x000f620000100800 */
[----:B------:R-:W-:-:S03]  /*bb0b0*/  ISETP.GE.AND P2, PT, R6, RZ, PT ;  /* 0x000000ff0600720c */ /* 0x000fc60003f46270 */
[----:B------:R-:W5:Y:S01]  /*bb0c0*/  LDL R36, [R1+0x4ed0] ;  /* 0x004ed00001247983 */ /* 0x000f620000100800 */
[----:B------:R-:W-:Y:S02]  /*bb0d0*/  IMAD.IADD R4, R9, 0x1, R60 ;  /* 0x0000000109047824 */ /* 0x000fe400078e023c */
[----:B------:R-:W-:Y:S02]  /*bb0e0*/  @!P1 VIADD R2, R2, 0x7fe001 ;  /* 0x007fe00102029836 */ /* 0x000fe40000000000 */
[----:B------:R-:W-:Y:S01]  /*bb0f0*/  IMAD R7, R7, -0x7fe001, RZ ;  /* 0xff801fff07077824 */ /* 0x000fe200078e02ff */
[----:B------:R-:W-:Y:S02]  /*bb100*/  ISETP.GT.AND P0, PT, R4, 0x7fe000, PT ;  /* 0x007fe0000400780c */ /* 0x000fe40003f04270 */
[----:B------:R1:W-:Y:S01]  /*bb110*/  STL [R1+0x4e04], R2 ;  /* 0x004e040201007387 */ /* 0x0003e20000100800 */
[----:B--2---:R-:W-:Y:S02]  /*bb120*/  IADD3 R5, PT, PT, R10, -R53, RZ ;  /* 0x800000350a057210 */ /* 0x004fe40007ffe0ff */
[----:B0-----:R-:W-:Y:S01]  /*bb130*/  IADD3 R38, PT, PT, R42, -R37, R7 ;  /* 0x800000252a267210 */ /* 0x001fe20007ffe007 */
[----:B------:R-:W2:Y:S01]  /*bb140*/  LDL R50, [R1+0x4ed4] ;  /* 0x004ed40001327983 */ /* 0x000ea20000100800 */
[----:B------:R-:W-:-:S03]  /*bb150*/  @!P2 IADD3 R6, PT, PT, R6, 0x7fe001, RZ ;  /* 0x007fe0010606a810 */ /* 0x000fc60007ffe0ff */
[----:B------:R-:W2:Y:S01]  /*bb160*/  LDL R37, [R1+0x4e54] ;  /* 0x004e540001257983 */ /* 0x000ea20000100800 */
[----:B------:R-:W-:Y:S01]  /*bb170*/  ISETP.GE.AND P3, PT, R5, RZ, PT ;  /* 0x000000ff0500720c */ /* 0x000fe20003f66270 */
[----:B------:R-:W-:Y:S01]  /*bb180*/  IMAD.IADD R10, R10, 0x1, R53 ;  /* 0x000000010a0a7824 */ /* 0x000fe200078e0235 */
[----:B------:R-:W-:Y:S01]  /*bb190*/  IADD3 R8, PT, PT, R66, R11, RZ ;  /* 0x0000000b42087210 */ /* 0x000fe20007ffe0ff */
[----:B------:R-:W-:-:S04]  /*bb1a0*/  IMAD.WIDE R6, R6, UR5, RZ ;  /* 0x0000000506067c25 */ /* 0x000fc8000f8e02ff */
[----:B------:R-:W-:Y:S01]  /*bb1b0*/  @P0 VIADD R4, R4, 0xff801fff ;  /* 0xff801fff04040836 */ /* 0x000fe20000000000 */
[----:B------:R-:W-:Y:S01]  /*bb1c0*/  ISETP.GT.AND P1, PT, R10, 0x7fe000, PT ;  /* 0x007fe0000a00780c */ /* 0x000fe20003f24270 */
[----:B------:R-:W-:Y:S01]  /*bb1d0*/  IMAD R9, R6, 0x3802001, RZ ;  /* 0x0380200106097824 */ /* 0x000fe200078e02ff */
[----:B------:R-:W-:Y:S01]  /*bb1e0*/  ISETP.GT.AND P2, PT, R8, 0x7fe000, PT ;  /* 0x007fe0000800780c */ /* 0x000fe20003f44270 */
[----:B------:R-:W-:Y:S01]  /*bb1f0*/  IMAD.IADD R11, R66, 0x1, -R11 ;  /* 0x00000001420b7824 */ /* 0x000fe200078e0a0b */
[----:B------:R-:W-:Y:S02]  /*bb200*/  ISETP.GE.AND P0, PT, R4, RZ, PT ;  /* 0x000000ff0400720c */ /* 0x000fe40003f06270 */
[----:B------:R-:W-:Y:S02]  /*bb210*/  @!P3 IADD3 R5, PT, PT, R5, 0x7fe001, RZ ;  /* 0x007fe0010505b810 */ /* 0x000fe40007ffe0ff */
[----:B-1----:R-:W-:Y:S02]  /*bb220*/  SHF.R.S32.HI R2, RZ, 0x1f, R9 ;  /* 0x0000001fff027819 */ /* 0x002fe40000011409 */
[----:B------:R-:W-:Y:S01]  /*bb230*/  ISETP.GE.AND P3, PT, R11, RZ, PT ;  /* 0x000000ff0b00720c */ /* 0x000fe20003f66270 */
[----:B------:R-:W-:-:S02]  /*bb240*/  IMAD.HI.U32 R42, R9, -0x7fe001, R6 ;  /* 0xff801fff092a7827 */ /* 0x000fc400078e0006 */
[----:B------:R-:W-:Y:S02]  /*bb250*/  @P1 IADD3 R10, PT, PT, R10, -0x7fe001, RZ ;  /* 0xff801fff0a0a1810 */ /* 0x000fe40007ffe0ff */
[----:B------:R-:W-:-:S04]  /*bb260*/  IMAD.WIDE R6, R5, UR5, RZ ;  /* 0x0000000505067c25 */ /* 0x000fc8000f8e02ff */
[----:B------:R-:W-:Y:S02]  /*bb270*/  IMAD R2, R2, -0x7fe001, RZ ;  /* 0xff801fff02027824 */ /* 0x000fe400078e02ff */
[----:B------:R-:W-:Y:S01]  /*bb280*/  @P2 VIADD R8, R8, 0xff801fff ;  /* 0xff801fff08082836 */ /* 0x000fe20000000000 */
[----:B------:R-:W-:Y:S01]  /*bb290*/  @!P0 IADD3 R4, PT, PT, R4, 0x7fe001, RZ ;  /* 0x007fe00104048810 */ /* 0x000fe20007ffe0ff */
[----:B------:R-:W-:Y:S01]  /*bb2a0*/  IMAD R43, R6, 0x3802001, RZ ;  /* 0x03802001062b7824 */ /* 0x000fe200078e02ff */
[----:B------:R-:W-:Y:S02]  /*bb2b0*/  IADD3 R42, PT, PT, R42, -R9, R2 ;  /* 0x800000092a2a7210 */ /* 0x000fe40007ffe002 */
        /* <DEDUP_REMOVED lines=16> */
[----:B------:R-:W-:Y:S01]  /*bb3c0*/  IMAD R11, R6, 0x3802001, RZ ;  /* 0x03802001060b7824 */ /* 0x000fe200078e02ff */
[----:B------:R-:W-:Y:S02]  /*bb3d0*/  @!P2 IADD3 R8, PT, PT, R8, 0x7fe001, RZ ;  /* 0x007fe0010808a810 */ /* 0x000fe40007ffe0ff */
[----:B------:R-:W-:Y:S01]  /*bb3e0*/  STL [R1+0x4e0c], R10 ;  /* 0x004e0c0a01007387 */ /* 0x000fe20000100800 */
[----:B-1----:R-:W-:-:S03]  /*bb3f0*/  IMAD.HI.U32 R42, R11, -0x7fe001, R6 ;  /* 0xff801fff0b2a7827 */ /* 0x002fc600078e0006 */
[----:B------:R0:W-:Y:S01]  /*bb400*/  STL [R1+0x4e8c], R40 ;  /* 0x004e8c2801007387 */ /* 0x0001e20000100800 */
[C---:B------:R-:W-:Y:S02]  /*bb410*/  IMAD.IADD R7, R13.reuse, 0x1, -R62 ;  /* 0x000000010d077824 */ /* 0x040fe400078e0a3e */
[----:B------:R-:W-:Y:S01]  /*bb420*/  IMAD.IADD R12, R12, 0x1, R39 ;  /* 0x000000010c0c7824 */ /* 0x000fe200078e0227 */
[----:B------:R1:W-:Y:S01]  /*bb430*/  STL [R1+0x4e10], R8 ;  /* 0x004e100801007387 */ /* 0x0003e20000100800 */
[----:B------:R-:W-:-:S03]  /*bb440*/  IADD3 R6, PT, PT, R13, R62, RZ ;  /* 0x0000003e0d067210 */ /* 0x000fc60007ffe0ff */
[----:B------:R-:W2:Y:S01]  /*bb450*/  LDL R39, [R1+0x4e5c] ;  /* 0x004e5c0001277983 */ /* 0x000ea20000100800 */
[----:B------:R-:W-:-:S03]  /*bb460*/  ISETP.GE.AND P2, PT, R7, RZ, PT ;  /* 0x000000ff0700720c */ /* 0x000fc60003f46270 */
[----:B------:R-:W2:Y:S01]  /*bb470*/  LDL R58, [R1+0x4edc] ;  /* 0x004edc00013a7983 */ /* 0x000ea20000100800 */
[----:B------:R-:W-:Y:S02]  /*bb480*/  @!P0 IADD3 R2, PT, PT, R2, 0x7fe001, RZ ;  /* 0x007fe00102028810 */ /* 0x000fe40007ffe0ff */
[----:B------:R-:W-:Y:S01]  /*bb490*/  ISETP.GT.AND P0, PT, R12, 0x7fe000, PT ;  /* 0x007fe0000c00780c */ /* 0x000fe20003f04270 */
[----:B0-----:R-:W2:Y:S01]  /*bb4a0*/  LDL R40, [R1+0x4e60] ;  /* 0x004e600001287983 */ /* 0x001ea20000100800 */
[----:B------:R-:W-:Y:S01]  /*bb4b0*/  ISETP.GT.AND P1, PT, R6, 0x7fe000, PT ;  /* 0x007fe0000600780c */ /* 0x000fe20003f24270 */
[----:B------:R-:W-:Y:S01]  /*bb4c0*/  IMAD.WIDE R4, R2, UR5, RZ ;  /* 0x0000000502047c25 */ /* 0x000fe2000f8e02ff */
[----:B------:R-:W-:Y:S02]  /*bb4d0*/  SHF.R.S32.HI R9, RZ, 0x1f, R11 ;  /* 0x0000001fff097819 */ /* 0x000fe4000001140b */
[C---:B-1----:R-:W-:Y:S01]  /*bb4e0*/  IADD3 R8, PT, PT, R68.reuse, -R41, RZ ;  /* 0x8000002944087210 */ /* 0x042fe20007ffe0ff */
[----:B------:R-:W-:-:S02]  /*bb4f0*/  IMAD.IADD R2, R68, 0x1, R41 ;  /* 0x0000000144027824 */ /* 0x000fc400078e0229 */
[----:B------:R-:W2:Y:S01]  /*bb500*/  LDL R41, [R1+0x4ee0] ;  /* 0x004ee00001297983 */ /* 0x000ea20000100800 */
[----:B------:R-:W-:Y:S02]  /*bb510*/  IMAD R13, R4, 0x3802001, RZ ;  /* 0x03802001040d7824 */ /* 0x000fe400078e02ff */
[----:B------:R-:W-:Y:S01]  /*bb520*/  @!P2 VIADD R7, R7, 0x7fe001 ;  /* 0x007fe0010707a836 */ /* 0x000fe20000000000 */
[----:B------:R-:W-:Y:S01]  /*bb530*/  ISETP.GE.AND P3, PT, R8, RZ, PT ;  /* 0x000000ff0800720c */ /* 0x000fe20003f66270 */
[----:B------:R-:W-:Y:S01]  /*bb540*/  IMAD R9, R9, -0x7fe001, RZ ;  /* 0xff801fff09097824 */ /* 0x000fe200078e02ff */
[----:B------:R-:W-:Y:S01]  /*bb550*/  @P0 IADD3 R12, PT, PT, R12, -0x7fe001, RZ ;  /* 0xff801fff0c0c0810 */ /* 0x000fe20007ffe0ff */
[----:B------:R-:W-:Y:S01]  /*bb560*/  IMAD.HI.U32 R44, R13, -0x7fe001, R4 ;  /* 0xff801fff0d2c7827 */ /* 0x000fe200078e0004 */
[----:B------:R-:W-:-:S03]  /*bb570*/  ISETP.GT.AND P2, PT, R2, 0x7fe000, PT ;  /* 0x007fe0000200780c */ /* 0x000fc60003f44270 */
[----:B------:R-:W-:Y:S01]  /*bb580*/  IMAD.WIDE R4, R7, UR5, RZ ;  /* 0x0000000507047c25 */ /* 0x000fe2000f8e02ff */
[----:B------:R-:W-:-:S03]  /*bb590*/  IADD3 R10, PT, PT, R42, -R11, R9 ;  /* 0x8000000b2a0a7210 */ /* 0x000fc60007ffe009 */
[----:B------:R-:W-:Y:S01]  /*bb5a0*/  @P1 VIADD R6, R6, 0xff801fff ;  /* 0xff801fff06061836 */ /* 0x000fe20000000000 */
[----:B------:R-:W-:Y:S01]  /*bb5b0*/  ISETP.GE.AND P0, PT, R12, RZ, PT ;  /* 0x000000ff0c00720c */ /* 0x000fe20003f06270 */
[----:B------:R-:W-:Y:S01]  /*bb5c0*/  IMAD R7, R4, 0x3802001, RZ ;  /* 0x0380200104077824 */ /* 0x000fe200078e02ff */
[----:B------:R-:W-:Y:S02]  /*bb5d0*/  SHF.R.S32.HI R9, RZ, 0x1f, R13 ;  /* 0x0000001fff097819 */ /* 0x000fe4000001140d */
[----:B------:R-:W-:Y:S01]  /*bb5e0*/  ISETP.GE.AND P1, PT, R6, RZ, PT ;  /* 0x000000ff0600720c */ /* 0x000fe20003f26270 */
[----:B------:R0:W-:Y:S01]  /*bb5f0*/  STL [R1+0x4e90], R10 ;  /* 0x004e900a01007387 */ /* 0x0001e20000100800 */
[----:B------:R-:W-:Y:S01]  /*bb600*/  IMAD.HI.U32 R46, R7, -0x7fe001, R4 ;  /* 0xff801fff072e7827 */ /* 0x000fe200078e0004 */
[----:B------:R-:W-:Y:S02]  /*bb610*/  SHF.R.S32.HI R5, RZ, 0x1f, R7 ;  /* 0x0000001fff057819 */ /* 0x000fe40000011407 */
[----:B------:R-:W2:Y:S01]  /*bb620*/  LDL R42, [R1+0x4e64] ;  /* 0x004e6400012a7983 */ /* 0x000ea20000100800 */
[----:B------:R-:W-:-:S03]  /*bb630*/  IMAD R9, R9, -0x7fe001, RZ ;  /* 0xff801fff09097824 */ /* 0x000fc600078e02ff */
[----:B------:R-:W2:Y:S01]  /*bb640*/  LDL R57, [R1+0x4ee4] ;  /* 0x004ee40001397983 */ /* 0x000ea20000100800 */
[----:B------:R-:W-:Y:S01]  /*bb650*/  @!P3 IADD3 R8, PT, PT, R8, 0x7fe001, RZ ;  /* 0x007fe0010808b810 */ /* 0x000fe20007ffe0ff */
[----:B------:R-:W-:Y:S02]  /*bb660*/  @P2 VIADD R2, R2, 0xff801fff ;  /* 0xff801fff02022836 */ /* 0x000fe40000000000 */
[----:B------:R-:W-:Y:S01]  /*bb670*/  IMAD R5, R5, -0x7fe001, RZ ;  /* 0xff801fff05057824 */ /* 0x000fe200078e02ff */
[----:B------:R-:W-:Y:S01]  /*bb680*/  IADD3 R44, PT, PT, R44, -R13, R9 ;  /* 0x8000000d2c2c7210 */ /* 0x000fe20007ffe009 */
[----:B------:R-:W-:Y:S01]  /*bb690*/  @!P0 VIADD R12, R12, 0x7fe001 ;  /* 0x007fe0010c0c8836 */ /* 0x000fe20000000000 */
[----:B------:R-:W-:Y:S01]  /*bb6a0*/  @!P1 IADD3 R6, PT, PT, R6, 0x7fe001, RZ ;  /* 0x007fe00106069810 */ /* 0x000fe20007ffe0ff */
[----:B------:R-:W-:Y:S01]  /*bb6b0*/  IMAD.WIDE R8, R8, UR5, RZ ;  /* 0x0000000508087c25 */ /* 0x000fe2000f8e02ff */
[----:B---3--:R-:W-:Y:S02]  /*bb6c0*/  IADD3 R4, PT, PT, R65, -R14, RZ ;  /* 0x8000000e41047210 */ /* 0x008fe40007ffe0ff */
[----:B------:R-:W-:-:S02]  /*bb6d0*/  ISETP.GE.AND P0, PT, R2, RZ, PT ;  /* 0x000000ff0200720c */ /* 0x000fc40003f06270 */
[----:B0-----:R-:W-:Y:S01]  /*bb6e0*/  IADD3 R10, PT, PT, R46, -R7, R5 ;  /* 0x800000072e0a7210 */ /* 0x001fe20007ffe005 */
[----:B------:R-:W-:Y:S01]  /*bb6f0*/  STL [R1+0x4e14], R12 ;  /* 0x004e140c01007387 */ /* 0x000fe20000100800 */
[----:B------:R-:W-:Y:S01]  /*bb700*/  IMAD R11, R8, 0x3802001, RZ ;  /* 0x03802001080b7824 */ /* 0x000fe200078e02ff */
[----:B------:R-:W-:Y:S02]  /*bb710*/  ISETP.GE.AND P2, PT, R4, RZ, PT ;  /* 0x000000ff0400720c */ /* 0x000fe40003f46270 */
[----:B------:R-:W-:Y:S01]  /*bb720*/  STL [R1+0x4e94], R44 ;  /* 0x004e942c01007387 */ /* 0x000fe20000100800 */
[----:B------:R-:W-:-:S03]  /*bb730*/  IMAD.HI.U32 R46, R11, -0x7fe001, R8 ;  /* 0xff801fff0b2e7827 */ /* 0x000fc600078e0008 */
[----:B------:R4:W-:Y:S01]  /*bb740*/  STL [R1+0x4e18], R6 ;  /* 0x004e180601007387 */ /* 0x0009e20000100800 */
[----:B------:R-:W-:-:S03]  /*bb750*/  SHF.R.S32.HI R8, RZ, 0x1f, R11 ;  /* 0x0000001fff087819 */ /* 0x000fc6000001140b */
[----:B------:R-:W-:Y:S04]  /*bb760*/  STL [R1+0x4e98], R10 ;  /* 0x004e980a01007387 */ /* 0x000fe80000100800 */
[----:B------:R-:W3:Y:S04]  /*bb770*/  LDL R43, [R1+0x4e68] ;  /* 0x004e6800012b7983 */ /* 0x000ee80000100800 */
[----:B------:R-:W3:Y:S01]  /*bb780*/  LDL R60, [R1+0x4ee8] ;  /* 0x004ee800013c7983 */ /* 0x000ee20000100800 */
[----:B------:R-:W-:Y:S01]  /*bb790*/  IADD3 R14, PT, PT, R65, R14, RZ ;  /* 0x0000000e410e7210 */ /* 0x000fe20007ffe0ff */
[----:B------:R-:W-:-:S02]  /*bb7a0*/  IMAD R8, R8, -0x7fe001, RZ ;  /* 0xff801fff08087824 */ /* 0x000fc400078e02ff */
[----:B------:R-:W-:Y:S01]  /*bb7b0*/  @!P0 VIADD R2, R2, 0x7fe001 ;  /* 0x007fe00102028836 */ /* 0x000fe20000000000 */
[----:B------:R-:W-:Y:S01]  /*bb7c0*/  ISETP.GT.AND P0, PT, R14, 0x7fe000, PT ;  /* 0x007fe0000e00780c */ /* 0x000fe20003f04270 */
[C-C-:B----4-:R-:W-:Y:S02]  /*bb7d0*/  IMAD.IADD R6, R15.reuse, 0x1, R52.reuse ;  /* 0x000000010f067824 */ /* 0x150fe400078e0234 */
[----:B------:R-:W-:Y:S01]  /*bb7e0*/  IMAD.IADD R7, R15, 0x1, -R52 ;  /* 0x000000010f077824 */ /* 0x000fe200078e0a34 */
[----:B------:R-:W-:Y:S02]  /*bb7f0*/  @!P2 IADD3 R4, PT, PT, R4, 0x7fe001, RZ ;  /* 0x007fe0010404a810 */ /* 0x000fe40007ffe0ff */
[----:B------:R-:W-:Y:S01]  /*bb800*/  IADD3 R46, PT, PT, R46, -R11, R8 ;  /* 0x8000000b2e2e7210 */ /* 0x000fe20007ffe008 */
[----:B------:R0:W-:Y:S01]  /*bb810*/  STL [R1+0x4e1c], R2 ;  /* 0x004e1c0201007387 */ /* 0x0001e20000100800 */
[C---:B------:R-:W-:Y:S01]  /*bb820*/  IADD3 R8, PT, PT, R16.reuse, R55, RZ ;  /* 0x0000003710087210 */ /* 0x040fe20007ffe0ff */
[----:B------:R-:W-:Y:S01]  /*bb830*/  IMAD.IADD R16, R16, 0x1, -R55 ;  /* 0x0000000110107824 */ /* 0x000fe200078e0a37 */
[----:B------:R-:W-:Y:S01]  /*bb840*/  ISETP.GT.AND P1, PT, R6, 0x7fe000, PT ;  /* 0x007fe0000600780c */ /* 0x000fe20003f24270 */
[----:B------:R-:W4:Y:S01]  /*bb850*/  LDL R44, [R1+0x4e6c] ;  /* 0x004e6c00012c7983 */ /* 0x000f220000100800 */
[----:B------:R-:W-:Y:S01]  /*bb860*/  ISETP.GE.AND P2, PT, R7, RZ, PT ;  /* 0x000000ff0700720c */ /* 0x000fe20003f46270 */
[----:B------:R-:W-:-:S02]  /*bb870*/  IMAD.WIDE R4, R4, UR5, RZ ;  /* 0x0000000504047c25 */ /* 0x000fc4000f8e02ff */
[----:B------:R-:W4:Y:S01]  /*bb880*/  LDL R55, [R1+0x4eec] ;  /* 0x004eec0001377983 */ /* 0x000f220000100800 */
[----:B------:R-:W-:Y:S01]  /*bb890*/  ISETP.GE.AND P4, PT, R16, RZ, PT ;  /* 0x000000ff1000720c */ /* 0x000fe20003f86270 */
[----:B------:R-:W-:Y:S02]  /*bb8a0*/  IMAD R9, R4, 0x3802001, RZ ;  /* 0x0380200104097824 */ /* 0x000fe400078e02ff */
[----:B------:R-:W-:Y:S01]  /*bb8b0*/  @P0 VIADD R14, R14, 0xff801fff ;  /* 0xff801fff0e0e0836 */ /* 0x000fe20000000000 */
[----:B------:R1:W-:Y:S02]  /*bb8c0*/  STL [R1+0x4e9c], R46 ;  /* 0x004e9c2e01007387 */ /* 0x0003e40000100800 */
[----:B0-----:R-:W-:Y:S02]  /*bb8d0*/  SHF.R.S32.HI R2, RZ, 0x1f, R9 ;  /* 0x0000001fff027819 */ /* 0x001fe40000011409 */
[----:B------:R-:W-:Y:S01]  /*bb8e0*/  @P1 IADD3 R6, PT, PT, R6, -0x7fe001, RZ ;  /* 0xff801fff06061810 */ /* 0x000fe20007ffe0ff */
[----:B------:R-:W4:Y:S01]  /*bb8f0*/  LDL R67, [R1+0x4e70] ;  /* 0x004e700001437983 */ /* 0x000f220000100800 */
[----:B------:R-:W-:-:S02]  /*bb900*/  @!P2 IADD3 R7, PT, PT, R7, 0x7fe001, RZ ;  /* 0x007fe0010707a810 */ /* 0x000fc40007ffe0ff */
[----:B------:R-:W-:Y:S01]  /*bb910*/  ISETP.GE.AND P1, PT, R14, RZ, PT ;  /* 0x000000ff0e00720c */ /* 0x000fe20003f26270 */
[----:B-1----:R-:W4:Y:S01]  /*bb920*/  LDL R46, [R1+0x4ef0] ;  /* 0x004ef000012e7983 */ /* 0x002f220000100800 */
[----:B------:R-:W-:Y:S01]  /*bb930*/  ISETP.GT.AND P2, PT, R8, 0x7fe000, PT ;  /* 0x007fe0000800780c */ /* 0x000fe20003f44270 */
[----:B------:R-:W-:Y:S01]  /*bb940*/  IMAD.HI.U32 R12, R9, -0x7fe001, R4 ;  /* 0xff801fff090c7827 */ /* 0x000fe200078e0004 */
[----:B------:R-:W-:-:S03]  /*bb950*/  @!P4 IADD3 R16, PT, PT, R16, 0x7fe001, RZ ;  /* 0x007fe0011010c810 */ /* 0x000fc60007ffe0ff */
[----:B------:R-:W-:Y:S02]  /*bb960*/  IMAD R2, R2, -0x7fe001, RZ ;  /* 0xff801fff02027824 */ /* 0x000fe400078e02ff */
[----:B------:R-:W-:Y:S02]  /*bb970*/  IMAD.IADD R10, R17, 0x1, R54 ;  /* 0x00000001110a7824 */ /* 0x000fe400078e0236 */
[----:B------:R-:W-:Y:S01]  /*bb980*/  IMAD.WIDE R4, R7, UR5, RZ ;  /* 0x0000000507047c25 */ /* 0x000fe2000f8e02ff */
[----:B------:R-:W-:Y:S02]  /*bb990*/  IADD3 R12, PT, PT, R12, -R9, R2 ;  /* 0x800000090c0c7210 */ /* 0x000fe40007ffe002 */
[----:B------:R-:W-:Y:S01]  /*bb9a0*/  ISETP.GT.AND P0, PT, R10, 0x7fe000, PT ;  /* 0x007fe0000a00780c */ /* 0x000fe20003f04270 */
[----:B------:R-:W-:Y:S01]  /*bb9b0*/  IMAD R7, R4, 0x3802001, RZ ;  /* 0x0380200104077824 */ /* 0x000fe200078e02ff */
[----:B------:R-:W-:Y:S01]  /*bb9c0*/  IADD3 R2, PT, PT, R17, -R54, RZ ;  /* 0x8000003611027210 */ /* 0x000fe20007ffe0ff */
        /* <DEDUP_REMOVED lines=10> */
[----:B------:R-:W-:Y:S01]  /*bba70*/  SHF.R.S32.HI R4, RZ, 0x1f, R9 ;  /* 0x0000001fff047819 */ /* 0x000fe20000011409 */
[----:B------:R-:W-:-:S02]  /*bba80*/  @P0 VIADD R10, R10, 0xff801fff ;  /* 0xff801fff0a0a0836 */ /* 0x000fc40000000000 */
[----:B------:R-:W-:Y:S01]  /*bba90*/  IMAD.HI.U32 R16, R9, -0x7fe001, R16 ;  /* 0xff801fff09107827 */ /* 0x000fe200078e0010 */
[----:B------:R-:W-:Y:S03]  /*bbaa0*/  STL [R1+0x4e20], R14 ;  /* 0x004e200e01007387 */ /* 0x000fe60000100800 */
[----:B------:R-:W-:Y:S01]  /*bbab0*/  IMAD R4, R4, -0x7fe001, RZ ;  /* 0xff801fff04047824 */ /* 0x000fe200078e02ff */
[----:B------:R-:W-:Y:S01]  /*bbac0*/  ISETP.GE.AND P0, PT, R10, RZ, PT ;  /* 0x000000ff0a00720c */ /* 0x000fe20003f06270 */
[----:B------:R-:W-:Y:S01]  /*bbad0*/  @!P1 VIADD R2, R2, 0x7fe001 ;  /* 0x007fe00102029836 */ /* 0x000fe20000000000 */
[----:B------:R0:W-:Y:S01]  /*bbae0*/  STL [R1+0x4ea0], R12 ;  /* 0x004ea00c01007387 */ /* 0x0001e20000100800 */
[----:B------:R-:W-:Y:S02]  /*bbaf0*/  @!P3 IADD3 R6, PT, PT, R6, 0x7fe001, RZ ;  /* 0x007fe0010606b810 */ /* 0x000fe40007ffe0ff */
[----:B------:R-:W-:-:S02]  /*bbb00*/  IADD3 R48, PT, PT, R48, -R7, R5 ;  /* 0x8000000730307210 */ /* 0x000fc40007ffe005 */
[----:B------:R-:W-:Y:S02]  /*bbb10*/  @!P2 IADD3 R8, PT, PT, R8, 0x7fe001, RZ ;  /* 0x007fe0010808a810 */ /* 0x000fe40007ffe0ff */
[----:B0-----:R-:W-:Y:S01]  /*bbb20*/  IADD3 R12, PT, PT, R16, -R9, R4 ;  /* 0x80000009100c7210 */ /* 0x001fe20007ffe004 */
[----:B------:R-:W-:Y:S01]  /*bbb30*/  IMAD.WIDE R4, R2, UR5, RZ ;  /* 0x0000000502047c25 */ /* 0x000fe2000f8e02ff */
[----:B------:R5:W-:Y:S03]  /*bbb40*/  STL [R1+0x4e24], R6 ;  /* 0x004e240601007387 */ /* 0x000be60000100800 */
[----:B------:R-:W-:Y:S01]  /*bbb50*/  IMAD R7, R4, 0x3802001, RZ ;  /* 0x0380200104077824 */ /* 0x000fe200078e02ff */
[----:B------:R-:W-:Y:S01]  /*bbb60*/  STL [R1+0x4ea4], R48 ;  /* 0x004ea43001007387 */ /* 0x000fe20000100800 */
[----:B------:R-:W-:-:S03]  /*bbb70*/  @!P0 VIADD R10, R10, 0x7fe001 ;  /* 0x007fe0010a0a8836 */ /* 0x000fc60000000000 */
[----:B------:R0:W-:Y:S01]  /*bbb80*/  STL [R1+0x4e28], R8 ;  /* 0x004e280801007387 */ /* 0x0001e20000100800 */
[----:B------:R-:W-:-:S03]  /*bbb90*/  SHF.R.S32.HI R2, RZ, 0x1f, R7 ;  /* 0x0000001fff027819 */ /* 0x000fc60000011407 */
[----:B------:R-:W4:Y:S04]  /*bbba0*/  LDL R47, [R1+0x4e74] ;  /* 0x004e7400012f7983 */ /* 0x000f280000100800 */
[----:B------:R-:W4:Y:S01]  /*bbbb0*/  LDL R52, [R1+0x4ef4] ;  /* 0x004ef40001347983 */ /* 0x000f220000100800 */
[----:B------:R-:W-:-:S03]  /*bbbc0*/  IMAD.HI.U32 R14, R7, -0x7fe001, R4 ;  /* 0xff801fff070e7827 */ /* 0x000fc600078e0004 */
[----:B------:R-:W-:Y:S01]  /*bbbd0*/  STL [R1+0x4ea8], R12 ;  /* 0x004ea80c01007387 */ /* 0x000fe20000100800 */
[----:B------:R-:W-:-:S03]  /*bbbe0*/  IMAD R4, R2, -0x7fe001, RZ ;  /* 0xff801fff02047824 */ /* 0x000fc600078e02ff */
[----:B------:R1:W-:Y:S04]  /*bbbf0*/  STL [R1+0x4e2c], R10 ;  /* 0x004e2c0a01007387 */ /* 0x0003e80000100800 */
[----:B------:R-:W4:Y:S04]  /*bbc00*/  LDL R5, [R1+0x4e78] ;  /* 0x004e780001057983 */ /* 0x000f280000100800 */
[----:B------:R-:W4:Y:S01]  /*bbc10*/  LDL R2, [R1+0x4ef8] ;  /* 0x004ef80001027983 */ /* 0x000f220000100800 */
[C---:B-----5:R-:W-:Y:S01]  /*bbc20*/  IADD3 R6, PT, PT, R18.reuse, -R19, RZ ;  /* 0x8000001312067210 */ /* 0x060fe20007ffe0ff */
[----:B------:R-:W-:-:S03]  /*bbc30*/  IMAD.IADD R18, R18, 0x1, R19 ;  /* 0x0000000112127824 */ /* 0x000fc600078e0213 */
[----:B------:R-:W-:Y:S02]  /*bbc40*/  ISETP.GE.AND P1, PT, R6, RZ, PT ;  /* 0x000000ff0600720c */ /* 0x000fe40003f26270 */
[-C--:B------:R-:W-:Y:S02]  /*bbc50*/  IADD3 R11, PT, PT, R20, -R45.reuse, RZ ;  /* 0x8000002d140b7210 */ /* 0x080fe40007ffe0ff */
[----:B------:R-:W-:Y:S02]  /*bbc60*/  ISETP.GT.AND P0, PT, R18, 0x7fe000, PT ;  /* 0x007fe0001200780c */ /* 0x000fe40003f04270 */
[----:B------:R-:W-:Y:S02]  /*bbc70*/  ISETP.GE.AND P2, PT, R11, RZ, PT ;  /* 0x000000ff0b00720c */ /* 0x000fe40003f46270 */
[----:B------:R-:W-:-:S05]  /*bbc80*/  IADD3 R20, PT, PT, R20, R45, RZ ;  /* 0x0000002d14147210 */ /* 0x000fca0007ffe0ff */
[----:B------:R-:W-:-:S05]  /*bbc90*/  @!P1 IADD3 R6, PT, PT, R6, 0x7fe001, RZ ;  /* 0x007fe00106069810 */ /* 0x000fca0007ffe0ff */
[----:B0-----:R-:W-:Y:S01]  /*bbca0*/  IMAD.WIDE R8, R6, UR5, RZ ;  /* 0x0000000506087c25 */ /* 0x001fe2000f8e02ff */
[----:B------:R-:W-:-:S03]  /*bbcb0*/  @P0 IADD3 R18, PT, PT, R18, -0x7fe001, RZ ;  /* 0xff801fff12120810 */ /* 0x000fc60007ffe0ff */
[----:B------:R-:W-:Y:S01]  /*bbcc0*/  @!P2 VIADD R11, R11, 0x7fe001 ;  /* 0x007fe0010b0ba836 */ /* 0x000fe20000000000 */
[----:B------:R-:W-:Y:S01]  /*bbcd0*/  IADD3 R14, PT, PT, R14, -R7, R4 ;  /* 0x800000070e0e7210 */ /* 0x000fe20007ffe004 */
[----:B------:R-:W-:Y:S01]  /*bbce0*/  IMAD R15, R8, 0x3802001, RZ ;  /* 0x03802001080f7824 */ /* 0x000fe200078e02ff */
[----:B------:R-:W-:Y:S01]  /*bbcf0*/  ISETP.GT.AND P0, PT, R20, 0x7fe000, PT ;  /* 0x007fe0001400780c */ /* 0x000fe20003f04270 */
[----:B------:R-:W5:Y:S01]  /*bbd00*/  LDL R7, [R1+0x4e7c] ;  /* 0x004e7c0001077983 */ /* 0x000f620000100800 */
[----:B-1----:R-:W-:-:S03]  /*bbd10*/  IMAD.WIDE R10, R11, UR5, RZ ;  /* 0x000000050b0a7c25 */ /* 0x002fc6000f8e02ff */
[----:B------:R-:W5:Y:S01]  /*bbd20*/  LDL R4, [R1+0x4efc] ;  /* 0x004efc0001047983 */ /* 0x000f620000100800 */
[----:B------:R-:W-:Y:S01]  /*bbd30*/  IMAD.IADD R13, R21, 0x1, -R56 ;  /* 0x00000001150d7824 */ /* 0x000fe200078e0a38 */
[----:B------:R-:W-:Y:S01]  /*bbd40*/  ISETP.GE.AND P2, PT, R18, RZ, PT ;  /* 0x000000ff1200720c */ /* 0x000fe20003f46270 */
[----:B------:R-:W-:Y:S01]  /*bbd50*/  IMAD R17, R10, 0x3802001, RZ ;  /* 0x038020010a117824 */ /* 0x000fe200078e02ff */
[----:B------:R-:W-:Y:S01]  /*bbd60*/  SHF.R.S32.HI R6, RZ, 0x1f, R15 ;  /* 0x0000001fff067819 */ /* 0x000fe2000001140f */
[----:B------:R-:W-:Y:S01]  /*bbd70*/  IMAD.HI.U32 R8, R15, -0x7fe001, R8 ;  /* 0xff801fff0f087827 */ /* 0x000fe200078e0008 */
[----:B------:R-:W-:Y:S02]  /*bbd80*/  ISETP.GE.AND P3, PT, R13, RZ, PT ;  /* 0x000000ff0d00720c */ /* 0x000fe40003f66270 */
[----:B------:R-:W-:Y:S01]  /*bbd90*/  SHF.R.S32.HI R9, RZ, 0x1f, R17 ;  /* 0x0000001fff097819 */ /* 0x000fe20000011411 */
[----:B------:R-:W-:Y:S02]  /*bbda0*/  IMAD.IADD R12, R21, 0x1, R56 ;  /* 0x00000001150c7824 */ /* 0x000fe400078e0238 */
[----:B------:R-:W-:-:S02]  /*bbdb0*/  IMAD R6, R6, -0x7fe001, RZ ;  /* 0xff801fff06067824 */ /* 0x000fc400078e02ff */
[----:B------:R-:W-:Y:S01]  /*bbdc0*/  @P0 VIADD R20, R20, 0xff801fff ;  /* 0xff801fff14140836 */ /* 0x000fe20000000000 */
[----:B------:R-:W-:Y:S02]  /*bbdd0*/  ISETP.GT.AND P1, PT, R12, 0x7fe000, PT ;  /* 0x007fe0000c00780c */ /* 0x000fe40003f24270 */
[----:B------:R-:W-:Y:S01]  /*bbde0*/  IADD3 R6, PT, PT, R8, -R15, R6 ;  /* 0x8000000f08067210 */ /* 0x000fe20007ffe006 */
[----:B------:R-:W-:Y:S01]  /*bbdf0*/  IMAD R8, R9, -0x7fe001, RZ ;  /* 0xff801fff09087824 */ /* 0x000fe200078e02ff */
[----:B------:R-:W-:Y:S01]  /*bbe00*/  IADD3 R9, PT, PT, R22, -R49, RZ ;  /* 0x8000003116097210 */ /* 0x000fe20007ffe0ff */
[----:B------:R-:W-:Y:S01]  /*bbe10*/  @!P2 VIADD R18, R18, 0x7fe001 ;  /* 0x007fe0011212a836 */ /* 0x000fe20000000000 */
[----:B------:R-:W-:Y:S01]  /*bbe20*/  ISETP.GE.AND P2, PT, R20, RZ, PT ;  /* 0x000000ff1400720c */ /* 0x000fe20003f46270 */
[----:B------:R-:W-:Y:S01]  /*bbe30*/  IMAD.IADD R22, R22, 0x1, R49 ;  /* 0x0000000116167824 */ /* 0x000fe200078e0231 */
[----:B------:R-:W-:Y:S02]  /*bbe40*/  ISETP.GE.AND P4, PT, R9, RZ, PT ;  /* 0x000000ff0900720c */ /* 0x000fe40003f86270 */
[----:B------:R-:W-:Y:S01]  /*bbe50*/  @!P3 IADD3 R13, PT, PT, R13, 0x7fe001, RZ ;  /* 0x007fe0010d0db810 */ /* 0x000fe20007ffe0ff */
[----:B------:R0:W-:Y:S01]  /*bbe60*/  STL [R1+0x4eac], R14 ;  /* 0x004eac0e01007387 */ /* 0x0001e20000100800 */
[----:B------:R-:W-:Y:S01]  /*bbe70*/  IMAD.HI.U32 R48, R17, -0x7fe001, R10 ;  /* 0xff801fff11307827 */ /* 0x000fe200078e000a */
[----:B------:R-:W-:-:S02]  /*bbe80*/  ISETP.GT.AND P0, PT, R22, 0x7fe000, PT ;  /* 0x007fe0001600780c */ /* 0x000fc40003f04270 */
[----:B------:R-:W-:Y:S01]  /*bbe90*/  STL [R1+0x4e30], R18 ;  /* 0x004e301201007387 */ /* 0x000fe20000100800 */
[----:B------:R-:W-:Y:S01]  /*bbea0*/  IMAD.WIDE R10, R13, UR5, RZ ;  /* 0x000000050d0a7c25 */ /* 0x000fe2000f8e02ff */
[----:B------:R-:W-:Y:S02]  /*bbeb0*/  @P1 IADD3 R12, PT, PT, R12, -0x7fe001, RZ ;  /* 0xff801fff0c0c1810 */ /* 0x000fe40007ffe0ff */
[C---:B0-----:R-:W-:Y:S01]  /*bbec0*/  IADD3 R14, PT, PT, R23.reuse, R24, RZ ;  /* 0x00000018170e7210 */ /* 0x041fe20007ffe0ff */
[----:B------:R-:W-:Y:S01]  /*bbed0*/  IMAD.IADD R23, R23, 0x1, -R24 ;  /* 0x0000000117177824 */ /* 0x000fe200078e0a18 */
[----:B------:R0:W-:Y:S02]  /*bbee0*/  STL [R1+0x4eb0], R6 ;  /* 0x004eb00601007387 */ /* 0x0001e40000100800 */
[----:B------:R-:W-:Y:S02]  /*bbef0*/  ISETP.GT.AND P1, PT, R14, 0x7fe000, PT ;  /* 0x007fe0000e00780c */ /* 0x000fe40003f24270 */
[----:B------:R-:W5:Y:S01]  /*bbf00*/  LDL R63, [R1+0x4f00] ;  /* 0x004f0000013f7983 */ /* 0x000f620000100800 */
[----:B------:R-:W-:Y:S01]  /*bbf10*/  IMAD R15, R10, 0x3802001, RZ ;  /* 0x038020010a0f7824 */ /* 0x000fe200078e02ff */
[----:B------:R-:W-:Y:S01]  /*bbf20*/  ISETP.GE.AND P3, PT, R12, RZ, PT ;  /* 0x000000ff0c00720c */ /* 0x000fe20003f66270 */
[----:B------:R-:W-:Y:S01]  /*bbf30*/  @!P2 VIADD R20, R20, 0x7fe001 ;  /* 0x007fe0011414a836 */ /* 0x000fe20000000000 */
[----:B------:R-:W-:Y:S01]  /*bbf40*/  IADD3 R48, PT, PT, R48, -R17, R8 ;  /* 0x8000001130307210 */ /* 0x000fe20007ffe008 */
[----:B------:R-:W5:Y:S01]  /*bbf50*/  LDL R49, [R1+0x4f84] ;  /* 0x004f840001317983 */ /* 0x000f620000100800 */
[----:B------:R-:W-:-:S03]  /*bbf60*/  ISETP.GE.AND P2, PT, R23, RZ, PT ;  /* 0x000000ff1700720c */ /* 0x000fc60003f46270 */
[----:B0-----:R-:W5:Y:S01]  /*bbf70*/  LDL R6, [R1+0x4f80] ;  /* 0x004f800001067983 */ /* 0x001f620000100800 */
[----:B------:R-:W-:Y:S02]  /*bbf80*/  @!P4 IADD3 R9, PT, PT, R9, 0x7fe001, RZ ;  /* 0x007fe0010909c810 */ /* 0x000fe40007ffe0ff */
[----:B------:R-:W-:Y:S01]  /*bbf90*/  SHF.R.S32.HI R13, RZ, 0x1f, R15 ;  /* 0x0000001fff0d7819 */ /* 0x000fe2000001140f */
        /* <DEDUP_REMOVED lines=9> */
[----:B------:R-:W-:Y:S02]  /*bc030*/  @!P3 IADD3 R12, PT, PT, R12, 0x7fe001, RZ ;  /* 0x007fe0010c0cb810 */ /* 0x000fe40007ffe0ff */
[----:B------:R-:W-:Y:S01]  /*bc040*/  IADD3 R18, PT, PT, R16, -R15, R13 ;  /* 0x8000000f10127210 */ /* 0x000fe20007ffe00d */
[----:B------:R-:W-:Y:S01]  /*bc050*/  IMAD.IADD R16, R25, 0x1, R64 ;  /* 0x0000000119107824 */ /* 0x000fe200078e0240 */
[----:B------:R-:W-:Y:S01]  /*bc060*/  ISETP.GE.AND P2, PT, R14, RZ, PT ;  /* 0x000000ff0e00720c */ /* 0x000fe20003f46270 */
[----:B------:R0:W-:Y:S01]  /*bc070*/  STL [R1+0x4e34], R20 ;  /* 0x004e341401007387 */ /* 0x0001e20000100800 */
[----:B------:R-:W-:Y:S01]  /*bc080*/  IMAD.HI.U32 R24, R17, -0x7fe001, R10 ;  /* 0xff801fff11187827 */ /* 0x000fe200078e000a */
[----:B------:R-:W-:-:S02]  /*bc090*/  IADD3 R25, PT, PT, R25, -R64, RZ ;  /* 0x8000004019197210 */ /* 0x000fc40007ffe0ff */
[----:B------:R-:W-:Y:S01]  /*bc0a0*/  SHF.R.S32.HI R13, RZ, 0x1f, R17 ;  /* 0x0000001fff0d7819 */ /* 0x000fe20000011411 */
        /* <DEDUP_REMOVED lines=8> */
[----:B------:R-:W-:Y:S01]  /*bc130*/  IADD3 R15, PT, PT, R26, -R51, RZ ;  /* 0x800000331a0f7210 */ /* 0x000fe20007ffe0ff */
[----:B------:R-:W-:Y:S01]  /*bc140*/  @!P1 VIADD R22, R22, 0x7fe001 ;  /* 0x007fe00116169836 */ /* 0x000fe20000000000 */
[----:B0-----:R-:W-:Y:S02]  /*bc150*/  IADD3 R20, PT, PT, R24, -R17, R13 ;  /* 0x8000001118147210 */ /* 0x001fe40007ffe00d */
[----:B-1----:R-:W-:Y:S02]  /*bc160*/  SHF.R.S32.HI R12, RZ, 0x1f, R19 ;  /* 0x0000001fff0c7819 */ /* 0x002fe40000011413 */
[----:B------:R-:W-:Y:S01]  /*bc170*/  @!P2 IADD3 R14, PT, PT, R14, 0x7fe001, RZ ;  /* 0x007fe0010e0ea810 */ /* 0x000fe20007ffe0ff */
[----:B------:R0:W-:Y:S01]  /*bc180*/  STL [R1+0x4eb8], R18 ;  /* 0x004eb81201007387 */ /* 0x0001e20000100800 */
[----:B------:R-:W-:Y:S02]  /*bc190*/  ISETP.GT.AND P0, PT, R16, 0x7fe000, PT ;  /* 0x007fe0001000780c */ /* 0x000fe40003f04270 */
[----:B------:R-:W-:Y:S01]  /*bc1a0*/  ISETP.GE.AND P4, PT, R15, RZ, PT ;  /* 0x000000ff0f00720c */ /* 0x000fe20003f86270 */
[----:B------:R1:W-:Y:S01]  /*bc1b0*/  STL [R1+0x4e3c], R22 ;  /* 0x004e3c1601007387 */ /* 0x0003e20000100800 */
[----:B------:R-:W-:-:S03]  /*bc1c0*/  IMAD.HI.U32 R10, R19, -0x7fe001, R10 ;  /* 0xff801fff130a7827 */ /* 0x000fc600078e000a */
[----:B------:R-:W-:Y:S01]  /*bc1d0*/  STL [R1+0x4ebc], R20 ;  /* 0x004ebc1401007387 */ /* 0x000fe20000100800 */
[----:B------:R-:W-:Y:S02]  /*bc1e0*/  IMAD R12, R12, -0x7fe001, RZ ;  /* 0xff801fff0c0c7824 */ /* 0x000fe400078e02ff */
[----:B------:R-:W-:Y:S01]  /*bc1f0*/  @!P3 VIADD R25, R25, 0x7fe001 ;  /* 0x007fe0011919b836 */ /* 0x000fe20000000000 */
[----:B------:R2:W-:Y:S04]  /*bc200*/  STL [R1+0x4e40], R14 ;  /* 0x004e400e01007387 */ /* 0x0005e80000100800 */
[----:B------:R-:W5:Y:S01]  /*bc210*/  LDL R11, [R1+0x4f0c] ;  /* 0x004f0c00010b7983 */ /* 0x000f620000100800 */
[----:B0-----:R-:W-:-:S03]  /*bc220*/  IADD3 R18, PT, PT, R10, -R19, R12 ;  /* 0x800000130a127210 */ /* 0x001fc60007ffe00c */
[----:B------:R-:W5:Y:S01]  /*bc230*/  LDL R56, [R1+0x4f8c] ;  /* 0x004f8c0001387983 */ /* 0x000f620000100800 */
[----:B------:R-:W-:Y:S01]  /*bc240*/  IMAD.WIDE R12, R25, UR5, RZ ;  /* 0x00000005190c7c25 */ /* 0x000fe2000f8e02ff */
[----:B------:R-:W-:-:S03]  /*bc250*/  @P0 IADD3 R16, PT, PT, R16, -0x7fe001, RZ ;  /* 0xff801fff10100810 */ /* 0x000fc60007ffe0ff */
[----:B------:R-:W-:Y:S02]  /*bc260*/  IMAD R19, R12, 0x3802001, RZ ;  /* 0x038020010c137824 */ /* 0x000fe400078e02ff */
[----:B------:R-:W-:Y:S02]  /*bc270*/  @!P4 VIADD R15, R15, 0x7fe001 ;  /* 0x007fe0010f0fc836 */ /* 0x000fe40000000000 */
[----:B------:R-:W-:Y:S01]  /*bc280*/  IMAD.IADD R10, R3, 0x1, -R0 ;  /* 0x00000001030a7824 */ /* 0x000fe200078e0a00 */
[----:B------:R0:W-:Y:S01]  /*bc290*/  STL [R1+0x4ec0], R18 ;  /* 0x004ec01201007387 */ /* 0x0001e20000100800 */
[----:B-1----:R-:W-:Y:S01]  /*bc2a0*/  IMAD.HI.U32 R22, R19, -0x7fe001, R12 ;  /* 0xff801fff13167827 */ /* 0x002fe200078e000c */
[----:B------:R-:W-:Y:S02]  /*bc2b0*/  ISETP.GE.AND P1, PT, R16, RZ, PT ;  /* 0x000000ff1000720c */ /* 0x000fe40003f26270 */
[----:B------:R-:W5:Y:S01]  /*bc2c0*/  LDL R65, [R1+0x4f10] ;  /* 0x004f100001417983 */ /* 0x000f620000100800 */
[----:B--2---:R-:W-:Y:S01]  /*bc2d0*/  IMAD.WIDE R14, R15, UR5, RZ ;  /* 0x000000050f0e7c25 */ /* 0x004fe2000f8e02ff */
[----:B------:R-:W-:-:S02]  /*bc2e0*/  IADD3 R26, PT, PT, R26, R51, RZ ;  /* 0x000000331a1a7210 */ /* 0x000fc40007ffe0ff */
[----:B------:R-:W2:Y:S01]  /*bc2f0*/  LDL R12, [R1+0x4f90] ;  /* 0x004f9000010c7983 */ /* 0x000ea20000100800 */
[----:B------:R-:W-:Y:S01]  /*bc300*/  ISETP.GE.AND P2, PT, R10, RZ, PT ;  /* 0x000000ff0a00720c */ /* 0x000fe20003f46270 */
[----:B------:R-:W-:Y:S01]  /*bc310*/  IMAD R21, R14, 0x3802001, RZ ;  /* 0x038020010e157824 */ /* 0x000fe200078e02ff */
[----:B------:R-:W-:Y:S02]  /*bc320*/  SHF.R.S32.HI R17, RZ, 0x1f, R19 ;  /* 0x0000001fff117819 */ /* 0x000fe40000011413 */
[----:B------:R-:W-:Y:S01]  /*bc330*/  ISETP.GT.AND P0, PT, R26, 0x7fe000, PT ;  /* 0x007fe0001a00780c */ /* 0x000fe20003f04270 */
[----:B0-----:R-:W-:Y:S01]  /*bc340*/  IMAD.IADD R18, R27, 0x1, -R36 ;  /* 0x000000011b127824 */ /* 0x001fe200078e0a24 */
[----:B------:R-:W-:Y:S01]  /*bc350*/  SHF.R.S32.HI R13, RZ, 0x1f, R21 ;  /* 0x0000001fff0d7819 */ /* 0x000fe20000011415 */
[----:B------:R-:W-:Y:S01]  /*bc360*/  IMAD R17, R17, -0x7fe001, RZ ;  /* 0xff801fff11117824 */ /* 0x000fe200078e02ff */
[----:B------:R-:W-:Y:S02]  /*bc370*/  @!P1 IADD3 R16, PT, PT, R16, 0x7fe001, RZ ;  /* 0x007fe00110109810 */ /* 0x000fe40007ffe0ff */
[----:B------:R-:W-:Y:S01]  /*bc380*/  ISETP.GE.AND P3, PT, R18, RZ, PT ;  /* 0x000000ff1200720c */ /* 0x000fe20003f66270 */
[----:B------:R-:W-:Y:S01]  /*bc390*/  IMAD.HI.U32 R20, R21, -0x7fe001, R14 ;  /* 0xff801fff15147827 */ /* 0x000fe200078e000e */
[----:B------:R-:W-:-:S03]  /*bc3a0*/  IADD3 R22, PT, PT, R22, -R19, R17 ;  /* 0x8000001316167210 */ /* 0x000fc60007ffe011 */
[----:B------:R-:W-:Y:S02]  /*bc3b0*/  IMAD R13, R13, -0x7fe001, RZ ;  /* 0xff801fff0d0d7824 */ /* 0x000fe400078e02ff */
[----:B------:R-:W-:Y:S01]  /*bc3c0*/  @!P2 VIADD R10, R10, 0x7fe001 ;  /* 0x007fe0010a0aa836 */ /* 0x000fe20000000000 */
[----:B------:R0:W-:Y:S01]  /*bc3d0*/  STL [R1+0x4e44], R16 ;  /* 0x004e441001007387 */ /* 0x0001e20000100800 */
[----:B------:R-:W-:Y:S02]  /*bc3e0*/  @P0 IADD3 R26, PT, PT, R26, -0x7fe001, RZ ;  /* 0xff801fff1a1a0810 */ /* 0x000fe40007ffe0ff */
[----:B------:R-:W-:Y:S01]  /*bc3f0*/  IADD3 R20, PT, PT, R20, -R21, R13 ;  /* 0x8000001514147210 */ /* 0x000fe20007ffe00d */
[----:B------:R-:W-:Y:S01]  /*bc400*/  STL [R1+0x4ec4], R22 ;  /* 0x004ec41601007387 */ /* 0x000fe20000100800 */
[----:B------:R-:W-:Y:S01]  /*bc410*/  IADD3 R0, PT, PT, R3, R0, RZ ;  /* 0x0000000003007210 */ /* 0x000fe20007ffe0ff */
[----:B------:R-:W-:Y:S02]  /*bc420*/  IMAD.IADD R3, R37, 0x1, -R50 ;  /* 0x0000000125037824 */ /* 0x000fe400078e0a32 */
[----:B------:R-:W2:Y:S01]  /*bc430*/  LDL R13, [R1+0x4f14] ;  /* 0x004f1400010d7983 */ /* 0x000ea20000100800 */
[----:B0-----:R-:W-:-:S03]  /*bc440*/  IMAD.WIDE R16, R10, UR5, RZ ;  /* 0x000000050a107c25 */ /* 0x001fc6000f8e02ff */
[----:B------:R-:W2:Y:S01]  /*bc450*/  LDL R62, [R1+0x4f94] ;  /* 0x004f9400013e7983 */ /* 0x000ea20000100800 */
[----:B------:R-:W-:Y:S01]  /*bc460*/  ISETP.GE.AND P1, PT, R26, RZ, PT ;  /* 0x000000ff1a00720c */ /* 0x000fe20003f26270 */
[----:B------:R-:W-:Y:S02]  /*bc470*/  IMAD R15, R16, 0x3802001, RZ ;  /* 0x03802001100f7824 */ /* 0x000fe400078e02ff */
[----:B------:R-:W2:Y:S04]  /*bc480*/  LDL R14, [R1+0x4f18] ;  /* 0x004f1800010e7983 */ /* 0x000ea80000100800 */
[----:B------:R-:W2:Y:S01]  /*bc490*/  LDL R51, [R1+0x4f98] ;  /* 0x004f980001337983 */ /* 0x000ea20000100800 */
[----:B------:R-:W-:Y:S02]  /*bc4a0*/  @!P3 IADD3 R18, PT, PT, R18, 0x7fe001, RZ ;  /* 0x007fe0011212b810 */ /* 0x000fe40007ffe0ff */
[----:B------:R-:W-:-:S02]  /*bc4b0*/  ISETP.GE.AND P2, PT, R3, RZ, PT ;  /* 0x000000ff0300720c */ /* 0x000fc40003f46270 */
[----:B------:R-:W-:Y:S01]  /*bc4c0*/  SHF.R.S32.HI R10, RZ, 0x1f, R15 ;  /* 0x0000001fff0a7819 */ /* 0x000fe2000001140f */
[----:B------:R-:W-:Y:S01]  /*bc4d0*/  IMAD.WIDE R18, R18, UR5, RZ ;  /* 0x0000000512127c25 */ /* 0x000fe2000f8e02ff */
[----:B------:R-:W-:-:S03]  /*bc4e0*/  ISETP.GT.AND P0, PT, R0, 0x7fe000, PT ;  /* 0x007fe0000000780c */ /* 0x000fc60003f04270 */
[----:B------:R-:W-:Y:S02]  /*bc4f0*/  IMAD.IADD R36, R27, 0x1, R36 ;  /* 0x000000011b247824 */ /* 0x000fe400078e0224 */
[----:B------:R-:W-:Y:S01]  /*bc500*/  IMAD.HI.U32 R48, R15, -0x7fe001, R16 ;  /* 0xff801fff0f307827 */ /* 0x000fe200078e0010 */
[----:B------:R-:W-:-:S03]  /*bc510*/  @!P1 IADD3 R26, PT, PT, R26, 0x7fe001, RZ ;  /* 0x007fe0011a1a9810 */ /* 0x000fc60007ffe0ff */
[----:B------:R-:W-:Y:S02]  /*bc520*/  IMAD R10, R10, -0x7fe001, RZ ;  /* 0xff801fff0a0a7824 */ /* 0x000fe400078e02ff */
[----:B------:R-:W-:Y:S01]  /*bc530*/  IMAD R21, R18, 0x3802001, RZ ;  /* 0x0380200112157824 */ /* 0x000fe200078e02ff */
[----:B------:R-:W-:Y:S01]  /*bc540*/  ISETP.GT.AND P1, PT, R36, 0x7fe000, PT ;  /* 0x007fe0002400780c */ /* 0x000fe20003f24270 */
[----:B------:R-:W-:Y:S01]  /*bc550*/  @!P2 VIADD R3, R3, 0x7fe001 ;  /* 0x007fe0010303a836 */ /* 0x000fe20000000000 */
[----:B------:R-:W-:Y:S01]  /*bc560*/  IADD3 R48, PT, PT, R48, -R15, R10 ;  /* 0x8000000f30307210 */ /* 0x000fe20007ffe00a */
[----:B------:R0:W-:Y:S01]  /*bc570*/  STL [R1+0x4e48], R26 ;  /* 0x004e481a01007387 */ /* 0x0001e20000100800 */
[----:B------:R-:W-:Y:S02]  /*bc580*/  SHF.R.S32.HI R15, RZ, 0x1f, R21 ;  /* 0x0000001fff0f7819 */ /* 0x000fe40000011415 */
[----:B------:R-:W-:Y:S01]  /*bc590*/  IADD3 R10, PT, PT, R37, R50, RZ ;  /* 0x00000032250a7210 */ /* 0x000fe20007ffe0ff */
[----:B------:R1:W-:Y:S01]  /*bc5a0*/  STL [R1+0x4ec8], R20 ;  /* 0x004ec81401007387 */ /* 0x0003e20000100800 */
[----:B------:R-:W-:-:S03]  /*bc5b0*/  IMAD.WIDE R16, R3, UR5, RZ ;  /* 0x0000000503107c25 */ /* 0x000fc6000f8e02ff */
[----:B------:R-:W2:Y:S01]  /*bc5c0*/  LDL R64, [R1+0x4f1c] ;  /* 0x004f1c0001407983 */ /* 0x000ea20000100800 */
[----:B------:R-:W-:Y:S01]  /*bc5d0*/  @P0 VIADD R0, R0, 0xff801fff ;  /* 0xff801fff00000836 */ /* 0x000fe20000000000 */
[----:B------:R-:W-:Y:S02]  /*bc5e0*/  ISETP.GT.AND P0, PT, R10, 0x7fe000, PT ;  /* 0x007fe0000a00780c */ /* 0x000fe40003f04270 */
[----:B------:R-:W2:Y:S01]  /*bc5f0*/  LDL R59, [R1+0x4f9c] ;  /* 0x004f9c00013b7983 */ /* 0x000ea20000100800 */
[----:B------:R-:W-:-:S04]  /*bc600*/  IMAD.HI.U32 R18, R21, -0x7fe001, R18 ;  /* 0xff801fff15127827 */ /* 0x000fc800078e0012 */
        /* <DEDUP_REMOVED lines=9> */
[----:B------:R-:W-:Y:S01]  /*bc6a0*/  IADD3 R38, PT, PT, R38, R53, RZ ;  /* 0x0000003526267210 */ /* 0x000fe20007ffe0ff */
[----:B------:R-:W-:Y:S01]  /*bc6b0*/  @P0 VIADD R10, R10, 0xff801fff ;  /* 0xff801fff0a0a0836 */ /* 0x000fe20000000000 */
[----:B------:R-:W-:Y:S02]  /*bc6c0*/  SHF.R.S32.HI R15, RZ, 0x1f, R24 ;  /* 0x0000001fff0f7819 */ /* 0x000fe40000011418 */
[----:B------:R-:W-:Y:S02]  /*bc6d0*/  ISETP.GE.AND P2, PT, R36, RZ, PT ;  /* 0x000000ff2400720c */ /* 0x000fe40003f46270 */
[----:B------:R-:W-:Y:S02]  /*bc6e0*/  ISETP.GT.AND P0, PT, R38, 0x7fe000, PT ;  /* 0x007fe0002600780c */ /* 0x000fe40003f04270 */
[----:B------:R-:W-:Y:S01]  /*bc6f0*/  ISETP.GE.AND P3, PT, R3, RZ, PT ;  /* 0x000000ff0300720c */ /* 0x000fe20003f66270 */
[----:B------:R-:W-:Y:S01]  /*bc700*/  IMAD R15, R15, -0x7fe001, RZ ;  /* 0xff801fff0f0f7824 */ /* 0x000fe200078e02ff */
[----:B------:R-:W-:-:S02]  /*bc710*/  @!P1 IADD3 R0, PT, PT, R0, 0x7fe001, RZ ;  /* 0x007fe00100009810 */ /* 0x000fc40007ffe0ff */
[----:B------:R-:W-:Y:S02]  /*bc720*/  ISETP.GE.AND P1, PT, R10, RZ, PT ;  /* 0x000000ff0a00720c */ /* 0x000fe40003f26270 */
[----:B------:R-:W-:Y:S02]  /*bc730*/  IADD3 R24, PT, PT, R18, -R24, R15 ;  /* 0x8000001812187210 */ /* 0x000fe40007ffe00f */
[CC--:B------:R-:W-:Y:S02]  /*bc740*/  IADD3 R15, PT, PT, R39.reuse, -R58.reuse, RZ ;  /* 0x8000003a270f7210 */ /* 0x0c0fe40007ffe0ff */
[----:B------:R-:W-:Y:S01]  /*bc750*/  IADD3 R22, PT, PT, R39, R58, RZ ;  /* 0x0000003a27167210 */ /* 0x000fe20007ffe0ff */
[----:B------:R-:W-:Y:S01]  /*bc760*/  @!P2 VIADD R36, R36, 0x7fe001 ;  /* 0x007fe0012424a836 */ /* 0x000fe20000000000 */
[----:B------:R-:W-:Y:S01]  /*bc770*/  ISETP.GE.AND P2, PT, R15, RZ, PT ;  /* 0x000000ff0f00720c */ /* 0x000fe20003f46270 */
[----:B------:R-:W-:Y:S01]  /*bc780*/  @P0 VIADD R38, R38, 0xff801fff ;  /* 0xff801fff26260836 */ /* 0x000fe20000000000 */
[----:B------:R-:W-:Y:S01]  /*bc790*/  ISETP.GT.AND P0, PT, R22, 0x7fe000, PT ;  /* 0x007fe0001600780c */ /* 0x000fe20003f04270 */
[----:B------:R-:W-:Y:S01]  /*bc7a0*/  @!P3 VIADD R3, R3, 0x7fe001 ;  /* 0x007fe0010303b836 */ /* 0x000fe20000000000 */
[----:B------:R0:W-:Y:S01]  /*bc7b0*/  STL [R1+0x4e4c], R0 ;  /* 0x004e4c0001007387 */ /* 0x0001e20000100800 */
[----:B------:R-:W-:-:S02]  /*bc7c0*/  @!P1 IADD3 R10, PT, PT, R10, 0x7fe001, RZ ;  /* 0x007fe0010a0a9810 */ /* 0x000fc40007ffe0ff */
[----:B-1----:R-:W-:Y:S01]  /*bc7d0*/  IMAD.WIDE R20, R3, UR5, RZ ;  /* 0x0000000503147c25 */ /* 0x002fe2000f8e02ff */
[----:B------:R-:W-:Y:S04]  /*bc7e0*/  STL [R1+0x4ecc], R48 ;  /* 0x004ecc3001007387 */ /* 0x000fe80000100800 */
[----:B------:R1:W-:Y:S01]  /*bc7f0*/  STL [R1+0x4e50], R36 ;  /* 0x004e502401007387 */ /* 0x0003e20000100800 */
[----:B------:R-:W-:-:S03]  /*bc800*/  IMAD R23, R20, 0x3802001, RZ ;  /* 0x0380200114177824 */ /* 0x000fc600078e02ff */
[----:B------:R-:W-:Y:S01]  /*bc810*/  STL [R1+0x4ed0], R26 ;  /* 0x004ed01a01007387 */ /* 0x000fe20000100800 */
[----:B0-----:R-:W-:Y:S01]  /*bc820*/  IMAD.IADD R0, R40, 0x1, R41 ;  /* 0x0000000128007824 */ /* 0x001fe200078e0229 */
[----:B------:R-:W-:Y:S02]  /*bc830*/  ISETP.GE.AND P1, PT, R38, RZ, PT ;  /* 0x000000ff2600720c */ /* 0x000fe40003f26270 */
[----:B------:R-:W2:Y:S01]  /*bc840*/  LDL R18, [R1+0x4f24] ;  /* 0x004f240001127983 */ /* 0x000ea20000100800 */
[----:B------:R-:W-:-:S03]  /*bc850*/  IADD3 R40, PT, PT, R40, -R41, RZ ;  /* 0x8000002928287210 */ /* 0x000fc60007ffe0ff */
[----:B------:R-:W2:Y:S01]  /*bc860*/  LDL R53, [R1+0x4fa4] ;  /* 0x004fa40001357983 */ /* 0x000ea20000100800 */
[----:B------:R-:W-:Y:S01]  /*bc870*/  @!P2 VIADD R15, R15, 0x7fe001 ;  /* 0x007fe0010f0fa836 */ /* 0x000fe20000000000 */
[----:B------:R-:W-:Y:S02]  /*bc880*/  SHF.R.S32.HI R3, RZ, 0x1f, R23 ;  /* 0x0000001fff037819 */ /* 0x000fe40000011417 */
[----:B------:R0:W-:Y:S01]  /*bc890*/  STL [R1+0x4e54], R10 ;  /* 0x004e540a01007387 */ /* 0x0001e20000100800 */
[----:B------:R-:W-:-:S03]  /*bc8a0*/  @P0 IADD3 R22, PT, PT, R22, -0x7fe001, RZ ;  /* 0xff801fff16160810 */ /* 0x000fc60007ffe0ff */
[----:B------:R4:W-:Y:S01]  /*bc8b0*/  STL [R1+0x4ed4], R24 ;  /* 0x004ed41801007387 */ /* 0x0009e20000100800 */
[----:B------:R-:W-:Y:S02]  /*bc8c0*/  ISETP.GE.AND P2, PT, R40, RZ, PT ;  /* 0x000000ff2800720c */ /* 0x000fe40003f46270 */
[----:B------:R-:W-:Y:S01]  /*bc8d0*/  ISETP.GT.AND P0, PT, R0, 0x7fe000, PT ;  /* 0x007fe0000000780c */ /* 0x000fe20003f04270 */
[----:B------:R-:W2:Y:S04]  /*bc8e0*/  LDL R19, [R1+0x4f28] ;  /* 0x004f280001137983 */ /* 0x000ea80000100800 */
[----:B------:R-:W2:Y:S01]  /*bc8f0*/  LDL R58, [R1+0x4fa8] ;  /* 0x004fa800013a7983 */ /* 0x000ea20000100800 */
[----:B-1----:R-:W-:-:S04]  /*bc900*/  IMAD.HI.U32 R36, R23, -0x7fe001, R20 ;  /* 0xff801fff17247827 */ /* 0x002fc800078e0014 */
[----:B------:R-:W-:Y:S02]  /*bc910*/  IMAD R3, R3, -0x7fe001, RZ ;  /* 0xff801fff03037824 */ /* 0x000fe400078e02ff */
[----:B------:R-:W-:-:S03]  /*bc920*/  IMAD.WIDE R20, R15, UR5, RZ ;  /* 0x000000050f147c25 */ /* 0x000fc6000f8e02ff */
[----:B------:R-:W-:Y:S01]  /*bc930*/  IADD3 R36, PT, PT, R36, -R23, R3 ;  /* 0x8000001724247210 */ /* 0x000fe20007ffe003 */
[----:B------:R-:W-:Y:S01]  /*bc940*/  @!P1 VIADD R38, R38, 0x7fe001 ;  /* 0x007fe00126269836 */ /* 0x000fe20000000000 */
[----:B------:R-:W-:Y:S01]  /*bc950*/  ISETP.GE.AND P1, PT, R22, RZ, PT ;  /* 0x000000ff1600720c */ /* 0x000fe20003f26270 */
[----:B------:R-:W-:Y:S01]  /*bc960*/  IMAD R15, R20, 0x3802001, RZ ;  /* 0x03802001140f7824 */ /* 0x000fe200078e02ff */
[----:B------:R-:W-:Y:S01]  /*bc970*/  IADD3 R3, PT, PT, R42, -R57, RZ ;  /* 0x800000392a037210 */ /* 0x000fe20007ffe0ff */
[----:B------:R-:W-:Y:S01]  /*bc980*/  @!P2 VIADD R40, R40, 0x7fe001 ;  /* 0x007fe0012828a836 */ /* 0x000fe20000000000 */
[----:B------:R-:W-:Y:S01]  /*bc990*/  @P0 IADD3 R0, PT, PT, R0, -0x7fe001, RZ ;  /* 0xff801fff00000810 */ /* 0x000fe20007ffe0ff */
[----:B------:R-:W-:Y:S01]  /*bc9a0*/  STL [R1+0x4e58], R38 ;  /* 0x004e582601007387 */ /* 0x000fe20000100800 */
[----:B0-----:R-:W-:Y:S01]  /*bc9b0*/  SHF.R.S32.HI R10, RZ, 0x1f, R15 ;  /* 0x0000001fff0a7819 */ /* 0x001fe2000001140f */
[----:B------:R-:W-:Y:S01]  /*bc9c0*/  IMAD.HI.U32 R26, R15, -0x7fe001, R20 ;  /* 0xff801fff0f1a7827 */ /* 0x000fe200078e0014 */
[----:B------:R-:W-:Y:S01]  /*bc9d0*/  ISETP.GE.AND P2, PT, R3, RZ, PT ;  /* 0x000000ff0300720c */ /* 0x000fe20003f46270 */
[----:B------:R-:W2:Y:S01]  /*bc9e0*/  LDL R20, [R1+0x4f2c] ;  /* 0x004f2c0001147983 */ /* 0x000ea20000100800 */
[----:B------:R-:W-:-:S03]  /*bc9f0*/  ISETP.GE.AND P0, PT, R0, RZ, PT ;  /* 0x000000ff0000720c */ /* 0x000fc60003f06270 */
[----:B------:R-:W2:Y:S01]  /*bca00*/  LDL R61, [R1+0x4fac] ;  /* 0x004fac00013d7983 */ /* 0x000ea20000100800 */
[----:B------:R-:W-:Y:S02]  /*bca10*/  IMAD R10, R10, -0x7fe001, RZ ;  /* 0xff801fff0a0a7824 */ /* 0x000fe400078e02ff */
[----:B------:R-:W-:-:S03]  /*bca20*/  IMAD.WIDE R40, R40, UR5, RZ ;  /* 0x0000000528287c25 */ /* 0x000fc6000f8e02ff */
[----:B------:R-:W-:Y:S01]  /*bca30*/  IADD3 R26, PT, PT, R26, -R15, R10 ;  /* 0x8000000f1a1a7210 */ /* 0x000fe20007ffe00a */
[----:B------:R-:W-:Y:S02]  /*bca40*/  @!P1 VIADD R22, R22, 0x7fe001 ;  /* 0x007fe00116169836 */ /* 0x000fe40000000000 */
[----:B------:R-:W-:Y:S01]  /*bca50*/  IMAD R23, R40, 0x3802001, RZ ;  /* 0x0380200128177824 */ /* 0x000fe200078e02ff */
[----:B---3--:R-:W-:Y:S01]  /*bca60*/  IADD3 R15, PT, PT, R43, -R60, RZ ;  /* 0x8000003c2b0f7210 */ /* 0x008fe20007ffe0ff */
[----:B------:R-:W-:Y:S01]  /*bca70*/  STL [R1+0x4ed8], R36 ;  /* 0x004ed82401007387 */ /* 0x000fe20000100800 */
[----:B------:R-:W-:Y:S01]  /*bca80*/  @!P2 VIADD R3, R3, 0x7fe001 ;  /* 0x007fe0010303a836 */ /* 0x000fe20000000000 */
[----:B------:R-:W-:Y:S02]  /*bca90*/  IADD3 R42, PT, PT, R42, R57, RZ ;  /* 0x000000392a2a7210 */ /* 0x000fe40007ffe0ff */
[----:B------:R0:W-:Y:S01]  /*bcaa0*/  STL [R1+0x4e5c], R22 ;  /* 0x004e5c1601007387 */ /* 0x0001e20000100800 */
[----:B------:R-:W-:Y:S01]  /*bcab0*/  SHF.R.S32.HI R10, RZ, 0x1f, R23 ;  /* 0x0000001fff0a7819 */ /* 0x000fe20000011417 */
[----:B------:R-:W-:Y:S01]  /*bcac0*/  @!P0 VIADD R0, R0, 0x7fe001 ;  /* 0x007fe00100008836 */ /* 0x000fe20000000000 */
[----:B------:R-:W-:Y:S01]  /*bcad0*/  ISETP.GE.AND P1, PT, R15, RZ, PT ;  /* 0x000000ff0f00720c */ /* 0x000fe20003f26270 */
[----:B------:R1:W-:Y:S01]  /*bcae0*/  STL [R1+0x4edc], R26 ;  /* 0x004edc1a01007387 */ /* 0x0003e20000100800 */
[----:B----4-:R-:W-:Y:S01]  /*bcaf0*/  IMAD.WIDE R24, R3, UR5, RZ ;  /* 0x0000000503187c25 */ /* 0x010fe2000f8e02ff */
[----:B------:R-:W-:-:S02]  /*bcb00*/  ISETP.GT.AND P0, PT, R42, 0x7fe000, PT ;  /* 0x007fe0002a00780c */ /* 0x000fc40003f04270 */
        /* <DEDUP_REMOVED lines=12> */
[----:B------:R-:W-:Y:S01]  /*bcbd0*/  @!P1 VIADD R15, R15, 0x7fe001 ;  /* 0x007fe0010f0f9836 */ /* 0x000fe20000000000 */
[----:B------:R-:W-:Y:S02]  /*bcbe0*/  ISETP.GT.AND P1, PT, R10, 0x7fe000, PT ;  /* 0x007fe0000a00780c */ /* 0x000fe40003f24270 */
[----:B------:R-:W-:Y:S02]  /*bcbf0*/  @P0 IADD3 R42, PT, PT, R42, -0x7fe001, RZ ;  /* 0xff801fff2a2a0810 */ /* 0x000fe40007ffe0ff */
[----:B------:R-:W-:Y:S02]  /*bcc00*/  ISETP.GT.AND P0, PT, R38, 0x7fe000, PT ;  /* 0x007fe0002600780c */ /* 0x000fe40003f04270 */
[----:B------:R-:W-:Y:S01]  /*bcc10*/  IADD3 R44, PT, PT, R44, -R55, RZ ;  /* 0x800000372c2c7210 */ /* 0x000fe20007ffe0ff */
[----:B------:R-:W-:Y:S01]  /*bcc20*/  IMAD.IADD R40, R67, 0x1, R46 ;  /* 0x0000000143287824 */ /* 0x000fe200078e022e */
[----:B------:R0:W-:Y:S02]  /*bcc30*/  STL [R1+0x4ee0], R48 ;  /* 0x004ee03001007387 */ /* 0x0001e40000100800 */
[----:B------:R-:W-:Y:S01]  /*bcc40*/  ISETP.GE.AND P4, PT, R44, RZ, PT ;  /* 0x000000ff2c00720c */ /* 0x000fe20003f86270 */
[----:B-1----:R-:W-:Y:S01]  /*bcc50*/  IMAD.WIDE R26, R15, UR5, RZ ;  /* 0x000000050f1a7c25 */ /* 0x002fe2000f8e02ff */
[----:B------:R-:W-:Y:S01]  /*bcc60*/  ISETP.GE.AND P3, PT, R42, RZ, PT ;  /* 0x000000ff2a00720c */ /* 0x000fe20003f66270 */
[----:B------:R-:W4:Y:S01]  /*bcc70*/  LDL R25, [R1+0x4f38] ;  /* 0x004f380001197983 */ /* 0x000f220000100800 */
[----:B------:R-:W-:-:S03]  /*bcc80*/  ISETP.GT.AND P2, PT, R40, 0x7fe000, PT ;  /* 0x007fe0002800780c */ /* 0x000fc60003f44270 */
[----:B------:R-:W4:Y:S01]  /*bcc90*/  LDL R60, [R1+0x4fb8] ;  /* 0x004fb800013c7983 */ /* 0x000f220000100800 */
[----:B------:R-:W-:Y:S01]  /*bcca0*/  SHF.R.S32.HI R3, RZ, 0x1f, R37 ;  /* 0x0000001fff037819 */ /* 0x000fe20000011425 */
[----:B------:R-:W-:Y:S01]  /*bccb0*/  IMAD R15, R26, 0x3802001, RZ ;  /* 0x038020011a0f7824 */ /* 0x000fe200078e02ff */
[----:B------:R-:W-:Y:S01]  /*bccc0*/  @P1 IADD3 R10, PT, PT, R10, -0x7fe001, RZ ;  /* 0xff801fff0a0a1810 */ /* 0x000fe20007ffe0ff */
[----:B------:R-:W-:Y:S02]  /*bccd0*/  @P0 VIADD R38, R38, 0xff801fff ;  /* 0xff801fff26260836 */ /* 0x000fe40000000000 */
[----:B------:R-:W-:Y:S01]  /*bcce0*/  IMAD R3, R3, -0x7fe001, RZ ;  /* 0xff801fff03037824 */ /* 0x000fe200078e02ff */
[----:B------:R-:W-:Y:S01]  /*bccf0*/  ISETP.GE.AND P0, PT, R10, RZ, PT ;  /* 0x000000ff0a00720c */ /* 0x000fe20003f06270 */
[----:B------:R-:W-:Y:S01]  /*bcd00*/  @!P4 VIADD R44, R44, 0x7fe001 ;  /* 0x007fe0012c2cc836 */ /* 0x000fe20000000000 */
[----:B0-----:R-:W-:Y:S02]  /*bcd10*/  SHF.R.S32.HI R0, RZ, 0x1f, R15 ;  /* 0x0000001fff007819 */ /* 0x001fe4000001140f */
[----:B------:R-:W-:Y:S01]  /*bcd20*/  ISETP.GE.AND P1, PT, R38, RZ, PT ;  /* 0x000000ff2600720c */ /* 0x000fe20003f26270 */
[----:B------:R-:W-:Y:S01]  /*bcd30*/  IMAD.HI.U32 R26, R15, -0x7fe001, R26 ;  /* 0xff801fff0f1a7827 */ /* 0x000fe200078e001a */
[----:B------:R-:W-:-:S02]  /*bcd40*/  @!P3 IADD3 R42, PT, PT, R42, 0x7fe001, RZ ;  /* 0x007fe0012a2ab810 */ /* 0x000fc40007ffe0ff */
[----:B------:R-:W-:Y:S01]  /*bcd50*/  IADD3 R36, PT, PT, R36, -R37, R3 ;  /* 0x8000002524247210 */ /* 0x000fe20007ffe003 */
[----:B------:R-:W-:-:S04]  /*bcd60*/  IMAD.WIDE R44, R44, UR5, RZ ;  /* 0x000000052c2c7c25 */ /* 0x000fc8000f8e02ff */
[----:B------:R-:W-:Y:S02]  /*bcd70*/  IMAD R0, R0, -0x7fe001, RZ ;  /* 0xff801fff00007824 */ /* 0x000fe400078e02ff */
[----:B------:R-:W-:Y:S01]  /*bcd80*/  @P2 VIADD R40, R40, 0xff801fff ;  /* 0xff801fff28282836 */ /* 0x000fe20000000000 */
[----:B------:R-:W-:Y:S01]  /*bcd90*/  STL [R1+0x4e64], R42 ;  /* 0x004e642a01007387 */ /* 0x000fe20000100800 */
[----:B------:R-:W-:Y:S01]  /*bcda0*/  IMAD R23, R44, 0x3802001, RZ ;  /* 0x038020012c177824 */ /* 0x000fe200078e02ff */
[----:B------:R-:W-:Y:S02]  /*bcdb0*/  IADD3 R48, PT, PT, R26, -R15, R0 ;  /* 0x8000000f1a307210 */ /* 0x000fe40007ffe000 */
[----:B------:R0:W-:Y:S01]  /*bcdc0*/  STL [R1+0x4ee4], R36 ;  /* 0x004ee42401007387 */ /* 0x0001e20000100800 */
[----:B------:R-:W-:Y:S02]  /*bcdd0*/  IADD3 R46, PT, PT, R67, -R46, RZ ;  /* 0x8000002e432e7210 */ /* 0x000fe40007ffe0ff */
[----:B------:R-:W-:Y:S01]  /*bcde0*/  ISETP.GE.AND P2, PT, R40, RZ, PT ;  /* 0x000000ff2800720c */ /* 0x000fe20003f46270 */
[----:B------:R-:W4:Y:S01]  /*bcdf0*/  LDL R26, [R1+0x4f3c] ;  /* 0x004f3c00011a7983 */ /* 0x000f220000100800 */
[----:B------:R-:W-:-:S03]  /*bce00*/  @!P0 IADD3 R10, PT, PT, R10, 0x7fe001, RZ ;  /* 0x007fe0010a0a8810 */ /* 0x000fc60007ffe0ff */
[----:B------:R-:W4:Y:S01]  /*bce10*/  LDL R55, [R1+0x4fbc] ;  /* 0x004fbc0001377983 */ /* 0x000f220000100800 */
[----:B------:R-:W-:Y:S01]  /*bce20*/  SHF.R.S32.HI R0, RZ, 0x1f, R23 ;  /* 0x0000001fff007819 */ /* 0x000fe20000011417 */
[----:B------:R-:W-:Y:S01]  /*bce30*/  @!P1 VIADD R38, R38, 0x7fe001 ;  /* 0x007fe00126269836 */ /* 0x000fe20000000000 */
[----:B------:R-:W-:Y:S01]  /*bce40*/  ISETP.GE.AND P3, PT, R46, RZ, PT ;  /* 0x000000ff2e00720c */ /* 0x000fe20003f66270 */
[----:B------:R1:W-:Y:S01]  /*bce50*/  STL [R1+0x4e68], R10 ;  /* 0x004e680a01007387 */ /* 0x0003e20000100800 */
[----:B------:R-:W-:-:S03]  /*bce60*/  IMAD.HI.U32 R44, R23, -0x7fe001, R44 ;  /* 0xff801fff172c7827 */ /* 0x000fc600078e002c */
[----:B------:R-:W-:Y:S01]  /*bce70*/  STL [R1+0x4ee8], R48 ;  /* 0x004ee83001007387 */ /* 0x000fe20000100800 */
[----:B------:R-:W-:-:S03]  /*bce80*/  IMAD R0, R0, -0x7fe001, RZ ;  /* 0xff801fff00007824 */ /* 0x000fc600078e02ff */
[----:B------:R5:W-:Y:S04]  /*bce90*/  STL [R1+0x4e6c], R38 ;  /* 0x004e6c2601007387 */ /* 0x000be80000100800 */
[----:B------:R-:W4:Y:S04]  /*bcea0*/  LDL R27, [R1+0x4f40] ;  /* 0x004f4000011b7983 */ /* 0x000f280000100800 */
[----:B0-----:R-:W4:Y:S01]  /*bceb0*/  LDL R36, [R1+0x4fc0] ;  /* 0x004fc00001247983 */ /* 0x001f220000100800 */
[----:B------:R-:W-:Y:S01]  /*bcec0*/  IADD3 R0, PT, PT, R44, -R23, R0 ;  /* 0x800000172c007210 */ /* 0x000fe20007ffe000 */
[----:B------:R-:W-:Y:S01]  /*bced0*/  @!P2 VIADD R40, R40, 0x7fe001 ;  /* 0x007fe0012828a836 */ /* 0x000fe20000000000 */
[C---:B------:R-:W-:Y:S01]  /*bcee0*/  IADD3 R3, PT, PT, R47.reuse, -R52, RZ ;  /* 0x800000342f037210 */ /* 0x040fe20007ffe0ff */
[----:B------:R-:W-:Y:S01]  /*bcef0*/  IMAD.IADD R42, R47, 0x1, R52 ;  /* 0x000000012f2a7824 */ /* 0x000fe200078e0234 */
[----:B------:R-:W-:Y:S01]  /*bcf00*/  @!P3 IADD3 R46, PT, PT, R46, 0x7fe001, RZ ;  /* 0x007fe0012e2eb810 */ /* 0x000fe20007ffe0ff */
[----:B------:R-:W-:Y:S01]  /*bcf10*/  STL [R1+0x4eec], R0 ;  /* 0x004eec0001007387 */ /* 0x000fe20000100800 */
[----:B------:R-:W-:-:S03]  /*bcf20*/  ISETP.GE.AND P1, PT, R3, RZ, PT ;  /* 0x000000ff0300720c */ /* 0x000fc60003f26270 */
[----:B------:R0:W-:Y:S01]  /*bcf30*/  STL [R1+0x4e70], R40 ;  /* 0x004e702801007387 */ /* 0x0001e20000100800 */
[----:B------:R-:W-:-:S03]  /*bcf40*/  IMAD.WIDE R46, R46, UR5, RZ ;  /* 0x000000052e2e7c25 */ /* 0x000fc6000f8e02ff */
[----:B------:R-:W4:Y:S04]  /*bcf50*/  LDL R37, [R1+0x4f44] ;  /* 0x004f440001257983 */ /* 0x000f280000100800 */
[----:B------:R-:W4:Y:S01]  /*bcf60*/  LDL R52, [R1+0x4fc4] ;  /* 0x004fc40001347983 */ /* 0x000f220000100800 */
[----:B-1----:R-:W-:Y:S02]  /*bcf70*/  IADD3 R10, PT, PT, R5, -R2, RZ ;  /* 0x80000002050a7210 */ /* 0x002fe40007ffe0ff */
[----:B------:R-:W-:Y:S01]  /*bcf80*/  ISETP.GT.AND P0, PT, R42, 0x7fe000, PT ;  /* 0x007fe0002a00780c */ /* 0x000fe20003f04270 */
[----:B------:R-:W-:Y:S01]  /*bcf90*/  IMAD R15, R46, 0x3802001, RZ ;  /* 0x038020012e0f7824 */ /* 0x000fe200078e02ff */
[----:B------:R-:W-:Y:S01]  /*bcfa0*/  ISETP.GE.AND P2, PT, R10, RZ, PT ;  /* 0x000000ff0a00720c */ /* 0x000fe20003f46270 */
[----:B-----5:R-:W5:Y:S02]  /*bcfb0*/  LDL R38, [R1+0x4f48] ;  /* 0x004f480001267983 */ /* 0x020f640000100800 */
[----:B------:R-:W-:-:S02]  /*bcfc0*/  IMAD.HI.U32 R48, R15, -0x7fe001, R46 ;  /* 0xff801fff0f307827 */ /* 0x000fc400078e002e */
[----:B------:R-:W5:Y:S02]  /*bcfd0*/  LDL R47, [R1+0x4fc8] ;  /* 0x004fc800012f7983 */ /* 0x000f640000100800 */
[----:B------:R-:W-:-:S04]  /*bcfe0*/  @!P1 VIADD R3, R3, 0x7fe001 ;  /* 0x007fe00103039836 */ /* 0x000fc80000000000 */
[----:B------:R-:W-:Y:S01]  /*bcff0*/  IMAD.WIDE R44, R3, UR5, RZ ;  /* 0x00000005032c7c25 */ /* 0x000fe2000f8e02ff */
[----:B------:R-:W-:-:S03]  /*bd000*/  SHF.R.S32.HI R3, RZ, 0x1f, R15 ;  /* 0x0000001fff037819 */ /* 0x000fc6000001140f */
[----:B------:R-:W-:Y:S01]  /*bd010*/  @P0 VIADD R42, R42, 0xff801fff ;  /* 0xff801fff2a2a0836 */ /* 0x000fe20000000000 */
[----:B------:R-:W-:Y:S01]  /*bd020*/  @!P2 IADD3 R10, PT, PT, R10, 0x7fe001, RZ ;  /* 0x007fe0010a0aa810 */ /* 0x000fe20007ffe0ff */
[----:B------:R-:W-:-:S03]  /*bd030*/  IMAD R39, R44, 0x3802001, RZ ;  /* 0x038020012c277824 */ /* 0x000fc600078e02ff */
        /* <DEDUP_REMOVED lines=10> */
[----:B------:R-:W-:-:S03]  /*bd0e0*/  IADD3 R0, PT, PT, R7, -R4, RZ ;  /* 0x8000000407007210 */ /* 0x000fc60007ffe0ff */
[----:B------:R1:W-:Y:S01]  /*bd0f0*/  STL [R1+0x4e74], R42 ;  /* 0x004e742a01007387 */ /* 0x0003e20000100800 */
[----:B------:R-:W-:-:S03]  /*bd100*/  IMAD.IADD R44, R5, 0x1, R2 ;  /* 0x00000001052c7824 */ /* 0x000fc600078e0202 */
[----:B------:R1:W-:Y:S01]  /*bd110*/  STL [R1+0x4ef4], R10 ;  /* 0x004ef40a01007387 */ /* 0x0003e20000100800 */
[----:B------:R-:W-:-:S03]  /*bd120*/  IMAD R5, R40, 0x3802001, RZ ;  /* 0x0380200128057824 */ /* 0x000fc600078e02ff */
[----:B------:R-:W5:Y:S04]  /*bd130*/  LDL R66, [R1+0x4f4c] ;  /* 0x004f4c0001427983 */ /* 0x000f680000100800 */
[----:B------:R-:W5:Y:S01]  /*bd140*/  LDL R45, [R1+0x4fcc] ;  /* 0x004fcc00012d7983 */ /* 0x000f620000100800 */
[C---:B------:R-:W-:Y:S01]  /*bd150*/  ISETP.GE.AND P1, PT, R0.reuse, RZ, PT ;  /* 0x000000ff0000720c */ /* 0x040fe20003f26270 */
[----:B------:R-:W-:Y:S02]  /*bd160*/  IMAD.HI.U32 R46, R5, -0x7fe001, R40 ;  /* 0xff801fff052e7827 */ /* 0x000fe400078e0028 */
        /* <DEDUP_REMOVED lines=12> */
[----:B------:R-:W-:Y:S02]  /*bd230*/  IADD3 R46, PT, PT, R46, -R5, R0 ;  /* 0x800000052e2e7210 */ /* 0x000fe40007ffe000 */
[C---:B------:R-:W-:Y:S01]  /*bd240*/  IADD3 R0, PT, PT, R63.reuse, R6, RZ ;  /* 0x000000063f007210 */ /* 0x040fe20007ffe0ff */
[----:B------:R-:W-:Y:S01]  /*bd250*/  IMAD.IADD R6, R63, 0x1, -R6 ;  /* 0x000000013f067824 */ /* 0x000fe200078e0a06 */
[----:B------:R-:W0:Y:S01]  /*bd260*/  LDCU UR4, c[0x3][UR6+-0xf4] ;  /* 0x00ffe180060477ac */ /* 0x000e220008000800 */
[----:B------:R-:W-:-:S03]  /*bd270*/  IMAD.HI.U32 R50, R7, -0x7fe001, R2 ;  /* 0xff801fff07327827 */ /* 0x000fc600078e0002 */
[----:B------:R-:W-:Y:S01]  /*bd280*/  ISETP.GE.AND P3, PT, R6, RZ, PT ;  /* 0x000000ff0600720c */ /* 0x000fe20003f66270 */
[----:B------:R-:W-:Y:S02]  /*bd290*/  @P1 VIADD R44, R44, 0xff801fff ;  /* 0xff801fff2c2c1836 */ /* 0x000fe40000000000 */
[C---:B------:R-:W-:Y:S01]  /*bd2a0*/  IMAD.IADD R2, R8.reuse, 0x1, R49 ;  /* 0x0000000108027824 */ /* 0x040fe200078e0231 */
[----:B------:R-:W-:Y:S02]  /*bd2b0*/  IADD3 R8, PT, PT, R8, -R49, RZ ;  /* 0x8000003108087210 */ /* 0x000fe40007ffe0ff */
[----:B------:R-:W-:Y:S02]  /*bd2c0*/  ISETP.GE.AND P1, PT, R44, RZ, PT ;  /* 0x000000ff2c00720c */ /* 0x000fe40003f26270 */
[----:B------:R-:W-:Y:S02]  /*bd2d0*/  @P0 IADD3 R4, PT, PT, R4, -0x7fe001, RZ ;  /* 0xff801fff04040810 */ /* 0x000fe40007ffe0ff */
[----:B------:R-:W-:-:S02]  /*bd2e0*/  ISETP.GE.AND P4, PT, R8, RZ, PT ;  /* 0x000000ff0800720c */ /* 0x000fc40003f86270 */
[----:B------:R-:W-:Y:S02]  /*bd2f0*/  SHF.R.S32.HI R3, RZ, 0x1f, R7 ;  /* 0x0000001fff037819 */ /* 0x000fe40000011407 */
[----:B------:R-:W-:Y:S02]  /*bd300*/  ISETP.GT.AND P0, PT, R0, 0x7fe000, PT ;  /* 0x007fe0000000780c */ /* 0x000fe40003f04270 */
[----:B------:R-:W-:Y:S01]  /*bd310*/  ISETP.GE.AND P2, PT, R4, RZ, PT ;  /* 0x000000ff0400720c */ /* 0x000fe20003f46270 */
[----:B------:R-:W-:Y:S01]  /*bd320*/  IMAD R3, R3, -0x7fe001, RZ ;  /* 0xff801fff03037824 */ /* 0x000fe200078e02ff */
[----:B------:R-:W-:Y:S01]  /*bd330*/  @!P3 IADD3 R6, PT, PT, R6, 0x7fe001, RZ ;  /* 0x007fe0010606b810 */ /* 0x000fe20007ffe0ff */
[----:B------:R-:W-:-:S03]  /*bd340*/  @!P1 VIADD R44, R44, 0x7fe001 ;  /* 0x007fe0012c2c9836 */ /* 0x000fc60000000000 */
[----:B-1----:R-:W-:Y:S02]  /*bd350*/  IADD3 R42, PT, PT, R50, -R7, R3 ;  /* 0x80000007322a7210 */ /* 0x002fe40007ffe003 */
[----:B------:R-:W-:Y:S01]  /*bd360*/  IADD3 R3, PT, PT, R9, -R54, RZ ;  /* 0x8000003609037210 */ /* 0x000fe20007ffe0ff */
[----:B------:R-:W-:Y:S01]  /*bd370*/  @!P4 VIADD R8, R8, 0x7fe001 ;  /* 0x007fe0010808c836 */ /* 0x000fe20000000000 */
[----:B------:R-:W-:Y:S01]  /*bd380*/  ISETP.GT.AND P1, PT, R2, 0x7fe000, PT ;  /* 0x007fe0000200780c */ /* 0x000fe20003f24270 */
[----:B0-----:R-:W-:Y:S01]  /*bd390*/  IMAD.WIDE R6, R6, UR4, RZ ;  /* 0x0000000406067c25 */ /* 0x001fe2000f8e02ff */
[----:B------:R-:W-:-:S03]  /*bd3a0*/  ISETP.GE.AND P3, PT, R3, RZ, PT ;  /* 0x000000ff0300720c */ /* 0x000fc60003f66270 */
[----:B------:R-:W-:Y:S02]  /*bd3b0*/  @P0 VIADD R0, R0, 0xff801fff ;  /* 0xff801fff00000836 */ /* 0x000fe40000000000 */
[----:B------:R-:W-:Y:S01]  /*bd3c0*/  IMAD.IADD R10, R9, 0x1, R54 ;  /* 0x00000001090a7824 */ /* 0x000fe200078e0236 */
[----:B------:R-:W-:Y:S01]  /*bd3d0*/  @!P2 IADD3 R4, PT, PT, R4, 0x7fe001, RZ ;  /* 0x007fe0010404a810 */ /* 0x000fe20007ffe0ff */
[----:B------:R-:W-:Y:S01]  /*bd3e0*/  IMAD.WIDE R8, R8, UR4, RZ ;  /* 0x0000000408087c25 */ /* 0x000fe2000f8e02ff */
[----:B------:R-:W-:-:S03]  /*bd3f0*/  ISETP.GE.AND P2, PT, R0, RZ, PT ;  /* 0x000000ff0000720c */ /* 0x000fc60003f46270 */
[----:B------:R-:W-:Y:S02]  /*bd400*/  IMAD R15, R6, 0x3802001, RZ ;  /* 0x03802001060f7824 */ /* 0x000fe400078e02ff */
[----:B------:R-:W-:Y:S01]  /*bd410*/  IMAD R23, R8, 0x3802001, RZ ;  /* 0x0380200108177824 */ /* 0x000fe200078e02ff */
[----:B------:R-:W-:Y:S02]  /*bd420*/  STL [R1+0x4e78], R44 ;  /* 0x004e782c01007387 */ /* 0x000fe40000100800 */
[----:B------:R-:W-:Y:S01]  /*bd430*/  SHF.R.S32.HI R5, RZ, 0x1f, R15 ;  /* 0x0000001fff057819 */ /* 0x000fe2000001140f */
[----:B------:R-:W-:Y:S01]  /*bd440*/  IMAD.HI.U32 R6, R15, -0x7fe001, R6 ;  /* 0xff801fff0f067827 */ /* 0x000fe200078e0006 */
[----:B------:R-:W-:Y:S01]  /*bd450*/  STL [R1+0x4ef8], R46 ;  /* 0x004ef82e01007387 */ /* 0x000fe20000100800 */
[----:B------:R-:W-:Y:S02]  /*bd460*/  IADD3 R7, PT, PT, R11, -R56, RZ ;  /* 0x800000380b077210 */ /* 0x000fe40007ffe0ff */
[----:B------:R-:W-:Y:S01]  /*bd470*/  @P1 IADD3 R2, PT, PT, R2, -0x7fe001, RZ ;  /* 0xff801fff02021810 */ /* 0x000fe20007ffe0ff */
[----:B------:R0:W-:Y:S01]  /*bd480*/  STL [R1+0x4e7c], R4 ;  /* 0x004e7c0401007387 */ /* 0x0001e20000100800 */
[----:B------:R-:W-:-:S02]  /*bd490*/  IMAD R5, R5, -0x7fe001, RZ ;  /* 0xff801fff05057824 */ /* 0x000fc400078e02ff */
[----:B------:R-:W-:Y:S01]  /*bd4a0*/  @!P3 VIADD R3, R3, 0x7fe001 ;  /* 0x007fe0010303b836 */ /* 0x000fe20000000000 */
[----:B------:R-:W-:Y:S01]  /*bd4b0*/  ISETP.GE.AND P3, PT, R7, RZ, PT ;  /* 0x000000ff0700720c */ /* 0x000fe20003f66270 */
[----:B------:R-:W-:Y:S01]  /*bd4c0*/  IMAD.HI.U32 R8, R23, -0x7fe001, R8 ;  /* 0xff801fff17087827 */ /* 0x000fe200078e0008 */
[----:B------:R-:W-:Y:S02]  /*bd4d0*/  ISETP.GE.AND P1, PT, R2, RZ, PT ;  /* 0x000000ff0200720c */ /* 0x000fe40003f26270 */
[----:B0-----:R-:W-:Y:S01]  /*bd4e0*/  SHF.R.S32.HI R4, RZ, 0x1f, R23 ;  /* 0x0000001fff047819 */ /* 0x001fe20000011417 */
[----:B------:R0:W-:Y:S01]  /*bd4f0*/  STL [R1+0x4efc], R42 ;  /* 0x004efc2a01007387 */ /* 0x0001e20000100800 */
[----:B------:R-:W-:Y:S01]  /*bd500*/  ISETP.GT.AND P0, PT, R10, 0x7fe000, PT ;  /* 0x007fe0000a00780c */ /* 0x000fe20003f04270 */
[----:B------:R-:W-:Y:S02]  /*bd510*/  @!P2 VIADD R0, R0, 0x7fe001 ;  /* 0x007fe0010000a836 */ /* 0x000fe40000000000 */
[----:B------:R-:W-:Y:S01]  /*bd520*/  IMAD R9, R4, -0x7fe001, RZ ;  /* 0xff801fff04097824 */ /* 0x000fe200078e02ff */
[----:B0-----:R-:W-:Y:S01]  /*bd530*/  IADD3 R42, PT, PT, R6, -R15, R5 ;  /* 0x8000000f062a7210 */ /* 0x001fe20007ffe005 */
[----:B------:R-:W-:-:S03]  /*bd540*/  IMAD.WIDE R4, R3, UR4, RZ ;  /* 0x0000000403047c25 */ /* 0x000fc6000f8e02ff */
[----:B------:R-:W-:Y:S01]  /*bd550*/  IADD3 R8, PT, PT, R8, -R23, R9 ;  /* 0x8000001708087210 */ /* 0x000fe20007ffe009 */
[----:B------:R2:W-:Y:S01]  /*bd560*/  STL [R1+0x4f00], R0 ;  /* 0x004f000001007387 */ /* 0x0005e20000100800 */
[----:B------:R-:W-:Y:S02]  /*bd570*/  IMAD R9, R4, 0x3802001, RZ ;  /* 0x0380200104097824 */ /* 0x000fe400078e02ff */
[----:B------:R-:W-:Y:S02]  /*bd580*/  @!P3 VIADD R7, R7, 0x7fe001 ;  /* 0x007fe0010707b836 */ /* 0x000fe40000000000 */
[C---:B--2---:R-:W-:Y:S01]  /*bd590*/  IMAD.IADD R0, R65.reuse, 0x1, R12 ;  /* 0x0000000141007824 */ /* 0x044fe200078e020c */
[----:B------:R-:W-:Y:S01]  /*bd5a0*/  IADD3 R12, PT, PT, R65, -R12, RZ ;  /* 0x8000000c410c7210 */ /* 0x000fe20007ffe0ff */
[----:B------:R-:W-:Y:S01]  /*bd5b0*/  @!P1 VIADD R2, R2, 0x7fe001 ;  /* 0x007fe00102029836 */ /* 0x000fe20000000000 */
[----:B------:R-:W-:Y:S02]  /*bd5c0*/  SHF.R.S32.HI R3, RZ, 0x1f, R9 ;  /* 0x0000001fff037819 */ /* 0x000fe40000011409 */
[----:B------:R-:W-:-:S02]  /*bd5d0*/  ISETP.GE.AND P3, PT, R12, RZ, PT ;  /* 0x000000ff0c00720c */ /* 0x000fc40003f66270 */
[----:B------:R-:W-:Y:S01]  /*bd5e0*/  IADD3 R6, PT, PT, R11, R56, RZ ;  /* 0x000000380b067210 */ /* 0x000fe20007ffe0ff */
[----:B------:R-:W-:Y:S01]  /*bd5f0*/  IMAD.HI.U32 R4, R9, -0x7fe001, R4 ;  /* 0xff801fff09047827 */ /* 0x000fe200078e0004 */
[----:B------:R-:W-:Y:S01]  /*bd600*/  @P0 IADD3 R10, PT, PT, R10, -0x7fe001, RZ ;  /* 0xff801fff0a0a0810 */ /* 0x000fe20007ffe0ff */
[----:B------:R0:W-:Y:S01]  /*bd610*/  STL [R1+0x4f80], R42 ;  /* 0x004f802a01007387 */ /* 0x0001e20000100800 */
[----:B------:R-:W-:Y:S01]  /*bd620*/  ISETP.GT.AND P0, PT, R6, 0x7fe000, PT ;  /* 0x007fe0000600780c */ /* 0x000fe20003f04270 */
[----:B------:R-:W-:Y:S01]  /*bd630*/  IMAD R5, R3, -0x7fe001, RZ ;  /* 0xff801fff03057824 */ /* 0x000fe200078e02ff */
[----:B------:R-:W-:Y:S01]  /*bd640*/  ISETP.GE.AND P2, PT, R10, RZ, PT ;  /* 0x000000ff0a00720c */ /* 0x000fe20003f46270 */
[----:B------:R1:W-:Y:S01]  /*bd650*/  STL [R1+0x4f04], R2 ;  /* 0x004f040201007387 */ /* 0x0003e20000100800 */
[----:B------:R-:W-:Y:S02]  /*bd660*/  ISETP.GT.AND P1, PT, R0, 0x7fe000, PT ;  /* 0x007fe0000000780c */ /* 0x000fe40003f24270 */
[----:B0-----:R-:W-:Y:S01]  /*bd670*/  IADD3 R42, PT, PT, R4, -R9, R5 ;  /* 0x80000009042a7210 */ /* 0x001fe20007ffe005 */
[----:B-1----:R-:W-:-:S04]  /*bd680*/  IMAD.WIDE R2, R7, UR4, RZ ;  /* 0x0000000407027c25 */ /* 0x002fc8000f8e02ff */
[----:B------:R-:W-:Y:S02]  /*bd690*/  IMAD R5, R2, 0x3802001, RZ ;  /* 0x0380200102057824 */ /* 0x000fe400078e02ff */
[----:B------:R-:W-:Y:S01]  /*bd6a0*/  @!P3 VIADD R12, R12, 0x7fe001 ;  /* 0x007fe0010c0cb836 */ /* 0x000fe20000000000 */
[----:B------:R0:W-:Y:S01]  /*bd6b0*/  STL [R1+0x4f84], R8 ;  /* 0x004f840801007387 */ /* 0x0001e20000100800 */
[----:B------:R-:W-:Y:S01]  /*bd6c0*/  IMAD.HI.U32 R44, R5, -0x7fe001, R2 ;  /* 0xff801fff052c7827 */ /* 0x000fe200078e0002 */
[----:B------:R-:W-:Y:S02]  /*bd6d0*/  SHF.R.S32.HI R3, RZ, 0x1f, R5 ;  /* 0x0000001fff037819 */ /* 0x000fe40000011405 */
[C---:B------:R-:W-:Y:S01]  /*bd6e0*/  IADD3 R4, PT, PT, R13.reuse, -R62, RZ ;  /* 0x8000003e0d047210 */ /* 0x040fe20007ffe0ff */
[----:B------:R-:W-:Y:S02]  /*bd6f0*/  IMAD.IADD R2, R13, 0x1, R62 ;  /* 0x000000010d027824 */ /* 0x000fe400078e023e */
[----:B------:R-:W-:Y:S01]  /*bd700*/  IMAD.WIDE R12, R12, UR4, RZ ;  /* 0x000000040c0c7c25 */ /* 0x000fe2000f8e02ff */
[----:B0-----:R-:W-:-:S03]  /*bd710*/  IADD3 R8, PT, PT, R14, R51, RZ ;  /* 0x000000330e087210 */ /* 0x001fc60007ffe0ff */
[----:B------:R-:W-:Y:S01]  /*bd720*/  @P0 VIADD R6, R6, 0xff801fff ;  /* 0xff801fff06060836 */ /* 0x000fe20000000000 */
[----:B------:R-:W-:Y:S01]  /*bd730*/  @!P2 IADD3 R10, PT, PT, R10, 0x7fe001, RZ ;  /* 0x007fe0010a0aa810 */ /* 0x000fe20007ffe0ff */
[----:B------:R-:W-:Y:S01]  /*bd740*/  IMAD R3, R3, -0x7fe001, RZ ;  /* 0xff801fff03037824 */ /* 0x000fe200078e02ff */
[----:B------:R-:W-:Y:S01]  /*bd750*/  @P1 IADD3 R0, PT, PT, R0, -0x7fe001, RZ ;  /* 0xff801fff00001810 */ /* 0x000fe20007ffe0ff */
[----:B------:R-:W-:Y:S01]  /*bd760*/  IMAD R9, R12, 0x3802001, RZ ;  /* 0x038020010c097824 */ /* 0x000fe200078e02ff */
[----:B------:R-:W-:Y:S02]  /*bd770*/  ISETP.GE.AND P4, PT, R4, RZ, PT ;  /* 0x000000ff0400720c */ /* 0x000fe40003f86270 */
[----:B------:R-:W-:Y:S02]  /*bd780*/  ISETP.GT.AND P0, PT, R2, 0x7fe000, PT ;  /* 0x007fe0000200780c */ /* 0x000fe40003f04270 */
[----:B------:R-:W-:Y:S01]  /*bd790*/  ISETP.GT.AND P1, PT, R8, 0x7fe000, PT ;  /* 0x007fe0000800780c */ /* 0x000fe20003f24270 */
[----:B------:R0:W-:Y:S01]  /*bd7a0*/  STL [R1+0x4f08], R10 ;  /* 0x004f080a01007387 */ /* 0x0001e20000100800 */
[----:B------:R-:W-:-:S02]  /*bd7b0*/  ISETP.GE.AND P2, PT, R6, RZ, PT ;  /* 0x000000ff0600720c */ /* 0x000fc40003f46270 */
[----:B------:R-:W-:Y:S01]  /*bd7c0*/  ISETP.GE.AND P3, PT, R0, RZ, PT ;  /* 0x000000ff0000720c */ /* 0x000fe20003f66270 */
[----:B------:R-:W-:Y:S01]  /*bd7d0*/  IMAD.HI.U32 R12, R9, -0x7fe001, R12 ;  /* 0xff801fff090c7827 */ /* 0x000fe200078e000c */
[----:B0-----:R-:W-:Y:S02]  /*bd7e0*/  IADD3 R10, PT, PT, R44, -R5, R3 ;  /* 0x800000052c0a7210 */ /* 0x001fe40007ffe003 */
[----:B------:R-:W-:Y:S01]  /*bd7f0*/  SHF.R.S32.HI R3, RZ, 0x1f, R9 ;  /* 0x0000001fff037819 */ /* 0x000fe20000011409 */
[----:B------:R-:W-:Y:S01]  /*bd800*/  IMAD.IADD R14, R14, 0x1, -R51 ;  /* 0x000000010e0e7824 */ /* 0x000fe200078e0a33 */
[----:B------:R-:W-:-:S03]  /*bd810*/  @!P4 IADD3 R4, PT, PT, R4, 0x7fe001, RZ ;  /* 0x007fe0010404c810 */ /* 0x000fc60007ffe0ff */
[----:B------:R-:W-:Y:S01]  /*bd820*/  IMAD R3, R3, -0x7fe001, RZ ;  /* 0xff801fff03037824 */ /* 0x000fe200078e02ff */
[----:B------:R-:W-:Y:S02]  /*bd830*/  @P0 IADD3 R2, PT, PT, R2, -0x7fe001, RZ ;  /* 0xff801fff02020810 */ /* 0x000fe40007ffe0ff */
[----:B------:R-:W-:Y:S01]  /*bd840*/  @P1 IADD3 R8, PT, PT, R8, -0x7fe001, RZ ;  /* 0xff801fff08081810 */ /* 0x000fe20007ffe0ff */
[----:B------:R-:W-:Y:S01]  /*bd850*/  @!P2 VIADD R6, R6, 0x7fe001 ;  /* 0x007fe0010606a836 */ /* 0x000fe20000000000 */
[----:B------:R-:W-:Y:S01]  /*bd860*/  IADD3 R12, PT, PT, R12, -R9, R3 ;  /* 0x800000090c0c7210 */ /* 0x000fe20007ffe003 */
[----:B------:R-:W-:Y:S01]  /*bd870*/  IMAD.IADD R3, R64, 0x1, -R59 ;  /* 0x0000000140037824 */ /* 0x000fe200078e0a3b */
[----:B------:R-:W-:Y:S01]  /*bd880*/  ISETP.GE.AND P2, PT, R14, RZ, PT ;  /* 0x000000ff0e00720c */ /* 0x000fe20003f46270 */
[----:B------:R-:W-:Y:S01]  /*bd890*/  IMAD.WIDE R4, R4, UR4, RZ ;  /* 0x0000000404047c25 */ /* 0x000fe2000f8e02ff */
[----:B------:R-:W-:Y:S02]  /*bd8a0*/  ISETP.GE.AND P0, PT, R2, RZ, PT ;  /* 0x000000ff0200720c */ /* 0x000fe40003f06270 */
[----:B------:R-:W-:Y:S01]  /*bd8b0*/  ISETP.GE.AND P1, PT, R8, RZ, PT ;  /* 0x000000ff0800720c */ /* 0x000fe20003f26270 */
[----:B------:R-:W-:Y:S01]  /*bd8c0*/  @!P3 VIADD R0, R0, 0x7fe001 ;  /* 0x007fe0010000b836 */ /* 0x000fe20000000000 */
[----:B------:R-:W-:Y:S01]  /*bd8d0*/  STL [R1+0x4f88], R42 ;  /* 0x004f882a01007387 */ /* 0x000fe20000100800 */
[----:B------:R-:W-:Y:S01]  /*bd8e0*/  IMAD R7, R4, 0x3802001, RZ ;  /* 0x0380200104077824 */ /* 0x000fe200078e02ff */
[----:B------:R-:W-:-:S02]  /*bd8f0*/  ISETP.GE.AND P3, PT, R3, RZ, PT ;  /* 0x000000ff0300720c */ /* 0x000fc40003f66270 */
[----:B------:R0:W-:Y:S04]  /*bd900*/  STL [R1+0x4f0c], R6 ;  /* 0x004f0c0601007387 */ /* 0x0001e80000100800 */
[----:B------:R1:W-:Y:S04]  /*bd910*/  STL [R1+0x4f8c], R10 ;  /* 0x004f8c0a01007387 */ /* 0x0003e80000100800 */
[----:B------:R2:W-:Y:S01]  /*bd920*/  STL [R1+0x4f10], R0 ;  /* 0x004f100001007387 */ /* 0x0005e20000100800 */
[----:B0-----:R-:W-:Y:S01]  /*bd930*/  SHF.R.S32.HI R6, RZ, 0x1f, R7 ;  /* 0x0000001fff067819 */ /* 0x001fe20000011407 */
[----:B-1----:R-:W-:Y:S01]  /*bd940*/  IMAD.HI.U32 R10, R7, -0x7fe001, R4 ;  /* 0xff801fff070a7827 */ /* 0x002fe200078e0004 */
[----:B------:R-:W-:-:S03]  /*bd950*/  IADD3 R4, PT, PT, R64, R59, RZ ;  /* 0x0000003b40047210 */ /* 0x000fc60007ffe0ff */
[----:B--2---:R-:W-:Y:S01]  /*bd960*/  IMAD.IADD R0, R16, 0x1, -R17 ;  /* 0x0000000110007824 */ /* 0x004fe200078e0a11 */
[----:B------:R-:W-:Y:S01]  /*bd970*/  @!P0 IADD3 R2, PT, PT, R2, 0x7fe001, RZ ;  /* 0x007fe00102028810 */ /* 0x000fe20007ffe0ff */
[----:B------:R-:W-:Y:S01]  /*bd980*/  @!P2 VIADD R14, R14, 0x7fe001 ;  /* 0x007fe0010e0ea836 */ /* 0x000fe20000000000 */
[----:B------:R-:W-:Y:S02]  /*bd990*/  @!P1 IADD3 R8, PT, PT, R8, 0x7fe001, RZ ;  /* 0x007fe00108089810 */ /* 0x000fe40007ffe0ff */
[----:B------:R-:W-:Y:S02]  /*bd9a0*/  ISETP.GT.AND P0, PT, R4, 0x7fe000, PT ;  /* 0x007fe0000400780c */ /* 0x000fe40003f04270 */
[----:B------:R-:W-:Y:S01]  /*bd9b0*/  ISETP.GE.AND P1, PT, R0, RZ, PT ;  /* 0x000000ff0000720c */ /* 0x000fe20003f26270 */
[----:B------:R-:W-:Y:S02]  /*bd9c0*/  IMAD R6, R6, -0x7fe001, RZ ;  /* 0xff801fff06067824 */ /* 0x000fe400078e02ff */
[----:B------:R-:W-:-:S04]  /*bd9d0*/  IMAD.WIDE R14, R14, UR4, RZ ;  /* 0x000000040e0e7c25 */ /* 0x000fc8000f8e02ff */
[----:B------:R-:W-:Y:S01]  /*bd9e0*/  @!P3 VIADD R3, R3, 0x7fe001 ;  /* 0x007fe0010303b836 */ /* 0x000fe20000000000 */
[----:B------:R-:W-:Y:S01]  /*bd9f0*/  IADD3 R10, PT, PT, R10, -R7, R6 ;  /* 0x800000070a0a7210 */ /* 0x000fe20007ffe006 */
[----:B------:R-:W-:Y:S02]  /*bda00*/  IMAD R9, R14, 0x3802001, RZ ;  /* 0x038020010e097824 */ /* 0x000fe400078e02ff */
[----:B------:R-:W-:Y:S01]  /*bda10*/  IMAD.WIDE R6, R3, UR4, RZ ;  /* 0x0000000403067c25 */ /* 0x000fe2000f8e02ff */
[----:B------:R-:W-:Y:S01]  /*bda20*/  IADD3 R16, PT, PT, R16, R17, RZ ;  /* 0x0000001110107210 */ /* 0x000fe20007ffe0ff */
[----:B------:R-:W-:Y:S01]  /*bda30*/  STL [R1+0x4f90], R12 ;  /* 0x004f900c01007387 */ /* 0x000fe20000100800 */
[----:B------:R-:W-:Y:S01]  /*bda40*/  SHF.R.S32.HI R5, RZ, 0x1f, R9 ;  /* 0x0000001fff057819 */ /* 0x000fe20000011409 */
[----:B------:R-:W-:Y:S02]  /*bda50*/  IMAD R3, R6, 0x3802001, RZ ;  /* 0x0380200106037824 */ /* 0x000fe400078e02ff */
[----:B------:R-:W-:Y:S01]  /*bda60*/  @P0 VIADD R4, R4, 0xff801fff ;  /* 0xff801fff04040836 */ /* 0x000fe20000000000 */
[----:B------:R-:W-:Y:S01]  /*bda70*/  STL [R1+0x4f14], R2 ;  /* 0x004f140201007387 */ /* 0x000fe20000100800 */
[----:B------:R-:W-:Y:S01]  /*bda80*/  @!P1 VIADD R0, R0, 0x7fe001 ;  /* 0x007fe00100009836 */ /* 0x000fe20000000000 */
[----:B------:R-:W-:-:S02]  /*bda90*/  ISETP.GT.AND P0, PT, R16, 0x7fe000, PT ;  /* 0x007fe0001000780c */ /* 0x000fc40003f04270 */
[----:B------:R0:W-:Y:S01]  /*bdaa0*/  STL [R1+0x4f94], R10 ;  /* 0x004f940a01007387 */ /* 0x0001e20000100800 */
[----:B------:R-:W-:Y:S01]  /*bdab0*/  IMAD.HI.U32 R14, R9, -0x7fe001, R14 ;  /* 0xff801fff090e7827 */ /* 0x000fe200078e000e */
[----:B------:R-:W-:-:S03]  /*bdac0*/  ISETP.GE.AND P2, PT, R4, RZ, PT ;  /* 0x000000ff0400720c */ /* 0x000fc60003f46270 */
[----:B------:R-:W-:Y:S02]  /*bdad0*/  IMAD R5, R5, -0x7fe001, RZ ;  /* 0xff801fff05057824 */ /* 0x000fe400078e02ff */
[----:B0-----:R-:W-:-:S04]  /*bdae0*/  IMAD.HI.U32 R10, R3, -0x7fe001, R6 ;  /* 0xff801fff030a7827 */ /* 0x001fc800078e0006 */
[----:B------:R-:W-:Y:S01]  /*bdaf0*/  IMAD.WIDE R6, R0, UR4, RZ ;  /* 0x0000000400067c25 */ /* 0x000fe2000f8e02ff */
[----:B------:R-:W-:Y:S01]  /*bdb00*/  SHF.R.S32.HI R0, RZ, 0x1f, R3 ;  /* 0x0000001fff007819 */ /* 0x000fe20000011403 */
[----:B------:R0:W-:Y:S01]  /*bdb10*/  STL [R1+0x4f18], R8 ;  /* 0x004f180801007387 */ /* 0x0001e20000100800 */
[----:B------:R-:W-:Y:S01]  /*bdb20*/  IADD3 R2, PT, PT, R18, R53, RZ ;  /* 0x0000003512027210 */ /* 0x000fe20007ffe0ff */
[----:B------:R-:W-:Y:S01]  /*bdb30*/  @P0 VIADD R16, R16, 0xff801fff ;  /* 0xff801fff10100836 */ /* 0x000fe20000000000 */
[----:B0-----:R-:W-:Y:S01]  /*bdb40*/  IADD3 R8, PT, PT, R14, -R9, R5 ;  /* 0x800000090e087210 */ /* 0x001fe20007ffe005 */
[----:B------:R-:W-:Y:S01]  /*bdb50*/  IMAD R5, R0, -0x7fe001, RZ ;  /* 0xff801fff00057824 */ /* 0x000fe200078e02ff */
[----:B------:R-:W-:Y:S01]  /*bdb60*/  ISETP.GT.AND P1, PT, R2, 0x7fe000, PT ;  /* 0x007fe0000200780c */ /* 0x000fe20003f24270 */
[----:B------:R-:W-:-:S03]  /*bdb70*/  IMAD R9, R6, 0x3802001, RZ ;  /* 0x0380200106097824 */ /* 0x000fc600078e02ff */
[----:B------:R-:W-:Y:S01]  /*bdb80*/  IADD3 R10, PT, PT, R10, -R3, R5 ;  /* 0x800000030a0a7210 */ /* 0x000fe20007ffe005 */
[----:B------:R-:W-:Y:S01]  /*bdb90*/  IMAD.IADD R3, R19, 0x1, -R58 ;  /* 0x0000000113037824 */ /* 0x000fe200078e0a3a */
[----:B------:R-:W-:Y:S02]  /*bdba0*/  @!P2 IADD3 R4, PT, PT, R4, 0x7fe001, RZ ;  /* 0x007fe0010404a810 */ /* 0x000fe40007ffe0ff */
[----:B------:R-:W-:Y:S02]  /*bdbb0*/  IADD3 R18, PT, PT, R18, -R53, RZ ;  /* 0x8000003512127210 */ /* 0x000fe40007ffe0ff */
[----:B------:R-:W-:Y:S02]  /*bdbc0*/  ISETP.GE.AND P2, PT, R16, RZ, PT ;  /* 0x000000ff1000720c */ /* 0x000fe40003f46270 */
[----:B------:R-:W-:Y:S02]  /*bdbd0*/  SHF.R.S32.HI R0, RZ, 0x1f, R9 ;  /* 0x0000001fff007819 */ /* 0x000fe40000011409 */
[----:B------:R-:W-:Y:S01]  /*bdbe0*/  ISETP.GE.AND P4, PT, R3, RZ, PT ;  /* 0x000000ff0300720c */ /* 0x000fe20003f86270 */
[----:B------:R-:W-:Y:S01]  /*bdbf0*/  IMAD.HI.U32 R5, R9, -0x7fe001, R6 ;  /* 0xff801fff09057827 */ /* 0x000fe200078e0006 */
[----:B------:R-:W-:-:S03]  /*bdc00*/  ISETP.GE.AND P3, PT, R18, RZ, PT ;  /* 0x000000ff1200720c */ /* 0x000fc60003f66270 */
[----:B------:R-:W-:Y:S01]  /*bdc10*/  IMAD R6, R0, -0x7fe001, RZ ;  /* 0xff801fff00067824 */ /* 0x000fe200078e02ff */
[----:B------:R-:W-:Y:S01]  /*bdc20*/  IADD3 R0, PT, PT, R19, R58, RZ ;  /* 0x0000003a13007210 */ /* 0x000fe20007ffe0ff */
[----:B------:R-:W-:Y:S01]  /*bdc30*/  @P1 VIADD R2, R2, 0xff801fff ;  /* 0xff801fff02021836 */ /* 0x000fe20000000000 */
[----:B------:R0:W-:Y:S02]  /*bdc40*/  STL [R1+0x4f98], R8 ;  /* 0x004f980801007387 */ /* 0x0001e40000100800 */
[----:B------:R-:W-:Y:S01]  /*bdc50*/  ISETP.GT.AND P0, PT, R0, 0x7fe000, PT ;  /* 0x007fe0000000780c */ /* 0x000fe20003f04270 */
[----:B------:R-:W-:Y:S01]  /*bdc60*/  @!P2 VIADD R16, R16, 0x7fe001 ;  /* 0x007fe0011010a836 */ /* 0x000fe20000000000 */
[----:B------:R-:W-:Y:S01]  /*bdc70*/  ISETP.GE.AND P2, PT, R2, RZ, PT ;  /* 0x000000ff0200720c */ /* 0x000fe20003f46270 */
[----:B------:R-:W-:Y:S01]  /*bdc80*/  @!P4 VIADD R3, R3, 0x7fe001 ;  /* 0x007fe0010303c836 */ /* 0x000fe20000000000 */
[----:B0-----:R-:W-:Y:S02]  /*bdc90*/  IADD3 R8, PT, PT, R5, -R9, R6 ;  /* 0x8000000905087210 */ /* 0x001fe40007ffe006 */
[----:B------:R-:W-:-:S02]  /*bdca0*/  IADD3 R6, PT, PT, R20, R61, RZ ;  /* 0x0000003d14067210 */ /* 0x000fc40007ffe0ff */
[----:B------:R-:W-:Y:S01]  /*bdcb0*/  IADD3 R20, PT, PT, R20, -R61, RZ ;  /* 0x8000003d14147210 */ /* 0x000fe20007ffe0ff */
[----:B------:R0:W-:Y:S01]  /*bdcc0*/  STL [R1+0x4f1c], R4 ;  /* 0x004f1c0401007387 */ /* 0x0001e20000100800 */
[----:B------:R-:W-:Y:S02]  /*bdcd0*/  @!P3 IADD3 R18, PT, PT, R18, 0x7fe001, RZ ;  /* 0x007fe0011212b810 */ /* 0x000fe40007ffe0ff */
[----:B------:R-:W-:Y:S01]  /*bdce0*/  ISETP.GE.AND P3, PT, R20, RZ, PT ;  /* 0x000000ff1400720c */ /* 0x000fe20003f66270 */
[----:B------:R-:W-:Y:S01]  /*bdcf0*/  @P0 VIADD R0, R0, 0xff801fff ;  /* 0xff801fff00000836 */ /* 0x000fe20000000000 */
[----:B------:R-:W-:Y:S01]  /*bdd00*/  STL [R1+0x4f9c], R10 ;  /* 0x004f9c0a01007387 */ /* 0x000fe20000100800 */
[----:B0-----:R-:W-:-:S03]  /*bdd10*/  IMAD.WIDE R4, R3, UR4, RZ ;  /* 0x0000000403047c25 */ /* 0x001fc6000f8e02ff */
[----:B------:R-:W-:Y:S01]  /*bdd20*/  STL [R1+0x4f20], R16 ;  /* 0x004f201001007387 */ /* 0x000fe20000100800 */
[----:B------:R-:W-:Y:S02]  /*bdd30*/  IMAD R11, R4, 0x3802001, RZ ;  /* 0x03802001040b7824 */ /* 0x000fe400078e02ff */
[----:B------:R-:W-:Y:S01]  /*bdd40*/  IMAD.WIDE R12, R18, UR4, RZ ;  /* 0x00000004120c7c25 */ /* 0x000fe2000f8e02ff */
[----:B------:R0:W-:Y:S01]  /*bdd50*/  STL [R1+0x4fa0], R8 ;  /* 0x004fa00801007387 */ /* 0x0001e20000100800 */
[----:B------:R-:W-:Y:S02]  /*bdd60*/  @!P2 IADD3 R2, PT, PT, R2, 0x7fe001, RZ ;  /* 0x007fe0010202a810 */ /* 0x000fe40007ffe0ff */
[----:B------:R-:W-:Y:S01]  /*bdd70*/  IMAD R9, R12, 0x3802001, RZ ;  /* 0x038020010c097824 */ /* 0x000fe200078e02ff */
[----:B------:R-:W-:Y:S02]  /*bdd80*/  ISETP.GT.AND P1, PT, R6, 0x7fe000, PT ;  /* 0x007fe0000600780c */ /* 0x000fe40003f24270 */
[----:B------:R-:W-:Y:S01]  /*bdd90*/  ISETP.GE.AND P2, PT, R0, RZ, PT ;  /* 0x000000ff0000720c */ /* 0x000fe20003f46270 */
[----:B0-----:R-:W-:Y:S01]  /*bdda0*/  IMAD.HI.U32 R8, R11, -0x7fe001, R4 ;  /* 0xff801fff0b087827 */ /* 0x001fe200078e0004 */
[----:B---3--:R-:W-:-:S03]  /*bddb0*/  IADD3 R4, PT, PT, R21, R22, RZ ;  /* 0x0000001615047210 */ /* 0x008fc60007ffe0ff */
[----:B------:R-:W-:Y:S01]  /*bddc0*/  IMAD.IADD R22, R21, 0x1, -R22 ;  /* 0x0000000115167824 */ /* 0x000fe200078e0a16 */
[----:B------:R-:W-:Y:S02]  /*bddd0*/  @!P3 IADD3 R20, PT, PT, R20, 0x7fe001, RZ ;  /* 0x007fe0011414b810 */ /* 0x000fe40007ffe0ff */
        /* <DEDUP_REMOVED lines=9> */
[----:B----4-:R-:W-:Y:S01]  /*bde70*/  IADD3 R2, PT, PT, R24, -R43, RZ ;  /* 0x8000002b18027210 */ /* 0x010fe20007ffe0ff */
[----:B------:R-:W-:Y:S02]  /*bde80*/  IMAD R5, R20, 0x3802001, RZ ;  /* 0x0380200114057824 */ /* 0x000fe400078e02ff */
[----:B------:R-:W-:Y:S02]  /*bde90*/  @P1 VIADD R6, R6, 0xff801fff ;  /* 0xff801fff06061836 */ /* 0x000fe40000000000 */
        /* <DEDUP_REMOVED lines=9> */
[----:B------:R-:W-:Y:S02]  /*bdf30*/  IMAD.WIDE R22, R22, UR4, RZ ;  /* 0x0000000416167c25 */ /* 0x000fe4000f8e02ff */
[----:B------:R0:W-:Y:S01]  /*bdf40*/  STL [R1+0x4f28], R0 ;  /* 0x004f280001007387 */ /* 0x0001e20000100800 */
[----:B------:R-:W-:-:S02]  /*bdf50*/  @P0 IADD3 R4, PT, PT, R4, -0x7fe001, RZ ;  /* 0xff801fff04040810 */ /* 0x000fc40007ffe0ff */
[----:B------:R-:W-:Y:S01]  /*bdf60*/  ISETP.GT.AND P0, PT, R24, 0x7fe000, PT ;  /* 0x007fe0001800780c */ /* 0x000fe20003f04270 */
[----:B------:R-:W-:Y:S01]  /*bdf70*/  IMAD.HI.U32 R20, R5, -0x7fe001, R20 ;  /* 0xff801fff05147827 */ /* 0x000fe200078e0014 */
[----:B------:R-:W-:-:S03]  /*bdf80*/  @!P2 IADD3 R2, PT, PT, R2, 0x7fe001, RZ ;  /* 0x007fe0010202a810 */ /* 0x000fc60007ffe0ff */
[----:B0-----:R-:W-:Y:S02]  /*bdf90*/  IMAD R0, R3, -0x7fe001, RZ ;  /* 0xff801fff03007824 */ /* 0x001fe400078e02ff */
[----:B------:R-:W-:Y:S02]  /*bdfa0*/  IMAD.IADD R3, R25, 0x1, -R60 ;  /* 0x0000000119037824 */ /* 0x000fe400078e0a3c */
[----:B------:R-:W-:Y:S01]  /*bdfb0*/  IMAD R7, R22, 0x3802001, RZ ;  /* 0x0380200116077824 */ /* 0x000fe200078e02ff */
[----:B------:R0:W-:Y:S02]  /*bdfc0*/  STL [R1+0x4fa8], R8 ;  /* 0x004fa80801007387 */ /* 0x0001e40000100800 */
[----:B------:R-:W-:Y:S01]  /*bdfd0*/  ISETP.GE.AND P2, PT, R3, RZ, PT ;  /* 0x000000ff0300720c */ /* 0x000fe20003f46270 */
[----:B------:R-:W-:Y:S02]  /*bdfe0*/  @!P1 VIADD R6, R6, 0x7fe001 ;  /* 0x007fe00106069836 */ /* 0x000fe40000000000 */
[----:B------:R-:W-:Y:S01]  /*bdff0*/  IMAD.WIDE R10, R2, UR4, RZ ;  /* 0x00000004020a7c25 */ /* 0x000fe2000f8e02ff */
[----:B0-----:R-:W-:-:S02]  /*be000*/  IADD3 R8, PT, PT, R20, -R5, R0 ;  /* 0x8000000514087210 */ /* 0x001fc40007ffe000 */
[----:B------:R-:W-:Y:S01]  /*be010*/  SHF.R.S32.HI R0, RZ, 0x1f, R7 ;  /* 0x0000001fff007819 */ /* 0x000fe20000011407 */
[----:B------:R0:W-:Y:S01]  /*be020*/  STL [R1+0x4f2c], R6 ;  /* 0x004f2c0601007387 */ /* 0x0001e20000100800 */
[----:B------:R-:W-:-:S03]  /*be030*/  @P0 VIADD R24, R24, 0xff801fff ;  /* 0xff801fff18180836 */ /* 0x000fc60000000000 */
[----:B------:R-:W-:Y:S02]  /*be040*/  IMAD R2, R0, -0x7fe001, RZ ;  /* 0xff801fff00027824 */ /* 0x000fe400078e02ff */
[----:B------:R-:W-:Y:S01]  /*be050*/  @!P2 IADD3 R3, PT, PT, R3, 0x7fe001, RZ ;  /* 0x007fe0010303a810 */ /* 0x000fe20007ffe0ff */
[----:B0-----:R-:W-:Y:S01]  /*be060*/  IMAD.HI.U32 R6, R7, -0x7fe001, R22 ;  /* 0xff801fff07067827 */ /* 0x001fe200078e0016 */
[----:B------:R-:W-:Y:S02]  /*be070*/  IADD3 R0, PT, PT, R25, R60, RZ ;  /* 0x0000003c19007210 */ /* 0x000fe40007ffe0ff */
[----:B------:R-:W-:Y:S02]  /*be080*/  ISETP.GE.AND P2, PT, R24, RZ, PT ;  /* 0x000000ff1800720c */ /* 0x000fe40003f46270 */
[----:B------:R-:W-:Y:S01]  /*be090*/  IADD3 R6, PT, PT, R6, -R7, R2 ;  /* 0x8000000706067210 */ /* 0x000fe20007ffe002 */
[----:B------:R-:W-:Y:S01]  /*be0a0*/  IMAD.IADD R2, R26, 0x1, R55 ;  /* 0x000000011a027824 */ /* 0x000fe200078e0237 */
[----:B------:R-:W-:-:S02]  /*be0b0*/  ISETP.GE.AND P1, PT, R4, RZ, PT ;  /* 0x000000ff0400720c */ /* 0x000fc40003f26270 */
[----:B------:R-:W-:Y:S01]  /*be0c0*/  IADD3 R26, PT, PT, R26, -R55, RZ ;  /* 0x800000371a1a7210 */ /* 0x000fe20007ffe0ff */
[----:B------:R-:W-:Y:S01]  /*be0d0*/  IMAD R9, R10, 0x3802001, RZ ;  /* 0x038020010a097824 */ /* 0x000fe200078e02ff */
[----:B------:R-:W-:Y:S02]  /*be0e0*/  ISETP.GT.AND P0, PT, R0, 0x7fe000, PT ;  /* 0x007fe0000000780c */ /* 0x000fe40003f04270 */
[----:B------:R-:W-:Y:S01]  /*be0f0*/  ISETP.GE.AND P3, PT, R26, RZ, PT ;  /* 0x000000ff1a00720c */ /* 0x000fe20003f66270 */
[----:B------:R-:W-:Y:S01]  /*be100*/  IMAD.WIDE R12, R3, UR4, RZ ;  /* 0x00000004030c7c25 */ /* 0x000fe2000f8e02ff */
[----:B------:R-:W-:Y:S02]  /*be110*/  SHF.R.S32.HI R5, RZ, 0x1f, R9 ;  /* 0x0000001fff057819 */ /* 0x000fe40000011409 */
[----:B------:R-:W-:Y:S01]  /*be120*/  IADD3 R3, PT, PT, R27, -R36, RZ ;  /* 0x800000241b037210 */ /* 0x000fe20007ffe0ff */
[----:B------:R0:W-:Y:S01]  /*be130*/  STL [R1+0x4fac], R8 ;  /* 0x004fac0801007387 */ /* 0x0001e20000100800 */
[----:B------:R-:W-:-:S02]  /*be140*/  @!P2 VIADD R24, R24, 0x7fe001 ;  /* 0x007fe0011818a836 */ /* 0x000fc40000000000 */
[----:B------:R-:W-:Y:S01]  /*be150*/  @!P1 VIADD R4, R4, 0x7fe001 ;  /* 0x007fe00104049836 */ /* 0x000fe20000000000 */
[----:B------:R-:W-:Y:S02]  /*be160*/  ISETP.GE.AND P2, PT, R3, RZ, PT ;  /* 0x000000ff0300720c */ /* 0x000fe40003f46270 */
[----:B------:R-:W-:Y:S02]  /*be170*/  @P0 VIADD R0, R0, 0xff801fff ;  /* 0xff801fff00000836 */ /* 0x000fe40000000000 */
[----:B0-----:R-:W-:Y:S02]  /*be180*/  IMAD R8, R5, -0x7fe001, RZ ;  /* 0xff801fff05087824 */ /* 0x001fe400078e02ff */
[----:B------:R-:W-:Y:S01]  /*be190*/  IMAD R5, R12, 0x3802001, RZ ;  /* 0x038020010c057824 */ /* 0x000fe200078e02ff */
[----:B------:R0:W-:Y:S01]  /*be1a0*/  STL [R1+0x4f30], R4 ;  /* 0x004f300401007387 */ /* 0x0001e20000100800 */
[----:B------:R-:W-:Y:S01]  /*be1b0*/  IMAD.HI.U32 R10, R9, -0x7fe001, R10 ;  /* 0xff801fff090a7827 */ /* 0x000fe200078e000a */
[----:B------:R-:W-:-:S02]  /*be1c0*/  ISETP.GT.AND P1, PT, R2, 0x7fe000, PT ;  /* 0x007fe0000200780c */ /* 0x000fc40003f24270 */
[----:B------:R1:W-:Y:S01]  /*be1d0*/  STL [R1+0x4fb0], R6 ;  /* 0x004fb00601007387 */ /* 0x0003e20000100800 */
[----:B------:R-:W-:Y:S01]  /*be1e0*/  @!P3 VIADD R26, R26, 0x7fe001 ;  /* 0x007fe0011a1ab836 */ /* 0x000fe20000000000 */
[----:B------:R-:W-:Y:S02]  /*be1f0*/  ISETP.GE.AND P0, PT, R0, RZ, PT ;  /* 0x000000ff0000720c */ /* 0x000fe40003f06270 */
[----:B------:R-:W-:Y:S02]  /*be200*/  IADD3 R36, PT, PT, R27, R36, RZ ;  /* 0x000000241b247210 */ /* 0x000fe40007ffe0ff */
[----:B0-----:R-:W-:Y:S01]  /*be210*/  SHF.R.S32.HI R4, RZ, 0x1f, R5 ;  /* 0x0000001fff047819 */ /* 0x001fe20000011405 */
[----:B------:R-:W-:Y:S01]  /*be220*/  IMAD.WIDE R26, R26, UR4, RZ ;  /* 0x000000041a1a7c25 */ /* 0x000fe2000f8e02ff */
[----:B------:R-:W-:-:S03]  /*be230*/  IADD3 R8, PT, PT, R10, -R9, R8 ;  /* 0x800000090a087210 */ /* 0x000fc60007ffe008 */
[----:B-1----:R-:W-:Y:S02]  /*be240*/  IMAD.IADD R6, R37, 0x1, -R52 ;  /* 0x0000000125067824 */ /* 0x002fe400078e0a34 */
[----:B------:R-:W-:-:S03]  /*be250*/  IMAD.HI.U32 R10, R5, -0x7fe001, R12 ;  /* 0xff801fff050a7827 */ /* 0x000fc600078e000c */
[----:B------:R-:W-:Y:S01]  /*be260*/  ISETP.GE.AND P3, PT, R6, RZ, PT ;  /* 0x000000ff0600720c */ /* 0x000fe20003f66270 */
[----:B------:R-:W-:Y:S02]  /*be270*/  IMAD R4, R4, -0x7fe001, RZ ;  /* 0xff801fff04047824 */ /* 0x000fe400078e02ff */
[----:B------:R-:W-:Y:S02]  /*be280*/  @!P2 VIADD R3, R3, 0x7fe001 ;  /* 0x007fe0010303a836 */ /* 0x000fe40000000000 */
[----:B------:R-:W-:Y:S01]  /*be290*/  IMAD R7, R26, 0x3802001, RZ ;  /* 0x038020011a077824 */ /* 0x000fe200078e02ff */
[----:B------:R-:W-:Y:S01]  /*be2a0*/  IADD3 R10, PT, PT, R10, -R5, R4 ;  /* 0x800000050a0a7210 */ /* 0x000fe20007ffe004 */
[----:B------:R-:W-:Y:S01]  /*be2b0*/  STL [R1+0x4f34], R24 ;  /* 0x004f341801007387 */ /* 0x000fe20000100800 */
[----:B------:R-:W-:Y:S01]  /*be2c0*/  IMAD.WIDE R4, R3, UR4, RZ ;  /* 0x0000000403047c25 */ /* 0x000fe2000f8e02ff */
[----:B------:R-:W-:Y:S02]  /*be2d0*/  @P1 IADD3 R2, PT, PT, R2, -0x7fe001, RZ ;  /* 0xff801fff02021810 */ /* 0x000fe40007ffe0ff */
[----:B------:R5:W-:Y:S01]  /*be2e0*/  STL [R1+0x4fb4], R8 ;  /* 0x004fb40801007387 */ /* 0x000be20000100800 */
[----:B------:R-:W-:Y:S01]  /*be2f0*/  SHF.R.S32.HI R3, RZ, 0x1f, R7 ;  /* 0x0000001fff037819 */ /* 0x000fe20000011407 */
[----:B------:R-:W-:Y:S01]  /*be300*/  IMAD R9, R4, 0x3802001, RZ ;  /* 0x0380200104097824 */ /* 0x000fe200078e02ff */
[----:B------:R-:W-:Y:S01]  /*be310*/  @!P0 IADD3 R0, PT, PT, R0, 0x7fe001, RZ ;  /* 0x007fe00100008810 */ /* 0x000fe20007ffe0ff */
[----:B------:R-:W-:Y:S01]  /*be320*/  IMAD.HI.U32 R26, R7, -0x7fe001, R26 ;  /* 0xff801fff071a7827 */ /* 0x000fe200078e001a */
[----:B------:R-:W-:-:S02]  /*be330*/  ISETP.GE.AND P1, PT, R2, RZ, PT ;  /* 0x000000ff0200720c */ /* 0x000fc40003f26270 */
[----:B-----5:R-:W-:Y:S01]  /*be340*/  IADD3 R8, PT, PT, R38, -R47, RZ ;  /* 0x8000002f26087210 */ /* 0x020fe20007ffe0ff */
[----:B------:R-:W-:Y:S01]  /*be350*/  IMAD R3, R3, -0x7fe001, RZ ;  /* 0xff801fff03037824 */ /* 0x000fe200078e02ff */
[----:B------:R-:W-:Y:S02]  /*be360*/  ISETP.GT.AND P0, PT, R36, 0x7fe000, PT ;  /* 0x007fe0002400780c */ /* 0x000fe40003f04270 */
[----:B------:R-:W-:Y:S01]  /*be370*/  ISETP.GE.AND P4, PT, R8, RZ, PT ;  /* 0x000000ff0800720c */ /* 0x000fe20003f86270 */
[----:B------:R-:W-:Y:S01]  /*be380*/  @!P3 VIADD R6, R6, 0x7fe001 ;  /* 0x007fe0010606b836 */ /* 0x000fe20000000000 */
[----:B------:R0:W-:Y:S04]  /*be390*/  STL [R1+0x4f38], R0 ;  /* 0x004f380001007387 */ /* 0x0001e80000100800 */
[----:B------:R1:W-:Y:S01]  /*be3a0*/  STL [R1+0x4fb8], R10 ;  /* 0x004fb80a01007387 */ /* 0x0003e20000100800 */
[----:B------:R-:W-:Y:S01]  /*be3b0*/  IMAD.HI.U32 R4, R9, -0x7fe001, R4 ;  /* 0xff801fff09047827 */ /* 0x000fe200078e0004 */
[----:B0-----:R-:W-:-:S02]  /*be3c0*/  SHF.R.S32.HI R0, RZ, 0x1f, R9 ;  /* 0x0000001fff007819 */ /* 0x001fc40000011409 */
[----:B-1----:R-:W-:Y:S01]  /*be3d0*/  IADD3 R10, PT, PT, R26, -R7, R3 ;  /* 0x800000071a0a7210 */ /* 0x002fe20007ffe003 */
[----:B------:R-:W-:-:S04]  /*be3e0*/  IMAD.WIDE R6, R6, UR4, RZ ;  /* 0x0000000406067c25 */ /* 0x000fc8000f8e02ff */
[----:B------:R-:W-:Y:S01]  /*be3f0*/  IMAD R3, R0, -0x7fe001, RZ ;  /* 0xff801fff00037824 */ /* 0x000fe200078e02ff */
[----:B------:R-:W-:Y:S01]  /*be400*/  IADD3 R0, PT, PT, R37, R52, RZ ;  /* 0x0000003425007210 */ /* 0x000fe20007ffe0ff */
[----:B------:R-:W-:Y:S01]  /*be410*/  IMAD R5, R6, 0x3802001, RZ ;  /* 0x0380200106057824 */ /* 0x000fe200078e02ff */
[----:B------:R-:W-:Y:S01]  /*be420*/  @!P4 IADD3 R8, PT, PT, R8, 0x7fe001, RZ ;  /* 0x007fe0010808c810 */ /* 0x000fe20007ffe0ff */
[----:B------:R-:W-:Y:S01]  /*be430*/  @!P1 VIADD R2, R2, 0x7fe001 ;  /* 0x007fe00102029836 */ /* 0x000fe20000000000 */
[----:B------:R-:W-:Y:S02]  /*be440*/  @P0 IADD3 R36, PT, PT, R36, -0x7fe001, RZ ;  /* 0xff801fff24240810 */ /* 0x000fe40007ffe0ff */
[----:B------:R-:W-:Y:S02]  /*be450*/  IADD3 R4, PT, PT, R4, -R9, R3 ;  /* 0x8000000904047210 */ /* 0x000fe40007ffe003 */
[----:B------:R-:W-:Y:S02]  /*be460*/  ISETP.GT.AND P0, PT, R0, 0x7fe000, PT ;  /* 0x007fe0000000780c */ /* 0x000fe40003f04270 */
[----:B------:R-:W-:Y:S01]  /*be470*/  SHF.R.S32.HI R9, RZ, 0x1f, R5 ;  /* 0x0000001fff097819 */ /* 0x000fe20000011405 */
[----:B------:R0:W-:Y:S04]  /*be480*/  STL [R1+0x4f3c], R2 ;  /* 0x004f3c0201007387 */ /* 0x0001e80000100800 */
[----:B------:R-:W-:-:S02]  /*be490*/  IMAD R9, R9, -0x7fe001, RZ ;  /* 0xff801fff09097824 */ /* 0x000fc400078e02ff */
[----:B0-----:R-:W-:-:S04]  /*be4a0*/  IMAD.WIDE R2, R8, UR4, RZ ;  /* 0x0000000408027c25 */ /* 0x001fc8000f8e02ff */
[----:B------:R-:W-:Y:S01]  /*be4b0*/  IMAD.HI.U32 R8, R5, -0x7fe001, R6 ;  /* 0xff801fff05087827 */ /* 0x000fe200078e0006 */
[----:B------:R-:W-:-:S03]  /*be4c0*/  ISETP.GE.AND P2, PT, R36, RZ, PT ;  /* 0x000000ff2400720c */ /* 0x000fc60003f46270 */
[----:B------:R-:W-:Y:S01]  /*be4d0*/  IMAD R14, R2, 0x3802001, RZ ;  /* 0x03802001020e7824 */ /* 0x000fe200078e02ff */
[----:B------:R-:W-:Y:S01]  /*be4e0*/  IADD3 R8, PT, PT, R8, -R5, R9 ;  /* 0x8000000508087210 */ /* 0x000fe20007ffe009 */
[----:B------:R-:W-:Y:S02]  /*be4f0*/  IMAD.IADD R38, R38, 0x1, R47 ;  /* 0x0000000126267824 */ /* 0x000fe400078e022f */
[----:B------:R-:W-:Y:S01]  /*be500*/  IMAD.HI.U32 R5, R14, -0x7fe001, R2 ;  /* 0xff801fff0e057827 */ /* 0x000fe200078e0002 */
[----:B------:R-:W-:-:S03]  /*be510*/  @P0 IADD3 R0, PT, PT, R0, -0x7fe001, RZ ;  /* 0xff801fff00000810 */ /* 0x000fc60007ffe0ff */
[----:B------:R-:W-:Y:S01]  /*be520*/  IMAD.IADD R2, R66, 0x1, R45 ;  /* 0x0000000142027824 */ /* 0x000fe200078e022d */
[----:B------:R-:W-:Y:S02]  /*be530*/  ISETP.GT.AND P1, PT, R38, 0x7fe000, PT ;  /* 0x007fe0002600780c */ /* 0x000fe40003f24270 */
[----:B------:R-:W-:Y:S02]  /*be540*/  ISETP.GE.AND P6, PT, R0, RZ, PT ;  /* 0x000000ff0000720c */ /* 0x000fe40003fc6270 */
[----:B------:R-:W-:Y:S01]  /*be550*/  ISETP.GT.AND P0, PT, R2, 0x7fe000, PT ;  /* 0x007fe0000200780c */ /* 0x000fe20003f04270 */
[----:B------:R0:W-:Y:S01]  /*be560*/  STL [R1+0x4fbc], R10 ;  /* 0x004fbc0a01007387 */ /* 0x0001e20000100800 */
[----:B------:R-:W-:Y:S02]  /*be570*/  IADD3 R3, PT, PT, R66, -R45, RZ ;  /* 0x8000002d42037210 */ /* 0x000fe40007ffe0ff */
[C---:B------:R-:W-:Y:S01]  /*be580*/  IADD3 R6, PT, PT, R39.reuse, R40, RZ ;  /* 0x0000002827067210 */ /* 0x040fe20007ffe0ff */
[----:B------:R-:W-:-:S02]  /*be590*/  IMAD.IADD R39, R39, 0x1, -R40 ;  /* 0x0000000127277824 */ /* 0x000fc400078e0a28 */
[----:B------:R-:W-:Y:S01]  /*be5a0*/  @!P2 VIADD R36, R36, 0x7fe001 ;  /* 0x007fe0012424a836 */ /* 0x000fe20000000000 */
[----:B------:R-:W-:Y:S02]  /*be5b0*/  ISETP.GE.AND P2, PT, R3, RZ, PT ;  /* 0x000000ff0300720c */ /* 0x000fe40003f46270 */
[C---:B0-----:R-:W-:Y:S01]  /*be5c0*/  IADD3 R10, PT, PT, R41.reuse, R48, RZ ;  /* 0x00000030290a7210 */ /* 0x041fe20007ffe0ff */
[----:B------:R-:W-:Y:S01]  /*be5d0*/  IMAD.IADD R41, R41, 0x1, -R48 ;  /* 0x0000000129297824 */ /* 0x000fe200078e0a30 */
[----:B------:R-:W-:Y:S01]  /*be5e0*/  ISETP.GE.AND P4, PT, R39, RZ, PT ;  /* 0x000000ff2700720c */ /* 0x000fe20003f86270 */
[----:B------:R-:W-:Y:S01]  /*be5f0*/  STL [R1+0x4f40], R36 ;  /* 0x004f402401007387 */ /* 0x000fe20000100800 */
[----:B------:R-:W-:Y:S02]  /*be600*/  @P1 VIADD R38, R38, 0xff801fff ;  /* 0xff801fff26261836 */ /* 0x000fe40000000000 */
[----:B------:R-:W-:Y:S01]  /*be610*/  ISETP.GE.AND P5, PT, R41, RZ, PT ;  /* 0x000000ff2900720c */ /* 0x000fe20003fa6270 */
[----:B------:R0:W-:Y:S01]  /*be620*/  STL [R1+0x4fc0], R4 ;  /* 0x004fc00401007387 */ /* 0x0001e20000100800 */
[----:B------:R-:W-:Y:S01]  /*be630*/  ISETP.GT.AND P3, PT, R6, 0x7fe000, PT ;  /* 0x007fe0000600780c */ /* 0x000fe20003f64270 */
[----:B------:R-:W-:Y:S01]  /*be640*/  @P0 VIADD R2, R2, 0xff801fff ;  /* 0xff801fff02020836 */ /* 0x000fe20000000000 */
[----:B------:R-:W-:-:S02]  /*be650*/  @!P6 IADD3 R0, PT, PT, R0, 0x7fe001, RZ ;  /* 0x007fe0010000e810 */ /* 0x000fc40007ffe0ff */
[----:B------:R-:W-:Y:S02]  /*be660*/  ISETP.GT.AND P6, PT, R10, 0x7fe000, PT ;  /* 0x007fe0000a00780c */ /* 0x000fe40003fc4270 */
[----:B0-----:R-:W-:Y:S02]  /*be670*/  SHF.R.S32.HI R4, RZ, 0x1f, R14 ;  /* 0x0000001fff047819 */ /* 0x001fe4000001140e */
[----:B------:R-:W-:Y:S01]  /*be680*/  ISETP.GE.AND P1, PT, R38, RZ, PT ;  /* 0x000000ff2600720c */ /* 0x000fe20003f26270 */
[----:B------:R-:W-:Y:S01]  /*be690*/  @!P2 VIADD R3, R3, 0x7fe001 ;  /* 0x007fe0010303a836 */ /* 0x000fe20000000000 */
[----:B------:R-:W-:Y:S01]  /*be6a0*/  ISETP.GE.AND P0, PT, R2, RZ, PT ;  /* 0x000000ff0200720c */ /* 0x000fe20003f06270 */
[----:B------:R-:W-:Y:S01]  /*be6b0*/  IMAD R4, R4, -0x7fe001, RZ ;  /* 0xff801fff04047824 */ /* 0x000fe200078e02ff */
[----:B------:R-:W-:Y:S01]  /*be6c0*/  @!P5 IADD3 R41, PT, PT, R41, 0x7fe001, RZ ;  /* 0x007fe0012929d810 */ /* 0x000fe20007ffe0ff */
[----:B------:R-:W-:Y:S01]  /*be6d0*/  @!P4 VIADD R39, R39, 0x7fe001 ;  /* 0x007fe0012727c836 */ /* 0x000fe20000000000 */
[----:B------:R-:W-:Y:S02]  /*be6e0*/  STL [R1+0x4f44], R0 ;  /* 0x004f440001007387 */ /* 0x000fe40000100800 */
[----:B------:R-:W-:Y:S01]  /*be6f0*/  IADD3 R14, PT, PT, R5, -R14, R4 ;  /* 0x8000000e050e7210 */ /* 0x000fe20007ffe004 */
[----:B------:R-:W-:Y:S01]  /*be700*/  IMAD.WIDE R4, R3, UR4, RZ ;  /* 0x0000000403047c25 */ /* 0x000fe2000f8e02ff */
[----:B------:R0:W-:Y:S01]  /*be710*/  STL [R1+0x4fc4], R8 ;  /* 0x004fc40801007387 */ /* 0x0001e20000100800 */
[----:B------:R-:W-:-:S02]  /*be720*/  @P3 IADD3 R6, PT, PT, R6, -0x7fe001, RZ ;  /* 0xff801fff06063810 */ /* 0x000fc40007ffe0ff */
[----:B------:R-:W-:Y:S02]  /*be730*/  @P6 VIADD R10, R10, 0xff801fff ;  /* 0xff801fff0a0a6836 */ /* 0x000fe40000000000 */
[----:B------:R-:W-:Y:S01]  /*be740*/  IMAD.WIDE R12, R41, UR4, RZ ;  /* 0x00000004290c7c25 */ /* 0x000fe2000f8e02ff */
[----:B------:R-:W-:-:S03]  /*be750*/  @!P1 IADD3 R38, PT, PT, R38, 0x7fe001, RZ ;  /* 0x007fe00126269810 */ /* 0x000fc60007ffe0ff */
[----:B0-----:R-:W-:Y:S01]  /*be760*/  IMAD.WIDE R8, R39, UR4, RZ ;  /* 0x0000000427087c25 */ /* 0x001fe2000f8e02ff */
[----:B------:R-:W-:-:S03]  /*be770*/  ISETP.GE.AND P1, PT, R6, RZ, PT ;  /* 0x000000ff0600720c */ /* 0x000fc60003f26270 */
[----:B------:R-:W-:Y:S02]  /*be780*/  IMAD R7, R4, 0x3802001, RZ ;  /* 0x0380200104077824 */ /* 0x000fe400078e02ff */
        /* <DEDUP_REMOVED lines=30> */
[----:B------:R-:W-:-:S04]  /*be970*/  @P0 IADD3 R0, PT, PT, R0, -0x7fe001, RZ ;  /* 0xff801fff00000810 */ /* 0x000fc80007ffe0ff */
        /* <DEDUP_REMOVED lines=40> */
[CC--:B---3--:R-:W-:Y:S02]  /*bec00*/  IADD3 R4, PT, PT, R8.reuse, -R17.reuse, RZ ;  /* 0x8000001108047210 */ /* 0x0c8fe40007ffe0ff */
[----:B------:R-:W-:Y:S01]  /*bec10*/  IADD3 R8, PT, PT, R8, R17, RZ ;  /* 0x0000001108087210 */ /* 0x000fe20007ffe0ff */
[----:B----4-:R-:W-:-:S03]  /*bec20*/  IMAD.IADD R13, R9, 0x1, -R12 ;  /* 0x00000001090d7824 */ /* 0x010fc600078e0a0c */
[----:B------:R-:W-:Y:S02]  /*bec30*/  ISETP.GT.AND P0, PT, R8, 0x7fe000, PT ;  /* 0x007fe0000800780c */ /* 0x000fe40003f04270 */
[----:B------:R-:W-:Y:S02]  /*bec40*/  ISETP.GE.AND P1, PT, R4, RZ, PT ;  /* 0x000000ff0400720c */ /* 0x000fe40003f26270 */
[----:B------:R-:W-:Y:S01]  /*bec50*/  ISETP.GE.AND P2, PT, R13, RZ, PT ;  /* 0x000000ff0d00720c */ /* 0x000fe20003f46270 */
[----:B-----5:R-:W-:-:S05]  /*bec60*/  IMAD.IADD R17, R16, 0x1, -R25 ;  /* 0x0000000110117824 */ /* 0x020fca00078e0a19 */
[----:B------:R-:W-:-:S03]  /*bec70*/  ISETP.GE.AND P4, PT, R17, RZ, PT ;  /* 0x000000ff1100720c */ /* 0x000fc60003f86270 */
[----:B------:R-:W-:Y:S02]  /*bec80*/  @P0 VIADD R8, R8, 0xff801fff ;  /* 0xff801fff08080836 */ /* 0x000fe40000000000 */
[----:B------:R-:W-:Y:S02]  /*bec90*/  @!P1 IADD3 R4, PT, PT, R4, 0x7fe001, RZ ;  /* 0x007fe00104049810 */ /* 0x000fe40007ffe0ff */
[----:B------:R-:W-:Y:S01]  /*beca0*/  @!P2 VIADD R13, R13, 0x7fe001 ;  /* 0x007fe0010d0da836 */ /* 0x000fe20000000000 */
[----:B------:R-:W-:Y:S02]  /*becb0*/  IADD3 R12, PT, PT, R9, R12, RZ ;  /* 0x0000000c090c7210 */ /* 0x000fe40007ffe0ff */
[----:B------:R-:W-:Y:S01]  /*becc0*/  ISETP.GE.AND P3, PT, R8, RZ, PT ;  /* 0x000000ff0800720c */ /* 0x000fe20003f66270 */
[----:B------:R-:W-:Y:S01]  /*becd0*/  IMAD.WIDE R14, R13, UR4, RZ ;  /* 0x000000040d0e7c25 */ /* 0x000fe2000f8e02ff */
[----:B------:R-:W-:-:S03]  /*bece0*/  ISETP.GT.AND P0, PT, R12, 0x7fe000, PT ;  /* 0x007fe0000c00780c */ /* 0x000fc60003f04270 */
[----:B------:R-:W-:Y:S01]  /*becf0*/  IMAD.WIDE R6, R4, UR4, RZ ;  /* 0x0000000404067c25 */ /* 0x000fe2000f8e02ff */
[----:B------:R-:W-:-:S03]  /*bed00*/  @!P4 IADD3 R17, PT, PT, R17, 0x7fe001, RZ ;  /* 0x007fe0011111c810 */ /* 0x000fc60007ffe0ff */
[----:B------:R-:W-:Y:S02]  /*bed10*/  IMAD R45, R14, 0x3802001, RZ ;  /* 0x038020010e2d7824 */ /* 0x000fe400078e02ff */
[----:B------:R-:W-:Y:S01]  /*bed20*/  IMAD R43, R6, 0x3802001, RZ ;  /* 0x03802001062b7824 */ /* 0x000fe200078e02ff */
[----:B------:R-:W-:Y:S01]  /*bed30*/  IADD3 R16, PT, PT, R16, R25, RZ ;  /* 0x0000001910107210 */ /* 0x000fe20007ffe0ff */
[C---:B------:R-:W-:Y:S01]  /*bed40*/  IMAD.IADD R4, R18.reuse, 0x1, R27 ;  /* 0x0000000112047824 */ /* 0x040fe200078e021b */
[----:B------:R-:W-:Y:S01]  /*bed50*/  SHF.R.S32.HI R9, RZ, 0x1f, R45 ;  /* 0x0000001fff097819 */ /* 0x000fe2000001142d */
[----:B------:R-:W-:Y:S02]  /*bed60*/  IMAD.IADD R18, R18, 0x1, -R27 ;  /* 0x0000000112127824 */ /* 0x000fe400078e0a1b */
[----:B------:R-:W-:Y:S01]  /*bed70*/  IMAD.HI.U32 R26, R43, -0x7fe001, R6 ;  /* 0xff801fff2b1a7827 */ /* 0x000fe200078e0006 */
[----:B------:R-:W-:Y:S02]  /*bed80*/  ISETP.GT.AND P1, PT, R16, 0x7fe000, PT ;  /* 0x007fe0001000780c */ /* 0x000fe40003f24270 */
[----:B------:R-:W-:Y:S01]  /*bed90*/  @!P3 IADD3 R8, PT, PT, R8, 0x7fe001, RZ ;  /* 0x007fe0010808b810 */ /* 0x000fe20007ffe0ff */
[----:B------:R-:W-:Y:S01]  /*beda0*/  IMAD.WIDE R6, R17, UR4, RZ ;  /* 0x0000000411067c25 */ /* 0x000fe2000f8e02ff */
[----:B------:R-:W-:-:S03]  /*bedb0*/  ISETP.GE.AND P3, PT, R18, RZ, PT ;  /* 0x000000ff1200720c */ /* 0x000fc60003f66270 */
[----:B0-----:R-:W-:-:S04]  /*bedc0*/  IMAD.HI.U32 R24, R45, -0x7fe001, R14 ;  /* 0xff801fff2d187827 */ /* 0x001fc800078e000e */
[----:B------:R-:W-:Y:S02]  /*bedd0*/  IMAD R9, R9, -0x7fe001, RZ ;  /* 0xff801fff09097824 */ /* 0x000fe400078e02ff */
[----:B------:R-:W-:Y:S01]  /*bede0*/  IMAD R14, R6, 0x3802001, RZ ;  /* 0x03802001060e7824 */ /* 0x000fe200078e02ff */
[----:B------:R-:W-:Y:S01]  /*bedf0*/  SHF.R.S32.HI R13, RZ, 0x1f, R43 ;  /* 0x0000001fff0d7819 */ /* 0x000fe2000001142b */
[----:B------:R-:W-:Y:S01]  /*bee00*/  @P0 VIADD R12, R12, 0xff801fff ;  /* 0xff801fff0c0c0836 */ /* 0x000fe20000000000 */
[----:B------:R-:W-:Y:S01]  /*bee10*/  IADD3 R24, PT, PT, R24, -R45, R9 ;  /* 0x8000002d18187210 */ /* 0x000fe20007ffe009 */
[----:B------:R-:W-:Y:S01]  /*bee20*/  IMAD.HI.U32 R9, R14, -0x7fe001, R6 ;  /* 0xff801fff0e097827 */ /* 0x000fe200078e0006 */
[----:B------:R-:W-:Y:S02]  /*bee30*/  IADD3 R7, PT, PT, R19, -R36, RZ ;  /* 0x8000002413077210 */ /* 0x000fe40007ffe0ff */
[----:B------:R-:W-:Y:S01]  /*bee40*/  ISETP.GE.AND P0, PT, R12, RZ, PT ;  /* 0x000000ff0c00720c */ /* 0x000fe20003f06270 */
[----:B------:R-:W-:Y:S01]  /*bee50*/  IMAD R13, R13, -0x7fe001, RZ ;  /* 0xff801fff0d0d7824 */ /* 0x000fe200078e02ff */
[----:B------:R-:W-:Y:S01]  /*bee60*/  ISETP.GT.AND P2, PT, R4, 0x7fe000, PT ;  /* 0x007fe0000400780c */ /* 0x000fe20003f44270 */
[----:B------:R-:W-:Y:S01]  /*bee70*/  @P1 VIADD R16, R16, 0xff801fff ;  /* 0xff801fff10101836 */ /* 0x000fe20000000000 */
[----:B------:R-:W-:-:S02]  /*bee80*/  SHF.R.S32.HI R6, RZ, 0x1f, R14 ;  /* 0x0000001fff067819 */ /* 0x000fc4000001140e */
[----:B------:R-:W-:Y:S02]  /*bee90*/  ISETP.GE.AND P4, PT, R7, RZ, PT ;  /* 0x000000ff0700720c */ /* 0x000fe40003f86270 */
[----:B------:R-:W-:Y:S01]  /*beea0*/  @!P3 IADD3 R18, PT, PT, R18, 0x7fe001, RZ ;  /* 0x007fe0011212b810 */ /* 0x000fe20007ffe0ff */
[----:B------:R0:W-:Y:S01]  /*beeb0*/  STL [R1+0x4f5c], R8 ;  /* 0x004f5c0801007387 */ /* 0x0001e20000100800 */
[----:B------:R-:W-:Y:S01]  /*beec0*/  IADD3 R26, PT, PT, R26, -R43, R13 ;  /* 0x8000002b1a1a7210 */ /* 0x000fe20007ffe00d */
[----:B------:R-:W-:Y:S01]  /*beed0*/  IMAD.IADD R13, R20, 0x1, -R21 ;  /* 0x00000001140d7824 */ /* 0x000fe200078e0a15 */
[----:B------:R-:W-:Y:S01]  /*beee0*/  ISETP.GE.AND P1, PT, R16, RZ, PT ;  /* 0x000000ff1000720c */ /* 0x000fe20003f26270 */
[----:B------:R-:W-:Y:S02]  /*beef0*/  @!P0 VIADD R12, R12, 0x7fe001 ;  /* 0x007fe0010c0c8836 */ /* 0x000fe40000000000 */
[----:B0-----:R-:W-:Y:S01]  /*bef00*/  IMAD R8, R6, -0x7fe001, RZ ;  /* 0xff801fff06087824 */ /* 0x001fe200078e02ff */
[----:B------:R-:W-:Y:S01]  /*bef10*/  IADD3 R6, PT, PT, R19, R36, RZ ;  /* 0x0000002413067210 */ /* 0x000fe20007ffe0ff */
[----:B------:R-:W-:Y:S01]  /*bef20*/  IMAD.WIDE R18, R18, UR4, RZ ;  /* 0x0000000412127c25 */ /* 0x000fe2000f8e02ff */
[----:B------:R-:W-:-:S03]  /*bef30*/  ISETP.GE.AND P3, PT, R13, RZ, PT ;  /* 0x000000ff0d00720c */ /* 0x000fc60003f66270 */
[----:B------:R-:W-:Y:S01]  /*bef40*/  IMAD R15, R18, 0x3802001, RZ ;  /* 0x03802001120f7824 */ /* 0x000fe200078e02ff */
[----:B------:R-:W-:Y:S01]  /*bef50*/  @P2 IADD3 R4, PT, PT, R4, -0x7fe001, RZ ;  /* 0xff801fff04042810 */ /* 0x000fe20007ffe0ff */
[----:B------:R-:W-:Y:S01]  /*bef60*/  STL [R1+0x4fdc], R26 ;  /* 0x004fdc1a01007387 */ /* 0x000fe20000100800 */
[----:B------:R-:W-:Y:S02]  /*bef70*/  @!P4 IADD3 R7, PT, PT, R7, 0x7fe001, RZ ;  /* 0x007fe0010707c810 */ /* 0x000fe40007ffe0ff */
[----:B------:R-:W-:Y:S01]  /*bef80*/  IADD3 R20, PT, PT, R20, R21, RZ ;  /* 0x0000001514147210 */ /* 0x000fe20007ffe0ff */
[----:B------:R0:W-:Y:S01]  /*bef90*/  STL [R1+0x4f60], R12 ;  /* 0x004f600c01007387 */ /* 0x0001e20000100800 */
[----:B------:R-:W-:Y:S02]  /*befa0*/  ISETP.GE.AND P2, PT, R4, RZ, PT ;  /* 0x000000ff0400720c */ /* 0x000fe40003f46270 */
[----:B------:R-:W-:Y:S01]  /*befb0*/  IADD3 R14, PT, PT, R9, -R14, R8 ;  /* 0x8000000e090e7210 */ /* 0x000fe20007ffe008 */
[----:B------:R-:W-:Y:S01]  /*befc0*/  IMAD.WIDE R8, R7, UR4, RZ ;  /* 0x0000000407087c25 */ /* 0x000fe2000f8e02ff */
[----:B------:R-:W-:-:S02]  /*befd0*/  ISETP.GT.AND P0, PT, R6, 0x7fe000, PT ;  /* 0x007fe0000600780c */ /* 0x000fc40003f04270 */
[----:B0-----:R-:W-:Y:S01]  /*befe0*/  SHF.R.S32.HI R12, RZ, 0x1f, R15 ;  /* 0x0000001fff0c7819 */ /* 0x001fe2000001140f */
[----:B------:R-:W-:Y:S01]  /*beff0*/  @!P1 VIADD R16, R16, 0x7fe001 ;  /* 0x007fe00110109836 */ /* 0x000fe20000000000 */
[----:B------:R-:W-:Y:S01]  /*bf000*/  ISETP.GT.AND P1, PT, R20, 0x7fe000, PT ;  /* 0x007fe0001400780c */ /* 0x000fe20003f24270 */
[----:B------:R-:W-:Y:S01]  /*bf010*/  IMAD.HI.U32 R18, R15, -0x7fe001, R18 ;  /* 0xff801fff0f127827 */ /* 0x000fe200078e0012 */
[----:B------:R-:W-:-:S03]  /*bf020*/  @!P3 IADD3 R13, PT, PT, R13, 0x7fe001, RZ ;  /* 0x007fe0010d0db810 */ /* 0x000fc60007ffe0ff */
[----:B------:R-:W-:Y:S02]  /*bf030*/  IMAD R12, R12, -0x7fe001, RZ ;  /* 0xff801fff0c0c7824 */ /* 0x000fe400078e02ff */
[----:B------:R-:W-:Y:S01]  /*bf040*/  IMAD R17, R8, 0x3802001, RZ ;  /* 0x0380200108117824 */ /* 0x000fe200078e02ff */
[----:B------:R-:W-:Y:S02]  /*bf050*/  STL [R1+0x4fe0], R24 ;  /* 0x004fe01801007387 */ /* 0x000fe40000100800 */
        /* <DEDUP_REMOVED lines=11> */
[----:B------:R-:W-:Y:S01]  /*bf110*/  SHF.R.S32.HI R7, RZ, 0x1f, R17 ;  /* 0x0000001fff077819 */ /* 0x000fe20000011411 */
[----:B------:R-:W-:Y:S01]  /*bf120*/  @P0 VIADD R6, R6, 0xff801fff ;  /* 0xff801fff06060836 */ /* 0x000fe20000000000 */
[----:B------:R0:W-:Y:S02]  /*bf130*/  STL [R1+0x4f68], R4 ;  /* 0x004f680401007387 */ /* 0x0001e40000100800 */
[----:B------:R-:W-:Y:S01]  /*bf140*/  ISETP.GE.AND P1, PT, R20, RZ, PT ;  /* 0x000000ff1400720c */ /* 0x000fe20003f26270 */
[----:B------:R-:W-:Y:S01]  /*bf150*/  IMAD R7, R7, -0x7fe001, RZ ;  /* 0xff801fff07077824 */ /* 0x000fe200078e02ff */
[----:B------:R-:W-:Y:S01]  /*bf160*/  ISETP.GE.AND P2, PT, R6, RZ, PT ;  /* 0x000000ff0600720c */ /* 0x000fe20003f46270 */
[----:B------:R-:W-:Y:S01]  /*bf170*/  IMAD.HI.U32 R8, R13, -0x7fe001, R8 ;  /* 0xff801fff0d087827 */ /* 0x000fe200078e0008 */
[----:B0-----:R-:W-:-:S02]  /*bf180*/  SHF.R.S32.HI R4, RZ, 0x1f, R13 ;  /* 0x0000001fff047819 */ /* 0x001fc4000001140d */
[----:B------:R-:W-:-:S03]  /*bf190*/  ISETP.GT.AND P0, PT, R12, 0x7fe000, PT ;  /* 0x007fe0000c00780c */ /* 0x000fc60003f04270 */
[----:B------:R-:W-:Y:S01]  /*bf1a0*/  IMAD R4, R4, -0x7fe001, RZ ;  /* 0xff801fff04047824 */ /* 0x000fe200078e02ff */
[----:B------:R-:W-:Y:S01]  /*bf1b0*/  IADD3 R16, PT, PT, R16, -R17, R7 ;  /* 0x8000001110107210 */ /* 0x000fe20007ffe007 */
[C---:B------:R-:W-:Y:S02]  /*bf1c0*/  IMAD.IADD R17, R23.reuse, 0x1, -R38 ;  /* 0x0000000117117824 */ /* 0x040fe400078e0a26 */
[----:B------:R-:W-:Y:S01]  /*bf1d0*/  @!P3 VIADD R22, R22, 0x7fe001 ;  /* 0x007fe0011616b836 */ /* 0x000fe20000000000 */
[----:B------:R-:W-:Y:S01]  /*bf1e0*/  IADD3 R8, PT, PT, R8, -R13, R4 ;  /* 0x8000000d08087210 */ /* 0x000fe20007ffe004 */
[----:B------:R-:W-:Y:S01]  /*bf1f0*/  IMAD.IADD R4, R2, 0x1, -R3 ;  /* 0x0000000102047824 */ /* 0x000fe200078e0a03 */
[----:B------:R-:W-:Y:S01]  /*bf200*/  IADD3 R14, PT, PT, R23, R38, RZ ;  /* 0x00000026170e7210 */ /* 0x000fe20007ffe0ff */
[----:B------:R-:W-:Y:S01]  /*bf210*/  IMAD.WIDE R22, R22, UR4, RZ ;  /* 0x0000000416167c25 */ /* 0x000fe2000f8e02ff */
[----:B------:R-:W-:Y:S02]  /*bf220*/  ISETP.GE.AND P4, PT, R17, RZ, PT ;  /* 0x000000ff1100720c */ /* 0x000fe40003f86270 */
[----:B------:R-:W-:Y:S01]  /*bf230*/  @!P1 IADD3 R20, PT, PT, R20, 0x7fe001, RZ ;  /* 0x007fe00114149810 */ /* 0x000fe20007ffe0ff */
[----:B------:R-:W-:Y:S01]  /*bf240*/  IMAD R15, R22, 0x3802001, RZ ;  /* 0x03802001160f7824 */ /* 0x000fe200078e02ff */
[----:B------:R-:W-:-:S02]  /*bf250*/  @!P2 IADD3 R6, PT, PT, R6, 0x7fe001, RZ ;  /* 0x007fe0010606a810 */ /* 0x000fc40007ffe0ff */
[----:B------:R-:W-:Y:S01]  /*bf260*/  ISETP.GE.AND P1, PT, R4, RZ, PT ;  /* 0x000000ff0400720c */ /* 0x000fe20003f26270 */
[----:B------:R-:W-:Y:S01]  /*bf270*/  STL [R1+0x4fe8], R18 ;  /* 0x004fe81201007387 */ /* 0x000fe20000100800 */
[----:B------:R-:W-:Y:S02]  /*bf280*/  @P0 IADD3 R12, PT, PT, R12, -0x7fe001, RZ ;  /* 0xff801fff0c0c0810 */ /* 0x000fe40007ffe0ff */
[----:B------:R-:W-:Y:S01]  /*bf290*/  ISETP.GT.AND P0, PT, R14, 0x7fe000, PT ;  /* 0x007fe0000e00780c */ /* 0x000fe20003f04270 */
[----:B------:R0:W-:Y:S01]  /*bf2a0*/  STL [R1+0x4f6c], R6 ;  /* 0x004f6c0601007387 */ /* 0x0001e20000100800 */
[----:B------:R-:W-:Y:S01]  /*bf2b0*/  ISETP.GE.AND P2, PT, R12, RZ, PT ;  /* 0x000000ff0c00720c */ /* 0x000fe20003f46270 */
[----:B------:R-:W-:Y:S01]  /*bf2c0*/  @!P4 VIADD R17, R17, 0x7fe001 ;  /* 0x007fe0011111c836 */ /* 0x000fe20000000000 */
[----:B0-----:R-:W-:Y:S01]  /*bf2d0*/  SHF.R.S32.HI R6, RZ, 0x1f, R15 ;  /* 0x0000001fff067819 */ /* 0x001fe2000001140f */
[----:B------:R-:W-:Y:S01]  /*bf2e0*/  IMAD.HI.U32 R18, R15, -0x7fe001, R22 ;  /* 0xff801fff0f127827 */ /* 0x000fe200078e0016 */
[----:B------:R0:W-:Y:S03]  /*bf2f0*/  STL [R1+0x4fec], R16 ;  /* 0x004fec1001007387 */ /* 0x0001e60000100800 */
[----:B------:R-:W-:-:S02]  /*bf300*/  IMAD R7, R6, -0x7fe001, RZ ;  /* 0xff801fff06077824 */ /* 0x000fc400078e02ff */
[----:B------:R-:W-:Y:S01]  /*bf310*/  @!P1 VIADD R4, R4, 0x7fe001 ;  /* 0x007fe00104049836 */ /* 0x000fe20000000000 */
[----:B------:R-:W-:Y:S02]  /*bf320*/  IADD3 R9, PT, PT, R5, -R40, RZ ;  /* 0x8000002805097210 */ /* 0x000fe40007ffe0ff */
[----:B------:R-:W-:Y:S01]  /*bf330*/  IADD3 R18, PT, PT, R18, -R15, R7 ;  /* 0x8000000f12127210 */ /* 0x000fe20007ffe007 */
[----:B0-----:R-:W-:Y:S01]  /*bf340*/  IMAD.WIDE R16, R17, UR4, RZ ;  /* 0x0000000411107c25 */ /* 0x001fe2000f8e02ff */
[----:B------:R-:W-:-:S03]  /*bf350*/  @P0 IADD3 R14, PT, PT, R14, -0x7fe001, RZ ;  /* 0xff801fff0e0e0810 */ /* 0x000fc60007ffe0ff */
[----:B-1----:R-:W-:Y:S01]  /*bf360*/  IMAD.WIDE R6, R4, UR5, RZ ;  /* 0x0000000504067c25 */ /* 0x002fe2000f8e02ff */
[----:B------:R-:W-:-:S03]  /*bf370*/  IADD3 R4, PT, PT, R2, R3, RZ ;  /* 0x0000000302047210 */ /* 0x000fc60007ffe0ff */
[----:B------:R-:W-:Y:S01]  /*bf380*/  IMAD R13, R16, 0x3802001, RZ ;  /* 0x03802001100d7824 */ /* 0x000fe200078e02ff */
[----:B------:R-:W-:Y:S01]  /*bf390*/  ISETP.GE.AND P3, PT, R9, RZ, PT ;  /* 0x000000ff0900720c */ /* 0x000fe20003f66270 */
[----:B------:R-:W-:Y:S01]  /*bf3a0*/  @!P2 VIADD R12, R12, 0x7fe001 ;  /* 0x007fe0010c0ca836 */ /* 0x000fe20000000000 */
[----:B------:R-:W-:Y:S01]  /*bf3b0*/  STL [R1+0x4f70], R20 ;  /* 0x004f701401007387 */ /* 0x000fe20000100800 */
[----:B------:R-:W-:Y:S02]  /*bf3c0*/  ISETP.GE.AND P2, PT, R14, RZ, PT ;  /* 0x000000ff0e00720c */ /* 0x000fe40003f46270 */
[----:B------:R-:W-:Y:S01]  /*bf3d0*/  ISETP.GT.AND P0, PT, R4, 0x7fe000, PT ;  /* 0x007fe0000400780c */ /* 0x000fe20003f04270 */
[----:B------:R0:W-:Y:S01]  /*bf3e0*/  STL [R1+0x4ff0], R8 ;  /* 0x004ff00801007387 */ /* 0x0001e20000100800 */
[----:B------:R-:W-:Y:S02]  /*bf3f0*/  IMAD R3, R6, 0x3802001, RZ ;  /* 0x0380200106037824 */ /* 0x000fe400078e02ff */
[----:B------:R-:W-:Y:S01]  /*bf400*/  IMAD.HI.U32 R16, R13, -0x7fe001, R16 ;  /* 0xff801fff0d107827 */ /* 0x000fe200078e0010 */
[----:B0-----:R-:W-:-:S03]  /*bf410*/  SHF.R.S32.HI R8, RZ, 0x1f, R13 ;  /* 0x0000001fff087819 */ /* 0x001fc6000001140d */
[----:B------:R-:W-:-:S04]  /*bf420*/  IMAD.HI.U32 R20, R3, -0x7fe001, R6 ;  /* 0xff801fff03147827 */ /* 0x000fc800078e0006 */
[----:B------:R-:W-:Y:S02]  /*bf430*/  IMAD R15, R8, -0x7fe001, RZ ;  /* 0xff801fff080f7824 */ /* 0x000fe400078e02ff */
[----:B------:R-:W-:Y:S01]  /*bf440*/  IMAD.IADD R8, R5, 0x1, R40 ;  /* 0x0000000105087824 */ /* 0x000fe200078e0228 */
[----:B------:R-:W-:Y:S01]  /*bf450*/  SHF.R.S32.HI R5, RZ, 0x1f, R3 ;  /* 0x0000001fff057819 */ /* 0x000fe20000011403 */
[----:B------:R-:W-:Y:S01]  /*bf460*/  IMAD.IADD R6, R10, 0x1, R41 ;  /* 0x000000010a067824 */ /* 0x000fe200078e0229 */
[----:B------:R-:W-:Y:S01]  /*bf470*/  @!P3 IADD3 R9, PT, PT, R9, 0x7fe001, RZ ;  /* 0x007fe0010909b810 */ /* 0x000fe20007ffe0ff */
[----:B------:R-:W-:Y:S01]  /*bf480*/  @!P2 VIADD R14, R14, 0x7fe001 ;  /* 0x007fe0010e0ea836 */ /* 0x000fe20000000000 */
[----:B------:R-:W-:Y:S01]  /*bf490*/  @P0 IADD3 R4, PT, PT, R4, -0x7fe001, RZ ;  /* 0xff801fff04040810 */ /* 0x000fe20007ffe0ff */
[----:B------:R-:W-:Y:S01]  /*bf4a0*/  IMAD R5, R5, -0x7fe001, RZ ;  /* 0xff801fff05057824 */ /* 0x000fe200078e02ff */
[----:B------:R-:W-:Y:S01]  /*bf4b0*/  IADD3 R2, PT, PT, R16, -R13, R15 ;  /* 0x8000000d10027210 */ /* 0x000fe20007ffe00f */
[----:B------:R0:W-:Y:S01]  /*bf4c0*/  STL [R1+0x4f74], R12 ;  /* 0x004f740c01007387 */ /* 0x0001e20000100800 */
[----:B------:R-:W-:-:S02]  /*bf4d0*/  ISETP.GT.AND P1, PT, R8, 0x7fe000, PT ;  /* 0x007fe0000800780c */ /* 0x000fc40003f24270 */
[----:B------:R-:W-:Y:S01]  /*bf4e0*/  ISETP.GE.AND P6, PT, R4, RZ, PT ;  /* 0x000000ff0400720c */ /* 0x000fe20003fc6270 */
[----:B------:R-:W-:Y:S01]  /*bf4f0*/  STL [R1+0x4ff4], R18 ;  /* 0x004ff41201007387 */ /* 0x000fe20000100800 */
[----:B------:R-:W-:Y:S02]  /*bf500*/  ISETP.GT.AND P0, PT, R6, 0x7fe000, PT ;  /* 0x007fe0000600780c */ /* 0x000fe40003f04270 */
[----:B------:R-:W-:Y:S01]  /*bf510*/  IADD3 R20, PT, PT, R20, -R3, R5 ;  /* 0x8000000314147210 */ /* 0x000fe20007ffe005 */
[----:B------:R-:W-:Y:S01]  /*bf520*/  STL [R1+0x4f78], R14 ;  /* 0x004f780e01007387 */ /* 0x000fe20000100800 */
[----:B0-----:R-:W-:Y:S01]  /*bf530*/  IMAD.WIDE R12, R9, UR5, RZ ;  /* 0x00000005090c7c25 */ /* 0x001fe2000f8e02ff */
[----:B------:R-:W-:Y:S02]  /*bf540*/  IADD3 R10, PT, PT, R10, -R41, RZ ;  /* 0x800000290a0a7210 */ /* 0x000fe40007ffe0ff */
[----:B------:R2:W-:Y:S01]  /*bf550*/  STL [R1+0x4ff8], R2 ;  /* 0x004ff80201007387 */ /* 0x0005e20000100800 */
[----:B------:R-:W-:-:S02]  /*bf560*/  IMAD.IADD R3, R11, 0x1, -R42 ;  /* 0x000000010b037824 */ /* 0x000fc400078e0a2a */
[----:B------:R-:W-:Y:S01]  /*bf570*/  IMAD R16, R12, 0x3802001, RZ ;  /* 0x038020010c107824 */ /* 0x000fe200078e02ff */
[----:B------:R-:W-:Y:S02]  /*bf580*/  ISETP.GE.AND P2, PT, R10, RZ, PT ;  /* 0x000000ff0a00720c */ /* 0x000fe40003f46270 */
[C---:B--2---:R-:W-:Y:S01]  /*bf590*/  IADD3 R2, PT, PT, R0.reuse, R39, RZ ;  /* 0x0000002700027210 */ /* 0x044fe20007ffe0ff */
[----:B------:R-:W-:Y:S01]  /*bf5a0*/  IMAD.IADD R0, R0, 0x1, -R39 ;  /* 0x0000000100007824 */ /* 0x000fe200078e0a27 */
[----:B------:R-:W-:Y:S01]  /*bf5b0*/  ISETP.GE.AND P4, PT, R3, RZ, PT ;  /* 0x000000ff0300720c */ /* 0x000fe20003f86270 */
[----:B------:R-:W-:Y:S01]  /*bf5c0*/  IMAD.HI.U32 R5, R16, -0x7fe001, R12 ;  /* 0xff801fff10057827 */ /* 0x000fe200078e000c */
[----:B------:R-:W-:Y:S02]  /*bf5d0*/  IADD3 R12, PT, PT, R11, R42, RZ ;  /* 0x0000002a0b0c7210 */ /* 0x000fe40007ffe0ff */
[----:B------:R-:W-:Y:S01]  /*bf5e0*/  ISETP.GE.AND P5, PT, R0, RZ, PT ;  /* 0x000000ff0000720c */ /* 0x000fe20003fa6270 */
[----:B------:R-:W-:Y:S01]  /*bf5f0*/  @P1 VIADD R8, R8, 0xff801fff ;  /* 0xff801fff08081836 */ /* 0x000fe20000000000 */
[----:B------:R-:W-:Y:S01]  /*bf600*/  ISETP.GT.AND P3, PT, R12, 0x7fe000, PT ;  /* 0x007fe0000c00780c */ /* 0x000fe20003f64270 */
[----:B------:R-:W-:Y:S01]  /*bf610*/  @P0 VIADD R6, R6, 0xff801fff ;  /* 0xff801fff06060836 */ /* 0x000fe20000000000 */
[----:B------:R-:W-:-:S02]  /*bf620*/  @!P6 IADD3 R4, PT, PT, R4, 0x7fe001, RZ ;  /* 0x007fe0010404e810 */ /* 0x000fc40007ffe0ff */
[----:B------:R-:W-:Y:S02]  /*bf630*/  ISETP.GT.AND P6, PT, R2, 0x7fe000, PT ;  /* 0x007fe0000200780c */ /* 0x000fe40003fc4270 */
[----:B------:R-:W-:Y:S02]  /*bf640*/  ISETP.GE.AND P1, PT, R8, RZ, PT ;  /* 0x000000ff0800720c */ /* 0x000fe40003f26270 */
[----:B------:R-:W-:Y:S01]  /*bf650*/  SHF.R.S32.HI R7, RZ, 0x1f, R16 ;  /* 0x0000001fff077819 */ /* 0x000fe20000011410 */
[----:B------:R-:W-:Y:S01]  /*bf660*/  @!P2 VIADD R10, R10, 0x7fe001 ;  /* 0x007fe0010a0aa836 */ /* 0x000fe20000000000 */
[----:B------:R-:W-:Y:S01]  /*bf670*/  ISETP.GE.AND P0, PT, R6, RZ, PT ;  /* 0x000000ff0600720c */ /* 0x000fe20003f06270 */
[----:B------:R-:W-:Y:S01]  /*bf680*/  @!P4 VIADD R3, R3, 0x7fe001 ;  /* 0x007fe0010303c836 */ /* 0x000fe20000000000 */
[----:B------:R-:W-:Y:S01]  /*bf690*/  @!P5 IADD3 R0, PT, PT, R0, 0x7fe001, RZ ;  /* 0x007fe0010000d810 */ /* 0x000fe20007ffe0ff */
[----:B------:R-:W-:Y:S02]  /*bf6a0*/  IMAD R7, R7, -0x7fe001, RZ ;  /* 0xff801fff07077824 */ /* 0x000fe400078e02ff */
[----:B------:R-:W-:Y:S01]  /*bf6b0*/  IMAD.WIDE R10, R10, UR5, RZ ;  /* 0x000000050a0a7c25 */ /* 0x000fe2000f8e02ff */
[----:B------:R0:W-:Y:S01]  /*bf6c0*/  STL [R1+0x4c00], R4 ;  /* 0x004c000401007387 */ /* 0x0001e20000100800 */
[----:B------:R-:W-:-:S02]  /*bf6d0*/  @P3 IADD3 R12, PT, PT, R12, -0x7fe001, RZ ;  /* 0xff801fff0c0c3810 */ /* 0x000fc40007ffe0ff */
[----:B------:R-:W-:Y:S01]  /*bf6e0*/  IMAD.WIDE R14, R3, UR5, RZ ;  /* 0x00000005030e7c25 */ /* 0x000fe2000f8e02ff */
[----:B------:R-:W-:-:S03]  /*bf6f0*/  IADD3 R16, PT, PT, R5, -R16, R7 ;  /* 0x8000001005107210 */ /* 0x000fc60007ffe007 */
[----:B------:R-:W-:Y:S02]  /*bf700*/  @P6 VIADD R2, R2, 0xff801fff ;  /* 0xff801fff02026836 */ /* 0x000fe40000000000 */
[----:B------:R-:W-:Y:S02]  /*bf710*/  IMAD R7, R10, 0x3802001, RZ ;  /* 0x038020010a077824 */ /* 0x000fe400078e02ff */
[----:B0-----:R-:W-:Y:S01]  /*bf720*/  IMAD.WIDE R4, R0, UR4, RZ ;  /* 0x0000000400047c25 */ /* 0x001fe2000f8e02ff */
[----:B------:R-:W-:Y:S02]  /*bf730*/  @!P1 IADD3 R8, PT, PT, R8, 0x7fe001, RZ ;  /* 0x007fe00108089810 */ /* 0x000fe40007ffe0ff */
[----:B------:R-:W-:Y:S01]  /*bf740*/  ISETP.GE.AND P1, PT, R12, RZ, PT ;  /* 0x000000ff0c00720c */ /* 0x000fe20003f26270 */
[----:B------:R-:W-:Y:S01]  /*bf750*/  IMAD R17, R14, 0x3802001, RZ ;  /* 0x038020010e117824 */ /* 0x000fe200078e02ff */
[----:B------:R-:W-:Y:S01]  /*bf760*/  @!P0 IADD3 R6, PT, PT, R6, 0x7fe001, RZ ;  /* 0x007fe00106068810 */ /* 0x000fe20007ffe0ff */
[----:B------:R-:W-:Y:S01]  /*bf770*/  IMAD R13, R4, 0x3802001, RZ ;  /* 0x03802001040d7824 */ /* 0x000fe200078e02ff */
[----:B------:R-:W-:-:S02]  /*bf780*/  ISETP.GE.AND P0, PT, R2, RZ, PT ;  /* 0x000000ff0200720c */ /* 0x000fc40003f06270 */
[----:B------:R-:W-:Y:S02]  /*bf790*/  SHF.R.S32.HI R9, RZ, 0x1f, R7 ;  /* 0x0000001fff097819 */ /* 0x000fe40000011407 */
[----:B------:R-:W-:Y:S01]  /*bf7a0*/  SHF.R.S32.HI R0, RZ, 0x1f, R17 ;  /* 0x0000001fff007819 */ /* 0x000fe20000011411 */
[----:B------:R-:W-:Y:S01]  /*bf7b0*/  IMAD.HI.U32 R10, R7, -0x7fe001, R10 ;  /* 0xff801fff070a7827 */ /* 0x000fe200078e000a */
[----:B------:R-:W-:Y:S01]  /*bf7c0*/  SHF.R.S32.HI R3, RZ, 0x1f, R13 ;  /* 0x0000001fff037819 */ /* 0x000fe2000001140d */
[----:B------:R-:W-:Y:S02]  /*bf7d0*/  STL [R1+0x4d00], R20 ;  /* 0x004d001401007387 */ /* 0x000fe40000100800 */
[----:B------:R-:W-:Y:S02]  /*bf7e0*/  IMAD R9, R9, -0x7fe001, RZ ;  /* 0xff801fff09097824 */ /* 0x000fe400078e02ff */
[----:B------:R-:W-:Y:S01]  /*bf7f0*/  IMAD.HI.U32 R14, R17, -0x7fe001, R14 ;  /* 0xff801fff110e7827 */ /* 0x000fe200078e000e */
[----:B------:R0:W-:Y:S03]  /*bf800*/  STL [R1+0x4c04], R8 ;  /* 0x004c040801007387 */ /* 0x0001e60000100800 */
[----:B------:R-:W-:-:S02]  /*bf810*/  IMAD R11, R0, -0x7fe001, RZ ;  /* 0xff801fff000b7824 */ /* 0x000fc400078e02ff */
[----:B------:R-:W-:Y:S01]  /*bf820*/  IMAD.HI.U32 R5, R13, -0x7fe001, R4 ;  /* 0xff801fff0d057827 */ /* 0x000fe200078e0004 */
[----:B------:R-:W-:Y:S01]  /*bf830*/  IADD3 R4, PT, PT, R10, -R7, R9 ;  /* 0x800000070a047210 */ /* 0x000fe20007ffe009 */
[----:B------:R-:W-:Y:S02]  /*bf840*/  STL [R1+0x4d04], R16 ;  /* 0x004d041001007387 */ /* 0x000fe40000100800 */
[----:B0-----:R-:W-:Y:S01]  /*bf850*/  IMAD R8, R3, -0x7fe001, RZ ;  /* 0xff801fff03087824 */ /* 0x001fe200078e02ff */
[----:B------:R-:W-:Y:S01]  /*bf860*/  IADD3 R0, PT, PT, R14, -R17, R11 ;  /* 0x800000110e007210 */ /* 0x000fe20007ffe00b */
[----:B------:R-:W-:Y:S01]  /*bf870*/  @!P1 VIADD R12, R12, 0x7fe001 ;  /* 0x007fe0010c0c9836 */ /* 0x000fe20000000000 */
        /* <DEDUP_REMOVED lines=9> */
.L_x_205:
[----:B--2---:R-:W-:-:S05]  /*bf910*/  LEA R4, R0, R35, 0x2 ;  /* 0x0000002300047211 */ /* 0x004fca00078e10ff */
[----:B-1----:R-:W2:Y:S04]  /*bf920*/  LDL R2, [R4] ;  /* 0x0000000004027983 */ /* 0x002ea80000100800 */
        /* <DEDUP_REMOVED lines=212> */
[----:B------:R-:W-:Y:S01]  /*c0670*/  ISETP.GT.AND P0, PT, R0, 0x7fe000, PT ;  /* 0x007fe0000000780c */ /* 0x000fe20003f04270 */
[C-C-:B---3--:R-:W-:Y:S02]  /*c0680*/  IMAD.IADD R6, R4.reuse, 0x1, R11.reuse ;  /* 0x0000000104067824 */ /* 0x148fe400078e020b */
[----:B------:R-:W-:-:S03]  /*c0690*/  IMAD.IADD R4, R4, 0x1, -R11 ;  /* 0x0000000104047824 */ /* 0x000fc600078e0a0b */
[----:B------:R-:W-:Y:S02]  /*c06a0*/  ISETP.GT.AND P5, PT, R6, 0x7fe000, PT ;  /* 0x007fe0000600780c */ /* 0x000fe40003fa4270 */
[----:B------:R-:W-:-:S03]  /*c06b0*/  ISETP.GE.AND P4, PT, R4, RZ, PT ;  /* 0x000000ff0400720c */ /* 0x000fc60003f86270 */
[----:B------:R-:W-:Y:S02]  /*c06c0*/  @!P1 IADD3 R2, PT, PT, R2, 0x7fe001, RZ ;  /* 0x007fe00102029810 */ /* 0x000fe40007ffe0ff */
[----:B------:R-:W-:-:S03]  /*c06d0*/  @P0 IADD3 R0, PT, PT, R0, -0x7fe001, RZ ;  /* 0xff801fff00000810 */ /* 0x000fc60007ffe0ff */
[----:B0-----:R-:W-:Y:S01]  /*c06e0*/  IMAD.WIDE R2, R2, UR4, RZ ;  /* 0x0000000402027c25 */ /* 0x001fe2000f8e02ff */
[----:B------:R-:W-:Y:S02]  /*c06f0*/  ISETP.GE.AND P6, PT, R0, RZ, PT ;  /* 0x000000ff0000720c */ /* 0x000fe40003fc6270 */
[C---:B-----5:R-:W-:Y:S01]  /*c0700*/  IADD3 R10, PT, PT, R7.reuse, R12, RZ ;  /* 0x0000000c070a7210 */ /* 0x060fe20007ffe0ff */
[----:B------:R-:W-:Y:S01]  /*c0710*/  IMAD R9, R2, 0x3802001, RZ ;  /* 0x0380200102097824 */ /* 0x000fe200078e02ff */
[----:B------:R-:W-:Y:S01]  /*c0720*/  @P5 IADD3 R6, PT, PT, R6, -0x7fe001, RZ ;  /* 0xff801fff06065810 */ /* 0x000fe20007ffe0ff */
[----:B------:R-:W-:Y:S01]  /*c0730*/  IMAD.IADD R7, R7, 0x1, -R12 ;  /* 0x0000000107077824 */ /* 0x000fe200078e0a0c */
[----:B------:R-:W-:Y:S01]  /*c0740*/  ISETP.GT.AND P0, PT, R10, 0x7fe000, PT ;  /* 0x007fe0000a00780c */ /* 0x000fe20003f04270 */
[----:B------:R-:W-:Y:S01]  /*c0750*/  IMAD.HI.U32 R14, R9, -0x7fe001, R2 ;  /* 0xff801fff090e7827 */ /* 0x000fe200078e0002 */
[----:B----4-:R-:W-:Y:S02]  /*c0760*/  IADD3 R2, PT, PT, R5, R8, RZ ;  /* 0x0000000805027210 */ /* 0x010fe40007ffe0ff */
[----:B------:R-:W-:Y:S01]  /*c0770*/  ISETP.GE.AND P1, PT, R7, RZ, PT ;  /* 0x000000ff0700720c */ /* 0x000fe20003f26270 */
[----:B------:R-:W-:Y:S01]  /*c0780*/  IMAD.IADD R3, R5, 0x1, -R8 ;  /* 0x0000000105037824 */ /* 0x000fe200078e0a08 */
[----:B------:R-:W-:Y:S01]  /*c0790*/  SHF.R.S32.HI R5, RZ, 0x1f, R9 ;  /* 0x0000001fff057819 */ /* 0x000fe20000011409 */
[----:B------:R-:W-:Y:S01]  /*c07a0*/  @!P6 VIADD R0, R0, 0x7fe001 ;  /* 0x007fe0010000e836 */ /* 0x000fe20000000000 */
[----:B------:R-:W-:-:S02]  /*c07b0*/  ISETP.GT.AND P3, PT, R2, 0x7fe000, PT ;  /* 0x007fe0000200780c */ /* 0x000fc40003f64270 */
[----:B------:R-:W-:Y:S01]  /*c07c0*/  ISETP.GE.AND P2, PT, R3, RZ, PT ;  /* 0x000000ff0300720c */ /* 0x000fe20003f46270 */
[----:B------:R-:W-:Y:S01]  /*c07d0*/  IMAD R5, R5, -0x7fe001, RZ ;  /* 0xff801fff05057824 */ /* 0x000fe200078e02ff */
[----:B------:R-:W-:Y:S01]  /*c07e0*/  @!P4 IADD3 R4, PT, PT, R4, 0x7fe001, RZ ;  /* 0x007fe0010404c810 */ /* 0x000fe20007ffe0ff */
[----:B------:R0:W-:Y:S01]  /*c07f0*/  STL [R1+0x4e00], R0 ;  /* 0x004e000001007387 */ /* 0x0001e20000100800 */
[----:B------:R-:W-:Y:S02]  /*c0800*/  ISETP.GE.AND P5, PT, R6, RZ, PT ;  /* 0x000000ff0600720c */ /* 0x000fe40003fa6270 */
[----:B------:R-:W-:Y:S01]  /*c0810*/  IADD3 R14, PT, PT, R14, -R9, R5 ;  /* 0x800000090e0e7210 */ /* 0x000fe20007ffe005 */
[----:B------:R-:W-:Y:S01]  /*c0820*/  @!P1 VIADD R7, R7, 0x7fe001 ;  /* 0x007fe00107079836 */ /* 0x000fe20000000000 */
[----:B------:R-:W-:Y:S01]  /*c0830*/  @P0 IADD3 R10, PT, PT, R10, -0x7fe001, RZ ;  /* 0xff801fff0a0a0810 */ /* 0x000fe20007ffe0ff */
[----:B------:R-:W-:Y:S02]  /*c0840*/  IMAD.WIDE R4, R4, UR4, RZ ;  /* 0x0000000404047c25 */ /* 0x000fe4000f8e02ff */
[----:B------:R1:W-:Y:S01]  /*c0850*/  STL [R1+0x4f00], R14 ;  /* 0x004f000e01007387 */ /* 0x0003e20000100800 */
[----:B------:R-:W-:Y:S01]  /*c0860*/  ISETP.GE.AND P1, PT, R10, RZ, PT ;  /* 0x000000ff0a00720c */ /* 0x000fe20003f26270 */
[----:B------:R-:W-:Y:S01]  /*c0870*/  IMAD.WIDE R12, R7, UR4, RZ ;  /* 0x00000004070c7c25 */ /* 0x000fe2000f8e02ff */
[----:B------:R-:W-:-:S03]  /*c0880*/  @!P2 IADD3 R3, PT, PT, R3, 0x7fe001, RZ ;  /* 0x007fe0010303a810 */ /* 0x000fc60007ffe0ff */
[----:B------:R-:W-:Y:S02]  /*c0890*/  @P3 VIADD R2, R2, 0xff801fff ;  /* 0xff801fff02023836 */ /* 0x000fe40000000000 */
[----:B------:R-:W-:-:S03]  /*c08a0*/  IMAD.WIDE R8, R3, UR4, RZ ;  /* 0x0000000403087c25 */ /* 0x000fc6000f8e02ff */
[----:B------:R-:W-:Y:S01]  /*c08b0*/  ISETP.GE.AND P0, PT, R2, RZ, PT ;  /* 0x000000ff0200720c */ /* 0x000fe20003f06270 */
[----:B------:R-:W-:Y:S02]  /*c08c0*/  IMAD R7, R4, 0x3802001, RZ ;  /* 0x0380200104077824 */ /* 0x000fe400078e02ff */
[----:B------:R-:W-:Y:S02]  /*c08d0*/  IMAD R15, R8, 0x3802001, RZ ;  /* 0x03802001080f7824 */ /* 0x000fe400078e02ff */
[----:B------:R-:W-:Y:S01]  /*c08e0*/  IMAD R17, R12, 0x3802001, RZ ;  /* 0x038020010c117824 */ /* 0x000fe200078e02ff */
[----:B------:R-:W-:Y:S01]  /*c08f0*/  SHF.R.S32.HI R11, RZ, 0x1f, R7 ;  /* 0x0000001fff0b7819 */ /* 0x000fe20000011407 */
[----:B------:R-:W-:Y:S01]  /*c0900*/  IMAD.HI.U32 R4, R7, -0x7fe001, R4 ;  /* 0xff801fff07047827 */ /* 0x000fe200078e0004 */
[----:B------:R-:W-:Y:S02]  /*c0910*/  SHF.R.S32.HI R3, RZ, 0x1f, R15 ;  /* 0x0000001fff037819 */ /* 0x000fe4000001140f */
[----:B0-----:R-:W-:Y:S01]  /*c0920*/  SHF.R.S32.HI R0, RZ, 0x1f, R17 ;  /* 0x0000001fff007819 */ /* 0x001fe20000011411 */
[----:B------:R-:W-:-:S02]  /*c0930*/  @!P5 VIADD R6, R6, 0x7fe001 ;  /* 0x007fe0010606d836 */ /* 0x000fc40000000000 */
[----:B------:R-:W-:Y:S01]  /*c0940*/  IMAD R5, R11, -0x7fe001, RZ ;  /* 0xff801fff0b057824 */ /* 0x000fe200078e02ff */
[----:B------:R-:W-:Y:S01]  /*c0950*/  @!P0 IADD3 R2, PT, PT, R2, 0x7fe001, RZ ;  /* 0x007fe00102028810 */ /* 0x000fe20007ffe0ff */
[----:B-1----:R-:W-:Y:S01]  /*c0960*/  IMAD R14, R3, -0x7fe001, RZ ;  /* 0xff801fff030e7824 */ /* 0x002fe200078e02ff */
[----:B------:R0:W-:Y:S01]  /*c0970*/  STL [R1+0x4e04], R6 ;  /* 0x004e040601007387 */ /* 0x0001e20000100800 */
[----:B------:R-:W-:Y:S01]  /*c0980*/  IMAD.HI.U32 R9, R15, -0x7fe001, R8 ;  /* 0xff801fff0f097827 */ /* 0x000fe200078e0008 */
[----:B------:R-:W-:Y:S02]  /*c0990*/  IADD3 R8, PT, PT, R4, -R7, R5 ;  /* 0x8000000704087210 */ /* 0x000fe40007ffe005 */
[----:B------:R1:W-:Y:S01]  /*c09a0*/  STL [R1+0x4e08], R2 ;  /* 0x004e080201007387 */ /* 0x0003e20000100800 */
[----:B------:R-:W-:-:S03]  /*c09b0*/  IMAD.HI.U32 R12, R17, -0x7fe001, R12 ;  /* 0xff801fff110c7827 */ /* 0x000fc600078e000c */
[----:B------:R1:W-:Y:S01]  /*c09c0*/  STL [R1+0x4f04], R8 ;  /* 0x004f040801007387 */ /* 0x0003e20000100800 */
[----:B------:R-:W-:Y:S01]  /*c09d0*/  IMAD R3, R0, -0x7fe001, RZ ;  /* 0xff801fff00037824 */ /* 0x000fe200078e02ff */
[----:B0-----:R-:W-:Y:S01]  /*c09e0*/  IADD3 R6, PT, PT, R9, -R15, R14 ;  /* 0x8000000f09067210 */ /* 0x001fe20007ffe00e */
[----:B------:R-:W-:Y:S02]  /*c09f0*/  @!P1 VIADD R10, R10, 0x7fe001 ;  /* 0x007fe0010a0a9836 */ /* 0x000fe40000000000 */
[----:B------:R-:W-:Y:S01]  /*c0a00*/  HFMA2 R0, -RZ, RZ, 0, 7.8678131103515625e-06 ;  /* 0x00000084ff007431 */ /* 0x000fe200000001ff */
[----:B------:R-:W-:Y:S01]  /*c0a10*/  IADD3 R4, PT, PT, R12, -R17, R3 ;  /* 0x800000110c047210 */ /* 0x000fe20007ffe003 */
[----:B------:R1:W-:Y:S04]  /*c0a20*/  STL [R1+0x4f08], R6 ;  /* 0x004f080601007387 */ /* 0x0003e80000100800 */
[----:B------:R1:W-:Y:S04]  /*c0a30*/  STL [R1+0x4e0c], R10 ;  /* 0x004e0c0a01007387 */ /* 0x0003e80000100800 */
[----:B------:R1:W-:Y:S02]  /*c0a40*/  STL [R1+0x4f0c], R4 ;  /* 0x004f0c0401007387 */ /* 0x0003e40000100800 */
.L_x_206:
[----:B-12---:R-:W-:-:S05]  /*c0a50*/  IMAD R4, R0, 0x4, R35 ;  /* 0x0000000400047824 */ /* 0x006fca00078e0223 */
        /* <DEDUP_REMOVED lines=210> */
[CC--:B--2---:R-:W-:Y:S02]  /*c1780*/  IADD3 R5, PT, PT, R4.reuse, -R7.reuse, RZ ;  /* 0x8000000704057210 */ /* 0x0c4fe40007ffe0ff */
[----:B------:R-:W-:Y:S02]  /*c1790*/  IADD3 R4, PT, PT, R4, R7, RZ ;  /* 0x0000000704047210 */ /* 0x000fe40007ffe0ff */
[----:B------:R-:W-:Y:S02]  /*c17a0*/  ISETP.GE.AND P3, PT, R5, RZ, PT ;  /* 0x000000ff0500720c */ /* 0x000fe40003f66270 */
[----:B------:R-:W-:-:S03]  /*c17b0*/  ISETP.GT.AND P1, PT, R4, 0x7fe000, PT ;  /* 0x007fe0000400780c */ /* 0x000fc60003f24270 */
[----:B------:R-:W-:Y:S02]  /*c17c0*/  @!P2 VIADD R3, R3, 0x7fe001 ;  /* 0x007fe0010303a836 */ /* 0x000fe40000000000 */
[----:B------:R-:W-:Y:S02]  /*c17d0*/  @P0 VIADD R2, R2, 0xff801fff ;  /* 0xff801fff02020836 */ /* 0x000fe40000000000 */
[----:B0-----:R-:W-:-:S03]  /*c17e0*/  IMAD.WIDE R6, R3, UR6, RZ ;  /* 0x0000000603067c25 */ /* 0x001fc6000f8e02ff */
[----:B------:R-:W-:Y:S02]  /*c17f0*/  ISETP.GE.AND P0, PT, R2, RZ, PT ;  /* 0x000000ff0200720c */ /* 0x000fe40003f06270 */
[----:B------:R-:W-:Y:S02]  /*c1800*/  @!P3 IADD3 R5, PT, PT, R5, 0x7fe001, RZ ;  /* 0x007fe0010505b810 */ /* 0x000fe40007ffe0ff */
        /* <DEDUP_REMOVED lines=8> */
[----:B------:R-:W-:Y:S02]  /*c1890*/  IMAD.HI.U32 R10, R11, -0x7fe001, R8 ;  /* 0xff801fff0b0a7827 */ /* 0x000fe400078e0008 */
[----:B------:R-:W-:-:S02]  /*c18a0*/  @!P1 IADD3 R4, PT, PT, R4, 0x7fe001, RZ ;  /* 0x007fe00104049810 */ /* 0x000fc40007ffe0ff */
[----:B------:R-:W-:Y:S02]  /*c18b0*/  IMAD R3, R3, -0x7fe001, RZ ;  /* 0xff801fff03037824 */ /* 0x000fe400078e02ff */
[----:B------:R-:W-:Y:S01]  /*c18c0*/  IMAD R0, R0, -0x7fe001, RZ ;  /* 0xff801fff00007824 */ /* 0x000fe200078e02ff */
[----:B------:R0:W-:Y:S01]  /*c18d0*/  STL [R1+0x4c04], R4 ;  /* 0x004c040401007387 */ /* 0x0001e20000100800 */
[----:B------:R-:W-:Y:S01]  /*c18e0*/  @!P0 VIADD R2, R2, 0x7fe001 ;  /* 0x007fe00102028836 */ /* 0x000fe20000000000 */
[----:B------:R-:W-:Y:S02]  /*c18f0*/  IADD3 R8, PT, PT, R6, -R5, R3 ;  /* 0x8000000506087210 */ /* 0x000fe40007ffe003 */
[----:B------:R-:W-:Y:S01]  /*c1900*/  IADD3 R6, PT, PT, R10, -R11, R0 ;  /* 0x8000000b0a067210 */ /* 0x000fe20007ffe000 */
[----:B------:R-:W-:Y:S01]  /*c1910*/  IMAD.MOV.U32 R0, RZ, RZ, 0x2 ;  /* 0x00000002ff007424 */ /* 0x000fe200078e00ff */
[----:B------:R0:W-:Y:S04]  /*c1920*/  STL [R1+0x4c00], R2 ;  /* 0x004c000201007387 */ /* 0x0001e80000100800 */
[----:B------:R0:W-:Y:S04]  /*c1930*/  STL [R1+0x4e00], R8 ;  /* 0x004e000801007387 */ /* 0x0001e80000100800 */
[----:B------:R0:W-:Y:S02]  /*c1940*/  STL [R1+0x4e04], R6 ;  /* 0x004e040601007387 */ /* 0x0001e40000100800 */
.L_x_207:
[----:B01----:R-:W-:-:S05]  /*c1950*/  LEA R4, R0, R35, 0x2 ;  /* 0x0000002300047211 */ /* 0x003fca00078e10ff */
        /* <DEDUP_REMOVED lines=153> */
[----:B------:R-:W-:Y:S01]  /*c22f0*/  IMAD R2, R4, -0x7fe001, RZ ;  /* 0xff801fff04027824 */ /* 0x000fe200078e02ff */
[----:B------:R-:W-:Y:S01]  /*c2300*/  IADD3 R4, PT, PT, R0, 0x8, RZ ;  /* 0x0000000800047810 */ /* 0x000fe20007ffe0ff */
        /* <DEDUP_REMOVED lines=59> */
.L_x_208:
[----:B0-2---:R-:W-:-:S05]  /*c26c0*/  LEA R4, R0, R35, 0x2 ;  /* 0x0000002300047211 */ /* 0x005fca00078e10ff */
        /* <DEDUP_REMOVED lines=289> */
[----:B--2---:R-:W-:-:S02]  /*c38e0*/  IMAD.IADD R4, R3, 0x1, R4 ;  /* 0x0000000103047824 */ /* 0x004fc400078e0204 */
[----:B---3--:R-:W-:-:S03]  /*c38f0*/  IMAD.IADD R8, R7, 0x1, R8 ;  /* 0x0000000107087824 */ /* 0x008fc600078e0208 */
[----:B------:R-:W-:Y:S02]  /*c3900*/  ISETP.GT.AND P1, PT, R4, 0x7fe000, PT ;  /* 0x007fe0000400780c */ /* 0x000fe40003f24270 */
[----:B------:R-:W-:Y:S02]  /*c3910*/  ISETP.GT.AND P3, PT, R8, 0x7fe000, PT ;  /* 0x007fe0000800780c */ /* 0x000fe40003f64270 */
[----:B----4-:R-:W-:-:S04]  /*c3920*/  IADD3 R2, PT, PT, R9, R0, RZ ;  /* 0x0000000009027210 */ /* 0x010fc80007ffe0ff */
        /* <DEDUP_REMOVED lines=19> */
[----:B------:R-:W-:-:S07]  /*c3a60*/  HFMA2 R0, -RZ, RZ, 0, 2.384185791015625e-07 ;  /* 0x00000004ff007431 */ /* 0x000fce00000001ff */
.L_x_209:
[----:B0-2---:R-:W-:-:S05]  /*c3a70*/  IMAD R2, R0, 0x4, R1 ;  /* 0x0000000400027824 */ /* 0x005fca00078e0201 */
[----:B------:R-:W2:Y:S04]  /*c3a80*/  LDL R3, [R2+0xc00] ;  /* 0x000c000002037983 */ /* 0x000ea80000100800 */
[----:B------:R-:W2:Y:S02]  /*c3a90*/  LDL R4, [R2+0x4c00] ;  /* 0x004c000002047983 */ /* 0x000ea40000100800 */
[----:B--2---:R-:W-:Y:S02]  /*c3aa0*/  IADD3 R3, PT, PT, R3, R4, RZ ;  /* 0x0000000403037210 */ /* 0x004fe40007ffe0ff */
[----:B------:R-:W-:Y:S02]  /*c3ab0*/  IADD3 R4, PT, PT, R0, 0x1, RZ ;  /* 0x0000000100047810 */ /* 0x000fe40007ffe0ff */
[----:B------:R-:W-:-:S02]  /*c3ac0*/  ISETP.GT.AND P0, PT, R3, 0x7fe000, PT ;  /* 0x007fe0000300780c */ /* 0x000fc40003f04270 */
[----:B------:R-:W-:-:S11]  /*c3ad0*/  LEA R4, R4, R1, 0x2 ;  /* 0x0000000104047211 */ /* 0x000fd600078e10ff */
[----:B------:R-:W-:-:S05]  /*c3ae0*/  @P0 VIADD R3, R3, 0xff801fff ;  /* 0xff801fff03030836 */ /* 0x000fca0000000000 */
[----:B------:R-:W-:-:S13]  /*c3af0*/  ISETP.GE.AND P0, PT, R3, RZ, PT ;  /* 0x000000ff0300720c */ /* 0x000fda0003f06270 */
[----:B------:R-:W-:-:S05]  /*c3b00*/  @!P0 VIADD R3, R3, 0x7fe001 ;  /* 0x007fe00103038836 */ /* 0x000fca0000000000 */
[----:B------:R0:W-:Y:S04]  /*c3b10*/  STL [R2+0x4000], R3 ;  /* 0x0040000302007387 */ /* 0x0001e80000100800 */
[----:B------:R-:W2:Y:S04]  /*c3b20*/  LDL R5, [R4+0xc00] ;  /* 0x000c000004057983 */ /* 0x000ea80000100800 */
        /* <DEDUP_REMOVED lines=9> */
[----:B0-----:R-:W2:Y:S04]  /*c3bc0*/  LDL R2, [R6+0xc00] ;  /* 0x000c000006027983 */ /* 0x001ea80000100800 */
        /* <DEDUP_REMOVED lines=9> */
[----:B-1----:R-:W2:Y:S04]  /*c3c60*/  LDL R4, [R2+0xc00] ;  /* 0x000c000002047983 */ /* 0x002ea80000100800 */
        /* <DEDUP_REMOVED lines=120> */
[----:B-1----:R-:W2:Y:S02]  /*c43f0*/  LDL R5, [R7+0x4c00] ;  /* 0x004c000007057983 */ /* 0x002ea40000100800 */
        /* <DEDUP_REMOVED lines=9> */
[----:B0-----:R-:W2:Y:S02]  /*c4490*/  LDL R3, [R5+0x4c00] ;  /* 0x004c000005037983 */ /* 0x001ea40000100800 */
        /* <DEDUP_REMOVED lines=8> */
[----:B------:R-:W3:Y:S04]  /*c4520*/  LDL R3, [R2+0xc00] ;  /* 0x000c000002037983 */ /* 0x000ee80000100800 */
[----:B-1----:R-:W3:Y:S01]  /*c4530*/  LDL R4, [R2+0x4c00] ;  /* 0x004c000002047983 */ /* 0x002ee20000100800 */
[----:B------:R-:W-:Y:S01]  /*c4540*/  IADD3 R0, PT, PT, R0, 0x12, RZ ;  /* 0x0000001200007810 */ /* 0x000fe20007ffe0ff */
[----:B---3--:R-:W-:-:S05]  /*c4550*/  IMAD.IADD R3, R3, 0x1, R4 ;  /* 0x0000000103037824 */ /* 0x008fca00078e0204 */
[----:B------:R-:W-:-:S13]  /*c4560*/  ISETP.GT.AND P0, PT, R3, 0x7fe000, PT ;  /* 0x007fe0000300780c */ /* 0x000fda0003f04270 */
[----:B------:R-:W-:-:S04]  /*c4570*/  @P0 IADD3 R3, PT, PT, R3, -0x7fe001, RZ ;  /* 0xff801fff03030810 */ /* 0x000fc80007ffe0ff */
[----:B------:R-:W-:-:S13]  /*c4580*/  ISETP.GE.AND P0, PT, R3, RZ, PT ;  /* 0x000000ff0300720c */ /* 0x000fda0003f06270 */
[----:B------:R-:W-:Y:S01]  /*c4590*/  @!P0 VIADD R3, R3, 0x7fe001 ;  /* 0x007fe00103038836 */ /* 0x000fe20000000000 */
[----:B------:R-:W-:-:S04]  /*c45a0*/  ISETP.NE.AND P0, PT, R0, 0x100, PT ;  /* 0x000001000000780c */ /* 0x000fc80003f05270 */
[----:B------:R2:W-:Y:S09]  /*c45b0*/  STL [R2+0x4000], R3 ;  /* 0x0040000302007387 */ /* 0x0005f20000100800 */
[----:B------:R-:W-:Y:S05]  /*c45c0*/  @P0 BRA `(.L_x_209) ;  /* 0xfffffff400280947 */ /* 0x000fea000383ffff */
[----:B--2---:R-:W-:-:S07]  /*c45d0*/  IMAD.MOV.U32 R3, RZ, RZ, RZ ;  /* 0x000000ffff037224 */ /* 0x004fce00078e00ff */
.L_x_210:
[----:B------:R-:W-:-:S06]  /*c45e0*/  LEA R0, R3, R32, 0x2 ;  /* 0x0000002003007211 */ /* 0x000fcc00078e10ff */
[----:B------:R-:W2:Y:S01]  /*c45f0*/  LDL R0, [R0] ;  /* 0x0000000000007983 */ /* 0x000ea20000100800 */
[C---:B------:R-:W-:Y:S02]  /*c4600*/  ISETP.LT.U32.AND P1, PT, R3.reuse, 0xff, PT ;  /* 0x000000ff0300780c */ /* 0x040fe40003f21070 */
[----:B------:R-:W-:Y:S02]  /*c4610*/  IADD3 R3, PT, PT, R3, 0x1, RZ ;  /* 0x0000000103037810 */ /* 0x000fe40007ffe0ff */
[----:B--2---:R-:W-:-:S04]  /*c4620*/  SHF.R.S32.HI R2, RZ, 0x1f, R0 ;  /* 0x0000001fff027819 */ /* 0x004fc80000011400 */
[----:B------:R-:W-:-:S05]  /*c4630*/  LOP3.LUT R5, R2, 0x7fe001, RZ, 0xc0, !PT ;  /* 0x007fe00102057812 */ /* 0x000fca00078ec0ff */
[----:B------:R-:W-:-:S05]  /*c4640*/  IMAD.IADD R5, R0, 0x1, R5 ;  /* 0x0000000100057824 */ /* 0x000fca00078e0205 */
[----:B------:R-:W-:-:S04]  /*c4650*/  IADD3 R2, PT, PT, -R5, 0x7fe000, RZ ;  /* 0x007fe00005027810 */ /* 0x000fc80007ffe1ff */
[----:B------:R-:W-:-:S04]  /*c4660*/  LEA.HI R2, R2, R5, RZ, 0x1 ;  /* 0x0000000502027211 */ /* 0x000fc800078f08ff */
[----:B------:R-:W-:-:S04]  /*c4670*/  IADD3 R4, PT, PT, R2, -0x7fe001, RZ ;  /* 0xff801fff02047810 */ /* 0x000fc80007ffe0ff */
[----:B------:R-:W-:-:S13]  /*c4680*/  ISETP.GT.AND P0, PT, R4, 0x3ff000, PT ;  /* 0x003ff0000400780c */ /* 0x000fda0003f04270 */
[----:B------:R-:W-:-:S05]  /*c4690*/  @P0 VIADD R4, R2, 0xff003ffe ;  /* 0xff003ffe02040836 */ /* 0x000fca0000000000 */
[----:B------:R-:W-:-:S04]  /*c46a0*/  IABS R2, R4 ;  /* 0x0000000400027213 */ /* 0x000fc80000000000 */
[----:B------:R-:W-:-:S13]  /*c46b0*/  ISETP.GE.AND P0, PT, R2, 0x1ffb2, PT ;  /* 0x0001ffb20200780c */ /* 0x000fda0003f06270 */
[----:B------:R-:W-:Y:S05]  /*c46c0*/  @!P0 BRA P1, `(.L_x_210) ;  /* 0xfffffffc00c48947 */ /* 0x000fea000083ffff */
[----:B------:R-:W-:-:S13]  /*c46d0*/  ISETP.GT.AND P0, PT, R2, 0x1ffb1, PT ;  /* 0x0001ffb10200780c */ /* 0x000fda0003f04270 */
[----:B------:R-:W-:Y:S05]  /*c46e0*/  @P0 BRA `(.L_x_211) ;  /* 0x0000000000d80947 */ /* 0x000fea0003800000 */
[----:B------:R-:W-:-:S07]  /*c46f0*/  IMAD.MOV.U32 R3, RZ, RZ, RZ ;  /* 0x000000ffff037224 */ /* 0x000fce00078e00ff */
.L_x_212:
[----:B------:R-:W-:-:S06]  /*c4700*/  LEA R0, R3, R32, 0x2 ;  /* 0x0000002003007211 */ /* 0x000fcc00078e10ff */
[----:B------:R-:W2:Y:S01]  /*c4710*/  LDL R0, [R0+0x400] ;  /* 0x0004000000007983 */ /* 0x000ea20000100800 */
        /* <DEDUP_REMOVED lines=16> */
.L_x_213:
        /* <DEDUP_REMOVED lines=18> */
.L_x_214:
        /* <DEDUP_REMOVED lines=16> */
[----:B------:R-:W-:Y:S05]  /*c4a40*/  @!P0 BRA `(.L_x_215) ;  /* 0x0000000000188947 */ /* 0x000fea0003800000 */
.L_x_211:
[----:B------:R-:W-:-:S13]  /*c4a50*/  ISETP.NE.AND P0, PT, R28, 0x3e8, PT ;  /* 0x000003e81c00780c */ /* 0x000fda0003f05270 */
[----:B------:R-:W-:Y:S05]  /*c4a60*/  @P0 BRA `(.L_x_216) ;  /* 0xfffff3b400ac0947 */ /* 0x000fea000383ffff */
[----:B------:R-:W0:Y:S01]  /*c4a70*/  LDC.64 R2, c[0x0][0x3a0] ;  /* 0x0000e800ff027b82 */ /* 0x000e220000000a00 */
[----:B------:R-:W-:-:S05]  /*c4a80*/  IMAD.MOV.U32 R5, RZ, RZ, 0x3e8 ;  /* 0x000003e8ff057424 */ /* 0x000fca00078e00ff */
[----:B0-----:R-:W-:Y:S01]  /*c4a90*/  STG.E desc[UR10][R2.64], R5 ;  /* 0x0000000502007986 */ /* 0x001fe2000c10190a */
[----:B------:R-:W-:Y:S05]  /*c4aa0*/  EXIT ;  /* 0x000000000000794d */ /* 0x000fea0003800000 */
.L_x_215:
[----:B------:R-:W2:Y:S04]  /*c4ab0*/  LDL.128 R208, [R1+0x3000] ;  /* 0x0030000001d07983 */ /* 0x000ea80000100c00 */
        /* <DEDUP_REMOVED lines=49> */
[----:B------:R-:W0:Y:S08]  /*c4dd0*/  LDC.64 R2, c[0x0][0x3a0] ;  /* 0x0000e800ff027b82 */ /* 0x000e300000000a00 */
[----:B------:R-:W2:Y:S01]  /*c4de0*/  LDC.64 R4, c[0x0][0x380] ;  /* 0x0000e000ff047b82 */ /* 0x000ea20000000a00 */
[----:B0-----:R-:W-:Y:S04]  /*c4df0*/  STG.E desc[UR10][R2.64], R28 ;  /* 0x0000001c02007986 */ /* 0x001fe8000c10190a */
[----:B--2---:R-:W-:Y:S04]  /*c4e00*/  STG.E desc[UR10][R4.64], R208 ;  /* 0x000000d004007986 */ /* 0x004fe8000c10190a */
[----:B------:R-:W-:Y:S04]  /*c4e10*/  STG.E desc[UR10][R4.64+0x4], R209 ;  /* 0x000004d104007986 */ /* 0x000fe8000c10190a */
[----:B------:R-:W-:Y:S04]  /*c4e20*/  STG.E desc[UR10][R4.64+0x8], R210 ;  /* 0x000008d204007986 */ /* 0x000fe8000c10190a */
[----:B------:R-:W-:Y:S04]  /*c4e30*/  STG.E desc[UR10][R4.64+0xc], R211 ;  /* 0x00000cd304007986 */ /* 0x000fe8000c10190a */
[----:B---3--:R-:W-:Y:S04]  /*c4e40*/  STG.E desc[UR10][R4.64+0x10], R12 ;  /* 0x0000100c04007986 */ /* 0x008fe8000c10190a */
[----:B------:R-:W-:Y:S04]  /*c4e50*/  STG.E desc[UR10][R4.64+0x14], R13 ;  /* 0x0000140d04007986 */ /* 0x000fe8000c10190a */
[----:B------:R-:W-:Y:S04]  /*c4e60*/  STG.E desc[UR10][R4.64+0x18], R14 ;  /* 0x0000180e04007986 */ /* 0x000fe8000c10190a */
[----:B------:R-:W-:Y:S04]  /*c4e70*/  STG.E desc[UR10][R4.64+0x1c], R15 ;  /* 0x00001c0f04007986 */ /* 0x000fe8000c10190a */
[----:B----4-:R-:W-:Y:S04]  /*c4e80*/  STG.E desc[UR10][R4.64+0x20], R16 ;  /* 0x0000201004007986 */ /* 0x010fe8000c10190a */
[----:B------:R-:W-:Y:S04]  /*c4e90*/  STG.E desc[UR10][R4.64+0x24], R17 ;  /* 0x0000241104007986 */ /* 0x000fe8000c10190a */
[----:B------:R-:W-:Y:S04]  /*c4ea0*/  STG.E desc[UR10][R4.64+0x28], R18 ;  /* 0x0000281204007986 */ /* 0x000fe8000c10190a */
[----:B------:R-:W-:Y:S04]  /*c4eb0*/  STG.E desc[UR10][R4.64+0x2c], R19 ;  /* 0x00002c1304007986 */ /* 0x000fe8000c10190a */
[----:B-----5:R-:W-:Y:S04]  /*c4ec0*/  STG.E desc[UR10][R4.64+0x30], R20 ;  /* 0x0000301404007986 */ /* 0x020fe8000c10190a */
[----:B------:R-:W-:Y:S04]  /*c4ed0*/  STG.E desc[UR10][R4.64+0x34], R21 ;  /* 0x0000341504007986 */ /* 0x000fe8000c10190a */
        /* <DEDUP_REMOVED lines=41> */
[----:B------:R0:W-:Y:S04]  /*c5170*/  STG.E desc[UR10][R4.64+0xdc], R67 ;  /* 0x0000dc4304007986 */ /* 0x0001e8000c10190a */
        /* <DEDUP_REMOVED lines=143> */
[----:B0-----:R-:W2:Y:S04]  /*c5a70*/  LDL.128 R64, [R1+0x3320] ;  /* 0x0033200001407983 */ /* 0x001ea80000100c00 */
        /* <DEDUP_REMOVED lines=13> */
[----:B------:R0:W-:Y:S04]  /*c5b50*/  STG.E desc[UR10][R4.64+0x31c], R11 ;  /* 0x00031c0b04007986 */ /* 0x0001e8000c10190a */
[----:B-1----:R-:W5:Y:S04]  /*c5b60*/  LDL.128 R140, [R1+0x34d0] ;  /* 0x0034d000018c7983 */ /* 0x002f680000100c00 */
[----:B------:R-:W5:Y:S04]  /*c5b70*/  LDL.128 R136, [R1+0x34e0] ;  /* 0x0034e00001887983 */ /* 0x000f680000100c00 */
[----:B0-----:R-:W5:Y:S04]  /*c5b80*/  LDL.128 R8, [R1+0x3410] ;  /* 0x0034100001087983 */ /* 0x001f680000100c00 */
        /* <DEDUP_REMOVED lines=21> */
[----:B------:R-:W0:Y:S03]  /*c5ce0*/  LDC.64 R2, c[0x0][0x380] ;  /* 0x0000e000ff027b82 */ /* 0x000e260000000a00 */
        /* <DEDUP_REMOVED lines=21> */
[----:B--2---:R-:W-:Y:S04]  /*c5e40*/  STG.E desc[UR10][R4.64+0x320], R64 ;  /* 0x0003204004007986 */ /* 0x004fe8000c10190a */
[----:B---3--:R-:W-:Y:S04]  /*c5e50*/  STG.E desc[UR10][R4.64+0x330], R12 ;  /* 0x0003300c04007986 */ /* 0x008fe8000c10190a */
[----:B----4-:R-:W-:Y:S04]  /*c5e60*/  STG.E desc[UR10][R4.64+0x340], R16 ;  /* 0x0003401004007986 */ /* 0x010fe8000c10190a */
        /* <DEDUP_REMOVED lines=13> */
[----:B------:R-:W-:Y:S01]  /*c5f40*/  STG.E desc[UR10][R4.64+0x378], R30 ;  /* 0x0003781e04007986 */ /* 0x000fe2000c10190a */
[----:B------:R-:W-:Y:S01]  /*c5f50*/  MOV R71, R11 ;  /* 0x0000000b00477202 */ /* 0x000fe20000000f00 */
[----:B------:R-:W-:Y:S01]  /*c5f60*/  IMAD.MOV.U32 R70, RZ, RZ, R10 ;  /* 0x000000ffff467224 */ /* 0x000fe200078e000a */
[----:B------:R-:W-:Y:S01]  /*c5f70*/  MOV R69, R9 ;  /* 0x0000000900457202 */ /* 0x000fe20000000f00 */
[----:B------:R-:W-:Y:S01]  /*c5f80*/  IMAD.MOV.U32 R68, RZ, RZ, R8 ;  /* 0x000000ffff447224 */ /* 0x000fe200078e0008 */
[----:B------:R1:W-:Y:S04]  /*c5f90*/  STG.E desc[UR10][R4.64+0x37c], R31 ;  /* 0x00037c1f04007986 */ /* 0x0003e8000c10190a */
[----:B------:R-:W2:Y:S04]  /*c5fa0*/  LDL.128 R8, [R1+0x3420] ;  /* 0x0034200001087983 */ /* 0x000ea80000100c00 */
[----:B------:R-:W-:Y:S04]  /*c5fb0*/  STG.E desc[UR10][R4.64+0x334], R13 ;  /* 0x0003340d04007986 */ /* 0x000fe8000c10190a */
[----:B-1----:R-:W3:Y:S04]  /*c5fc0*/  LDL.128 R28, [R1+0x3470] ;  /* 0x00347000011c7983 */ /* 0x002ee80000100c00 */
        /* <DEDUP_REMOVED lines=13> */
[----:B------:R4:W-:Y:S04]  /*c60a0*/  STG.E desc[UR10][R4.64+0x3ac], R43 ;  /* 0x0003ac2b04007986 */ /* 0x0009e8000c10190a */
[----:B-1----:R-:W5:Y:S04]  /*c60b0*/  LDL.128 R36, [R1+0x34a0] ;  /* 0x0034a00001247983 */ /* 0x002f680000100c00 */
[----:B------:R-:W5:Y:S04]  /*c60c0*/  LDL.128 R32, [R1+0x34b0] ;  /* 0x0034b00001207983 */ /* 0x000f680000100c00 */
[----:B----4-:R-:W4:Y:S04]  /*c60d0*/  LDL.128 R40, [R1+0x3490] ;  /* 0x0034900001287983 */ /* 0x010f280000100c00 */
        /* <DEDUP_REMOVED lines=22> */
[----:B0-----:R-:W5:Y:S04]  /*c6240*/  LDL.128 R60, [R1+0x35e0] ;  /* 0x0035e000013c7983 */ /* 0x001f680000100c00 */
[----:B------:R-:W5:Y:S04]  /*c6250*/  LDL.128 R48, [R1+0x3610] ;  /* 0x0036100001307983 */ /* 0x000f680000100c00 */
[----:B------:R-:W5:Y:S04]  /*c6260*/  LDL.128 R44, [R1+0x3620] ;  /* 0x00362000012c7983 */ /* 0x000f680000100c00 */
[----:B------:R-:W-:Y:S04]  /*c6270*/  STG.E desc[UR10][R4.64+0x324], R65 ;  /* 0x0003244104007986 */ /* 0x000fe8000c10190a */
[----:B------:R-:W-:Y:S04]  /*c6280*/  STG.E desc[UR10][R4.64+0x328], R66 ;  /* 0x0003284204007986 */ /* 0x000fe8000c10190a */
[----:B------:R-:W-:Y:S01]  /*c6290*/  STG.E desc[UR10][R4.64+0x32c], R67 ;  /* 0x00032c4304007986 */ /* 0x000fe2000c10190a */
[----:B--2---:R-:W-:Y:S01]  /*c62a0*/  MOV R75, R11 ;  /* 0x0000000b004b7202 */ /* 0x004fe20000000f00 */
[----:B------:R-:W-:Y:S01]  /*c62b0*/  IMAD.MOV.U32 R74, RZ, RZ, R10 ;  /* 0x000000ffff4a7224 */ /* 0x000fe200078e000a */
[----:B------:R-:W-:Y:S01]  /*c62c0*/  MOV R73, R9 ;  /* 0x0000000900497202 */ /* 0x000fe20000000f00 */
[----:B------:R-:W-:-:S02]  /*c62d0*/  IMAD.MOV.U32 R72, RZ, RZ, R8 ;  /* 0x000000ffff487224 */ /* 0x000fc400078e0008 */
[----:B------:R-:W2:Y:S02]  /*c62e0*/  LDL.128 R8, [R1+0x3430] ;  /* 0x0034300001087983 */ /* 0x000ea40000100c00 */
[----:B--2---:R-:W-:Y:S01]  /*c62f0*/  MOV R27, R11 ;  /* 0x0000000b001b7202 */ /* 0x004fe20000000f00 */
[----:B------:R-:W-:Y:S01]  /*c6300*/  IMAD.MOV.U32 R26, RZ, RZ, R10 ;  /* 0x000000ffff1a7224 */ /* 0x000fe200078e000a */
[----:B------:R-:W-:Y:S01]  /*c6310*/  MOV R25, R9 ;  /* 0x0000000900197202 */ /* 0x000fe20000000f00 */
[----:B------:R-:W-:Y:S02]  /*c6320*/  IMAD.MOV.U32 R24, RZ, RZ, R8 ;  /* 0x000000ffff187224 */ /* 0x000fe400078e0008 */
[----:B------:R-:W2:Y:S02]  /*c6330*/  LDL.128 R8, [R1+0x3440] ;  /* 0x0034400001087983 */ /* 0x000ea40000100c00 */
        /* <DEDUP_REMOVED lines=13> */
[----:B------:R-:W-:Y:S01]  /*c6410*/  IMAD.MOV.U32 R12, RZ, RZ, R8 ;  /* 0x000000ffff0c7224 */ /* 0x000fe200078e0008 */
[----:B---3--:R-:W-:Y:S01]  /*c6420*/  MOV R11, R31 ;  /* 0x0000001f000b7202 */ /* 0x008fe20000000f00 */
[----:B------:R-:W-:Y:S01]  /*c6430*/  IMAD.MOV.U32 R10, RZ, RZ, R30 ;  /* 0x000000ffff0a7224 */ /* 0x000fe200078e001e */
[----:B------:R-:W-:Y:S01]  /*c6440*/  MOV R9, R29 ;  /* 0x0000001d00097202 */ /* 0x000fe20000000f00 */
[----:B------:R-:W-:-:S02]  /*c6450*/  IMAD.MOV.U32 R8, RZ, RZ, R28 ;  /* 0x000000ffff087224 */ /* 0x000fc400078e001c */
[----:B------:R-:W2:Y:S02]  /*c6460*/  LDL.128 R28, [R1+0x3480] ;  /* 0x00348000011c7983 */ /* 0x000ea40000100c00 */
[----:B--2---:R-:W-:Y:S02]  /*c6470*/  MOV R7, R28 ;  /* 0x0000001c00077202 */ /* 0x004fe40000000f00 */
[----:B------:R0:W-:Y:S01]  /*c6480*/  STL.64 [R1+0x5b98], R30 ;  /* 0x005b981e01007387 */ /* 0x0001e20000100a00 */
[----:B------:R-:W-:-:S03]  /*c6490*/  IMAD.MOV.U32 R6, RZ, RZ, R29 ;  /* 0x000000ffff067224 */ /* 0x000fc600078e001d */
[----:B0-----:R-:W2:Y:S04]  /*c64a0*/  LDL.128 R28, [R1+0x34c0] ;  /* 0x0034c000011c7983 */ /* 0x001ea80000100c00 */
[----:B--2---:R0:W-:Y:S04]  /*c64b0*/  STL.128 [R1+0x5b50], R28 ;  /* 0x005b501c01007387 */ /* 0x0041e80000100c00 */
[----:B0-----:R-:W2:Y:S04]  /*c64c0*/  LDL.128 R28, [R1+0x3660] ;  /* 0x00366000011c7983 */ /* 0x001ea80000100c00 */
[----:B--2---:R0:W-:Y:S04]  /*c64d0*/  STL.128 [R1+0x59b0], R28 ;  /* 0x0059b01c01007387 */ /* 0x0041e80000100c00 */
[----:B0-----:R-:W2:Y:S04]  /*c64e0*/  LDL.128 R28, [R1+0x3850] ;  /* 0x00385000011c7983 */ /* 0x001ea80000100c00 */
[----:B--2---:R0:W-:Y:S04]  /*c64f0*/  STL.128 [R1+0x57c0], R28 ;  /* 0x0057c01c01007387 */ /* 0x0041e80000100c00 */
[----:B0-----:R-:W2:Y:S04]  /*c6500*/  LDL.128 R28, [R1+0x3a40] ;  /* 0x003a4000011c7983 */ /* 0x001ea80000100c00 */
[----:B--2---:R0:W-:Y:S04]  /*c6510*/  STL.128 [R1+0x55d0], R28 ;  /* 0x0055d01c01007387 */ /* 0x0041e80000100c00 */
[----:B0-----:R-:W2:Y:S04]  /*c6520*/  LDL.128 R28, [R1+0x3c30] ;  /* 0x003c3000011c7983 */ /* 0x001ea80000100c00 */
[----:B----4-:R0:W-:Y:S04]  /*c6530*/  STL.128 [R1+0x5b80], R40 ;  /* 0x005b802801007387 */ /* 0x0101e80000100c00 */
[----:B-----5:R1:W-:Y:S04]  /*c6540*/  STL.128 [R1+0x5b70], R36 ;  /* 0x005b702401007387 */ /* 0x0203e80000100c00 */
[----:B------:R3:W-:Y:S04]  /*c6550*/  STL.128 [R1+0x5b60], R32 ;  /* 0x005b602001007387 */ /* 0x0007e80000100c00 */
[----:B0-----:R-:W4:Y:S04]  /*c6560*/  LDL.128 R40, [R1+0x3630] ;  /* 0x0036300001287983 */ /* 0x001f280000100c00 */
[----:B-1----:R-:W5:Y:S04]  /*c6570*/  LDL.128 R36, [R1+0x3640] ;  /* 0x0036400001247983 */ /* 0x002f680000100c00 */
[----:B---3--:R-:W3:Y:S04]  /*c6580*/  LDL.128 R32, [R1+0x3650] ;  /* 0x0036500001207983 */ /* 0x008ee80000100c00 */
[----:B--2---:R0:W-:Y:S04]  /*c6590*/  STL.128 [R1+0x53e0], R28 ;  /* 0x0053e01c01007387 */ /* 0x0041e80000100c00 */
[----:B0-----:R-:W2:Y:S04]  /*c65a0*/  LDL.128 R28, [R1+0x3e20] ;  /* 0x003e2000011c7983 */ /* 0x001ea80000100c00 */
        /* <DEDUP_REMOVED lines=22> */
[----:B----4-:R4:W-:Y:S04]  /*c6710*/  STL.128 [R1+0x59e0], R40 ;  /* 0x0059e02801007387 */ /* 0x0109e80000100c00 */
[----:B-----5:R5:W-:Y:S04]  /*c6720*/  STL.128 [R1+0x59d0], R36 ;  /* 0x0059d02401007387 */ /* 0x020be80000100c00 */
[----:B---3--:R3:W-:Y:S04]  /*c6730*/  STL.128 [R1+0x59c0], R32 ;  /* 0x0059c02001007387 */ /* 0x0087e80000100c00 */
[----:B0-----:R-:W2:Y:S04]  /*c6740*/  LDL.128 R140, [R1+0x36c0] ;  /* 0x0036c000018c7983 */ /* 0x001ea80000100c00 */
[----:B-1----:R-:W2:Y:S04]  /*c6750*/  LDL.128 R136, [R1+0x36d0] ;  /* 0x0036d00001887983 */ /* 0x002ea80000100c00 */
[----:B------:R-:W2:Y:S04]  /*c6760*/  LDL.128 R132, [R1+0x36e0] ;  /* 0x0036e00001847983 */ /* 0x000ea80000100c00 */
        /* <DEDUP_REMOVED lines=19> */
[----:B----4-:R-:W4:Y:S04]  /*c68a0*/  LDL.128 R40, [R1+0x3820] ;  /* 0x0038200001287983 */ /* 0x010f280000100c00 */
[----:B-----5:R-:W5:Y:S04]  /*c68b0*/  LDL.128 R36, [R1+0x3830] ;  /* 0x0038300001247983 */ /* 0x020f680000100c00 */
        /* <DEDUP_REMOVED lines=8> */
[----:B0-----:R-:W2:Y:S04]  /*c6940*/  LDL.128 R160, [R1+0x3860] ;  /* 0x0038600001a07983 */ /* 0x001ea80000100c00 */
[----:B-1----:R-:W2:Y:S04]  /*c6950*/  LDL.128 R156, [R1+0x3870] ;  /* 0x00387000019c7983 */ /* 0x002ea80000100c00 */
[----:B------:R-:W2:Y:S04]  /*c6960*/  LDL.128 R152, [R1+0x3880] ;  /* 0x0038800001987983 */ /* 0x000ea80000100c00 */
[----:B------:R-:W2:Y:S04]  /*c6970*/  LDL.128 R148, [R1+0x3890] ;  /* 0x0038900001947983 */ /* 0x000ea80000100c00 */
[----:B------:R-:W2:Y:S04]  /*c6980*/  LDL.128 R144, [R1+0x38a0] ;  /* 0x0038a00001907983 */ /* 0x000ea80000100c00 */
        /* <DEDUP_REMOVED lines=49> */
[----:B---3--:R-:W3:Y:S01]  /*c6ca0*/  LDL.128 R32, [R1+0x3a30] ;  /* 0x003a300001207983 */ /* 0x008ee20000100c00 */
[----:B--2---:R-:W-:Y:S01]  /*c6cb0*/  MOV R252, R30 ;  /* 0x0000001e00fc7202 */ /* 0x004fe20000000f00 */
[----:B------:R-:W-:-:S04]  /*c6cc0*/  IMAD.MOV.U32 R0, RZ, RZ, R31 ;  /* 0x000000ffff007224 */ /* 0x000fc800078e001f */
[----:B------:R0:W-:Y:S04]  /*c6cd0*/  STL [R1+0x5c20], R252 ;  /* 0x005c20fc01007387 */ /* 0x0001e80000100800 */
[----:B------:R1:W-:Y:S01]  /*c6ce0*/  STL [R1+0x5c24], R0 ;  /* 0x005c240001007387 */ /* 0x0003e20000100800 */
[----:B0-----:R-:W-:Y:S01]  /*c6cf0*/  IMAD.MOV.U32 R252, RZ, RZ, R6 ;  /* 0x000000fffffc7224 */ /* 0x001fe200078e0006 */
[----:B-1----:R-:W-:Y:S02]  /*c6d00*/  MOV R0, R7 ;  /* 0x0000000700007202 */ /* 0x002fe40000000f00 */
[----:B------:R-:W2:Y:S04]  /*c6d10*/  LDL.128 R4, [R1+0x4020] ;  /* 0x0040200001047983 */ /* 0x000ea80000100c00 */
        /* <DEDUP_REMOVED lines=32> */
[----:B----4-:R-:W-:Y:S04]  /*c6f20*/  STL.128 [R1+0x5600], R40 ;  /* 0x0056002801007387 */ /* 0x010fe80000100c00 */
[----:B-----5:R-:W-:Y:S04]  /*c6f30*/  STL.128 [R1+0x55f0], R36 ;  /* 0x0055f02401007387 */ /* 0x020fe80000100c00 */
[----:B---3--:R-:W-:Y:S04]  /*c6f40*/  STL.128 [R1+0x55e0], R32 ;  /* 0x0055e02001007387 */ /* 0x008fe80000100c00 */
[----:B0-----:R-:W3:Y:S04]  /*c6f50*/  LDL.128 R140, [R1+0x3aa0] ;  /* 0x003aa000018c7983 */ /* 0x001ee80000100c00 */
[----:B-1----:R-:W4:Y:S04]  /*c6f60*/  LDL.128 R136, [R1+0x3ab0] ;  /* 0x003ab00001887983 */ /* 0x002f280000100c00 */
[----:B------:R-:W5:Y:S04]  /*c6f70*/  LDL.128 R132, [R1+0x3ac0] ;  /* 0x003ac00001847983 */ /* 0x000f680000100c00 */
[----:B------:R-:W5:Y:S04]  /*c6f80*/  LDL.128 R128, [R1+0x3ad0] ;  /* 0x003ad00001807983 */ /* 0x000f680000100c00 */
[----:B------:R-:W5:Y:S04]  /*c6f90*/  LDL.128 R124, [R1+0x3ae0] ;  /* 0x003ae000017c7983 */ /* 0x000f680000100c00 */
[----:B------:R-:W5:Y:S04]  /*c6fa0*/  LDL.128 R120, [R1+0x3af0] ;  /* 0x003af00001787983 */ /* 0x000f680000100c00 */
[----:B------:R-:W5:Y:S04]  /*c6fb0*/  LDL.128 R116, [R1+0x3b00] ;  /* 0x003b000001747983 */ /* 0x000f680000100c00 */
[----:B------:R-:W5:Y:S04]  /*c6fc0*/  LDL.128 R112, [R1+0x3b10] ;  /* 0x003b100001707983 */ /* 0x000f680000100c00 */
[----:B------:R-:W5:Y:S04]  /*c6fd0*/  LDL.128 R108, [R1+0x3b20] ;  /* 0x003b2000016c7983 */ /* 0x000f680000100c00 */
[----:B--2---:R0:W-:Y:S04]  /*c6fe0*/  STL [R1+0x5c34], R4 ;  /* 0x005c340401007387 */ /* 0x0041e80000100800 */
[----:B------:R1:W-:Y:S04]  /*c6ff0*/  STL [R1+0x5c30], R5 ;  /* 0x005c300501007387 */ /* 0x0003e80000100800 */
[----:B------:R2:W-:Y:S01]  /*c7000*/  STL [R1+0x5c2c], R6 ;  /* 0x005c2c0601007387 */ /* 0x0005e20000100800 */
[----:B0-----:R-:W-:-:S03]  /*c7010*/  MOV R4, R11 ;  /* 0x0000000b00047202 */ /* 0x001fc60000000f00 */
[----:B------:R0:W-:Y:S01]  /*c7020*/  STL [R1+0x5c28], R7 ;  /* 0x005c280701007387 */ /* 0x0001e20000100800 */
[----:B-1----:R-:W-:-:S03]  /*c7030*/  IMAD.MOV.U32 R5, RZ, RZ, R10 ;  /* 0x000000ffff057224 */ /* 0x002fc600078e000a */
[----:B------:R-:W5:Y:S01]  /*c7040*/  LDL.128 R104, [R1+0x3b30] ;  /* 0x003b300001687983 */ /* 0x000f620000100c00 */
[----:B--2---:R-:W-:-:S03]  /*c7050*/  MOV R6, R9 ;  /* 0x0000000900067202 */ /* 0x004fc60000000f00 */
[----:B------:R-:W2:Y:S01]  /*c7060*/  LDL.128 R100, [R1+0x3b40] ;  /* 0x003b400001647983 */ /* 0x000ea20000100c00 */
[----:B0-----:R-:W-:-:S03]  /*c7070*/  IMAD.MOV.U32 R7, RZ, RZ, R8 ;  /* 0x000000ffff077224 */ /* 0x001fc600078e0008 */
        /* <DEDUP_REMOVED lines=25> */
[----:B---3--:R0:W-:Y:S04]  /*c7210*/  STL.128 [R1+0x5570], R140 ;  /* 0x0055708c01007387 */ /* 0x0081e80000100c00 */
[----:B----4-:R1:W-:Y:S04]  /*c7220*/  STL.128 [R1+0x5560], R136 ;  /* 0x0055608801007387 */ /* 0x0103e80000100c00 */
[----:B-----5:R3:W-:Y:S04]  /*c7230*/  STL.128 [R1+0x5550], R132 ;  /* 0x0055508401007387 */ /* 0x0207e80000100c00 */
[----:B------:R4:W-:Y:S04]  /*c7240*/  STL.128 [R1+0x5540], R128 ;  /* 0x0055408001007387 */ /* 0x0009e80000100c00 */
[----:B------:R-:W-:Y:S04]  /*c7250*/  STL.128 [R1+0x5530], R124 ;  /* 0x0055307c01007387 */ /* 0x000fe80000100c00 */
[----:B------:R-:W-:Y:S04]  /*c7260*/  STL.128 [R1+0x5520], R120 ;  /* 0x0055207801007387 */ /* 0x000fe80000100c00 */
[----:B------:R-:W-:Y:S04]  /*c7270*/  STL.128 [R1+0x5510], R116 ;  /* 0x0055107401007387 */ /* 0x000fe80000100c00 */
[----:B------:R-:W-:Y:S04]  /*c7280*/  STL.128 [R1+0x5500], R112 ;  /* 0x0055007001007387 */ /* 0x000fe80000100c00 */
[----:B------:R-:W-:Y:S04]  /*c7290*/  STL.128 [R1+0x54f0], R108 ;  /* 0x0054f06c01007387 */ /* 0x000fe80000100c00 */
[----:B0-----:R-:W5:Y:S04]  /*c72a0*/  LDL.128 R140, [R1+0x3c90] ;  /* 0x003c9000018c7983 */ /* 0x001f680000100c00 */
[----:B-1----:R-:W5:Y:S04]  /*c72b0*/  LDL.128 R136, [R1+0x3ca0] ;  /* 0x003ca00001887983 */ /* 0x002f680000100c00 */
[----:B---3--:R-:W3:Y:S04]  /*c72c0*/  LDL.128 R132, [R1+0x3cb0] ;  /* 0x003cb00001847983 */ /* 0x008ee80000100c00 */
[----:B----4-:R-:W4:Y:S04]  /*c72d0*/  LDL.128 R128, [R1+0x3cc0] ;  /* 0x003cc00001807983 */ /* 0x010f280000100c00 */
[----:B------:R-:W-:Y:S04]  /*c72e0*/  STL.128 [R1+0x54e0], R104 ;  /* 0x0054e06801007387 */ /* 0x000fe80000100c00 */
[----:B--2---:R-:W-:Y:S04]  /*c72f0*/  STL.128 [R1+0x54d0], R100 ;  /* 0x0054d06401007387 */ /* 0x004fe80000100c00 */
[----:B------:R0:W-:Y:S04]  /*c7300*/  STL [R1+0x5c44], R8 ;  /* 0x005c440801007387 */ /* 0x0001e80000100800 */
[----:B------:R1:W-:Y:S04]  /*c7310*/  STL [R1+0x5c40], R9 ;  /* 0x005c400901007387 */ /* 0x0003e80000100800 */
[----:B------:R2:W-:Y:S01]  /*c7320*/  STL [R1+0x5c3c], R10 ;  /* 0x005c3c0a01007387 */ /* 0x0005e20000100800 */
[----:B0-----:R-:W-:-:S03]  /*c7330*/  MOV R8, R15 ;  /* 0x0000000f00087202 */ /* 0x001fc60000000f00 */
[----:B------:R0:W-:Y:S01]  /*c7340*/  STL [R1+0x5c38], R11 ;  /* 0x005c380b01007387 */ /* 0x0001e20000100800 */
[----:B-1----:R-:W-:-:S03]  /*c7350*/  IMAD.MOV.U32 R9, RZ, RZ, R14 ;  /* 0x000000ffff097224 */ /* 0x002fc600078e000e */
[----:B------:R1:W-:Y:S01]  /*c7360*/  STL.128 [R1+0x54c0], R96 ;  /* 0x0054c06001007387 */ /* 0x0003e20000100c00 */
[----:B--2---:R-:W-:-:S03]  /*c7370*/  MOV R10, R13 ;  /* 0x0000000d000a7202 */ /* 0x004fc60000000f00 */
[----:B------:R2:W-:Y:S01]  /*c7380*/  STL.128 [R1+0x54b0], R92 ;  /* 0x0054b05c01007387 */ /* 0x0005e20000100c00 */
[----:B0-----:R-:W-:-:S03]  /*c7390*/  IMAD.MOV.U32 R11, RZ, RZ, R12 ;  /* 0x000000ffff0b7224 */ /* 0x001fc600078e000c */
        /* <DEDUP_REMOVED lines=12> */
[----:B------:R-:W4:Y:S04]  /*c7460*/  LDL.128 R124, [R1+0x3cd0] ;  /* 0x003cd000017c7983 */ /* 0x000f280000100c00 */
[----:B------:R-:W4:Y:S04]  /*c7470*/  LDL.128 R120, [R1+0x3ce0] ;  /* 0x003ce00001787983 */ /* 0x000f280000100c00 */
[----:B------:R-:W4:Y:S04]  /*c7480*/  LDL.128 R116, [R1+0x3cf0] ;  /* 0x003cf00001747983 */ /* 0x000f280000100c00 */
[----:B------:R-:W4:Y:S04]  /*c7490*/  LDL.128 R112, [R1+0x3d00] ;  /* 0x003d000001707983 */ /* 0x000f280000100c00 */
[----:B------:R-:W4:Y:S04]  /*c74a0*/  LDL.128 R108, [R1+0x3d10] ;  /* 0x003d1000016c7983 */ /* 0x000f280000100c00 */
[----:B------:R-:W4:Y:S04]  /*c74b0*/  LDL.128 R104, [R1+0x3d20] ;  /* 0x003d200001687983 */ /* 0x000f280000100c00 */
[----:B------:R-:W4:Y:S04]  /*c74c0*/  LDL.128 R100, [R1+0x3d30] ;  /* 0x003d300001647983 */ /* 0x000f280000100c00 */
[----:B-1----:R-:W4:Y:S04]  /*c74d0*/  LDL.128 R96, [R1+0x3d40] ;  /* 0x003d400001607983 */ /* 0x002f280000100c00 */
[----:B--2---:R-:W2:Y:S04]  /*c74e0*/  LDL.128 R92, [R1+0x3d50] ;  /* 0x003d5000015c7983 */ /* 0x004ea80000100c00 */
[----:B0-----:R-:W2:Y:S04]  /*c74f0*/  LDL.128 R88, [R1+0x3d60] ;  /* 0x003d600001587983 */ /* 0x001ea80000100c00 */
        /* <DEDUP_REMOVED lines=22> */
[----:B-----5:R0:W-:Y:S04]  /*c7660*/  STL.128 [R1+0x5380], R140 ;  /* 0x0053808c01007387 */ /* 0x0201e80000100c00 */
[----:B------:R1:W-:Y:S04]  /*c7670*/  STL.128 [R1+0x5370], R136 ;  /* 0x0053708801007387 */ /* 0x0003e80000100c00 */
[----:B---3--:R3:W-:Y:S04]  /*c7680*/  STL.128 [R1+0x5360], R132 ;  /* 0x0053608401007387 */ /* 0x0087e80000100c00 */
[----:B----4-:R4:W-:Y:S04]  /*c7690*/  STL.128 [R1+0x5350], R128 ;  /* 0x0053508001007387 */ /* 0x0109e80000100c00 */
[----:B0-----:R-:W5:Y:S04]  /*c76a0*/  LDL.128 R140, [R1+0x3e80] ;  /* 0x003e8000018c7983 */ /* 0x001f680000100c00 */
[----:B-1----:R-:W5:Y:S04]  /*c76b0*/  LDL.128 R136, [R1+0x3e90] ;  /* 0x003e900001887983 */ /* 0x002f680000100c00 */
[----:B---3--:R-:W3:Y:S04]  /*c76c0*/  LDL.128 R132, [R1+0x3ea0] ;  /* 0x003ea00001847983 */ /* 0x008ee80000100c00 */
[----:B----4-:R-:W4:Y:S04]  /*c76d0*/  LDL.128 R128, [R1+0x3eb0] ;  /* 0x003eb00001807983 */ /* 0x010f280000100c00 */
        /* <DEDUP_REMOVED lines=8> */
[----:B--2---:R-:W-:Y:S04]  /*c7760*/  STL.128 [R1+0x52c0], R92 ;  /* 0x0052c05c01007387 */ /* 0x004fe80000100c00 */
        /* <DEDUP_REMOVED lines=12> */
[----:B------:R0:W-:Y:S04]  /*c7830*/  STL [R1+0x5c54], R12 ;  /* 0x005c540c01007387 */ /* 0x0001e80000100800 */
[----:B------:R1:W-:Y:S04]  /*c7840*/  STL [R1+0x5c50], R13 ;  /* 0x005c500d01007387 */ /* 0x0003e80000100800 */
[----:B------:R2:W-:Y:S01]  /*c7850*/  STL [R1+0x5c4c], R14 ;  /* 0x005c4c0e01007387 */ /* 0x0005e20000100800 */
[----:B0-----:R-:W-:-:S03]  /*c7860*/  MOV R12, R19 ;  /* 0x00000013000c7202 */ /* 0x001fc60000000f00 */
[----:B------:R0:W-:Y:S01]  /*c7870*/  STL [R1+0x5c48], R15 ;  /* 0x005c480f01007387 */ /* 0x0001e20000100800 */
[----:B-1----:R-:W-:-:S03]  /*c7880*/  IMAD.MOV.U32 R13, RZ, RZ, R18 ;  /* 0x000000ffff0d7224 */ /* 0x002fc600078e0012 */
[----:B------:R-:W4:Y:S01]  /*c7890*/  LDL.128 R124, [R1+0x3ec0] ;  /* 0x003ec000017c7983 */ /* 0x000f220000100c00 */
        /* <DEDUP_REMOVED lines=23> */
[----:B------:R-:W-:Y:S04]  /*c7a10*/  STL.128 [R1+0x51e0], R160 ;  /* 0x0051e0a001007387 */ /* 0x000fe80000100c00 */
[----:B------:R-:W-:Y:S04]  /*c7a20*/  STL.128 [R1+0x51d0], R156 ;  /* 0x0051d09c01007387 */ /* 0x000fe80000100c00 */
[----:B------:R0:W-:Y:S04]  /*c7a30*/  STL.64 [R1+0x5000], R28 ;  /* 0x0050001c01007387 */ /* 0x0001e80000100a00 */
[----:B------:R1:W-:Y:S04]  /*c7a40*/  STL.128 [R1+0x51c0], R152 ;  /* 0x0051c09801007387 */ /* 0x0003e80000100c00 */
[----:B------:R-:W-:Y:S04]  /*c7a50*/  STL.128 [R1+0x51b0], R148 ;  /* 0x0051b09401007387 */ /* 0x000fe80000100c00 */
[----:B------:R-:W-:Y:S04]  /*c7a60*/  STL.128 [R1+0x51a0], R144 ;  /* 0x0051a09001007387 */ /* 0x000fe80000100c00 */
[----:B0-----:R-:W2:Y:S01]  /*c7a70*/  LDL.128 R28, [R1+0x4080] ;  /* 0x00408000011c7983 */ /* 0x001ea20000100c00 */
[----:B------:R-:W-:Y:S01]  /*c7a80*/  IMAD.MOV.U32 R64, RZ, RZ, R212 ;  /* 0x000000ffff407224 */ /* 0x000fe200078e00d4 */
[----:B------:R-:W-:Y:S01]  /*c7a90*/  MOV R67, R215 ;  /* 0x000000d700437202 */ /* 0x000fe20000000f00 */
[----:B------:R-:W-:Y:S01]  /*c7aa0*/  IMAD.MOV.U32 R66, RZ, RZ, R214 ;  /* 0x000000ffff427224 */ /* 0x000fe200078e00d6 */
[----:B------:R-:W-:Y:S01]  /*c7ab0*/  MOV R65, R213 ;  /* 0x000000d500417202 */ /* 0x000fe20000000f00 */
[----:B-1----:R-:W2:Y:S04]  /*c7ac0*/  LDL.128 R152, [R1+0x4270] ;  /* 0x0042700001987983 */ /* 0x002ea80000100c00 */
        /* <DEDUP_REMOVED lines=8> */
[----:B------:R-:W5:Y:S04]  /*c7b50*/  LDL.128 R144, [R1+0x4250] ;  /* 0x0042500001907983 */ /* 0x000f680000100c00 */
[----:B------:R-:W5:Y:S04]  /*c7b60*/  LDL.128 R148, [R1+0x4260] ;  /* 0x0042600001947983 */ /* 0x000f680000100c00 */
[----:B------:R-:W5:Y:S04]  /*c7b70*/  LDL.128 R156, [R1+0x4280] ;  /* 0x00428000019c7983 */ /* 0x000f680000100c00 */
[----:B------:R-:W5:Y:S04]  /*c7b80*/  LDL.128 R160, [R1+0x4290] ;  /* 0x0042900001a07983 */ /* 0x000f680000100c00 */
[----:B------:R-:W5:Y:S04]  /*c7b90*/  LDL.128 R212, [R1+0x4360] ;  /* 0x0043600001d47983 */ /* 0x000f680000100c00 */
        /* <DEDUP_REMOVED lines=27> */
[----:B------:R-:W3:Y:S01]  /*c7d50*/  LDL.128 R32, [R1+0x4090] ;  /* 0x0040900001207983 */ /* 0x000ee20000100c00 */
[----:B--2---:R-:W-:-:S03]  /*c7d60*/  MOV R18, R21 ;  /* 0x0000001500127202 */ /* 0x004fc60000000f00 */
[----:B------:R-:W2:Y:S01]  /*c7d70*/  LDL.128 R36, [R1+0x40a0] ;  /* 0x0040a00001247983 */ /* 0x000ea20000100c00 */
[----:B0-----:R-:W-:-:S03]  /*c7d80*/  IMAD.MOV.U32 R19, RZ, RZ, R20 ;  /* 0x000000ffff137224 */ /* 0x001fc600078e0014 */
        /* <DEDUP_REMOVED lines=20> */
[----:B----4-:R0:W-:Y:S04]  /*c7ed0*/  STL [R1+0x5c74], R20 ;  /* 0x005c741401007387 */ /* 0x0101e80000100800 */
[----:B------:R1:W-:Y:S04]  /*c7ee0*/  STL [R1+0x5c70], R21 ;  /* 0x005c701501007387 */ /* 0x0003e80000100800 */
[----:B------:R4:W-:Y:S01]  /*c7ef0*/  STL [R1+0x5c6c], R22 ;  /* 0x005c6c1601007387 */ /* 0x0009e20000100800 */
[----:B0-----:R-:W-:-:S03]  /*c7f00*/  MOV R20, R27 ;  /* 0x0000001b00147202 */ /* 0x001fc60000000f00 */
[----:B------:R0:W-:Y:S01]  /*c7f10*/  STL [R1+0x5c68], R23 ;  /* 0x005c681701007387 */ /* 0x0001e20000100800 */
[----:B-1----:R-:W-:Y:S01]  /*c7f20*/  IMAD.MOV.U32 R21, RZ, RZ, R26 ;  /* 0x000000ffff157224 */ /* 0x002fe200078e001a */
[----:B----4-:R-:W-:Y:S01]  /*c7f30*/  MOV R22, R25 ;  /* 0x0000001900167202 */ /* 0x010fe20000000f00 */
[----:B0-----:R-:W-:Y:S02]  /*c7f40*/  IMAD.MOV.U32 R23, RZ, RZ, R24 ;  /* 0x000000ffff177224 */ /* 0x001fe400078e0018 */
[----:B------:R-:W4:Y:S04]  /*c7f50*/  LDL.128 R24, [R1+0x4070] ;  /* 0x0040700001187983 */ /* 0x000f280000100c00 */
[----:B---3--:R0:W-:Y:S04]  /*c7f60*/  STL [R1+0x5c98], R35 ;  /* 0x005c982301007387 */ /* 0x0081e80000100800 */
[----:B------:R1:W-:Y:S04]  /*c7f70*/  STL [R1+0x5ca0], R33 ;  /* 0x005ca02101007387 */ /* 0x0003e80000100800 */
[----:B------:R3:W-:Y:S01]  /*c7f80*/  STL [R1+0x5c88], R31 ;  /* 0x005c881f01007387 */ /* 0x0007e20000100800 */
[----:B0-----:R-:W-:-:S03]  /*c7f90*/  IMAD.MOV.U32 R35, RZ, RZ, R64 ;  /* 0x000000ffff237224 */ /* 0x001fc600078e0040 */
[----:B------:R0:W-:Y:S01]  /*c7fa0*/  STL [R1+0x5c94], R28 ;  /* 0x005c941c01007387 */ /* 0x0001e20000100800 */
[----:B-1----:R-:W-:-:S03]  /*c7fb0*/  IMAD.MOV.U32 R33, RZ, RZ, R66 ;  /* 0x000000ffff217224 */ /* 0x002fc600078e0042 */
[----:B------:R1:W-:Y:S01]  /*c7fc0*/  STL [R1+0x5c90], R29 ;  /* 0x005c901d01007387 */ /* 0x0003e20000100800 */
[----:B---3--:R-:W-:-:S03]  /*c7fd0*/  IMAD.MOV.U32 R31, RZ, RZ, R68 ;  /* 0x000000ffff1f7224 */ /* 0x008fc600078e0044 */
[----:B------:R3:W-:Y:S01]  /*c7fe0*/  STL [R1+0x5c8c], R30 ;  /* 0x005c8c1e01007387 */ /* 0x0007e20000100800 */
[----:B0-----:R-:W-:-:S03]  /*c7ff0*/  MOV R28, R71 ;  /* 0x00000047001c7202 */ /* 0x001fc60000000f00 */
[----:B------:R0:W-:Y:S01]  /*c8000*/  STL [R1+0x5ca4], R32 ;  /* 0x005ca42001007387 */ /* 0x0001e20000100800 */
[----:B-1----:R-:W-:-:S03]  /*c8010*/  IMAD.MOV.U32 R29, RZ, RZ, R70 ;  /* 0x000000ffff1d7224 */ /* 0x002fc600078e0046 */
[----:B------:R1:W-:Y:S01]  /*c8020*/  STL [R1+0x5c9c], R34 ;  /* 0x005c9c2201007387 */ /* 0x0003e20000100800 */
[----:B---3--:R-:W-:-:S03]  /*c8030*/  MOV R30, R69 ;  /* 0x00000045001e7202 */ /* 0x008fc60000000f00 */
[----:B------:R-:W3:Y:S01]  /*c8040*/  LDL.128 R68, [R1+0x4120] ;  /* 0x0041200001447983 */ /* 0x000ee20000100c00 */
[----:B0-----:R-:W-:Y:S02]  /*c8050*/  MOV R32, R67 ;  /* 0x0000004300207202 */ /* 0x001fe40000000f00 */
[----:B-1----:R-:W-:Y:S02]  /*c8060*/  MOV R34, R65 ;  /* 0x0000004100227202 */ /* 0x002fe40000000f00 */
[----:B------:R-:W3:Y:S04]  /*c8070*/  LDL.128 R64, [R1+0x4110] ;  /* 0x0041100001407983 */ /* 0x000ee80000100c00 */
        /* <DEDUP_REMOVED lines=9> */
[----:B------:R-:W-:Y:S04]  /*c8110*/  STG.E desc[UR10][R2.64+0x400], R35 ;  /* 0x0004002302007986 */ /* 0x000fe8000c10190a */
[----:B------:R0:W-:Y:S04]  /*c8120*/  STG.E desc[UR10][R2.64+0x408], R33 ;  /* 0x0004082102007986 */ /* 0x0001e8000c10190a */
[----:B------:R1:W-:Y:S01]  /*c8130*/  STG.E desc[UR10][R2.64+0x40c], R32 ;  /* 0x00040c2002007986 */ /* 0x0003e2000c10190a */
[----:B0-----:R-:W-:-:S02]  /*c8140*/  MOV R33, R31 ;  /* 0x0000001f00217202 */ /* 0x001fc40000000f00 */
[----:B------:R-:W-:Y:S02]  /*c8150*/  MOV R31, R29 ;  /* 0x0000001d001f7202 */ /* 0x000fe40000000f00 */
[----:B------:R-:W-:Y:S01]  /*c8160*/  MOV R29, R27 ;  /* 0x0000001b001d7202 */ /* 0x000fe20000000f00 */
[----:B-1----:R-:W-:Y:S01]  /*c8170*/  IMAD.MOV.U32 R32, RZ, RZ, R30 ;  /* 0x000000ffff207224 */ /* 0x002fe200078e001e */
[----:B------:R-:W-:Y:S01]  /*c8180*/  MOV R27, R25 ;  /* 0x00000019001b7202 */ /* 0x000fe20000000f00 */
[----:B------:R-:W-:Y:S01]  /*c8190*/  IMAD.MOV.U32 R30, RZ, RZ, R28 ;  /* 0x000000ffff1e7224 */ /* 0x000fe200078e001c */
        /* <DEDUP_REMOVED lines=19> */
[----:B------:R-:W-:-:S02]  /*c82d0*/  IMAD.MOV.U32 R10, RZ, RZ, R8 ;  /* 0x000000ffff0a7224 */ /* 0x000fc400078e0008 */
[----:B------:R-:W-:Y:S02]  /*c82e0*/  IMAD.MOV.U32 R5, RZ, RZ, R0 ;  /* 0x000000ffff057224 */ /* 0x000fe400078e0000 */
[----:B------:R-:W-:Y:S01]  /*c82f0*/  IMAD.MOV.U32 R8, RZ, RZ, R6 ;  /* 0x000000ffff087224 */ /* 0x000fe200078e0006 */
[----:B------:R-:W2:Y:S01]  /*c8300*/  LDL.LU R0, [R1+0x5b9c] ;  /* 0x005b9c0001007983 */ /* 0x000ea20000300800 */
[----:B------:R-:W-:Y:S01]  /*c8310*/  IMAD.MOV.U32 R6, RZ, RZ, R4 ;  /* 0x000000ffff067224 */ /* 0x000fe200078e0004 */
[----:B------:R-:W-:Y:S02]  /*c8320*/  MOV R4, R252 ;  /* 0x000000fc00047202 */ /* 0x000fe40000000f00 */
[----:B------:R-:W5:Y:S04]  /*c8330*/  LDL.LU R252, [R1+0x5b98] ;  /* 0x005b980001fc7983 */ /* 0x000f680000300800 */
[----:B------:R0:W-:Y:S04]  /*c8340*/  STG.E desc[UR10][R2.64+0x410], R33 ;  /* 0x0004102102007986 */ /* 0x0001e8000c10190a */
[----:B------:R1:W-:Y:S04]  /*c8350*/  STG.E desc[UR10][R2.64+0x414], R32 ;  /* 0x0004142002007986 */ /* 0x0003e8000c10190a */
[----:B------:R3:W-:Y:S04]  /*c8360*/  STG.E desc[UR10][R2.64+0x418], R31 ;  /* 0x0004181f02007986 */ /* 0x0007e8000c10190a */
[----:B------:R3:W-:Y:S04]  /*c8370*/  STG.E desc[UR10][R2.64+0x41c], R30 ;  /* 0x00041c1e02007986 */ /* 0x0007e8000c10190a */
[----:B------:R3:W-:Y:S04]  /*c8380*/  STG.E desc[UR10][R2.64+0x420], R29 ;  /* 0x0004201d02007986 */ /* 0x0007e8000c10190a */
[----:B------:R3:W-:Y:S04]  /*c8390*/  STG.E desc[UR10][R2.64+0x424], R28 ;  /* 0x0004241c02007986 */ /* 0x0007e8000c10190a */
[----:B0-----:R-:W4:Y:S04]  /*c83a0*/  LDL.LU R33, [R1+0x5b80] ;  /* 0x005b800001217983 */ /* 0x001f280000300800 */
[----:B-1----:R-:W4:Y:S04]  /*c83b0*/  LDL.LU R32, [R1+0x5b84] ;  /* 0x005b840001207983 */ /* 0x002f280000300800 */
[----:B---3--:R-:W3:Y:S04]  /*c83c0*/  LDL.LU R31, [R1+0x5b88] ;  /* 0x005b8800011f7983 */ /* 0x008ee80000300800 */
[----:B------:R-:W3:Y:S04]  /*c83d0*/  LDL.LU R30, [R1+0x5b8c] ;  /* 0x005b8c00011e7983 */ /* 0x000ee80000300800 */
[----:B------:R-:W3:Y:S04]  /*c83e0*/  LDL.LU R29, [R1+0x5b70] ;  /* 0x005b7000011d7983 */ /* 0x000ee80000300800 */
[----:B------:R0:W-:Y:S04]  /*c83f0*/  STG.E desc[UR10][R2.64+0x428], R27 ;  /* 0x0004281b02007986 */ /* 0x0001e8000c10190a */
        /* <DEDUP_REMOVED lines=11> */
[----:B------:R-:W3:Y:S04]  /*c84b0*/  LDL.LU R28, [R1+0x5b74] ;  /* 0x005b7400011c7983 */ /* 0x000ee80000300800 */
[----:B------:R1:W-:Y:S04]  /*c84c0*/  STG.E desc[UR10][R2.64+0x458], R15 ;  /* 0x0004580f02007986 */ /* 0x0003e8000c10190a */
[----:B0-----:R-:W3:Y:S04]  /*c84d0*/  LDL.LU R27, [R1+0x5b78] ;  /* 0x005b7800011b7983 */ /* 0x001ee80000300800 */
[----:B-1----:R-:W3:Y:S04]  /*c84e0*/  LDL.LU R26, [R1+0x5b7c] ;  /* 0x005b7c00011a7983 */ /* 0x002ee80000300800 */
[----:B------:R-:W3:Y:S04]  /*c84f0*/  LDL.LU R25, [R1+0x5b60] ;  /* 0x005b600001197983 */ /* 0x000ee80000300800 */
        /* <DEDUP_REMOVED lines=25> */
[----:B------:R0:W-:Y:S04]  /*c8690*/  STG.E desc[UR10][R2.64+0x480], R5 ;  /* 0x0004800502007986 */ /* 0x0001e8000c10190a */
[----:B------:R1:W-:Y:S04]  /*c86a0*/  STG.E desc[UR10][R2.64+0x484], R4 ;  /* 0x0004840402007986 */ /* 0x0003e8000c10190a */
[----:B------:R-:W3:Y:S04]  /*c86b0*/  LDL.LU R7, [R1+0x5b28] ;  /* 0x005b280001077983 */ /* 0x000ee80000300800 */
[----:B0-----:R-:W3:Y:S04]  /*c86c0*/  LDL.LU R5, [R1+0x5b10] ;  /* 0x005b100001057983 */ /* 0x001ee80000300800 */
[----:B-1----:R-:W3:Y:S04]  /*c86d0*/  LDL.LU R4, [R1+0x5b14] ;  /* 0x005b140001047983 */ /* 0x002ee80000300800 */
[----:B------:R0:W-:Y:S04]  /*c86e0*/  STG.E desc[UR10][R2.64+0x47c], R6 ;  /* 0x00047c0602007986 */ /* 0x0001e8000c10190a */
[----:B0-----:R-:W3:Y:S04]  /*c86f0*/  LDL.LU R6, [R1+0x5b2c] ;  /* 0x005b2c0001067983 */ /* 0x001ee80000300800 */
[----:B--2---:R0:W-:Y:S04]  /*c8700*/  STG.E desc[UR10][R2.64+0x48c], R0 ;  /* 0x00048c0002007986 */ /* 0x0041e8000c10190a */
[----:B-----5:R1:W-:Y:S04]  /*c8710*/  STG.E desc[UR10][R2.64+0x488], R252 ;  /* 0x000488fc02007986 */ /* 0x0203e8000c10190a */
[----:B0-----:R-:W2:Y:S04]  /*c8720*/  LDL.LU R0, [R1+0x5b1c] ;  /* 0x005b1c0001007983 */ /* 0x001ea80000300800 */
[----:B-1----:R-:W5:Y:S04]  /*c8730*/  LDL.LU R252, [R1+0x5b18] ;  /* 0x005b180001fc7983 */ /* 0x002f680000300800 */
[----:B----4-:R0:W-:Y:S04]  /*c8740*/  STG.E desc[UR10][R2.64+0x490], R33 ;  /* 0x0004902102007986 */ /* 0x0101e8000c10190a */
[----:B------:R1:W-:Y:S04]  /*c8750*/  STG.E desc[UR10][R2.64+0x494], R32 ;  /* 0x0004942002007986 */ /* 0x0003e8000c10190a */
[----:B---3--:R3:W-:Y:S04]  /*c8760*/  STG.E desc[UR10][R2.64+0x498], R31 ;  /* 0x0004981f02007986 */ /* 0x0087e8000c10190a */
[----:B------:R4:W-:Y:S04]  /*c8770*/  STG.E desc[UR10][R2.64+0x49c], R30 ;  /* 0x00049c1e02007986 */ /* 0x0009e8000c10190a */
[----:B------:R4:W-:Y:S04]  /*c8780*/  STG.E desc[UR10][R2.64+0x4a0], R29 ;  /* 0x0004a01d02007986 */ /* 0x0009e8000c10190a */
[----:B0-----:R-:W5:Y:S04]  /*c8790*/  LDL.LU R33, [R1+0x5b00] ;  /* 0x005b000001217983 */ /* 0x001f680000300800 */
[----:B-1----:R-:W5:Y:S04]  /*c87a0*/  LDL.LU R32, [R1+0x5b04] ;  /* 0x005b040001207983 */ /* 0x002f680000300800 */
[----:B---3--:R-:W3:Y:S04]  /*c87b0*/  LDL.LU R31, [R1+0x5b08] ;  /* 0x005b0800011f7983 */ /* 0x008ee80000300800 */
[----:B----4-:R-:W4:Y:S04]  /*c87c0*/  LDL.LU R30, [R1+0x5b0c] ;  /* 0x005b0c00011e7983 */ /* 0x010f280000300800 */
[----:B------:R-:W4:Y:S04]  /*c87d0*/  LDL.LU R29, [R1+0x5af0] ;  /* 0x005af000011d7983 */ /* 0x000f280000300800 */
        /* <DEDUP_REMOVED lines=15> */
[----:B------:R-:W4:Y:S04]  /*c88d0*/  LDL.LU R26, [R1+0x5afc] ;  /* 0x005afc00011a7983 */ /* 0x000f280000300800 */
[----:B------:R-:W4:Y:S04]  /*c88e0*/  LDL.LU R25, [R1+0x5ae0] ;  /* 0x005ae00001197983 */ /* 0x000f280000300800 */
[----:B------:R-:W4:Y:S04]  /*c88f0*/  LDL.LU R24, [R1+0x5ae4] ;  /* 0x005ae40001187983 */ /* 0x000f280000300800 */
[----:B------:R-:W4:Y:S04]  /*c8900*/  LDL.LU R23, [R1+0x5ae8] ;  /* 0x005ae80001177983 */ /* 0x000f280000300800 */
[----:B------:R-:W4:Y:S04]  /*c8910*/  LDL.LU R22, [R1+0x5aec] ;  /* 0x005aec0001167983 */ /* 0x000f280000300800 */
[----:B------:R0:W-:Y:S04]  /*c8920*/  STG.E desc[UR10][R2.64+0x4d8], R15 ;  /* 0x0004d80f02007986 */ /* 0x0001e8000c10190a */
[----:B------:R-:W4:Y:S04]  /*c8930*/  LDL.LU R21, [R1+0x5ad0] ;  /* 0x005ad00001157983 */ /* 0x000f280000300800 */
[----:B------:R-:W4:Y:S04]  /*c8940*/  LDL.LU R20, [R1+0x5ad4] ;  /* 0x005ad40001147983 */ /* 0x000f280000300800 */
[----:B------:R-:W4:Y:S04]  /*c8950*/  LDL.LU R19, [R1+0x5ad8] ;  /* 0x005ad80001137983 */ /* 0x000f280000300800 */
[----:B------:R-:W4:Y:S04]  /*c8960*/  LDL.LU R18, [R1+0x5adc] ;  /* 0x005adc0001127983 */ /* 0x000f280000300800 */
[----:B------:R-:W4:Y:S04]  /*c8970*/  LDL.LU R17, [R1+0x5ac0] ;  /* 0x005ac00001117983 */ /* 0x000f280000300800 */
        /* <DEDUP_REMOVED lines=9> */
[----:B------:R0:W-:Y:S04]  /*c8a10*/  STG.E desc[UR10][R2.64+0x4f8], R7 ;  /* 0x0004f80702007986 */ /* 0x0001e8000c10190a */
[----:B-1----:R-:W4:Y:S04]  /*c8a20*/  LDL.LU R14, [R1+0x5acc] ;  /* 0x005acc00010e7983 */ /* 0x002f280000300800 */
        /* <DEDUP_REMOVED lines=8> */
[----:B0-----:R-:W4:Y:S04]  /*c8ab0*/  LDL.LU R7, [R1+0x5aa8] ;  /* 0x005aa80001077983 */ /* 0x001f280000300800 */
[----:B-1----:R-:W4:Y:S04]  /*c8ac0*/  LDL.LU R5, [R1+0x5a90] ;  /* 0x005a900001057983 */ /* 0x002f280000300800 */
[----:B------:R-:W4:Y:S04]  /*c8ad0*/  LDL.LU R4, [R1+0x5a94] ;  /* 0x005a940001047983 */ /* 0x000f280000300800 */
[----:B------:R0:W-:Y:S04]  /*c8ae0*/  STG.E desc[UR10][R2.64+0x4fc], R6 ;  /* 0x0004fc0602007986 */ /* 0x0001e8000c10190a */
[----:B0-----:R-:W4:Y:S04]  /*c8af0*/  LDL.LU R6, [R1+0x5aac] ;  /* 0x005aac0001067983 */ /* 0x001f280000300800 */
[----:B--2---:R0:W-:Y:S04]  /*c8b00*/  STG.E desc[UR10][R2.64+0x50c], R0 ;  /* 0x00050c0002007986 */ /* 0x0041e8000c10190a */
[----:B-----5:R1:W-:Y:S04]  /*c8b10*/  STG.E desc[UR10][R2.64+0x508], R252 ;  /* 0x000508fc02007986 */ /* 0x0203e8000c10190a */
[----:B0-----:R-:W2:Y:S04]  /*c8b20*/  LDL.LU R0, [R1+0x5a9c] ;  /* 0x005a9c0001007983 */ /* 0x001ea80000300800 */
[----:B-1----:R-:W5:Y:S04]  /*c8b30*/  LDL.LU R252, [R1+0x5a98] ;  /* 0x005a980001fc7983 */ /* 0x002f680000300800 */
[----:B------:R0:W-:Y:S04]  /*c8b40*/  STG.E desc[UR10][R2.64+0x510], R33 ;  /* 0x0005102102007986 */ /* 0x0001e8000c10190a */
[----:B------:R1:W-:Y:S04]  /*c8b50*/  STG.E desc[UR10][R2.64+0x514], R32 ;  /* 0x0005142002007986 */ /* 0x0003e8000c10190a */
[----:B---3--:R3:W-:Y:S04]  /*c8b60*/  STG.E desc[UR10][R2.64+0x518], R31 ;  /* 0x0005181f02007986 */ /* 0x0087e8000c10190a */
[----:B----4-:R4:W-:Y:S04]  /*c8b70*/  STG.E desc[UR10][R2.64+0x51c], R30 ;  /* 0x00051c1e02007986 */ /* 0x0109e8000c10190a */
        /* <DEDUP_REMOVED lines=15> */
[----:B------:R0:W-:Y:S04]  /*c8c70*/  STG.E desc[UR10][R2.64+0x544], R20 ;  /* 0x0005441402007986 */ /* 0x0001e8000c10190a */
[----:B------:R0:W-:Y:S04]  /*c8c80*/  STG.E desc[UR10][R2.64+0x548], R19 ;  /* 0x0005481302007986 */ /* 0x0001e8000c10190a */
[----:B------:R0:W-:Y:S04]  /*c8c90*/  STG.E desc[UR10][R2.64+0x54c], R18 ;  /* 0x00054c1202007986 */ /* 0x0001e8000c10190a */
[----:B------:R0:W-:Y:S04]  /*c8ca0*/  STG.E desc[UR10][R2.64+0x550], R17 ;  /* 0x0005501102007986 */ /* 0x0001e8000c10190a */
[----:B------:R0:W-:Y:S04]  /*c8cb0*/  STG.E desc[UR10][R2.64+0x554], R16 ;  /* 0x0005541002007986 */ /* 0x0001e8000c10190a */
[----:B-1----:R-:W4:Y:S04]  /*c8cc0*/  LDL.LU R27, [R1+0x5a78] ;  /* 0x005a7800011b7983 */ /* 0x002f280000300800 */
[----:B------:R-:W4:Y:S04]  /*c8cd0*/  LDL.LU R26, [R1+0x5a7c] ;  /* 0x005a7c00011a7983 */ /* 0x000f280000300800 */
[----:B------:R-:W4:Y:S04]  /*c8ce0*/  LDL.LU R25, [R1+0x5a60] ;  /* 0x005a600001197983 */ /* 0x000f280000300800 */
[----:B------:R-:W4:Y:S04]  /*c8cf0*/  LDL.LU R24, [R1+0x5a64] ;  /* 0x005a640001187983 */ /* 0x000f280000300800 */
[----:B------:R-:W4:Y:S04]  /*c8d00*/  LDL.LU R23, [R1+0x5a68] ;  /* 0x005a680001177983 */ /* 0x000f280000300800 */
[----:B------:R-:W4:Y:S04]  /*c8d10*/  LDL.LU R22, [R1+0x5a6c] ;  /* 0x005a6c0001167983 */ /* 0x000f280000300800 */
[----:B0-----:R-:W4:Y:S04]  /*c8d20*/  LDL.LU R21, [R1+0x5a50] ;  /* 0x005a500001157983 */ /* 0x001f280000300800 */
[----:B------:R0:W-:Y:S04]  /*c8d30*/  STG.E desc[UR10][R2.64+0x558], R15 ;  /* 0x0005580f02007986 */ /* 0x0001e8000c10190a */
        /* <DEDUP_REMOVED lines=25> */
[----:B--2---:R-:W2:Y:S04]  /*c8ed0*/  LDL.LU R4, [R1+0x5a14] ;  /* 0x005a140001047983 */ /* 0x004ea80000300800 */
[----:B------:R0:W-:Y:S04]  /*c8ee0*/  STG.E desc[UR10][R2.64+0x58c], R0 ;  /* 0x00058c0002007986 */ /* 0x0001e8000c10190a */
[----:B------:R1:W-:Y:S04]  /*c8ef0*/  STG.E desc[UR10][R2.64+0x57c], R6 ;  /* 0x00057c0602007986 */ /* 0x0003e8000c10190a */
[----:B-----5:R5:W-:Y:S04]  /*c8f00*/  STG.E desc[UR10][R2.64+0x588], R252 ;  /* 0x000588fc02007986 */ /* 0x020be8000c10190a */
[----:B0-----:R-:W2:Y:S04]  /*c8f10*/  LDL.LU R0, [R1+0x5a1c] ;  /* 0x005a1c0001007983 */ /* 0x001ea80000300800 */
[----:B-1----:R-:W2:Y:S04]  /*c8f20*/  LDL.LU R6, [R1+0x5a2c] ;  /* 0x005a2c0001067983 */ /* 0x002ea80000300800 */
[----:B-----5:R-:W5:Y:S04]  /*c8f30*/  LDL.LU R252, [R1+0x5a18] ;  /* 0x005a180001fc7983 */ /* 0x020f680000300800 */
        /* <DEDUP_REMOVED lines=52> */
[----:B--2---:R-:W2:Y:S04]  /*c9280*/  LDL.LU R8, [R1+0x59a4] ;  /* 0x0059a40001087983 */ /* 0x004ea80000300800 */
[----:B------:R1:W-:Y:S04]  /*c9290*/  STG.E desc[UR10][R2.64+0x600], R5 ;  /* 0x0006000502007986 */ /* 0x0003e8000c10190a */
[----:B------:R1:W-:Y:S04]  /*c92a0*/  STG.E desc[UR10][R2.64+0x604], R4 ;  /* 0x0006040402007986 */ /* 0x0003e8000c10190a */
[----:B0-----:R-:W2:Y:S04]  /*c92b0*/  LDL.LU R7, [R1+0x59a8] ;  /* 0x0059a80001077983 */ /* 0x001ea80000300800 */
[----:B-1----:R-:W2:Y:S04]  /*c92c0*/  LDL.LU R5, [R1+0x5990] ;  /* 0x0059900001057983 */ /* 0x002ea80000300800 */
[----:B------:R-:W2:Y:S04]  /*c92d0*/  LDL.LU R4, [R1+0x5994] ;  /* 0x0059940001047983 */ /* 0x000ea80000300800 */
        /* <DEDUP_REMOVED lines=49> */
[----:B--2---:R2:W-:Y:S04]  /*c95f0*/  STG.E desc[UR10][R2.64+0x674], R8 ;  /* 0x0006740802007986 */ /* 0x0045e8000c10190a */
        /* <DEDUP_REMOVED lines=84> */
[----:B------:R-:W-:Y:S04]  /*c9b40*/  STG.E desc[UR10][R2.64+0x404], R34 ;  /* 0x0004042202007986 */ /* 0x000fe8000c10190a */
[----:B------:R0:W-:Y:S04]  /*c9b50*/  STG.E desc[UR10][R2.64+0x710], R33 ;  /* 0x0007102102007986 */ /* 0x0001e8000c10190a */
[----:B------:R1:W-:Y:S04]  /*c9b60*/  STG.E desc[UR10][R2.64+0x714], R32 ;  /* 0x0007142002007986 */ /* 0x0003e8000c10190a */
[----:B---3--:R3:W-:Y:S04]  /*c9b70*/  STG.E desc[UR10][R2.64+0x718], R31 ;  /* 0x0007181f02007986 */ /* 0x0087e8000c10190a */
[----:B----4-:R4:W-:Y:S04]  /*c9b80*/  STG.E desc[UR10][R2.64+0x71c], R30 ;  /* 0x00071c1e02007986 */ /* 0x0109e8000c10190a */
[----:B------:R4:W-:Y:S04]  /*c9b90*/  STG.E desc[UR10][R2.64+0x720], R29 ;  /* 0x0007201d02007986 */ /* 0x0009e8000c10190a */
[----:B------:R4:W-:Y:S04]  /*c9ba0*/  STG.E desc[UR10][R2.64+0x724], R28 ;  /* 0x0007241c02007986 */ /* 0x0009e8000c10190a */
[----:B0-----:R-:W5:Y:S04]  /*c9bb0*/  LDL.LU R33, [R1+0x5880] ;  /* 0x0058800001217983 */ /* 0x001f680000300800 */
[----:B-1----:R-:W5:Y:S04]  /*c9bc0*/  LDL.LU R32, [R1+0x5884] ;  /* 0x0058840001207983 */ /* 0x002f680000300800 */
[----:B---3--:R-:W3:Y:S04]  /*c9bd0*/  LDL.LU R31, [R1+0x5888] ;  /* 0x00588800011f7983 */ /* 0x008ee80000300800 */
[----:B----4-:R-:W4:Y:S04]  /*c9be0*/  LDL.LU R30, [R1+0x588c] ;  /* 0x00588c00011e7983 */ /* 0x010f280000300800 */
[----:B------:R-:W4:Y:S04]  /*c9bf0*/  LDL.LU R29, [R1+0x5870] ;  /* 0x00587000011d7983 */ /* 0x000f280000300800 */
        /* <DEDUP_REMOVED lines=18> */
[----:B------:R0:W-:Y:S04]  /*c9d20*/  STG.E desc[UR10][R2.64+0x74c], R18 ;  /* 0x00074c1202007986 */ /* 0x0001e8000c10190a */
[----:B------:R1:W-:Y:S04]  /*c9d30*/  STG.E desc[UR10][R2.64+0x750], R17 ;  /* 0x0007501102007986 */ /* 0x0003e8000c10190a */
[----:B------:R1:W-:Y:S04]  /*c9d40*/  STG.E desc[UR10][R2.64+0x754], R16 ;  /* 0x0007541002007986 */ /* 0x0003e8000c10190a */
[----:B------:R-:W4:Y:S04]  /*c9d50*/  LDL.LU R19, [R1+0x5858] ;  /* 0x0058580001137983 */ /* 0x000f280000300800 */
[----:B0-----:R-:W4:Y:S04]  /*c9d60*/  LDL.LU R18, [R1+0x585c] ;  /* 0x00585c0001127983 */ /* 0x001f280000300800 */
[----:B-1----:R-:W4:Y:S04]  /*c9d70*/  LDL.LU R17, [R1+0x5840] ;  /* 0x0058400001117983 */ /* 0x002f280000300800 */
[----:B------:R0:W-:Y:S04]  /*c9d80*/  STG.E desc[UR10][R2.64+0x758], R15 ;  /* 0x0007580f02007986 */ /* 0x0001e8000c10190a */
        /* <DEDUP_REMOVED lines=9> */
[----:B-1----:R-:W4:Y:S04]  /*c9e20*/  LDL.LU R14, [R1+0x584c] ;  /* 0x00584c00010e7983 */ /* 0x002f280000300800 */
[----:B------:R0:W-:Y:S04]  /*c9e30*/  STG.E desc[UR10][R2.64+0x778], R7 ;  /* 0x0007780702007986 */ /* 0x0001e8000c10190a */
        /* <DEDUP_REMOVED lines=26> */
[----:B------:R0:W-:Y:S04]  /*c9fe0*/  STG.E desc[UR10][R2.64+0x7a8], R27 ;  /* 0x0007a81b02007986 */ /* 0x0001e8000c10190a */
[----:B----4-:R-:W4:Y:S04]  /*c9ff0*/  LDL.LU R30, [R1+0x580c] ;  /* 0x00580c00011e7983 */ /* 0x010f280000300800 */
[----:B------:R-:W4:Y:S04]  /*ca000*/  LDL.LU R29, [R1+0x57f0] ;  /* 0x0057f000011d7983 */ /* 0x000f280000300800 */
[----:B------:R-:W4:Y:S04]  /*ca010*/  LDL.LU R28, [R1+0x57f4] ;  /* 0x0057f400011c7983 */ /* 0x000f280000300800 */
        /* <DEDUP_REMOVED lines=13> */
[----:B------:R0:W-:Y:S04]  /*ca0f0*/  STG.E desc[UR10][R2.64+0x7c8], R19 ;  /* 0x0007c81302007986 */ /* 0x0001e8000c10190a */
[----:B------:R-:W4:Y:S04]  /*ca100*/  LDL.LU R21, [R1+0x57d0] ;  /* 0x0057d00001157983 */ /* 0x000f280000300800 */
[----:B------:R-:W4:Y:S04]  /*ca110*/  LDL.LU R20, [R1+0x57d4] ;  /* 0x0057d40001147983 */ /* 0x000f280000300800 */
[----:B------:R1:W-:Y:S04]  /*ca120*/  STG.E desc[UR10][R2.64+0x7cc], R18 ;  /* 0x0007cc1202007986 */ /* 0x0003e8000c10190a */
[----:B------:R1:W-:Y:S04]  /*ca130*/  STG.E desc[UR10][R2.64+0x7d0], R17 ;  /* 0x0007d01102007986 */ /* 0x0003e8000c10190a */
[----:B------:R1:W-:Y:S04]  /*ca140*/  STG.E desc[UR10][R2.64+0x7d4], R16 ;  /* 0x0007d41002007986 */ /* 0x0003e8000c10190a */
[----:B0-----:R-:W4:Y:S04]  /*ca150*/  LDL.LU R19, [R1+0x57d8] ;  /* 0x0057d80001137983 */ /* 0x001f280000300800 */
[----:B-1----:R-:W4:Y:S04]  /*ca160*/  LDL.LU R18, [R1+0x57dc] ;  /* 0x0057dc0001127983 */ /* 0x002f280000300800 */
        /* <DEDUP_REMOVED lines=44> */
[----:B------:R-:W4:Y:S04]  /*ca430*/  LDL.LU R27, [R1+0x5778] ;  /* 0x00577800011b7983 */ /* 0x000f280000300800 */
[----:B0-----:R-:W4:Y:S04]  /*ca440*/  LDL.LU R26, [R1+0x577c] ;  /* 0x00577c00011a7983 */ /* 0x001f280000300800 */
[----:B------:R0:W-:Y:S04]  /*ca450*/  STG.E desc[UR10][R2.64+0x830], R25 ;  /* 0x0008301902007986 */ /* 0x0001e8000c10190a */
[----:B0-----:R-:W4:Y:S04]  /*ca460*/  LDL.LU R25, [R1+0x5760] ;  /* 0x0057600001197983 */ /* 0x001f280000300800 */
[----:B------:R0:W-:Y:S04]  /*ca470*/  STG.E desc[UR10][R2.64+0x834], R24 ;  /* 0x0008341802007986 */ /* 0x0001e8000c10190a */
[----:B------:R1:W-:Y:S04]  /*ca480*/  STG.E desc[UR10][R2.64+0x838], R23 ;  /* 0x0008381702007986 */ /* 0x0003e8000c10190a */
[----:B------:R1:W-:Y:S04]  /*ca490*/  STG.E desc[UR10][R2.64+0x83c], R22 ;  /* 0x00083c1602007986 */ /* 0x0003e8000c10190a */
[----:B0-----:R-:W4:Y:S04]  /*ca4a0*/  LDL.LU R24, [R1+0x5764] ;  /* 0x0057640001187983 */ /* 0x001f280000300800 */
[----:B------:R0:W-:Y:S04]  /*ca4b0*/  STG.E desc[UR10][R2.64+0x840], R21 ;  /* 0x0008401502007986 */ /* 0x0001e8000c10190a */
[----:B------:R0:W-:Y:S04]  /*ca4c0*/  STG.E desc[UR10][R2.64+0x844], R20 ;  /* 0x0008441402007986 */ /* 0x0001e8000c10190a */
[----:B-1----:R-:W4:Y:S04]  /*ca4d0*/  LDL.LU R23, [R1+0x5768] ;  /* 0x0057680001177983 */ /* 0x002f280000300800 */
[----:B------:R-:W4:Y:S04]  /*ca4e0*/  LDL.LU R22, [R1+0x576c] ;  /* 0x00576c0001167983 */ /* 0x000f280000300800 */
[----:B0-----:R-:W4:Y:S04]  /*ca4f0*/  LDL.LU R21, [R1+0x5750] ;  /* 0x0057500001157983 */ /* 0x001f280000300800 */
[----:B------:R0:W-:Y:S04]  /*ca500*/  STG.E desc[UR10][R2.64+0x848], R19 ;  /* 0x0008481302007986 */ /* 0x0001e8000c10190a */
        /* <DEDUP_REMOVED lines=50> */
[----:B------:R-:W4:Y:S04]  /*ca830*/  LDL.LU R27, [R1+0x56f8] ;  /* 0x0056f800011b7983 */ /* 0x000f280000300800 */
[----:B------:R-:W4:Y:S04]  /*ca840*/  LDL.LU R26, [R1+0x56fc] ;  /* 0x0056fc00011a7983 */ /* 0x000f280000300800 */
[----:B------:R0:W-:Y:S04]  /*ca850*/  STG.E desc[UR10][R2.64+0x8b0], R25 ;  /* 0x0008b01902007986 */ /* 0x0001e8000c10190a */
[----:B0-----:R-:W4:Y:S04]  /*ca860*/  LDL.LU R25, [R1+0x56e0] ;  /* 0x0056e00001197983 */ /* 0x001f280000300800 */
        /* <DEDUP_REMOVED lines=9> */
[----:B------:R1:W-:Y:S04]  /*ca900*/  STG.E desc[UR10][R2.64+0x8c8], R19 ;  /* 0x0008c81302007986 */ /* 0x0003e8000c10190a */
[----:B0-----:R-:W4:Y:S04]  /*ca910*/  LDL.LU R20, [R1+0x56d4] ;  /* 0x0056d40001147983 */ /* 0x001f280000300800 */
[----:B------:R0:W-:Y:S04]  /*ca920*/  STG.E desc[UR10][R2.64+0x8cc], R18 ;  /* 0x0008cc1202007986 */ /* 0x0001e8000c10190a */
[----:B------:R0:W-:Y:S04]  /*ca930*/  STG.E desc[UR10][R2.64+0x8d0], R17 ;  /* 0x0008d01102007986 */ /* 0x0001e8000c10190a */
[----:B------:R0:W-:Y:S04]  /*ca940*/  STG.E desc[UR10][R2.64+0x8d4], R16 ;  /* 0x0008d41002007986 */ /* 0x0001e8000c10190a */
[----:B-1----:R-:W4:Y:S04]  /*ca950*/  LDL.LU R19, [R1+0x56d8] ;  /* 0x0056d80001137983 */ /* 0x002f280000300800 */
[----:B0-----:R-:W4:Y:S04]  /*ca960*/  LDL.LU R18, [R1+0x56dc] ;  /* 0x0056dc0001127983 */ /* 0x001f280000300800 */
        /* <DEDUP_REMOVED lines=40> */
[----:B------:R0:W-:Y:S04]  /*cabf0*/  STG.E desc[UR10][R2.64+0x930], R25 ;  /* 0x0009301902007986 */ /* 0x0001e8000c10190a */
[----:B---3--:R-:W3:Y:S04]  /*cac00*/  LDL.LU R31, [R1+0x5688] ;  /* 0x00568800011f7983 */ /* 0x008ee80000300800 */
[----:B----4-:R-:W4:Y:S04]  /*cac10*/  LDL.LU R30, [R1+0x568c] ;  /* 0x00568c00011e7983 */ /* 0x010f280000300800 */
[----:B------:R-:W4:Y:S04]  /*cac20*/  LDL.LU R29, [R1+0x5670] ;  /* 0x00567000011d7983 */ /* 0x000f280000300800 */
[----:B------:R-:W4:Y:S04]  /*cac30*/  LDL.LU R28, [R1+0x5674] ;  /* 0x00567400011c7983 */ /* 0x000f280000300800 */
[----:B------:R-:W4:Y:S04]  /*cac40*/  LDL.LU R27, [R1+0x5678] ;  /* 0x00567800011b7983 */ /* 0x000f280000300800 */
[----:B------:R-:W4:Y:S04]  /*cac50*/  LDL.LU R26, [R1+0x567c] ;  /* 0x00567c00011a7983 */ /* 0x000f280000300800 */
        /* <DEDUP_REMOVED lines=126> */
[----:B------:R-:W4:Y:S04]  /*cb440*/  LDL.LU R28, [R1+0x5574] ;  /* 0x00557400011c7983 */ /* 0x000f280000300800 */
[----:B------:R1:W-:Y:S04]  /*cb450*/  STG.E desc[UR10][R2.64+0xa38], R23 ;  /* 0x000a381702007986 */ /* 0x0003e8000c10190a */
[----:B------:R1:W-:Y:S04]  /*cb460*/  STG.E desc[UR10][R2.64+0xa3c], R22 ;  /* 0x000a3c1602007986 */ /* 0x0003e8000c10190a */
[----:B------:R1:W-:Y:S04]  /*cb470*/  STG.E desc[UR10][R2.64+0xa40], R21 ;  /* 0x000a401502007986 */ /* 0x0003e8000c10190a */
[----:B------:R-:W4:Y:S04]  /*cb480*/  LDL.LU R27, [R1+0x5578] ;  /* 0x00557800011b7983 */ /* 0x000f280000300800 */
[----:B------:R1:W-:Y:S04]  /*cb490*/  STG.E desc[UR10][R2.64+0xa44], R20 ;  /* 0x000a441402007986 */ /* 0x0003e8000c10190a */
[----:B------:R-:W4:Y:S04]  /*cb4a0*/  LDL.LU R26, [R1+0x557c] ;  /* 0x00557c00011a7983 */ /* 0x000f280000300800 */
[----:B------:R-:W4:Y:S04]  /*cb4b0*/  LDL.LU R25, [R1+0x5560] ;  /* 0x0055600001197983 */ /* 0x000f280000300800 */
        /* <DEDUP_REMOVED lines=9> */
[----:B0-----:R-:W4:Y:S04]  /*cb550*/  LDL.LU R19, [R1+0x5558] ;  /* 0x0055580001137983 */ /* 0x001f280000300800 */
        /* <DEDUP_REMOVED lines=14> */
[----:B--2---:R0:W-:Y:S04]  /*cb640*/  STG.E desc[UR10][R2.64+0xa80], R5 ;  /* 0x000a800502007986 */ /* 0x0041e8000c10190a */
[----:B------:R1:W-:Y:S04]  /*cb650*/  STG.E desc[UR10][R2.64+0xa84], R4 ;  /* 0x000a840402007986 */ /* 0x0003e8000c10190a */
[----:B------:R-:W2:Y:S04]  /*cb660*/  LDL.LU R10, [R1+0x553c] ;  /* 0x00553c00010a7983 */ /* 0x000ea80000300800 */
[----:B0-----:R-:W2:Y:S04]  /*cb670*/  LDL.LU R5, [R1+0x5510] ;  /* 0x0055100001057983 */ /* 0x001ea80000300800 */
[----:B-1----:R-:W2:Y:S04]  /*cb680*/  LDL.LU R4, [R1+0x5514] ;  /* 0x0055140001047983 */ /* 0x002ea80000300800 */
[----:B------:R0:W-:Y:S04]  /*cb690*/  STG.E desc[UR10][R2.64+0xa8c], R0 ;  /* 0x000a8c0002007986 */ /* 0x0001e8000c10190a */
[----:B------:R1:W-:Y:S04]  /*cb6a0*/  STG.E desc[UR10][R2.64+0xa70], R9 ;  /* 0x000a700902007986 */ /* 0x0003e8000c10190a */
[----:B------:R1:W-:Y:S04]  /*cb6b0*/  STG.E desc[UR10][R2.64+0xa74], R8 ;  /* 0x000a740802007986 */ /* 0x0003e8000c10190a */
[----:B0-----:R-:W2:Y:S04]  /*cb6c0*/  LDL.LU R0, [R1+0x551c] ;  /* 0x00551c0001007983 */ /* 0x001ea80000300800 */
[----:B------:R0:W-:Y:S04]  /*cb6d0*/  STG.E desc[UR10][R2.64+0xa78], R7 ;  /* 0x000a780702007986 */ /* 0x0001e8000c10190a */
[----:B------:R0:W-:Y:S04]  /*cb6e0*/  STG.E desc[UR10][R2.64+0xa7c], R6 ;  /* 0x000a7c0602007986 */ /* 0x0001e8000c10190a */
[----:B-----5:R5:W-:Y:S04]  /*cb6f0*/  STG.E desc[UR10][R2.64+0xa88], R252 ;  /* 0x000a88fc02007986 */ /* 0x020be8000c10190a */
[----:B-1----:R-:W2:Y:S04]  /*cb700*/  LDL.LU R9, [R1+0x5520] ;  /* 0x0055200001097983 */ /* 0x002ea80000300800 */
[----:B------:R-:W2:Y:S04]  /*cb710*/  LDL.LU R8, [R1+0x5524] ;  /* 0x0055240001087983 */ /* 0x000ea80000300800 */
[----:B0-----:R-:W2:Y:S04]  /*cb720*/  LDL.LU R7, [R1+0x5528] ;  /* 0x0055280001077983 */ /* 0x001ea80000300800 */
[----:B------:R-:W2:Y:S04]  /*cb730*/  LDL.LU R6, [R1+0x552c] ;  /* 0x00552c0001067983 */ /* 0x000ea80000300800 */
[----:B-----5:R-:W5:Y:S04]  /*cb740*/  LDL.LU R252, [R1+0x5518] ;  /* 0x0055180001fc7983 */ /* 0x020f680000300800 */
[----:B------:R0:W-:Y:S04]  /*cb750*/  STG.E desc[UR10][R2.64+0xa90], R33 ;  /* 0x000a902102007986 */ /* 0x0001e8000c10190a */
[----:B------:R1:W-:Y:S04]  /*cb760*/  STG.E desc[UR10][R2.64+0xa94], R32 ;  /* 0x000a942002007986 */ /* 0x0003e8000c10190a */
[----:B---3--:R3:W-:Y:S04]  /*cb770*/  STG.E desc[UR10][R2.64+0xa98], R31 ;  /* 0x000a981f02007986 */ /* 0x0087e8000c10190a */
[----:B----4-:R4:W-:Y:S04]  /*cb780*/  STG.E desc[UR10][R2.64+0xa9c], R30 ;  /* 0x000a9c1e02007986 */ /* 0x0109e8000c10190a */
[----:B------:R4:W-:Y:S04]  /*cb790*/  STG.E desc[UR10][R2.64+0xaa0], R29 ;  /* 0x000aa01d02007986 */ /* 0x0009e8000c10190a */
[----:B0-----:R-:W5:Y:S04]  /*cb7a0*/  LDL.LU R33, [R1+0x5500] ;  /* 0x0055000001217983 */ /* 0x001f680000300800 */
[----:B------:R0:W-:Y:S04]  /*cb7b0*/  STG.E desc[UR10][R2.64+0xaa4], R28 ;  /* 0x000aa41c02007986 */ /* 0x0001e8000c10190a */
[----:B-1----:R-:W5:Y:S04]  /*cb7c0*/  LDL.LU R32, [R1+0x5504] ;  /* 0x0055040001207983 */ /* 0x002f680000300800 */
[----:B---3--:R-:W3:Y:S04]  /*cb7d0*/  LDL.LU R31, [R1+0x5508] ;  /* 0x00550800011f7983 */ /* 0x008ee80000300800 */
[----:B----4-:R-:W4:Y:S04]  /*cb7e0*/  LDL.LU R30, [R1+0x550c] ;  /* 0x00550c00011e7983 */ /* 0x010f280000300800 */
        /* <DEDUP_REMOVED lines=17> */
[----:B------:R-:W4:Y:S04]  /*cb900*/  LDL.LU R24, [R1+0x54e4] ;  /* 0x0054e40001187983 */ /* 0x000f280000300800 */
[----:B0-----:R-:W4:Y:S04]  /*cb910*/  LDL.LU R23, [R1+0x54e8] ;  /* 0x0054e80001177983 */ /* 0x001f280000300800 */
        /* <DEDUP_REMOVED lines=12> */
[----:B0-----:R-:W4:Y:S04]  /*cb9e0*/  LDL.LU R15, [R1+0x54c8] ;  /* 0x0054c800010f7983 */ /* 0x001f280000300800 */
[----:B-1----:R-:W4:Y:S04]  /*cb9f0*/  LDL.LU R14, [R1+0x54cc] ;  /* 0x0054cc00010e7983 */ /* 0x002f280000300800 */
[----:B--2---:R0:W-:Y:S04]  /*cba00*/  STG.E desc[UR10][R2.64+0xaec], R10 ;  /* 0x000aec0a02007986 */ /* 0x0041e8000c10190a */
[----:B------:R-:W2:Y:S04]  /*cba10*/  LDL.LU R13, [R1+0x54b0] ;  /* 0x0054b000010d7983 */ /* 0x000ea80000300800 */
[----:B------:R-:W2:Y:S04]  /*cba20*/  LDL.LU R12, [R1+0x54b4] ;  /* 0x0054b400010c7983 */ /* 0x000ea80000300800 */
[----:B------:R-:W2:Y:S04]  /*cba30*/  LDL.LU R11, [R1+0x54b8] ;  /* 0x0054b800010b7983 */ /* 0x000ea80000300800 */
[----:B------:R1:W-:Y:S04]  /*cba40*/  STG.E desc[UR10][R2.64+0xb00], R5 ;  /* 0x000b000502007986 */ /* 0x0003e8000c10190a */
[----:B------:R1:W-:Y:S04]  /*cba50*/  STG.E desc[UR10][R2.64+0xb04], R4 ;  /* 0x000b040402007986 */ /* 0x0003e8000c10190a */
[----:B0-----:R-:W2:Y:S04]  /*cba60*/  LDL.LU R10, [R1+0x54bc] ;  /* 0x0054bc00010a7983 */ /* 0x001ea80000300800 */
[----:B-1----:R-:W2:Y:S04]  /*cba70*/  LDL.LU R5, [R1+0x5490] ;  /* 0x0054900001057983 */ /* 0x002ea80000300800 */
[----:B------:R-:W2:Y:S04]  /*cba80*/  LDL.LU R4, [R1+0x5494] ;  /* 0x0054940001047983 */ /* 0x000ea80000300800 */
        /* <DEDUP_REMOVED lines=16> */
[----:B0-----:R-:W5:Y:S04]  /*cbb90*/  LDL.LU R33, [R1+0x5480] ;  /* 0x0054800001217983 */ /* 0x001f680000300800 */
[----:B------:R0:W-:Y:S04]  /*cbba0*/  STG.E desc[UR10][R2.64+0xb20], R29 ;  /* 0x000b201d02007986 */ /* 0x0001e8000c10190a */
[----:B-1----:R-:W5:Y:S04]  /*cbbb0*/  LDL.LU R32, [R1+0x5484] ;  /* 0x0054840001207983 */ /* 0x002f680000300800 */
[----:B---3--:R-:W3:Y:S04]  /*cbbc0*/  LDL.LU R31, [R1+0x5488] ;  /* 0x00548800011f7983 */ /* 0x008ee80000300800 */
[----:B----4-:R-:W4:Y:S04]  /*cbbd0*/  LDL.LU R30, [R1+0x548c] ;  /* 0x00548c00011e7983 */ /* 0x010f280000300800 */
        /* <DEDUP_REMOVED lines=29> */
[----:B--2---:R2:W-:Y:S04]  /*cbdb0*/  STG.E desc[UR10][R2.64+0xb60], R13 ;  /* 0x000b600d02007986 */ /* 0x0045e8000c10190a */
[----:B------:R2:W-:Y:S04]  /*cbdc0*/  STG.E desc[UR10][R2.64+0xb64], R12 ;  /* 0x000b640c02007986 */ /* 0x0005e8000c10190a */
[----:B------:R2:W-:Y:S04]  /*cbdd0*/  STG.E desc[UR10][R2.64+0xb68], R11 ;  /* 0x000b680b02007986 */ /* 0x0005e8000c10190a */
[----:B0-----:R-:W4:Y:S04]  /*cbde0*/  LDL.LU R15, [R1+0x5448] ;  /* 0x00544800010f7983 */ /* 0x001f280000300800 */
[----:B-1----:R-:W4:Y:S04]  /*cbdf0*/  LDL.LU R14, [R1+0x544c] ;  /* 0x00544c00010e7983 */ /* 0x002f280000300800 */
[----:B------:R0:W-:Y:S04]  /*cbe00*/  STG.E desc[UR10][R2.64+0xb6c], R10 ;  /* 0x000b6c0a02007986 */ /* 0x0001e8000c10190a */
[----:B--2---:R-:W2:Y:S04]  /*cbe10*/  LDL.LU R13, [R1+0x5430] ;  /* 0x00543000010d7983 */ /* 0x004ea80000300800 */
        /* <DEDUP_REMOVED lines=24> */
[----:B-1----:R-:W5:Y:S04]  /*cbfa0*/  LDL.LU R32, [R1+0x5404] ;  /* 0x0054040001207983 */ /* 0x002f680000300800 */
[----:B---3--:R-:W3:Y:S04]  /*cbfb0*/  LDL.LU R31, [R1+0x5408] ;  /* 0x00540800011f7983 */ /* 0x008ee80000300800 */
[----:B------:R0:W-:Y:S04]  /*cbfc0*/  STG.E desc[UR10][R2.64+0xba0], R29 ;  /* 0x000ba01d02007986 */ /* 0x0001e8000c10190a */
[----:B------:R1:W-:Y:S04]  /*cbfd0*/  STG.E desc[UR10][R2.64+0xba4], R28 ;  /* 0x000ba41c02007986 */ /* 0x0003e8000c10190a */
[----:B------:R1:W-:Y:S04]  /*cbfe0*/  STG.E desc[UR10][R2.64+0xba8], R27 ;  /* 0x000ba81b02007986 */ /* 0x0003e8000c10190a */
[----:B------:R1:W-:Y:S04]  /*cbff0*/  STG.E desc[UR10][R2.64+0xbac], R26 ;  /* 0x000bac1a02007986 */ /* 0x0003e8000c10190a */
[----:B------:R1:W-:Y:S04]  /*cc000*/  STG.E desc[UR10][R2.64+0xbb0], R25 ;  /* 0x000bb01902007986 */ /* 0x0003e8000c10190a */
[----:B----4-:R-:W4:Y:S04]  /*cc010*/  LDL.LU R30, [R1+0x540c] ;  /* 0x00540c00011e7983 */ /* 0x010f280000300800 */
        /* <DEDUP_REMOVED lines=54> */
[----:B0-----:R-:W5:Y:S04]  /*cc380*/  LDL.LU R33, [R1+0x5380] ;  /* 0x0053800001217983 */ /* 0x001f680000300800 */
[----:B-1----:R-:W5:Y:S04]  /*cc390*/  LDL.LU R32, [R1+0x5384] ;  /* 0x0053840001207983 */ /* 0x002f680000300800 */
[----:B---3--:R-:W3:Y:S04]  /*cc3a0*/  LDL.LU R31, [R1+0x5388] ;  /* 0x00538800011f7983 */ /* 0x008ee80000300800 */
[----:B----4-:R0:W-:Y:S04]  /*cc3b0*/  STG.E desc[UR10][R2.64+0xc1c], R30 ;  /* 0x000c1c1e02007986 */ /* 0x0101e8000c10190a */
[----:B------:R1:W-:Y:S04]  /*cc3c0*/  STG.E desc[UR10][R2.64+0xc20], R29 ;  /* 0x000c201d02007986 */ /* 0x0003e8000c10190a */
[----:B------:R4:W-:Y:S04]  /*cc3d0*/  STG.E desc[UR10][R2.64+0xc24], R28 ;  /* 0x000c241c02007986 */ /* 0x0009e8000c10190a */
[----:B------:R4:W-:Y:S04]  /*cc3e0*/  STG.E desc[UR10][R2.64+0xc28], R27 ;  /* 0x000c281b02007986 */ /* 0x0009e8000c10190a */
[----:B------:R4:W-:Y:S04]  /*cc3f0*/  STG.E desc[UR10][R2.64+0xc2c], R26 ;  /* 0x000c2c1a02007986 */ /* 0x0009e8000c10190a */
[----:B------:R4:W-:Y:S04]  /*cc400*/  STG.E desc[UR10][R2.64+0xc30], R25 ;  /* 0x000c301902007986 */ /* 0x0009e8000c10190a */
[----:B0-----:R-:W3:Y:S04]  /*cc410*/  LDL.LU R30, [R1+0x538c] ;  /* 0x00538c00011e7983 */ /* 0x001ee80000300800 */
[----:B-1----:R-:W3:Y:S04]  /*cc420*/  LDL.LU R29, [R1+0x5370] ;  /* 0x00537000011d7983 */ /* 0x002ee80000300800 */
[----:B----4-:R-:W4:Y:S04]  /*cc430*/  LDL.LU R28, [R1+0x5374] ;  /* 0x00537400011c7983 */ /* 0x010f280000300800 */
        /* <DEDUP_REMOVED lines=55> */
[----:B------:R0:W-:Y:S04]  /*cc7b0*/  STG.E desc[UR10][R2.64+0xc9c], R30 ;  /* 0x000c9c1e02007986 */ /* 0x0001e8000c10190a */
[----:B------:R1:W-:Y:S04]  /*cc7c0*/  STG.E desc[UR10][R2.64+0xca0], R29 ;  /* 0x000ca01d02007986 */ /* 0x0003e8000c10190a */
[----:B----4-:R4:W-:Y:S04]  /*cc7d0*/  STG.E desc[UR10][R2.64+0xca4], R28 ;  /* 0x000ca41c02007986 */ /* 0x0109e8000c10190a */
        /* <DEDUP_REMOVED lines=96> */
[----:B------:R-:W-:Y:S04]  /*ccde0*/  STG.E desc[UR10][R2.64+0xd64], R12 ;  /* 0x000d640c02007986 */ /* 0x000fe8000c10190a */
[----:B------:R-:W-:Y:S04]  /*ccdf0*/  STG.E desc[UR10][R2.64+0xd68], R11 ;  /* 0x000d680b02007986 */ /* 0x000fe8000c10190a */
[----:B0-----:R-:W4:Y:S04]  /*cce00*/  LDL.LU R15, [R1+0x5248] ;  /* 0x00524800010f7983 */ /* 0x001f280000300800 */
[----:B-1----:R-:W4:Y:S04]  /*cce10*/  LDL.LU R14, [R1+0x524c] ;  /* 0x00524c00010e7983 */ /* 0x002f280000300800 */
[----:B------:R-:W-:Y:S04]  /*cce20*/  STG.E desc[UR10][R2.64+0xd6c], R10 ;  /* 0x000d6c0a02007986 */ /* 0x000fe8000c10190a */
[----:B------:R0:W-:Y:S04]  /*cce30*/  STG.E desc[UR10][R2.64+0xd80], R5 ;  /* 0x000d800502007986 */ /* 0x0001e8000c10190a */
[----:B------:R1:W-:Y:S04]  /*cce40*/  STG.E desc[UR10][R2.64+0xd84], R4 ;  /* 0x000d840402007986 */ /* 0x0003e8000c10190a */
[----:B--2---:R-:W2:Y:S04]  /*cce50*/  LDL.LU R13, [R1+0x5230] ;  /* 0x00523000010d7983 */ /* 0x004ea80000300800 */
[----:B0-----:R-:W2:Y:S04]  /*cce60*/  LDL.LU R5, [R1+0x5210] ;  /* 0x0052100001057983 */ /* 0x001ea80000300800 */
[----:B-1----:R-:W2:Y:S04]  /*cce70*/  LDL.LU R4, [R1+0x5214] ;  /* 0x0052140001047983 */ /* 0x002ea80000300800 */
[----:B------:R0:W-:Y:S04]  /*cce80*/  STG.E desc[UR10][R2.64+0xd8c], R0 ;  /* 0x000d8c0002007986 */ /* 0x0001e8000c10190a */
[----:B------:R-:W2:Y:S04]  /*cce90*/  LDL.LU R12, [R1+0x5234] ;  /* 0x00523400010c7983 */ /* 0x000ea80000300800 */
[----:B------:R-:W2:Y:S04]  /*ccea0*/  LDL.LU R11, [R1+0x5238] ;  /* 0x00523800010b7983 */ /* 0x000ea80000300800 */
[----:B0-----:R-:W2:Y:S04]  /*cceb0*/  LDL.LU R0, [R1+0x521c] ;  /* 0x00521c0001007983 */ /* 0x001ea80000300800 */
[----:B------:R0:W-:Y:S04]  /*ccec0*/  STG.E desc[UR10][R2.64+0xd70], R9 ;  /* 0x000d700902007986 */ /* 0x0001e8000c10190a */
[----:B------:R1:W-:Y:S04]  /*cced0*/  STG.E desc[UR10][R2.64+0xd74], R8 ;  /* 0x000d740802007986 */ /* 0x0003e8000c10190a */
[----:B------:R1:W-:Y:S04]  /*ccee0*/  STG.E desc[UR10][R2.64+0xd78], R7 ;  /* 0x000d780702007986 */ /* 0x0003e8000c10190a */
[----:B------:R1:W-:Y:S04]  /*ccef0*/  STG.E desc[UR10][R2.64+0xd7c], R6 ;  /* 0x000d7c0602007986 */ /* 0x0003e8000c10190a */
[----:B-----5:R5:W-:Y:S04]  /*ccf00*/  STG.E desc[UR10][R2.64+0xd88], R252 ;  /* 0x000d88fc02007986 */ /* 0x020be8000c10190a */
[----:B------:R-:W2:Y:S04]  /*ccf10*/  LDL.LU R10, [R1+0x523c] ;  /* 0x00523c00010a7983 */ /* 0x000ea80000300800 */
[----:B0-----:R-:W2:Y:S04]  /*ccf20*/  LDL.LU R9, [R1+0x5220] ;  /* 0x0052200001097983 */ /* 0x001ea80000300800 */
[----:B-1----:R-:W2:Y:S04]  /*ccf30*/  LDL.LU R8, [R1+0x5224] ;  /* 0x0052240001087983 */ /* 0x002ea80000300800 */
[----:B------:R-:W2:Y:S04]  /*ccf40*/  LDL.LU R7, [R1+0x5228] ;  /* 0x0052280001077983 */ /* 0x000ea80000300800 */
[----:B------:R-:W2:Y:S04]  /*ccf50*/  LDL.LU R6, [R1+0x522c] ;  /* 0x00522c0001067983 */ /* 0x000ea80000300800 */
[----:B-----5:R-:W5:Y:S04]  /*ccf60*/  LDL.LU R252, [R1+0x5218] ;  /* 0x0052180001fc7983 */ /* 0x020f680000300800 */
[----:B---3--:R0:W-:Y:S04]  /*ccf70*/  STG.E desc[UR10][R2.64+0xd98], R31 ;  /* 0x000d981f02007986 */ /* 0x0081e8000c10190a */
[----:B------:R1:W-:Y:S04]  /*ccf80*/  STG.E desc[UR10][R2.64+0xd94], R32 ;  /* 0x000d942002007986 */ /* 0x0003e8000c10190a */
[----:B------:R3:W-:Y:S04]  /*ccf90*/  STG.E desc[UR10][R2.64+0xd90], R33 ;  /* 0x000d902102007986 */ /* 0x0007e8000c10190a */
        /* <DEDUP_REMOVED lines=32> */
[----:B------:R1:W-:Y:S04]  /*cd1a0*/  STG.E desc[UR10][R2.64+0xddc], R14 ;  /* 0x000ddc0e02007986 */ /* 0x0003e8000c10190a */
[----:B------:R-:W4:Y:S04]  /*cd1b0*/  LDL.LU R17, [R1+0x51c0] ;  /* 0x0051c00001117983 */ /* 0x000f280000300800 */
[----:B------:R-:W4:Y:S04]  /*cd1c0*/  LDL.LU R16, [R1+0x51c4] ;  /* 0x0051c40001107983 */ /* 0x000f280000300800 */
[----:B0-----:R-:W4:Y:S04]  /*cd1d0*/  LDL.LU R15, [R1+0x51c8] ;  /* 0x0051c800010f7983 */ /* 0x001f280000300800 */
[----:B--2---:R-:W-:Y:S04]  /*cd1e0*/  STG.E desc[UR10][R2.64+0xde0], R13 ;  /* 0x000de00d02007986 */ /* 0x004fe8000c10190a */
[----:B------:R0:W-:Y:S04]  /*cd1f0*/  STG.E desc[UR10][R2.64+0xe00], R5 ;  /* 0x000e000502007986 */ /* 0x0001e8000c10190a */
[----:B------:R2:W-:Y:S04]  /*cd200*/  STG.E desc[UR10][R2.64+0xe04], R4 ;  /* 0x000e040402007986 */ /* 0x0005e8000c10190a */
[----:B-1----:R-:W4:Y:S04]  /*cd210*/  LDL.LU R14, [R1+0x51cc] ;  /* 0x0051cc00010e7983 */ /* 0x002f280000300800 */
[----:B0-----:R-:W4:Y:S04]  /*cd220*/  LDL.LU R5, [R1+0x5190] ;  /* 0x0051900001057983 */ /* 0x001f280000300800 */
[----:B--2---:R-:W2:Y:S04]  /*cd230*/  LDL.LU R4, [R1+0x5194] ;  /* 0x0051940001047983 */ /* 0x004ea80000300800 */
[----:B------:R0:W-:Y:S04]  /*cd240*/  STG.E desc[UR10][R2.64+0xe0c], R0 ;  /* 0x000e0c0002007986 */ /* 0x0001e8000c10190a */
[----:B------:R1:W-:Y:S04]  /*cd250*/  STG.E desc[UR10][R2.64+0xde4], R12 ;  /* 0x000de40c02007986 */ /* 0x0003e8000c10190a */
[----:B------:R5:W-:Y:S04]  /*cd260*/  STG.E desc[UR10][R2.64+0xde8], R11 ;  /* 0x000de80b02007986 */ /* 0x000be8000c10190a */
[----:B0-----:R-:W2:Y:S04]  /*cd270*/  LDL.LU R0, [R1+0x519c] ;  /* 0x00519c0001007983 */ /* 0x001ea80000300800 */
[----:B------:R-:W2:Y:S04]  /*cd280*/  LDL.LU R13, [R1+0x51b0] ;  /* 0x0051b000010d7983 */ /* 0x000ea80000300800 */
[----:B-1----:R-:W2:Y:S04]  /*cd290*/  LDL.LU R12, [R1+0x51b4] ;  /* 0x0051b400010c7983 */ /* 0x002ea80000300800 */
[----:B------:R0:W-:Y:S04]  /*cd2a0*/  STG.E desc[UR10][R2.64+0xdec], R10 ;  /* 0x000dec0a02007986 */ /* 0x0001e8000c10190a */
        /* <DEDUP_REMOVED lines=10> */
[----:B------:R-:W2:Y:S04]  /*cd350*/  LDL.LU R6, [R1+0x51ac] ;  /* 0x0051ac0001067983 */ /* 0x000ea80000300800 */
[----:B-----5:R-:W5:Y:S04]  /*cd360*/  LDL.LU R252, [R1+0x5198] ;  /* 0x0051980001fc7983 */ /* 0x020f680000300800 */
[----:B------:R0:W-:Y:S04]  /*cd370*/  STG.E desc[UR10][R2.64+0xe18], R31 ;  /* 0x000e181f02007986 */ /* 0x0001e8000c10190a */
[----:B------:R1:W-:Y:S04]  /*cd380*/  STG.E desc[UR10][R2.64+0xe14], R32 ;  /* 0x000e142002007986 */ /* 0x0003e8000c10190a */
[----:B---3--:R-:W-:Y:S04]  /*cd390*/  STG.E desc[UR10][R2.64+0xe10], R33 ;  /* 0x000e102102007986 */ /* 0x008fe8000c10190a */
[----:B0-----:R-:W3:Y:S04]  /*cd3a0*/  LDL.LU R31, [R1+0x5188] ;  /* 0x00518800011f7983 */ /* 0x001ee80000300800 */
[----:B-1----:R-:W3:Y:S04]  /*cd3b0*/  LDL.LU R32, [R1+0x5184] ;  /* 0x0051840001207983 */ /* 0x002ee80000300800 */
        /* <DEDUP_REMOVED lines=19> */
[----:B------:R-:W-:Y:S04]  /*cd4f0*/  STG.E desc[UR10][R2.64+0xe4c], R18 ;  /* 0x000e4c1202007986 */ /* 0x000fe8000c10190a */
[----:B0-----:R-:W4:Y:S04]  /*cd500*/  LDL.LU R24, [R1+0x5164] ;  /* 0x0051640001187983 */ /* 0x001f280000300800 */
[----:B-1----:R-:W4:Y:S04]  /*cd510*/  LDL.LU R23, [R1+0x5168] ;  /* 0x0051680001177983 */ /* 0x002f280000300800 */
[----:B------:R-:W-:Y:S04]  /*cd520*/  STG.E desc[UR10][R2.64+0xe50], R17 ;  /* 0x000e501102007986 */ /* 0x000fe8000c10190a */
[----:B------:R-:W-:Y:S04]  /*cd530*/  STG.E desc[UR10][R2.64+0xe54], R16 ;  /* 0x000e541002007986 */ /* 0x000fe8000c10190a */
[----:B------:R-:W-:Y:S04]  /*cd540*/  STG.E desc[UR10][R2.64+0xe58], R15 ;  /* 0x000e580f02007986 */ /* 0x000fe8000c10190a */
[----:B------:R-:W4:Y:S04]  /*cd550*/  LDL.LU R22, [R1+0x516c] ;  /* 0x00516c0001167983 */ /* 0x000f280000300800 */
[----:B------:R-:W4:Y:S04]  /*cd560*/  LDL.LU R21, [R1+0x5150] ;  /* 0x0051500001157983 */ /* 0x000f280000300800 */
[----:B------:R-:W4:Y:S04]  /*cd570*/  LDL.LU R20, [R1+0x5154] ;  /* 0x0051540001147983 */ /* 0x000f280000300800 */
[----:B------:R-:W-:Y:S04]  /*cd580*/  STG.E desc[UR10][R2.64+0xe5c], R14 ;  /* 0x000e5c0e02007986 */ /* 0x000fe8000c10190a */
[----:B------:R0:W-:Y:S04]  /*cd590*/  STG.E desc[UR10][R2.64+0xe80], R5 ;  /* 0x000e800502007986 */ /* 0x0001e8000c10190a */
[----:B--2---:R1:W-:Y:S04]  /*cd5a0*/  STG.E desc[UR10][R2.64+0xe84], R4 ;  /* 0x000e840402007986 */ /* 0x0043e8000c10190a */
[----:B------:R-:W2:Y:S04]  /*cd5b0*/  LDL.LU R19, [R1+0x5158] ;  /* 0x0051580001137983 */ /* 0x000ea80000300800 */
[----:B0-----:R-:W2:Y:S04]  /*cd5c0*/  LDL.LU R5, [R1+0x5110] ;  /* 0x0051100001057983 */ /* 0x001ea80000300800 */
[----:B-1----:R-:W2:Y:S04]  /*cd5d0*/  LDL.LU R4, [R1+0x5114] ;  /* 0x0051140001047983 */ /* 0x002ea80000300800 */
[----:B------:R0:W-:Y:S04]  /*cd5e0*/  STG.E desc[UR10][R2.64+0xe8c], R0 ;  /* 0x000e8c0002007986 */ /* 0x0001e8000c10190a */
[----:B------:R1:W-:Y:S04]  /*cd5f0*/  STG.E desc[UR10][R2.64+0xe60], R13 ;  /* 0x000e600d02007986 */ /* 0x0003e8000c10190a */
[----:B------:R1:W-:Y:S04]  /*cd600*/  STG.E desc[UR10][R2.64+0xe64], R12 ;  /* 0x000e640c02007986 */ /* 0x0003e8000c10190a */
[----:B0-----:R-:W2:Y:S04]  /*cd610*/  LDL.LU R0, [R1+0x511c] ;  /* 0x00511c0001007983 */ /* 0x001ea80000300800 */
[----:B------:R-:W2:Y:S04]  /*cd620*/  LDL.LU R18, [R1+0x515c] ;  /* 0x00515c0001127983 */ /* 0x000ea80000300800 */
[----:B------:R-:W2:Y:S04]  /*cd630*/  LDL.LU R17, [R1+0x5140] ;  /* 0x0051400001117983 */ /* 0x000ea80000300800 */
[----:B------:R-:W2:Y:S04]  /*cd640*/  LDL.LU R16, [R1+0x5144] ;  /* 0x0051440001107983 */ /* 0x000ea80000300800 */
[----:B------:R-:W2:Y:S04]  /*cd650*/  LDL.LU R15, [R1+0x5148] ;  /* 0x00514800010f7983 */ /* 0x000ea80000300800 */
[----:B------:R-:W2:Y:S04]  /*cd660*/  LDL.LU R14, [R1+0x514c] ;  /* 0x00514c00010e7983 */ /* 0x000ea80000300800 */
[----:B------:R0:W-:Y:S04]  /*cd670*/  STG.E desc[UR10][R2.64+0xe68], R11 ;  /* 0x000e680b02007986 */ /* 0x0001e8000c10190a */
[----:B------:R0:W-:Y:S04]  /*cd680*/  STG.E desc[UR10][R2.64+0xe6c], R10 ;  /* 0x000e6c0a02007986 */ /* 0x0001e8000c10190a */
[----:B------:R0:W-:Y:S04]  /*cd690*/  STG.E desc[UR10][R2.64+0xe70], R9 ;  /* 0x000e700902007986 */ /* 0x0001e8000c10190a */
[----:B------:R0:W-:Y:S04]  /*cd6a0*/  STG.E desc[UR10][R2.64+0xe74], R8 ;  /* 0x000e740802007986 */ /* 0x0001e8000c10190a */
[----:B------:R0:W-:Y:S04]  /*cd6b0*/  STG.E desc[UR10][R2.64+0xe78], R7 ;  /* 0x000e780702007986 */ /* 0x0001e8000c10190a */
[----:B------:R0:W-:Y:S04]  /*cd6c0*/  STG.E desc[UR10][R2.64+0xe7c], R6 ;  /* 0x000e7c0602007986 */ /* 0x0001e8000c10190a */
[----:B-----5:R5:W-:Y:S04]  /*cd6d0*/  STG.E desc[UR10][R2.64+0xe88], R252 ;  /* 0x000e88fc02007986 */ /* 0x020be8000c10190a */
[----:B-1----:R-:W2:Y:S04]  /*cd6e0*/  LDL.LU R13, [R1+0x5130] ;  /* 0x00513000010d7983 */ /* 0x002ea80000300800 */
[----:B------:R-:W2:Y:S04]  /*cd6f0*/  LDL.LU R12, [R1+0x5134] ;  /* 0x00513400010c7983 */ /* 0x000ea80000300800 */
[----:B0-----:R-:W2:Y:S04]  /*cd700*/  LDL.LU R11, [R1+0x5138] ;  /* 0x00513800010b7983 */ /* 0x001ea80000300800 */
[----:B------:R-:W2:Y:S04]  /*cd710*/  LDL.LU R10, [R1+0x513c] ;  /* 0x00513c00010a7983 */ /* 0x000ea80000300800 */
[----:B------:R-:W2:Y:S04]  /*cd720*/  LDL.LU R9, [R1+0x5120] ;  /* 0x0051200001097983 */ /* 0x000ea80000300800 */
[----:B------:R-:W2:Y:S04]  /*cd730*/  LDL.LU R8, [R1+0x5124] ;  /* 0x0051240001087983 */ /* 0x000ea80000300800 */
[----:B------:R-:W2:Y:S04]  /*cd740*/  LDL.LU R7, [R1+0x5128] ;  /* 0x0051280001077983 */ /* 0x000ea80000300800 */
[----:B------:R-:W2:Y:S04]  /*cd750*/  LDL.LU R6, [R1+0x512c] ;  /* 0x00512c0001067983 */ /* 0x000ea80000300800 */
[----:B-----5:R-:W5:Y:S04]  /*cd760*/  LDL.LU R252, [R1+0x5118] ;  /* 0x0051180001fc7983 */ /* 0x020f680000300800 */
[----:B---3--:R0:W-:Y:S04]  /*cd770*/  STG.E desc[UR10][R2.64+0xe98], R31 ;  /* 0x000e981f02007986 */ /* 0x0081e8000c10190a */
[----:B------:R-:W-:Y:S04]  /*cd780*/  STG.E desc[UR10][R2.64+0xe94], R32 ;  /* 0x000e942002007986 */ /* 0x000fe8000c10190a */
[----:B------:R1:W-:Y:S04]  /*cd790*/  STG.E desc[UR10][R2.64+0xe9c], R30 ;  /* 0x000e9c1e02007986 */ /* 0x0003e8000c10190a */
[----:B------:R3:W-:Y:S04]  /*cd7a0*/  STG.E desc[UR10][R2.64+0xea0], R29 ;  /* 0x000ea01d02007986 */ /* 0x0007e8000c10190a */
        /* <DEDUP_REMOVED lines=11> */
[----:B------:R0:W-:Y:S04]  /*cd860*/  STG.E desc[UR10][R2.64+0xe90], R33 ;  /* 0x000e902102007986 */ /* 0x0001e8000c10190a */
[----:B------:R-:W4:Y:S04]  /*cd870*/  LDL.LU R32, [R1+0x5104] ;  /* 0x0051040001207983 */ /* 0x000f280000300800 */
[----:B0-----:R-:W4:Y:S04]  /*cd880*/  LDL.LU R33, [R1+0x5100] ;  /* 0x0051000001217983 */ /* 0x001f280000300800 */
[----:B------:R0:W-:Y:S04]  /*cd890*/  STG.E desc[UR10][R2.64+0xeb4], R24 ;  /* 0x000eb41802007986 */ /* 0x0001e8000c10190a */
[----:B------:R1:W-:Y:S04]  /*cd8a0*/  STG.E desc[UR10][R2.64+0xeb8], R23 ;  /* 0x000eb81702007986 */ /* 0x0003e8000c10190a */
[----:B0-----:R-:W4:Y:S04]  /*cd8b0*/  LDL.LU R24, [R1+0x50e4] ;  /* 0x0050e40001187983 */ /* 0x001f280000300800 */
[----:B-1----:R-:W4:Y:S04]  /*cd8c0*/  LDL.LU R23, [R1+0x50e8] ;  /* 0x0050e80001177983 */ /* 0x002f280000300800 */
[----:B------:R0:W-:Y:S04]  /*cd8d0*/  STG.E desc[UR10][R2.64+0xebc], R22 ;  /* 0x000ebc1602007986 */ /* 0x0001e8000c10190a */
[----:B------:R1:W-:Y:S04]  /*cd8e0*/  STG.E desc[UR10][R2.64+0xec0], R21 ;  /* 0x000ec01502007986 */ /* 0x0003e8000c10190a */
[----:B------:R1:W-:Y:S04]  /*cd8f0*/  STG.E desc[UR10][R2.64+0xec4], R20 ;  /* 0x000ec41402007986 */ /* 0x0003e8000c10190a */
[----:B0-----:R-:W4:Y:S04]  /*cd900*/  LDL.LU R22, [R1+0x50ec] ;  /* 0x0050ec0001167983 */ /* 0x001f280000300800 */
[----:B-1----:R-:W4:Y:S04]  /*cd910*/  LDL.LU R21, [R1+0x50d0] ;  /* 0x0050d00001157983 */ /* 0x002f280000300800 */
[----:B------:R-:W4:Y:S04]  /*cd920*/  LDL.LU R20, [R1+0x50d4] ;  /* 0x0050d40001147983 */ /* 0x000f280000300800 */
[----:B--2---:R0:W-:Y:S04]  /*cd930*/  STG.E desc[UR10][R2.64+0xf00], R5 ;  /* 0x000f000502007986 */ /* 0x0041e8000c10190a */
[----:B------:R1:W-:Y:S04]  /*cd940*/  STG.E desc[UR10][R2.64+0xf04], R4 ;  /* 0x000f040402007986 */ /* 0x0003e8000c10190a */
        /* <DEDUP_REMOVED lines=8> */
[----:B------:R0:W-:Y:S04]  /*cd9d0*/  STG.E desc[UR10][R2.64+0xed8], R15 ;  /* 0x000ed80f02007986 */ /* 0x0001e8000c10190a */
[----:B------:R5:W-:Y:S04]  /*cd9e0*/  STG.E desc[UR10][R2.64+0xedc], R14 ;  /* 0x000edc0e02007986 */ /* 0x000be8000c10190a */
[----:B-1----:R-:W2:Y:S04]  /*cd9f0*/  LDL.LU R19, [R1+0x50d8] ;  /* 0x0050d80001137983 */ /* 0x002ea80000300800 */
[----:B------:R-:W2:Y:S04]  /*cda00*/  LDL.LU R18, [R1+0x50dc] ;  /* 0x0050dc0001127983 */ /* 0x000ea80000300800 */
[----:B0-----:R-:W2:Y:S04]  /*cda10*/  LDL.LU R17, [R1+0x50c0] ;  /* 0x0050c00001117983 */ /* 0x001ea80000300800 */
        /* <DEDUP_REMOVED lines=17> */
[----:B------:R-:W2:Y:S04]  /*cdb30*/  LDL.LU R8, [R1+0x50a4] ;  /* 0x0050a40001087983 */ /* 0x000ea80000300800 */
[----:B------:R-:W2:Y:S04]  /*cdb40*/  LDL.LU R7, [R1+0x50a8] ;  /* 0x0050a80001077983 */ /* 0x000ea80000300800 */
[----:B------:R-:W2:Y:S04]  /*cdb50*/  LDL.LU R6, [R1+0x50ac] ;  /* 0x0050ac0001067983 */ /* 0x000ea80000300800 */
[----:B-----5:R-:W5:Y:S04]  /*cdb60*/  LDL.LU R252, [R1+0x5098] ;  /* 0x0050980001fc7983 */ /* 0x020f680000300800 */
[----:B------:R-:W-:Y:S04]  /*cdb70*/  STG.E desc[UR10][R2.64+0xf18], R31 ;  /* 0x000f181f02007986 */ /* 0x000fe8000c10190a */
[----:B------:R-:W-:Y:S04]  /*cdb80*/  STG.E desc[UR10][R2.64+0xf1c], R30 ;  /* 0x000f1c1e02007986 */ /* 0x000fe8000c10190a */
[----:B---3--:R-:W-:Y:S04]  /*cdb90*/  STG.E desc[UR10][R2.64+0xf20], R29 ;  /* 0x000f201d02007986 */ /* 0x008fe8000c10190a */
[----:B----4-:R0:W-:Y:S04]  /*cdba0*/  STG.E desc[UR10][R2.64+0xf24], R28 ;  /* 0x000f241c02007986 */ /* 0x0101e8000c10190a */
[----:B------:R-:W-:Y:S04]  /*cdbb0*/  STG.E desc[UR10][R2.64+0xf28], R27 ;  /* 0x000f281b02007986 */ /* 0x000fe8000c10190a */
[----:B------:R-:W-:Y:S04]  /*cdbc0*/  STG.E desc[UR10][R2.64+0xf2c], R26 ;  /* 0x000f2c1a02007986 */ /* 0x000fe8000c10190a */
[----:B------:R1:W-:Y:S04]  /*cdbd0*/  STG.E desc[UR10][R2.64+0xf30], R25 ;  /* 0x000f301902007986 */ /* 0x0003e8000c10190a */
[----:B------:R3:W-:Y:S04]  /*cdbe0*/  STG.E desc[UR10][R2.64+0xf14], R32 ;  /* 0x000f142002007986 */ /* 0x0007e8000c10190a */
[----:B0-----:R-:W4:Y:S04]  /*cdbf0*/  LDL.LU R28, [R1+0x5070] ;  /* 0x00507000011c7983 */ /* 0x001f280000300800 */
[----:B------:R-:W4:Y:S04]  /*cdc00*/  LDL.LU R29, [R1+0x5074] ;  /* 0x00507400011d7983 */ /* 0x000f280000300800 */
[----:B------:R-:W4:Y:S04]  /*cdc10*/  LDL.LU R30, [R1+0x5078] ;  /* 0x00507800011e7983 */ /* 0x000f280000300800 */
[----:B------:R-:W4:Y:S04]  /*cdc20*/  LDL.LU R31, [R1+0x507c] ;  /* 0x00507c00011f7983 */ /* 0x000f280000300800 */
[----:B-1----:R-:W4:Y:S04]  /*cdc30*/  LDL.LU R25, [R1+0x5064] ;  /* 0x0050640001197983 */ /* 0x002f280000300800 */
[----:B------:R-:W4:Y:S04]  /*cdc40*/  LDL.LU R26, [R1+0x5068] ;  /* 0x00506800011a7983 */ /* 0x000f280000300800 */
[----:B------:R-:W4:Y:S04]  /*cdc50*/  LDL.LU R27, [R1+0x506c] ;  /* 0x00506c00011b7983 */ /* 0x000f280000300800 */
[----:B------:R0:W-:Y:S04]  /*cdc60*/  STG.E desc[UR10][R2.64+0xf10], R33 ;  /* 0x000f102102007986 */ /* 0x0001e8000c10190a */
[----:B---3--:R-:W3:Y:S04]  /*cdc70*/  LDL.LU R32, [R1+0x5080] ;  /* 0x0050800001207983 */ /* 0x008ee80000300800 */
[----:B0-----:R-:W3:Y:S04]  /*cdc80*/  LDL.LU R33, [R1+0x5084] ;  /* 0x0050840001217983 */ /* 0x001ee80000300800 */
[----:B------:R0:W-:Y:S04]  /*cdc90*/  STG.E desc[UR10][R2.64+0xf34], R24 ;  /* 0x000f341802007986 */ /* 0x0001e8000c10190a */
[----:B------:R1:W-:Y:S04]  /*cdca0*/  STG.E desc[UR10][R2.64+0xf38], R23 ;  /* 0x000f381702007986 */ /* 0x0003e8000c10190a */
[----:B0-----:R-:W3:Y:S04]  /*cdcb0*/  LDL.LU R24, [R1+0x5060] ;  /* 0x0050600001187983 */ /* 0x001ee80000300800 */
[----:B-1----:R-:W3:Y:S04]  /*cdcc0*/  LDL.LU R23, [R1+0x505c] ;  /* 0x00505c0001177983 */ /* 0x002ee80000300800 */
[----:B------:R0:W-:Y:S04]  /*cdcd0*/  STG.E desc[UR10][R2.64+0xf3c], R22 ;  /* 0x000f3c1602007986 */ /* 0x0001e8000c10190a */
[----:B------:R1:W-:Y:S04]  /*cdce0*/  STG.E desc[UR10][R2.64+0xf40], R21 ;  /* 0x000f401502007986 */ /* 0x0003e8000c10190a */
[----:B------:R1:W-:Y:S04]  /*cdcf0*/  STG.E desc[UR10][R2.64+0xf44], R20 ;  /* 0x000f441402007986 */ /* 0x0003e8000c10190a */
[----:B0-----:R-:W3:Y:S04]  /*cdd00*/  LDL.LU R22, [R1+0x5058] ;  /* 0x0050580001167983 */ /* 0x001ee80000300800 */
[----:B-1----:R-:W3:Y:S04]  /*cdd10*/  LDL.LU R21, [R1+0x5054] ;  /* 0x0050540001157983 */ /* 0x002ee80000300800 */
[----:B------:R-:W3:Y:S04]  /*cdd20*/  LDL.LU R20, [R1+0x5050] ;  /* 0x0050500001147983 */ /* 0x000ee80000300800 */
[----:B--2---:R0:W-:Y:S04]  /*cdd30*/  STG.E desc[UR10][R2.64+0xf80], R5 ;  /* 0x000f800502007986 */ /* 0x0041e8000c10190a */
[----:B------:R1:W-:Y:S04]  /*cdd40*/  STG.E desc[UR10][R2.64+0xf84], R4 ;  /* 0x000f840402007986 */ /* 0x0003e8000c10190a */
[----:B0-----:R-:W2:Y:S04]  /*cdd50*/  LDL.LU R5, [R1+0x5014] ;  /* 0x0050140001057983 */ /* 0x001ea80000300800 */
[----:B-1----:R-:W2:Y:S04]  /*cdd60*/  LDL.LU R4, [R1+0x5010] ;  /* 0x0050100001047983 */ /* 0x002ea80000300800 */
[----:B------:R0:W-:Y:S04]  /*cdd70*/  STG.E desc[UR10][R2.64+0xf8c], R0 ;  /* 0x000f8c0002007986 */ /* 0x0001e8000c10190a */
[----:B0-----:R-:W2:Y:S04]  /*cdd80*/  LDL.LU R0, [R1+0x5000] ;  /* 0x0050000001007983 */ /* 0x001ea80000300800 */
[----:B------:R-:W-:Y:S04]  /*cdd90*/  STG.E desc[UR10][R2.64+0xf48], R19 ;  /* 0x000f481302007986 */ /* 0x000fe8000c10190a */
[----:B------:R-:W-:Y:S04]  /*cdda0*/  STG.E desc[UR10][R2.64+0xf4c], R18 ;  /* 0x000f4c1202007986 */ /* 0x000fe8000c10190a */
[----:B------:R0:W-:Y:S04]  /*cddb0*/  STG.E desc[UR10][R2.64+0xf50], R17 ;  /* 0x000f501102007986 */ /* 0x0001e8000c10190a */
[----:B------:R1:W-:Y:S04]  /*cddc0*/  STG.E desc[UR10][R2.64+0xf54], R16 ;  /* 0x000f541002007986 */ /* 0x0003e8000c10190a */
[----:B------:R1:W-:Y:S04]  /*cddd0*/  STG.E desc[UR10][R2.64+0xf58], R15 ;  /* 0x000f580f02007986 */ /* 0x0003e8000c10190a */
[----:B0-----:R-:W2:Y:S04]  /*cdde0*/  LDL.LU R17, [R1+0x5044] ;  /* 0x0050440001117983 */ /* 0x001ea80000300800 */
[----:B-1----:R-:W2:Y:S04]  /*cddf0*/  LDL.LU R16, [R1+0x5040] ;  /* 0x0050400001107983 */ /* 0x002ea80000300800 */
[----:B------:R-:W2:Y:S04]  /*cde00*/  LDL.LU R18, [R1+0x5048] ;  /* 0x0050480001127983 */ /* 0x000ea80000300800 */
[----:B------:R-:W2:Y:S04]  /*cde10*/  LDL.LU R19, [R1+0x504c] ;  /* 0x00504c0001137983 */ /* 0x000ea80000300800 */
[----:B------:R-:W2:Y:S04]  /*cde20*/  LDL.LU R15, [R1+0x503c] ;  /* 0x00503c00010f7983 */ /* 0x000ea80000300800 */
[----:B------:R-:W-:Y:S04]  /*cde30*/  STG.E desc[UR10][R2.64+0xf5c], R14 ;  /* 0x000f5c0e02007986 */ /* 0x000fe8000c10190a */
[----:B------:R-:W-:Y:S04]  /*cde40*/  STG.E desc[UR10][R2.64+0xf60], R13 ;  /* 0x000f600d02007986 */ /* 0x000fe8000c10190a */
[----:B------:R0:W-:Y:S04]  /*cde50*/  STG.E desc[UR10][R2.64+0xf64], R12 ;  /* 0x000f640c02007986 */ /* 0x0001e8000c10190a */
[----:B------:R-:W-:Y:S04]  /*cde60*/  STG.E desc[UR10][R2.64+0xf68], R11 ;  /* 0x000f680b02007986 */ /* 0x000fe8000c10190a */
[----:B------:R-:W-:Y:S04]  /*cde70*/  STG.E desc[UR10][R2.64+0xf6c], R10 ;  /* 0x000f6c0a02007986 */ /* 0x000fe8000c10190a */
[----:B------:R-:W-:Y:S04]  /*cde80*/  STG.E desc[UR10][R2.64+0xf70], R9 ;  /* 0x000f700902007986 */ /* 0x000fe8000c10190a */
[----:B------:R1:W-:Y:S04]  /*cde90*/  STG.E desc[UR10][R2.64+0xf74], R8 ;  /* 0x000f740802007986 */ /* 0x0003e8000c10190a */
[----:B------:R-:W-:Y:S04]  /*cdea0*/  STG.E desc[UR10][R2.64+0xf78], R7 ;  /* 0x000f780702007986 */ /* 0x000fe8000c10190a */
[----:B------:R1:W-:Y:S04]  /*cdeb0*/  STG.E desc[UR10][R2.64+0xf7c], R6 ;  /* 0x000f7c0602007986 */ /* 0x0003e8000c10190a */
[----:B-----5:R5:W-:Y:S04]  /*cdec0*/  STG.E desc[UR10][R2.64+0xf88], R252 ;  /* 0x000f88fc02007986 */ /* 0x020be8000c10190a */
[----:B0-----:R-:W2:Y:S04]  /*cded0*/  LDL.LU R12, [R1+0x5030] ;  /* 0x00503000010c7983 */ /* 0x001ea80000300800 */
[----:B------:R-:W2:Y:S04]  /*cdee0*/  LDL.LU R13, [R1+0x5034] ;  /* 0x00503400010d7983 */ /* 0x000ea80000300800 */
[----:B------:R-:W2:Y:S04]  /*cdef0*/  LDL.LU R14, [R1+0x5038] ;  /* 0x00503800010e7983 */ /* 0x000ea80000300800 */
[----:B-1----:R-:W2:Y:S04]  /*cdf00*/  LDL.LU R8, [R1+0x5020] ;  /* 0x0050200001087983 */ /* 0x002ea80000300800 */
[----:B------:R-:W2:Y:S04]  /*cdf10*/  LDL.LU R9, [R1+0x5024] ;  /* 0x0050240001097983 */ /* 0x000ea80000300800 */
[----:B------:R-:W2:Y:S04]  /*cdf20*/  LDL.LU R10, [R1+0x5028] ;  /* 0x00502800010a7983 */ /* 0x000ea80000300800 */
[----:B------:R-:W2:Y:S04]  /*cdf30*/  LDL.LU R11, [R1+0x502c] ;  /* 0x00502c00010b7983 */ /* 0x000ea80000300800 */
[----:B------:R-:W2:Y:S04]  /*cdf40*/  LDL.LU R6, [R1+0x5018] ;  /* 0x0050180001067983 */ /* 0x000ea80000300800 */
[----:B------:R-:W2:Y:S04]  /*cdf50*/  LDL.LU R7, [R1+0x501c] ;  /* 0x00501c0001077983 */ /* 0x000ea80000300800 */
[----:B-----5:R-:W5:Y:S04]  /*cdf60*/  LDL.LU R252, [R1+0x5004] ;  /* 0x0050040001fc7983 */ /* 0x020f680000300800 */
[----:B----4-:R0:W-:Y:S04]  /*cdf70*/  STG.E desc[UR10][R2.64+0xfa0], R28 ;  /* 0x000fa01c02007986 */ /* 0x0101e8000c10190a */
[----:B------:R1:W-:Y:S04]  /*cdf80*/  STG.E desc[UR10][R2.64+0xfa4], R29 ;  /* 0x000fa41d02007986 */ /* 0x0003e8000c10190a */
[----:B------:R4:W-:Y:S04]  /*cdf90*/  STG.E desc[UR10][R2.64+0xfa8], R30 ;  /* 0x000fa81e02007986 */ /* 0x0009e8000c10190a */
[----:B------:R4:W-:Y:S04]  /*cdfa0*/  STG.E desc[UR10][R2.64+0xfac], R31 ;  /* 0x000fac1f02007986 */ /* 0x0009e8000c10190a */
[----:B------:R4:W-:Y:S04]  /*cdfb0*/  STG.E desc[UR10][R2.64+0xfb4], R25 ;  /* 0x000fb41902007986 */ /* 0x0009e8000c10190a */
[----:B------:R4:W-:Y:S04]  /*cdfc0*/  STG.E desc[UR10][R2.64+0xfb8], R26 ;  /* 0x000fb81a02007986 */ /* 0x0009e8000c10190a */
[----:B------:R4:W-:Y:S04]  /*cdfd0*/  STG.E desc[UR10][R2.64+0xfbc], R27 ;  /* 0x000fbc1b02007986 */ /* 0x0009e8000c10190a */
[----:B---3--:R3:W-:Y:S04]  /*cdfe0*/  STG.E desc[UR10][R2.64+0xf90], R32 ;  /* 0x000f902002007986 */ /* 0x0087e8000c10190a */
[----:B0-----:R-:W5:Y:S04]  /*cdff0*/  LDL.LU R28, [R1+0x5c94] ;  /* 0x005c9400011c7983 */ /* 0x001f680000300800 */
[----:B-1----:R-:W5:Y:S04]  /*ce000*/  LDL.LU R29, [R1+0x5c90] ;  /* 0x005c9000011d7983 */ /* 0x002f680000300800 */
[----:B----4-:R-:W4:Y:S04]  /*ce010*/  LDL.LU R30, [R1+0x5c8c] ;  /* 0x005c8c00011e7983 */ /* 0x010f280000300800 */
[----:B------:R-:W4:Y:S04]  /*ce020*/  LDL.LU R31, [R1+0x5c88] ;  /* 0x005c8800011f7983 */ /* 0x000f280000300800 */
[----:B------:R-:W4:Y:S04]  /*ce030*/  LDL.LU R25, [R1+0x5c80] ;  /* 0x005c800001197983 */ /* 0x000f280000300800 */
[----:B------:R-:W4:Y:S04]  /*ce040*/  LDL.LU R26, [R1+0x5c7c] ;  /* 0x005c7c00011a7983 */ /* 0x000f280000300800 */
[----:B------:R-:W4:Y:S04]  /*ce050*/  LDL.LU R27, [R1+0x5c78] ;  /* 0x005c7800011b7983 */ /* 0x000f280000300800 */
[----:B---3--:R-:W3:Y:S04]  /*ce060*/  LDL.LU R32, [R1+0x5ca4] ;  /* 0x005ca40001207983 */ /* 0x008ee80000300800 */
[----:B------:R0:W-:Y:S04]  /*ce070*/  STG.E desc[UR10][R2.64+0xf94], R33 ;  /* 0x000f942102007986 */ /* 0x0001e8000c10190a */
[----:B------:R1:W-:Y:S04]  /*ce080*/  STG.E desc[UR10][R2.64+0xf98], R34 ;  /* 0x000f982202007986 */ /* 0x0003e8000c10190a */
[----:B------:R1:W-:Y:S04]  /*ce090*/  STG.E desc[UR10][R2.64+0xf9c], R35 ;  /* 0x000f9c2302007986 */ /* 0x0003e8000c10190a */
[----:B0-----:R-:W3:Y:S04]  /*ce0a0*/  LDL.LU R33, [R1+0x5ca0] ;  /* 0x005ca00001217983 */ /* 0x001ee80000300800 */
[----:B-1----:R-:W3:Y:S04]  /*ce0b0*/  LDL.LU R34, [R1+0x5c9c] ;  /* 0x005c9c0001227983 */ /* 0x002ee80000300800 */
[----:B------:R-:W3:Y:S04]  /*ce0c0*/  LDL.LU R35, [R1+0x5c98] ;  /* 0x005c980001237983 */ /* 0x000ee80000300800 */
        /* <DEDUP_REMOVED lines=17> */
[----:B------:R0:W-:Y:S04]  /*ce1e0*/  STG.E desc[UR10][R2.64+0xfd0], R16 ;  /* 0x000fd01002007986 */ /* 0x0001e8000c10190a */
[----:B------:R1:W-:Y:S04]  /*ce1f0*/  STG.E desc[UR10][R2.64+0xfd8], R18 ;  /* 0x000fd81202007986 */ /* 0x0003e8000c10190a */
[----:B------:R1:W-:Y:S04]  /*ce200*/  STG.E desc[UR10][R2.64+0xfdc], R19 ;  /* 0x000fdc1302007986 */ /* 0x0003e8000c10190a */
[----:B------:R1:W-:Y:S04]  /*ce210*/  STG.E desc[UR10][R2.64+0xfec], R15 ;  /* 0x000fec0f02007986 */ /* 0x0003e8000c10190a */
[----:B0-----:R-:W2:Y:S04]  /*ce220*/  LDL.LU R16, [R1+0x5c64] ;  /* 0x005c640001107983 */ /* 0x001ea80000300800 */
[----:B------:R-:W2:Y:S04]  /*ce230*/  LDL.LU R17, [R1+0x5c60] ;  /* 0x005c600001117983 */ /* 0x000ea80000300800 */
[----:B-1----:R-:W2:Y:S04]  /*ce240*/  LDL.LU R18, [R1+0x5c5c] ;  /* 0x005c5c0001127983 */ /* 0x002ea80000300800 */
        /* <DEDUP_REMOVED lines=24> */
[----:B----4-:R-:W-:Y:S04]  /*ce3d0*/  STG.E desc[UR10][R2.64+0x1074], R25 ;  /* 0x0010741902007986 */ /* 0x010fe8000c10190a */
[----:B------:R-:W-:Y:S04]  /*ce3e0*/  STG.E desc[UR10][R2.64+0x1078], R26 ;  /* 0x0010781a02007986 */ /* 0x000fe8000c10190a */
[----:B------:R-:W-:Y:S04]  /*ce3f0*/  STG.E desc[UR10][R2.64+0x107c], R27 ;  /* 0x00107c1b02007986 */ /* 0x000fe8000c10190a */
[----:B------:R-:W-:Y:S04]  /*ce400*/  STG.E desc[UR10][R2.64+0x1088], R30 ;  /* 0x0010881e02007986 */ /* 0x000fe8000c10190a */
[----:B------:R-:W-:Y:S04]  /*ce410*/  STG.E desc[UR10][R2.64+0x108c], R31 ;  /* 0x00108c1f02007986 */ /* 0x000fe8000c10190a */
[----:B---3--:R-:W-:Y:S04]  /*ce420*/  STG.E desc[UR10][R2.64+0x1070], R24 ;  /* 0x0010701802007986 */ /* 0x008fe8000c10190a */
[----:B------:R-:W-:Y:S04]  /*ce430*/  STG.E desc[UR10][R2.64+0x106c], R23 ;  /* 0x00106c1702007986 */ /* 0x000fe8000c10190a */
[----:B------:R-:W-:Y:S04]  /*ce440*/  STG.E desc[UR10][R2.64+0x1068], R22 ;  /* 0x0010681602007986 */ /* 0x000fe8000c10190a */
[----:B------:R-:W-:Y:S04]  /*ce450*/  STG.E desc[UR10][R2.64+0x1064], R21 ;  /* 0x0010641502007986 */ /* 0x000fe8000c10190a */
[----:B------:R-:W-:Y:S04]  /*ce460*/  STG.E desc[UR10][R2.64+0x1060], R20 ;  /* 0x0010601402007986 */ /* 0x000fe8000c10190a */
[----:B--2---:R-:W-:Y:S04]  /*ce470*/  STG.E desc[UR10][R2.64+0x1024], R5 ;  /* 0x0010240502007986 */ /* 0x004fe8000c10190a */
[----:B------:R0:W-:Y:S02]  /*ce480*/  STG.E desc[UR10][R2.64+0x1020], R4 ;  /* 0x0010200402007986 */ /* 0x0001e4000c10190a */
[----:B0-----:R-:W0:Y:S02]  /*ce490*/  LDC.64 R4, c[0x0][0x3a8] ;  /* 0x0000ea00ff047b82 */ /* 0x001e240000000a00 */
[----:B------:R1:W-:Y:S02]  /*ce4a0*/  STG.E desc[UR10][R2.64+0x101c], R0 ;  /* 0x00101c0002007986 */ /* 0x0003e4000c10190a */
[----:B-1----:R-:W-:-:S02]  /*ce4b0*/  HFMA2 R0, -RZ, RZ, 0, 5.9604644775390625e-08 ;  /* 0x00000001ff007431 */ /* 0x002fc400000001ff */
        /* <DEDUP_REMOVED lines=235> */
[----:B------:R-:W-:Y:S04]  /*cf370*/  STG.E.U16 desc[UR10][R2.64+0x1480], RZ ;  /* 0x001480ff02007986 */ /* 0x000fe8000c10150a */
[----:B0-----:R-:W-:Y:S01]  /*cf380*/  STG.E.U8 desc[UR10][R4.64], R0 ;  /* 0x0000000004007986 */ /* 0x001fe2000c10110a */
[----:B------:R-:W-:Y:S05]  /*cf390*/  EXIT ;  /* 0x000000000000794d */ /* 0x000fea0003800000 */
.L_x_217:
        /* <DEDUP_REMOVED lines=14> */
.L_x_227:


//--------------------- .nv.global.init           --------------------------
	.section	.nv.global.init,"aw",@progbits
	.align	4
.nv.global.init:
	.type		mrg32k3aM1SubSeq,@object
	.size		mrg32k3aM1SubSeq,(mrg32k3aM2SubSeq - mrg32k3aM1SubSeq)
mrg32k3aM1SubSeq:
        /* <DEDUP_REMOVED lines=126> */
	.type		mrg32k3aM2SubSeq,@object
	.size		mrg32k3aM2SubSeq,(mrg32k3aM1 - mrg32k3aM2SubSeq)
mrg32k3aM2SubSeq:
        /* <DEDUP_REMOVED lines=126> */
	.type		mrg32k3aM1,@object
	.size		mrg32k3aM1,(mrg32k3aM1Seq - mrg32k3aM1)
mrg32k3aM1:
        /* <DEDUP_REMOVED lines=144> */
	.type		mrg32k3aM1Seq,@object
	.size		mrg32k3aM1Seq,(mrg32k3aM2 - mrg32k3aM1Seq)
mrg32k3aM1Seq:
        /* <DEDUP_REMOVED lines=144> */
	.type		mrg32k3aM2,@object
	.size		mrg32k3aM2,(mrg32k3aM2Seq - mrg32k3aM2)
mrg32k3aM2:
        /* <DEDUP_REMOVED lines=144> */
	.type		mrg32k3aM2Seq,@object
	.size		mrg32k3aM2Seq,(precalc_xorwow_matrix - mrg32k3aM2Seq)
mrg32k3aM2Seq:
        /* <DEDUP_REMOVED lines=144> */
	.type		precalc_xorwow_matrix,@object
	.size		precalc_xorwow_matrix,(precalc_xorwow_offset_matrix - precalc_xorwow_matrix)
precalc_xorwow_matrix:
        /* <DEDUP_REMOVED lines=6400> */
	.type		precalc_xorwow_offset_matrix,@object
	.size		precalc_xorwow_offset_matrix,(.L_1 - precalc_xorwow_offset_matrix)
precalc_xorwow_offset_matrix:
        /* <DEDUP_REMOVED lines=6400> */
.L_1:


//--------------------- .nv.shared._ZN3lux4cuda8ringtail33combine_partial_signatures_kernelEPKNS1_8PolyVecLEPKjjPS2_ --------------------------
	.section	.nv.shared._ZN3lux4cuda8ringtail33combine_partial_signatures_kernelEPKNS1_8PolyVecLEPKjjPS2_,"aw",@nobits
	.sectionflags	@""
	.align	16
	.zero		1024


//--------------------- .nv.shared.reserved.0     --------------------------
	.section	.nv.shared.reserved.0,"aw",@nobits
	.weak		__nv_reservedSMEM_offset_0_alias
	.size		__nv_reservedSMEM_offset_0_alias, 0, 64
	.other		__nv_reservedSMEM_offset_0_alias,@"STO_CUDA_RESERVED_SHARED STV_DEFAULT"
__nv_reservedSMEM_offset_0_alias:
	.zero		0
	.zero		64


//--------------------- .nv.shared._ZN3lux4cuda8ringtail19compute_hint_kernelEPKNS1_8PolyVecKES4_PhPj --------------------------
	.section	.nv.shared._ZN3lux4cuda8ringtail19compute_hint_kernelEPKNS1_8PolyVecKES4_PhPj,"aw",@nobits
	.sectionflags	@""
	.align	16
	.zero		1024


//--------------------- .nv.shared._ZN3lux4cuda8ringtail22check_rejection_kernelEPKNS1_8PolyVecLEPKNS1_8PolyVecKEPb --------------------------
	.section	.nv.shared._ZN3lux4cuda8ringtail22check_rejection_kernelEPKNS1_8PolyVecLEPKNS1_8PolyVecKEPb,"aw",@nobits
	.sectionflags	@""
	.align	16
	.zero		1024


//--------------------- .nv.shared._ZN3lux4cuda8ringtail23compute_response_kernelEPKNS1_8PolyVecLEPKNS1_4PolyES4_PS2_ --------------------------
	.section	.nv.shared._ZN3lux4cuda8ringtail23compute_response_kernelEPKNS1_8PolyVecLEPKNS1_4PolyES4_PS2_,"aw",@nobits
	.sectionflags	@""
	.align	16
	.zero		1024


//--------------------- .nv.shared._ZN3lux4cuda8ringtail23sample_challenge_kernelEPNS1_4PolyEPKh --------------------------
	.section	.nv.shared._ZN3lux4cuda8ringtail23sample_challenge_kernelEPNS1_4PolyEPKh,"aw",@nobits
	.sectionflags	@""
	.align	16
	.zero		1024


//--------------------- .nv.shared._ZN3lux4cuda8ringtail24extract_high_bits_kernelEPKNS1_8PolyVecKEPS2_ --------------------------
	.section	.nv.shared._ZN3lux4cuda8ringtail24extract_high_bits_kernelEPKNS1_8PolyVecKEPS2_,"aw",@nobits
	.sectionflags	@""
	.align	16
	.zero		1024


//--------------------- .nv.shared._ZN3lux4cuda8ringtail25compute_commitment_kernelEPKNS1_4PolyEPKNS1_8PolyVecLEPNS1_8PolyVecKE --------------------------
	.section	.nv.shared._ZN3lux4cuda8ringtail25compute_commitment_kernelEPKNS1_4PolyEPKNS1_8PolyVecLEPNS1_8PolyVecKE,"aw",@nobits
	.sectionflags	@""
	.align	16
	.zero		1024


//--------------------- .nv.shared._ZN3lux4cuda8ringtail28sample_masking_vector_kernelEPNS1_8PolyVecLEjj --------------------------
	.section	.nv.shared._ZN3lux4cuda8ringtail28sample_masking_vector_kernelEPNS1_8PolyVecLEjj,"aw",@nobits
	.sectionflags	@""
	.align	16
	.zero		1024


//--------------------- .nv.shared._ZN3lux4cuda8ringtail22sample_poly_eta_kernelEPNS1_4PolyEjj --------------------------
	.section	.nv.shared._ZN3lux4cuda8ringtail22sample_poly_eta_kernelEPNS1_4PolyEjj,"aw",@nobits
	.sectionflags	@""
	.align	16
	.zero		1024


//--------------------- .nv.shared.ringtail_sign_kernel --------------------------
	.section	.nv.shared.ringtail_sign_kernel,"aw",@nobits
	.sectionflags	@""
	.align	16
	.zero		1024


//--------------------- .nv.constant0._ZN3lux4cuda8ringtail33combine_partial_signatures_kernelEPKNS1_8PolyVecLEPKjjPS2_ --------------------------
	.section	.nv.constant0._ZN3lux4cuda8ringtail33combine_partial_signatures_kernelEPKNS1_8PolyVecLEPKjjPS2_,"a",@progbits
	.sectionflags	@""
	.align	4
.nv.constant0._ZN3lux4cuda8ringtail33combine_partial_signatures_kernelEPKNS1_8PolyVecLEPKjjPS2_:
	.zero		928


//--------------------- .nv.constant0._ZN3lux4cuda8ringtail19compute_hint_kernelEPKNS1_8PolyVecKES4_PhPj --------------------------
	.section	.nv.constant0._ZN3lux4cuda8ringtail19compute_hint_kernelEPKNS1_8PolyVecKES4_PhPj,"a",@progbits
	.sectionflags	@""
	.align	4
.nv.constant0._ZN3lux4cuda8ringtail19compute_hint_kernelEPKNS1_8PolyVecKES4_PhPj:
	.zero		928


//--------------------- .nv.constant0._ZN3lux4cuda8ringtail22check_rejection_kernelEPKNS1_8PolyVecLEPKNS1_8PolyVecKEPb --------------------------
	.section	.nv.constant0._ZN3lux4cuda8ringtail22check_rejection_kernelEPKNS1_8PolyVecLEPKNS1_8PolyVecKEPb,"a",@progbits
	.sectionflags	@""
	.align	4
.nv.constant0._ZN3lux4cuda8ringtail22check_rejection_kernelEPKNS1_8PolyVecLEPKNS1_8PolyVecKEPb:
	.zero		920


//--------------------- .nv.constant0._ZN3lux4cuda8ringtail23compute_response_kernelEPKNS1_8PolyVecLEPKNS1_4PolyES4_PS2_ --------------------------
	.section	.nv.constant0._ZN3lux4cuda8ringtail23compute_response_kernelEPKNS1_8PolyVecLEPKNS1_4PolyES4_PS2_,"a",@progbits
	.sectionflags	@""
	.align	4
.nv.constant0._ZN3lux4cuda8ringtail23compute_response_kernelEPKNS1_8PolyVecLEPKNS1_4PolyES4_PS2_:
	.zero		928


//--------------------- .nv.constant0._ZN3lux4cuda8ringtail23sample_challenge_kernelEPNS1_4PolyEPKh --------------------------
	.section	.nv.constant0._ZN3lux4cuda8ringtail23sample_challenge_kernelEPNS1_4PolyEPKh,"a",@progbits
	.sectionflags	@""
	.align	4
.nv.constant0._ZN3lux4cuda8ringtail23sample_challenge_kernelEPNS1_4PolyEPKh:
	.zero		912


//--------------------- .nv.constant0._ZN3lux4cuda8ringtail24extract_high_bits_kernelEPKNS1_8PolyVecKEPS2_ --------------------------
	.section	.nv.constant0._ZN3lux4cuda8ringtail24extract_high_bits_kernelEPKNS1_8PolyVecKEPS2_,"a",@progbits
	.sectionflags	@""
	.align	4
.nv.constant0._ZN3lux4cuda8ringtail24extract_high_bits_kernelEPKNS1_8PolyVecKEPS2_:
	.zero		912


//--------------------- .nv.constant0._ZN3lux4cuda8ringtail25compute_commitment_kernelEPKNS1_4PolyEPKNS1_8PolyVecLEPNS1_8PolyVecKE --------------------------
	.section	.nv.constant0._ZN3lux4cuda8ringtail25compute_commitment_kernelEPKNS1_4PolyEPKNS1_8PolyVecLEPNS1_8PolyVecKE,"a",@progbits
	.sectionflags	@""
	.align	4
.nv.constant0._ZN3lux4cuda8ringtail25compute_commitment_kernelEPKNS1_4PolyEPKNS1_8PolyVecLEPNS1_8PolyVecKE:
	.zero		920


//--------------------- .nv.constant0._ZN3lux4cuda8ringtail28sample_masking_vector_kernelEPNS1_8PolyVecLEjj --------------------------
	.section	.nv.constant0._ZN3lux4cuda8ringtail28sample_masking_vector_kernelEPNS1_8PolyVecLEjj,"a",@progbits
	.sectionflags	@""
	.align	4
.nv.constant0._ZN3lux4cuda8ringtail28sample_masking_vector_kernelEPNS1_8PolyVecLEjj:
	.zero		912


//--------------------- .nv.constant0._ZN3lux4cuda8ringtail22sample_poly_eta_kernelEPNS1_4PolyEjj --------------------------
	.section	.nv.constant0._ZN3lux4cuda8ringtail22sample_poly_eta_kernelEPNS1_4PolyEjj,"a",@progbits
	.sectionflags	@""
	.align	4
.nv.constant0._ZN3lux4cuda8ringtail22sample_poly_eta_kernelEPNS1_4PolyEjj:
	.zero		912


//--------------------- .nv.constant0.ringtail_sign_kernel --------------------------
	.section	.nv.constant0.ringtail_sign_kernel,"a",@progbits
	.sectionflags	@""
	.align	4
.nv.constant0.ringtail_sign_kernel:
	.zero		944


//--------------------- SYMBOLS --------------------------

	.type		.nv.reservedSmem.offset0,@object
	.size		.nv.reservedSmem.offset0,0x4
	.type		.nv.reservedSmem.cap,@object
	.size		.nv.reservedSmem.cap,0x4
